// Copyright (c) 2024, Jay Shah, Ganesh Bikshandi, Ying Zhang, Vijay Thakkar, Pradeep Ramani, Tri Dao.
// Splitting the different template instantiations to different files to speed up compilation.
// This file is auto-generated. See "generate_kernels.py"

#include "flash_fwd_launch_template.h"

#ifndef FLASHATTENTION_DISABLE_HDIM256
template void run_mha_fwd_<90, cutlass::bfloat16_t, 256, 256, true, true, true, true>(Flash_fwd_params &params, cudaStream_t stream);
#endif


// ===== COMPILED SASS (sm_90a) =====

	.target	sm_90a

	.elftype	@"ET_EXEC"


//--------------------- .note.nv.tkinfo           --------------------------
	.section	.note.nv.tkinfo,"",@"SHT_NOTE"
	.sectionflags	@"SHF_NOTE_NV_TKINFO"
	.tkinfo
        /*0018*/ 	.word	0x00000002
        /*0030*/ 	.string	""
        /*0030*/ 	.string	"ptxas"
        /*0030*/ 	.string	"Cuda compilation tools, release 13.0, V13.0.88"
        /*0030*/ 	.string	"Build cuda_13.0.r13.0/compiler.36424714_0"
        /*0030*/ 	.string	"-arch sm_90a -m 64 "



//--------------------- .note.nv.cuinfo           --------------------------
	.section	.note.nv.cuinfo,"",@"SHT_NOTE"
	.sectionflags	@"SHF_NOTE_NV_CUINFO"
        /*0018*/ 	.short	0x0002
        /*001a*/ 	.short	0x005a
        /*001c*/ 	.short	0x0082
	.zero		2


//--------------------- .nv.info                  --------------------------
	.section	.nv.info,"",@"SHT_CUDA_INFO"
	.align	4


	//----- nvinfo : EIATTR_REGCOUNT
	.align		4
        /*0000*/ 	.byte	0x04, 0x2f
        /*0002*/ 	.short	(.L_23 - .L_22)
	.align		4
.L_22:
        /*0004*/ 	.word	index@(_ZN7cutlass13device_kernelIN5flash11enable_sm90INS1_16FlashAttnFwdSm90INS1_25CollectiveMainloopFwdSm90ILi2EN4cute5tupleIJNS5_1CILi1EEES8_S8_EEENS6_IJNS7_ILi128EEENS7_ILi80EEENS7_ILi256EEEEEELi256ENS_10bfloat16_tEfNS_4arch4Sm90ELb1ELb0ELb1ELb1ELb1ELb1ELb0ELb1ELb1ELb1ELb1ELb0EEENS1_21CollectiveEpilogueFwdINS6_IJSA_SC_SB_EEES9_SE_SG_Li256ELb1ELb1ELb1ELb0EEENS1_36VarlenDynamicPersistentTileSchedulerILi128ELi80ELi256ELi128ELb1ELb1ELb1ELb1ELb1ELb1EEEEEEEEEvNT_6ParamsE)
        /*0008*/ 	.word	0x000000a8


	//----- nvinfo : EIATTR_FRAME_SIZE
	.align		4
.L_23:
        /*000c*/ 	.byte	0x04, 0x11
        /*000e*/ 	.short	(.L_25 - .L_24)
	.align		4
.L_24:
        /*0010*/ 	.word	index@(_ZN7cutlass13device_kernelIN5flash11enable_sm90INS1_16FlashAttnFwdSm90INS1_25CollectiveMainloopFwdSm90ILi2EN4cute5tupleIJNS5_1CILi1EEES8_S8_EEENS6_IJNS7_ILi128EEENS7_ILi80EEENS7_ILi256EEEEEELi256ENS_10bfloat16_tEfNS_4arch4Sm90ELb1ELb0ELb1ELb1ELb1ELb1ELb0ELb1ELb1ELb1ELb1ELb0EEENS1_21CollectiveEpilogueFwdINS6_IJSA_SC_SB_EEES9_SE_SG_Li256ELb1ELb1ELb1ELb0EEENS1_36VarlenDynamicPersistentTileSchedulerILi128ELi80ELi256ELi128ELb1ELb1ELb1ELb1ELb1ELb1EEEEEEEEEvNT_6ParamsE)
        /*0014*/ 	.word	0x000001d8


	//----- nvinfo : EIATTR_REGCOUNT
	.align		4
.L_25:
        /*0018*/ 	.byte	0x04, 0x2f
        /*001a*/ 	.short	(.L_27 - .L_26)
	.align		4
.L_26:
        /*001c*/ 	.word	index@(_ZN7cutlass13device_kernelIN5flash11enable_sm90INS1_16FlashAttnFwdSm90INS1_25CollectiveMainloopFwdSm90ILi2EN4cute5tupleIJNS5_1CILi1EEES8_S8_EEENS6_IJNS7_ILi128EEENS7_ILi80EEENS7_ILi256EEEEEELi256ENS_10bfloat16_tEfNS_4arch4Sm90ELb1ELb0ELb1ELb1ELb1ELb0ELb0ELb1ELb1ELb1ELb1ELb0EEENS1_21CollectiveEpilogueFwdINS6_IJSA_SC_SB_EEES9_SE_SG_Li256ELb1ELb1ELb1ELb0EEENS1_36VarlenDynamicPersistentTileSchedulerILi128ELi80ELi256ELi128ELb1ELb1ELb1ELb1ELb1ELb1EEEEEEEEEvNT_6ParamsE)
        /*0020*/ 	.word	0x000000a8


	//----- nvinfo : EIATTR_FRAME_SIZE
	.align		4
.L_27:
        /*0024*/ 	.byte	0x04, 0x11
        /*0026*/ 	.short	(.L_29 - .L_28)
	.align		4
.L_28:
        /*0028*/ 	.word	index@(_ZN7cutlass13device_kernelIN5flash11enable_sm90INS1_16FlashAttnFwdSm90INS1_25CollectiveMainloopFwdSm90ILi2EN4cute5tupleIJNS5_1CILi1EEES8_S8_EEENS6_IJNS7_ILi128EEENS7_ILi80EEENS7_ILi256EEEEEELi256ENS_10bfloat16_tEfNS_4arch4Sm90ELb1ELb0ELb1ELb1ELb1ELb0ELb0ELb1ELb1ELb1ELb1ELb0EEENS1_21CollectiveEpilogueFwdINS6_IJSA_SC_SB_EEES9_SE_SG_Li256ELb1ELb1ELb1ELb0EEENS1_36VarlenDynamicPersistentTileSchedulerILi128ELi80ELi256ELi128ELb1ELb1ELb1ELb1ELb1ELb1EEEEEEEEEvNT_6ParamsE)
        /*002c*/ 	.word	0x00000048


	//----- nvinfo : EIATTR_REGCOUNT
	.align		4
.L_29:
        /*0030*/ 	.byte	0x04, 0x2f
        /*0032*/ 	.short	(.L_31 - .L_30)
	.align		4
.L_30:
        /*0034*/ 	.word	index@(_ZN7cutlass13device_kernelIN5flash11enable_sm90INS1_16FlashAttnFwdSm90INS1_25CollectiveMainloopFwdSm90ILi2EN4cute5tupleIJNS5_1CILi1EEES8_S8_EEENS6_IJNS7_ILi128EEENS7_ILi80EEENS7_ILi256EEEEEELi256ENS_10bfloat16_tEfNS_4arch4Sm90ELb1ELb0ELb1ELb0ELb1ELb0ELb0ELb1ELb1ELb1ELb1ELb0EEENS1_21CollectiveEpilogueFwdINS6_IJSA_SC_SB_EEES9_SE_SG_Li256ELb0ELb1ELb1ELb0EEENS1_19SingleTileSchedulerILb0ELb1ELb1ELi128EEEEEEEEEvNT_6ParamsE)
        /*0038*/ 	.word	0x000000a8


	//----- nvinfo : EIATTR_FRAME_SIZE
	.align		4
.L_31:
        /*003c*/ 	.byte	0x04, 0x11
        /*003e*/ 	.short	(.L_33 - .L_32)
	.align		4
.L_32:
        /*0040*/ 	.word	index@(_ZN7cutlass13device_kernelIN5flash11enable_sm90INS1_16FlashAttnFwdSm90INS1_25CollectiveMainloopFwdSm90ILi2EN4cute5tupleIJNS5_1CILi1EEES8_S8_EEENS6_IJNS7_ILi128EEENS7_ILi80EEENS7_ILi256EEEEEELi256ENS_10bfloat16_tEfNS_4arch4Sm90ELb1ELb0ELb1ELb0ELb1ELb0ELb0ELb1ELb1ELb1ELb1ELb0EEENS1_21CollectiveEpilogueFwdINS6_IJSA_SC_SB_EEES9_SE_SG_Li256ELb0ELb1ELb1ELb0EEENS1_19SingleTileSchedulerILb0ELb1ELb1ELi128EEEEEEEEEvNT_6ParamsE)
        /*0044*/ 	.word	0x00000008


	//----- nvinfo : EIATTR_REGCOUNT
	.align		4
.L_33:
        /*0048*/ 	.byte	0x04, 0x2f
        /*004a*/ 	.short	(.L_35 - .L_34)
	.align		4
.L_34:
        /*004c*/ 	.word	index@(_ZN7cutlass13device_kernelIN5flash11enable_sm90INS1_16FlashAttnFwdSm90INS1_25CollectiveMainloopFwdSm90ILi2EN4cute5tupleIJNS5_1CILi1EEES8_S8_EEENS6_IJNS7_ILi128EEENS7_ILi64EEENS7_ILi256EEEEEELi256ENS_10bfloat16_tEfNS_4arch4Sm90ELb0ELb1ELb1ELb1ELb1ELb1ELb0ELb1ELb1ELb1ELb1ELb0EEENS1_21CollectiveEpilogueFwdINS6_IJSA_SC_SB_EEES9_SE_SG_Li256ELb1ELb1ELb1ELb0EEENS1_36VarlenDynamicPersistentTileSchedulerILi128ELi64ELi256ELi128ELb1ELb1ELb1ELb1ELb0ELb1EEEEEEEEEvNT_6ParamsE)
        /*0050*/ 	.word	0x000000a8


	//----- nvinfo : EIATTR_FRAME_SIZE
	.align		4
.L_35:
        /*0054*/ 	.byte	0x04, 0x11
        /*0056*/ 	.short	(.L_37 - .L_36)
	.align		4
.L_36:
        /*0058*/ 	.word	index@(_ZN7cutlass13device_kernelIN5flash11enable_sm90INS1_16FlashAttnFwdSm90INS1_25CollectiveMainloopFwdSm90ILi2EN4cute5tupleIJNS5_1CILi1EEES8_S8_EEENS6_IJNS7_ILi128EEENS7_ILi64EEENS7_ILi256EEEEEELi256ENS_10bfloat16_tEfNS_4arch4Sm90ELb0ELb1ELb1ELb1ELb1ELb1ELb0ELb1ELb1ELb1ELb1ELb0EEENS1_21CollectiveEpilogueFwdINS6_IJSA_SC_SB_EEES9_SE_SG_Li256ELb1ELb1ELb1ELb0EEENS1_36VarlenDynamicPersistentTileSchedulerILi128ELi64ELi256ELi128ELb1ELb1ELb1ELb1ELb0ELb1EEEEEEEEEvNT_6ParamsE)
        /*005c*/ 	.word	0x00000108


	//----- nvinfo : EIATTR_REGCOUNT
	.align		4
.L_37:
        /*0060*/ 	.byte	0x04, 0x2f
        /*0062*/ 	.short	(.L_39 - .L_38)
	.align		4
.L_38:
        /*0064*/ 	.word	index@(_ZN7cutlass13device_kernelIN5flash11enable_sm90INS1_16FlashAttnFwdSm90INS1_25CollectiveMainloopFwdSm90ILi2EN4cute5tupleIJNS5_1CILi1EEES8_S8_EEENS6_IJNS7_ILi128EEENS7_ILi64EEENS7_ILi256EEEEEELi256ENS_10bfloat16_tEfNS_4arch4Sm90ELb0ELb1ELb1ELb1ELb1ELb0ELb0ELb1ELb1ELb1ELb1ELb0EEENS1_21CollectiveEpilogueFwdINS6_IJSA_SC_SB_EEES9_SE_SG_Li256ELb1ELb1ELb1ELb0EEENS1_36VarlenDynamicPersistentTileSchedulerILi128ELi64ELi256ELi128ELb1ELb1ELb1ELb1ELb0ELb1EEEEEEEEEvNT_6ParamsE)
        /*0068*/ 	.word	0x000000a8


	//----- nvinfo : EIATTR_FRAME_SIZE
	.align		4
.L_39:
        /*006c*/ 	.byte	0x04, 0x11
        /*006e*/ 	.short	(.L_41 - .L_40)
	.align		4
.L_40:
        /*0070*/ 	.word	index@(_ZN7cutlass13device_kernelIN5flash11enable_sm90INS1_16FlashAttnFwdSm90INS1_25CollectiveMainloopFwdSm90ILi2EN4cute5tupleIJNS5_1CILi1EEES8_S8_EEENS6_IJNS7_ILi128EEENS7_ILi64EEENS7_ILi256EEEEEELi256ENS_10bfloat16_tEfNS_4arch4Sm90ELb0ELb1ELb1ELb1ELb1ELb0ELb0ELb1ELb1ELb1ELb1ELb0EEENS1_21CollectiveEpilogueFwdINS6_IJSA_SC_SB_EEES9_SE_SG_Li256ELb1ELb1ELb1ELb0EEENS1_36VarlenDynamicPersistentTileSchedulerILi128ELi64ELi256ELi128ELb1ELb1ELb1ELb1ELb0ELb1EEEEEEEEEvNT_6ParamsE)
        /*0074*/ 	.word	0x00000038


	//----- nvinfo : EIATTR_REGCOUNT
	.align		4
.L_41:
        /*0078*/ 	.byte	0x04, 0x2f
        /*007a*/ 	.short	(.L_43 - .L_42)
	.align		4
.L_42:
        /*007c*/ 	.word	index@(_ZN7cutlass13device_kernelIN5flash11enable_sm90INS1_16FlashAttnFwdSm90INS1_25CollectiveMainloopFwdSm90ILi2EN4cute5tupleIJNS5_1CILi1EEES8_S8_EEENS6_IJNS7_ILi128EEENS7_ILi64EEENS7_ILi256EEEEEELi256ENS_10bfloat16_tEfNS_4arch4Sm90ELb0ELb1ELb1ELb0ELb1ELb0ELb0ELb1ELb1ELb1ELb1ELb0EEENS1_21CollectiveEpilogueFwdINS6_IJSA_SC_SB_EEES9_SE_SG_Li256ELb0ELb1ELb1ELb0EEENS1_19SingleTileSchedulerILb0ELb1ELb1ELi128EEEEEEEEEvNT_6ParamsE)
        /*0080*/ 	.word	0x000000a8


	//----- nvinfo : EIATTR_FRAME_SIZE
	.align		4
.L_43:
        /*0084*/ 	.byte	0x04, 0x11
        /*0086*/ 	.short	(.L_45 - .L_44)
	.align		4
.L_44:
        /*0088*/ 	.word	index@(_ZN7cutlass13device_kernelIN5flash11enable_sm90INS1_16FlashAttnFwdSm90INS1_25CollectiveMainloopFwdSm90ILi2EN4cute5tupleIJNS5_1CILi1EEES8_S8_EEENS6_IJNS7_ILi128EEENS7_ILi64EEENS7_ILi256EEEEEELi256ENS_10bfloat16_tEfNS_4arch4Sm90ELb0ELb1ELb1ELb0ELb1ELb0ELb0ELb1ELb1ELb1ELb1ELb0EEENS1_21CollectiveEpilogueFwdINS6_IJSA_SC_SB_EEES9_SE_SG_Li256ELb0ELb1ELb1ELb0EEENS1_19SingleTileSchedulerILb0ELb1ELb1ELi128EEEEEEEEEvNT_6ParamsE)
        /*008c*/ 	.word	0x00000008


	//----- nvinfo : EIATTR_REGCOUNT
	.align		4
.L_45:
        /*0090*/ 	.byte	0x04, 0x2f
        /*0092*/ 	.short	(.L_47 - .L_46)
	.align		4
.L_46:
        /*0094*/ 	.word	index@(_ZN7cutlass13device_kernelIN5flash11enable_sm90INS1_16FlashAttnFwdSm90INS1_25CollectiveMainloopFwdSm90ILi2EN4cute5tupleIJNS5_1CILi1EEES8_S8_EEENS6_IJNS7_ILi128EEENS7_ILi80EEENS7_ILi256EEEEEELi256ENS_10bfloat16_tEfNS_4arch4Sm90ELb0ELb0ELb1ELb1ELb1ELb1ELb0ELb1ELb1ELb1ELb1ELb0EEENS1_21CollectiveEpilogueFwdINS6_IJSA_SC_SB_EEES9_SE_SG_Li256ELb1ELb1ELb1ELb0EEENS1_36VarlenDynamicPersistentTileSchedulerILi128ELi80ELi256ELi128ELb1ELb1ELb1ELb0ELb1ELb1EEEEEEEEEvNT_6ParamsE)
        /*0098*/ 	.word	0x000000a8


	//----- nvinfo : EIATTR_FRAME_SIZE
	.align		4
.L_47:
        /*009c*/ 	.byte	0x04, 0x11
        /*009e*/ 	.short	(.L_49 - .L_48)
	.align		4
.L_48:
        /*00a0*/ 	.word	index@(_ZN7cutlass13device_kernelIN5flash11enable_sm90INS1_16FlashAttnFwdSm90INS1_25CollectiveMainloopFwdSm90ILi2EN4cute5tupleIJNS5_1CILi1EEES8_S8_EEENS6_IJNS7_ILi128EEENS7_ILi80EEENS7_ILi256EEEEEELi256ENS_10bfloat16_tEfNS_4arch4Sm90ELb0ELb0ELb1ELb1ELb1ELb1ELb0ELb1ELb1ELb1ELb1ELb0EEENS1_21CollectiveEpilogueFwdINS6_IJSA_SC_SB_EEES9_SE_SG_Li256ELb1ELb1ELb1ELb0EEENS1_36VarlenDynamicPersistentTileSchedulerILi128ELi80ELi256ELi128ELb1ELb1ELb1ELb0ELb1ELb1EEEEEEEEEvNT_6ParamsE)
        /*00a4*/ 	.word	0x000001a0


	//----- nvinfo : EIATTR_REGCOUNT
	.align		4
.L_49:
        /*00a8*/ 	.byte	0x04, 0x2f
        /*00aa*/ 	.short	(.L_51 - .L_50)
	.align		4
.L_50:
        /*00ac*/ 	.word	index@(_ZN7cutlass13device_kernelIN5flash11enable_sm90INS1_16FlashAttnFwdSm90INS1_25CollectiveMainloopFwdSm90ILi2EN4cute5tupleIJNS5_1CILi1EEES8_S8_EEENS6_IJNS7_ILi128EEENS7_ILi80EEENS7_ILi256EEEEEELi256ENS_10bfloat16_tEfNS_4arch4Sm90ELb0ELb0ELb1ELb1ELb1ELb0ELb0ELb1ELb1ELb1ELb1ELb0EEENS1_21CollectiveEpilogueFwdINS6_IJSA_SC_SB_EEES9_SE_SG_Li256ELb1ELb1ELb1ELb0EEENS1_36VarlenDynamicPersistentTileSchedulerILi128ELi80ELi256ELi128ELb1ELb1ELb1ELb0ELb1ELb1EEEEEEEEEvNT_6ParamsE)
        /*00b0*/ 	.word	0x000000a8


	//----- nvinfo : EIATTR_FRAME_SIZE
	.align		4
.L_51:
        /*00b4*/ 	.byte	0x04, 0x11
        /*00b6*/ 	.short	(.L_53 - .L_52)
	.align		4
.L_52:
        /*00b8*/ 	.word	index@(_ZN7cutlass13device_kernelIN5flash11enable_sm90INS1_16FlashAttnFwdSm90INS1_25CollectiveMainloopFwdSm90ILi2EN4cute5tupleIJNS5_1CILi1EEES8_S8_EEENS6_IJNS7_ILi128EEENS7_ILi80EEENS7_ILi256EEEEEELi256ENS_10bfloat16_tEfNS_4arch4Sm90ELb0ELb0ELb1ELb1ELb1ELb0ELb0ELb1ELb1ELb1ELb1ELb0EEENS1_21CollectiveEpilogueFwdINS6_IJSA_SC_SB_EEES9_SE_SG_Li256ELb1ELb1ELb1ELb0EEENS1_36VarlenDynamicPersistentTileSchedulerILi128ELi80ELi256ELi128ELb1ELb1ELb1ELb0ELb1ELb1EEEEEEEEEvNT_6ParamsE)
        /*00bc*/ 	.word	0x00000058


	//----- nvinfo : EIATTR_REGCOUNT
	.align		4
.L_53:
        /*00c0*/ 	.byte	0x04, 0x2f
        /*00c2*/ 	.short	(.L_55 - .L_54)
	.align		4
.L_54:
        /*00c4*/ 	.word	index@(_ZN7cutlass13device_kernelIN5flash11enable_sm90INS1_16FlashAttnFwdSm90INS1_25CollectiveMainloopFwdSm90ILi2EN4cute5tupleIJNS5_1CILi1EEES8_S8_EEENS6_IJNS7_ILi128EEENS7_ILi80EEENS7_ILi256EEEEEELi256ENS_10bfloat16_tEfNS_4arch4Sm90ELb0ELb0ELb1ELb0ELb1ELb0ELb0ELb1ELb1ELb1ELb1ELb0EEENS1_21CollectiveEpilogueFwdINS6_IJSA_SC_SB_EEES9_SE_SG_Li256ELb0ELb1ELb1ELb0EEENS1_19SingleTileSchedulerILb0ELb1ELb1ELi128EEEEEEEEEvNT_6ParamsE)
        /*00c8*/ 	.word	0x000000a8


	//----- nvinfo : EIATTR_FRAME_SIZE
	.align		4
.L_55:
        /*00cc*/ 	.byte	0x04, 0x11
        /*00ce*/ 	.short	(.L_57 - .L_56)
	.align		4
.L_56:
        /*00d0*/ 	.word	index@(_ZN7cutlass13device_kernelIN5flash11enable_sm90INS1_16FlashAttnFwdSm90INS1_25CollectiveMainloopFwdSm90ILi2EN4cute5tupleIJNS5_1CILi1EEES8_S8_EEENS6_IJNS7_ILi128EEENS7_ILi80EEENS7_ILi256EEEEEELi256ENS_10bfloat16_tEfNS_4arch4Sm90ELb0ELb0ELb1ELb0ELb1ELb0ELb0ELb1ELb1ELb1ELb1ELb0EEENS1_21CollectiveEpilogueFwdINS6_IJSA_SC_SB_EEES9_SE_SG_Li256ELb0ELb1ELb1ELb0EEENS1_19SingleTileSchedulerILb0ELb1ELb1ELi128EEEEEEEEEvNT_6ParamsE)
        /*00d4*/ 	.word	0x00000008


	//----- nvinfo : EIATTR_MIN_STACK_SIZE
	.align		4
.L_57:
        /*00d8*/ 	.byte	0x04, 0x12
        /*00da*/ 	.short	(.L_59 - .L_58)
	.align		4
.L_58:
        /*00dc*/ 	.word	index@(_ZN7cutlass13device_kernelIN5flash11enable_sm90INS1_16FlashAttnFwdSm90INS1_25CollectiveMainloopFwdSm90ILi2EN4cute5tupleIJNS5_1CILi1EEES8_S8_EEENS6_IJNS7_ILi128EEENS7_ILi80EEENS7_ILi256EEEEEELi256ENS_10bfloat16_tEfNS_4arch4Sm90ELb0ELb0ELb1ELb0ELb1ELb0ELb0ELb1ELb1ELb1ELb1ELb0EEENS1_21CollectiveEpilogueFwdINS6_IJSA_SC_SB_EEES9_SE_SG_Li256ELb0ELb1ELb1ELb0EEENS1_19SingleTileSchedulerILb0ELb1ELb1ELi128EEEEEEEEEvNT_6ParamsE)
        /*00e0*/ 	.word	0x00000008


	//----- nvinfo : EIATTR_MIN_STACK_SIZE
	.align		4
.L_59:
        /*00e4*/ 	.byte	0x04, 0x12
        /*00e6*/ 	.short	(.L_61 - .L_60)
	.align		4
.L_60:
        /*00e8*/ 	.word	index@(_ZN7cutlass13device_kernelIN5flash11enable_sm90INS1_16FlashAttnFwdSm90INS1_25CollectiveMainloopFwdSm90ILi2EN4cute5tupleIJNS5_1CILi1EEES8_S8_EEENS6_IJNS7_ILi128EEENS7_ILi80EEENS7_ILi256EEEEEELi256ENS_10bfloat16_tEfNS_4arch4Sm90ELb0ELb0ELb1ELb1ELb1ELb0ELb0ELb1ELb1ELb1ELb1ELb0EEENS1_21CollectiveEpilogueFwdINS6_IJSA_SC_SB_EEES9_SE_SG_Li256ELb1ELb1ELb1ELb0EEENS1_36VarlenDynamicPersistentTileSchedulerILi128ELi80ELi256ELi128ELb1ELb1ELb1ELb0ELb1ELb1EEEEEEEEEvNT_6ParamsE)
        /*00ec*/ 	.word	0x00000058


	//----- nvinfo : EIATTR_MIN_STACK_SIZE
	.align		4
.L_61:
        /*00f0*/ 	.byte	0x04, 0x12
        /*00f2*/ 	.short	(.L_63 - .L_62)
	.align		4
.L_62:
        /*00f4*/ 	.word	index@(_ZN7cutlass13device_kernelIN5flash11enable_sm90INS1_16FlashAttnFwdSm90INS1_25CollectiveMainloopFwdSm90ILi2EN4cute5tupleIJNS5_1CILi1EEES8_S8_EEENS6_IJNS7_ILi128EEENS7_ILi80EEENS7_ILi256EEEEEELi256ENS_10bfloat16_tEfNS_4arch4Sm90ELb0ELb0ELb1ELb1ELb1ELb1ELb0ELb1ELb1ELb1ELb1ELb0EEENS1_21CollectiveEpilogueFwdINS6_IJSA_SC_SB_EEES9_SE_SG_Li256ELb1ELb1ELb1ELb0EEENS1_36VarlenDynamicPersistentTileSchedulerILi128ELi80ELi256ELi128ELb1ELb1ELb1ELb0ELb1ELb1EEEEEEEEEvNT_6ParamsE)
        /*00f8*/ 	.word	0x000001a0


	//----- nvinfo : EIATTR_MIN_STACK_SIZE
	.align		4
.L_63:
        /*00fc*/ 	.byte	0x04, 0x12
        /*00fe*/ 	.short	(.L_65 - .L_64)
	.align		4
.L_64:
        /*0100*/ 	.word	index@(_ZN7cutlass13device_kernelIN5flash11enable_sm90INS1_16FlashAttnFwdSm90INS1_25CollectiveMainloopFwdSm90ILi2EN4cute5tupleIJNS5_1CILi1EEES8_S8_EEENS6_IJNS7_ILi128EEENS7_ILi64EEENS7_ILi256EEEEEELi256ENS_10bfloat16_tEfNS_4arch4Sm90ELb0ELb1ELb1ELb0ELb1ELb0ELb0ELb1ELb1ELb1ELb1ELb0EEENS1_21CollectiveEpilogueFwdINS6_IJSA_SC_SB_EEES9_SE_SG_Li256ELb0ELb1ELb1ELb0EEENS1_19SingleTileSchedulerILb0ELb1ELb1ELi128EEEEEEEEEvNT_6ParamsE)
        /*0104*/ 	.word	0x00000008


	//----- nvinfo : EIATTR_MIN_STACK_SIZE
	.align		4
.L_65:
        /*0108*/ 	.byte	0x04, 0x12
        /*010a*/ 	.short	(.L_67 - .L_66)
	.align		4
.L_66:
        /*010c*/ 	.word	index@(_ZN7cutlass13device_kernelIN5flash11enable_sm90INS1_16FlashAttnFwdSm90INS1_25CollectiveMainloopFwdSm90ILi2EN4cute5tupleIJNS5_1CILi1EEES8_S8_EEENS6_IJNS7_ILi128EEENS7_ILi64EEENS7_ILi256EEEEEELi256ENS_10bfloat16_tEfNS_4arch4Sm90ELb0ELb1ELb1ELb1ELb1ELb0ELb0ELb1ELb1ELb1ELb1ELb0EEENS1_21CollectiveEpilogueFwdINS6_IJSA_SC_SB_EEES9_SE_SG_Li256ELb1ELb1ELb1ELb0EEENS1_36VarlenDynamicPersistentTileSchedulerILi128ELi64ELi256ELi128ELb1ELb1ELb1ELb1ELb0ELb1EEEEEEEEEvNT_6ParamsE)
        /*0110*/ 	.word	0x00000038


	//----- nvinfo : EIATTR_MIN_STACK_SIZE
	.align		4
.L_67:
        /*0114*/ 	.byte	0x04, 0x12
        /*0116*/ 	.short	(.L_69 - .L_68)
	.align		4
.L_68:
        /*0118*/ 	.word	index@(_ZN7cutlass13device_kernelIN5flash11enable_sm90INS1_16FlashAttnFwdSm90INS1_25CollectiveMainloopFwdSm90ILi2EN4cute5tupleIJNS5_1CILi1EEES8_S8_EEENS6_IJNS7_ILi128EEENS7_ILi64EEENS7_ILi256EEEEEELi256ENS_10bfloat16_tEfNS_4arch4Sm90ELb0ELb1ELb1ELb1ELb1ELb1ELb0ELb1ELb1ELb1ELb1ELb0EEENS1_21CollectiveEpilogueFwdINS6_IJSA_SC_SB_EEES9_SE_SG_Li256ELb1ELb1ELb1ELb0EEENS1_36VarlenDynamicPersistentTileSchedulerILi128ELi64ELi256ELi128ELb1ELb1ELb1ELb1ELb0ELb1EEEEEEEEEvNT_6ParamsE)
        /*011c*/ 	.word	0x00000108


	//----- nvinfo : EIATTR_MIN_STACK_SIZE
	.align		4
.L_69:
        /*0120*/ 	.byte	0x04, 0x12
        /*0122*/ 	.short	(.L_71 - .L_70)
	.align		4
.L_70:
        /*0124*/ 	.word	index@(_ZN7cutlass13device_kernelIN5flash11enable_sm90INS1_16FlashAttnFwdSm90INS1_25CollectiveMainloopFwdSm90ILi2EN4cute5tupleIJNS5_1CILi1EEES8_S8_EEENS6_IJNS7_ILi128EEENS7_ILi80EEENS7_ILi256EEEEEELi256ENS_10bfloat16_tEfNS_4arch4Sm90ELb1ELb0ELb1ELb0ELb1ELb0ELb0ELb1ELb1ELb1ELb1ELb0EEENS1_21CollectiveEpilogueFwdINS6_IJSA_SC_SB_EEES9_SE_SG_Li256ELb0ELb1ELb1ELb0EEENS1_19SingleTileSchedulerILb0ELb1ELb1ELi128EEEEEEEEEvNT_6ParamsE)
        /*0128*/ 	.word	0x00000008


	//----- nvinfo : EIATTR_MIN_STACK_SIZE
	.align		4
.L_71:
        /*012c*/ 	.byte	0x04, 0x12
        /*012e*/ 	.short	(.L_73 - .L_72)
	.align		4
.L_72:
        /*0130*/ 	.word	index@(_ZN7cutlass13device_kernelIN5flash11enable_sm90INS1_16FlashAttnFwdSm90INS1_25CollectiveMainloopFwdSm90ILi2EN4cute5tupleIJNS5_1CILi1EEES8_S8_EEENS6_IJNS7_ILi128EEENS7_ILi80EEENS7_ILi256EEEEEELi256ENS_10bfloat16_tEfNS_4arch4Sm90ELb1ELb0ELb1ELb1ELb1ELb0ELb0ELb1ELb1ELb1ELb1ELb0EEENS1_21CollectiveEpilogueFwdINS6_IJSA_SC_SB_EEES9_SE_SG_Li256ELb1ELb1ELb1ELb0EEENS1_36VarlenDynamicPersistentTileSchedulerILi128ELi80ELi256ELi128ELb1ELb1ELb1ELb1ELb1ELb1EEEEEEEEEvNT_6ParamsE)
        /*0134*/ 	.word	0x00000048


	//----- nvinfo : EIATTR_MIN_STACK_SIZE
	.align		4
.L_73:
        /*0138*/ 	.byte	0x04, 0x12
        /*013a*/ 	.short	(.L_75 - .L_74)
	.align		4
.L_74:
        /*013c*/ 	.word	index@(_ZN7cutlass13device_kernelIN5flash11enable_sm90INS1_16FlashAttnFwdSm90INS1_25CollectiveMainloopFwdSm90ILi2EN4cute5tupleIJNS5_1CILi1EEES8_S8_EEENS6_IJNS7_ILi128EEENS7_ILi80EEENS7_ILi256EEEEEELi256ENS_10bfloat16_tEfNS_4arch4Sm90ELb1ELb0ELb1ELb1ELb1ELb1ELb0ELb1ELb1ELb1ELb1ELb0EEENS1_21CollectiveEpilogueFwdINS6_IJSA_SC_SB_EEES9_SE_SG_Li256ELb1ELb1ELb1ELb0EEENS1_36VarlenDynamicPersistentTileSchedulerILi128ELi80ELi256ELi128ELb1ELb1ELb1ELb1ELb1ELb1EEEEEEEEEvNT_6ParamsE)
        /*0140*/ 	.word	0x000001d8
.L_75:


//--------------------- .nv.compat                --------------------------
	.section	.nv.compat,"",@"SHT_CUDA_COMPAT_INFO"
	.align	4
        /*0000*/ 	.byte	0x02, 0x09, 0x01, 0x00, 0x02, 0x02, 0x04, 0x00, 0x02, 0x05, 0x05, 0x00, 0x03, 0x07, 0x01, 0x01
        /*0010*/ 	.byte	0x02, 0x03, 0x01, 0x00, 0x02, 0x06, 0x01, 0x00, 0x04, 0x0b, 0x08, 0x00, 0x00, 0x00, 0x00, 0x00
        /*0020*/ 	.byte	0x00, 0x00, 0x00, 0x00


//--------------------- .nv.info._ZN7cutlass13device_kernelIN5flash11enable_sm90INS1_16FlashAttnFwdSm90INS1_25CollectiveMainloopFwdSm90ILi2EN4cute5tupleIJNS5_1CILi1EEES8_S8_EEENS6_IJNS7_ILi128EEENS7_ILi80EEENS7_ILi256EEEEEELi256ENS_10bfloat16_tEfNS_4arch4Sm90ELb0ELb0ELb1ELb0ELb1ELb0ELb0ELb1ELb1ELb1ELb1ELb0EEENS1_21CollectiveEpilogueFwdINS6_IJSA_SC_SB_EEES9_SE_SG_Li256ELb0ELb1ELb1ELb0EEENS1_19SingleTileSchedulerILb0ELb1ELb1ELi128EEEEEEEEEvNT_6ParamsE --------------------------
	.section	.nv.info._ZN7cutlass13device_kernelIN5flash11enable_sm90INS1_16FlashAttnFwdSm90INS1_25CollectiveMainloopFwdSm90ILi2EN4cute5tupleIJNS5_1CILi1EEES8_S8_EEENS6_IJNS7_ILi128EEENS7_ILi80EEENS7_ILi256EEEEEELi256ENS_10bfloat16_tEfNS_4arch4Sm90ELb0ELb0ELb1ELb0ELb1ELb0ELb0ELb1ELb1ELb1ELb1ELb0EEENS1_21CollectiveEpilogueFwdINS6_IJSA_SC_SB_EEES9_SE_SG_Li256ELb0ELb1ELb1ELb0EEENS1_19SingleTileSchedulerILb0ELb1ELb1ELi128EEEEEEEEEvNT_6ParamsE,"",@"SHT_CUDA_INFO"
	.sectionflags	@""
	.align	4


	//----- nvinfo : EIATTR_CUDA_API_VERSION
	.align		4
        /*0000*/ 	.byte	0x04, 0x37
        /*0002*/ 	.short	(.L_77 - .L_76)
.L_76:
        /*0004*/ 	.word	0x00000082


	//----- nvinfo : EIATTR_KPARAM_INFO
	.align		4
.L_77:
        /*0008*/ 	.byte	0x04, 0x17
        /*000a*/ 	.short	(.L_79 - .L_78)
.L_78:
        /*000c*/ 	.word	0x00000000
        /*0010*/ 	.short	0x0000
        /*0012*/ 	.short	0x0070
        /*0014*/ 	.byte	0x00, 0xf0, 0x01, 0x28


	//----- nvinfo : EIATTR_SPARSE_MMA_MASK
	.align		4
.L_79:
        /*0018*/ 	.byte	0x03, 0x50
        /*001a*/ 	.short	0x0000


	//----- nvinfo : EIATTR_MAXREG_COUNT
	.align		4
        /*001c*/ 	.byte	0x03, 0x1b
        /*001e*/ 	.short	0x00a8


	//----- nvinfo : EIATTR_NUM_BARRIERS
	.align		4
        /*0020*/ 	.byte	0x02, 0x4c
        /*0022*/ 	.byte	0x09
	.zero		1


	//----- nvinfo : EIATTR_EXTERNS
	.align		4
        /*0024*/ 	.byte	0x04, 0x0f
        /*0026*/ 	.short	(.L_81 - .L_80)


	//   ....[0]....
	.align		4
.L_80:
        /*0028*/ 	.word	index@(__assertfail)


	//----- nvinfo : EIATTR_ANNOTATIONS
	.align		4
.L_81:
        /*002c*/ 	.byte	0x04, 0x55
        /*002e*/ 	.short	(.L_83 - .L_82)


	//   ....[0]....
.L_82:
        /*0030*/ 	.word	0x00000001
        /*0034*/ 	.byte	0xa0, 0x08, 0x00, 0x00, 0x01, 0x00, 0x00, 0x00, 0x70, 0x14, 0x00, 0x00, 0x01, 0x00, 0x00, 0x00
        /*0044*/ 	.byte	0x10, 0xe3, 0x00, 0x00, 0x01, 0x00, 0x00, 0x00, 0x80, 0xe3, 0x00, 0x00, 0x01, 0x00, 0x00, 0x00
        /*0054*/ 	.byte	0xe0, 0xfa, 0x00, 0x00, 0x01, 0x00, 0x00, 0x00, 0x80, 0x13, 0x01, 0x00


	//----- nvinfo : EIATTR_MERCURY_ISA_VERSION
	.align		4
.L_83:
        /*0060*/ 	.byte	0x03, 0x5f
        /*0062*/ 	.short	0x0101


	//----- nvinfo : EIATTR_INT_WARP_WIDE_INSTR_OFFSETS
	.align		4
        /*0064*/ 	.byte	0x04, 0x31
        /*0066*/ 	.short	(.L_85 - .L_84)


	//   ....[0]....
.L_84:
        /*0068*/ 	.word	0x000000c0


	//   ....[1]....
        /*006c*/ 	.word	0x000000d0


	//   ....[2]....
        /*0070*/ 	.word	0x00000170


	//----- nvinfo : EIATTR_COOP_GROUP_MASK_REGIDS
	.align		4
.L_85:
        /*0074*/ 	.byte	0x04, 0x29
        /*0076*/ 	.short	(.L_87 - .L_86)


	//   ....[0]....
.L_86:
        /*0078*/ 	.word	0xffffffff


	//   ....[1]....
        /*007c*/ 	.word	0xffffffff


	//   ....[2]....
        /*0080*/ 	.word	0xffffffff


	//   ....[3]....
        /*0084*/ 	.word	0xffffffff


	//   ....[4]....
        /*0088*/ 	.word	0xffffffff


	//   ....[5]....
        /*008c*/ 	.word	0xffffffff


	//   ....[6]....
        /*0090*/ 	.word	0xffffffff


	//   ....[7]....
        /*0094*/ 	.word	0xffffffff


	//   ....[8]....
        /*0098*/ 	.word	0xffffffff


	//   ....[9]....
        /*009c*/ 	.word	0xffffffff


	//   ....[10]....
        /*00a0*/ 	.word	0xffffffff


	//   ....[11]....
        /*00a4*/ 	.word	0xffffffff


	//   ....[12]....
        /*00a8*/ 	.word	0xffffffff


	//   ....[13]....
        /*00ac*/ 	.word	0xffffffff


	//   ....[14]....
        /*00b0*/ 	.word	0xffffffff


	//   ....[15]....
        /*00b4*/ 	.word	0xffffffff


	//   ....[16]....
        /*00b8*/ 	.word	0xffffffff


	//   ....[17]....
        /*00bc*/ 	.word	0xffffffff


	//   ....[18]....
        /*00c0*/ 	.word	0xffffffff


	//   ....[19]....
        /*00c4*/ 	.word	0xffffffff


	//   ....[20]....
        /*00c8*/ 	.word	0xffffffff


	//   ....[21]....
        /*00cc*/ 	.word	0xffffffff


	//   ....[22]....
        /*00d0*/ 	.word	0xffffffff


	//   ....[23]....
        /*00d4*/ 	.word	0xffffffff


	//   ....[24]....
        /*00d8*/ 	.word	0xffffffff


	//   ....[25]....
        /*00dc*/ 	.word	0xffffffff


	//   ....[26]....
        /*00e0*/ 	.word	0xffffffff


	//   ....[27]....
        /*00e4*/ 	.word	0xffffffff


	//   ....[28]....
        /*00e8*/ 	.word	0xffffffff


	//   ....[29]....
        /*00ec*/ 	.word	0xffffffff


	//   ....[30]....
        /*00f0*/ 	.word	0xffffffff


	//   ....[31]....
        /*00f4*/ 	.word	0xffffffff


	//   ....[32]....
        /*00f8*/ 	.word	0xffffffff


	//   ....[33]....
        /*00fc*/ 	.word	0xffffffff


	//   ....[34]....
        /*0100*/ 	.word	0xffffffff


	//   ....[35]....
        /*0104*/ 	.word	0xffffffff


	//   ....[36]....
        /*0108*/ 	.word	0xffffffff


	//   ....[37]....
        /*010c*/ 	.word	0xffffffff


	//   ....[38]....
        /*0110*/ 	.word	0xffffffff


	//   ....[39]....
        /*0114*/ 	.word	0xffffffff


	//   ....[40]....
        /*0118*/ 	.word	0xffffffff


	//   ....[41]....
        /*011c*/ 	.word	0xffffffff


	//   ....[42]....
        /*0120*/ 	.word	0xffffffff


	//   ....[43]....
        /*0124*/ 	.word	0xffffffff


	//   ....[44]....
        /*0128*/ 	.word	0xffffffff


	//   ....[45]....
        /*012c*/ 	.word	0xffffffff


	//   ....[46]....
        /*0130*/ 	.word	0xffffffff


	//   ....[47]....
        /*0134*/ 	.word	0xffffffff


	//   ....[48]....
        /*0138*/ 	.word	0xffffffff


	//   ....[49]....
        /*013c*/ 	.word	0xffffffff


	//   ....[50]....
        /*0140*/ 	.word	0xffffffff


	//   ....[51]....
        /*0144*/ 	.word	0xffffffff


	//   ....[52]....
        /*0148*/ 	.word	0xffffffff


	//   ....[53]....
        /*014c*/ 	.word	0xffffffff


	//   ....[54]....
        /*0150*/ 	.word	0xffffffff


	//   ....[55]....
        /*0154*/ 	.word	0xffffffff


	//   ....[56]....
        /*0158*/ 	.word	0xffffffff


	//   ....[57]....
        /*015c*/ 	.word	0xffffffff


	//   ....[58]....
        /*0160*/ 	.word	0xffffffff


	//   ....[59]....
        /*0164*/ 	.word	0xffffffff


	//   ....[60]....
        /*0168*/ 	.word	0xffffffff


	//   ....[61]....
        /*016c*/ 	.word	0xffffffff


	//   ....[62]....
        /*0170*/ 	.word	0xffffffff


	//   ....[63]....
        /*0174*/ 	.word	0xffffffff


	//   ....[64]....
        /*0178*/ 	.word	0xffffffff


	//   ....[65]....
        /*017c*/ 	.word	0xffffffff


	//   ....[66]....
        /*0180*/ 	.word	0xffffffff


	//   ....[67]....
        /*0184*/ 	.word	0xffffffff


	//   ....[68]....
        /*0188*/ 	.word	0xffffffff


	//   ....[69]....
        /*018c*/ 	.word	0xffffffff


	//   ....[70]....
        /*0190*/ 	.word	0xffffffff


	//   ....[71]....
        /*0194*/ 	.word	0xffffffff


	//   ....[72]....
        /*0198*/ 	.word	0xffffffff


	//   ....[73]....
        /*019c*/ 	.word	0xffffffff


	//   ....[74]....
        /*01a0*/ 	.word	0xffffffff


	//   ....[75]....
        /*01a4*/ 	.word	0xffffffff


	//   ....[76]....
        /*01a8*/ 	.word	0xffffffff


	//   ....[77]....
        /*01ac*/ 	.word	0xffffffff


	//   ....[78]....
        /*01b0*/ 	.word	0xffffffff


	//   ....[79]....
        /*01b4*/ 	.word	0xffffffff


	//   ....[80]....
        /*01b8*/ 	.word	0xffffffff


	//   ....[81]....
        /*01bc*/ 	.word	0xffffffff


	//   ....[82]....
        /*01c0*/ 	.word	0xffffffff


	//   ....[83]....
        /*01c4*/ 	.word	0xffffffff


	//   ....[84]....
        /*01c8*/ 	.word	0xffffffff


	//   ....[85]....
        /*01cc*/ 	.word	0x0500000f


	//   ....[86]....
        /*01d0*/ 	.word	0x0500000f


	//   ....[87]....
        /*01d4*/ 	.word	0x0500000f


	//   ....[88]....
        /*01d8*/ 	.word	0x0500000f


	//   ....[89]....
        /*01dc*/ 	.word	0x0500000f


	//   ....[90]....
        /*01e0*/ 	.word	0x0500000f


	//   ....[91]....
        /*01e4*/ 	.word	0x0500000f


	//   ....[92]....
        /*01e8*/ 	.word	0x0500000f


	//   ....[93]....
        /*01ec*/ 	.word	0x0500000f


	//   ....[94]....
        /*01f0*/ 	.word	0x0500000f


	//   ....[95]....
        /*01f4*/ 	.word	0x0500000f


	//   ....[96]....
        /*01f8*/ 	.word	0x0500000f


	//   ....[97]....
        /*01fc*/ 	.word	0x0500000f


	//   ....[98]....
        /*0200*/ 	.word	0x0500000f


	//   ....[99]....
        /*0204*/ 	.word	0x0500000f


	//   ....[100]....
        /*0208*/ 	.word	0x0500000f


	//   ....[101]....
        /*020c*/ 	.word	0x0500000f


	//   ....[102]....
        /*0210*/ 	.word	0x0500000f


	//   ....[103]....
        /*0214*/ 	.word	0x0500000f


	//   ....[104]....
        /*0218*/ 	.word	0x0500000f


	//   ....[105]....
        /*021c*/ 	.word	0x0500000f


	//   ....[106]....
        /*0220*/ 	.word	0x0500000f


	//   ....[107]....
        /*0224*/ 	.word	0x0500000f


	//   ....[108]....
        /*0228*/ 	.word	0x0500000f


	//   ....[109]....
        /*022c*/ 	.word	0x0500000f


	//   ....[110]....
        /*0230*/ 	.word	0x0500000f


	//   ....[111]....
        /*0234*/ 	.word	0x0500000f


	//   ....[112]....
        /*0238*/ 	.word	0x0500000f


	//   ....[113]....
        /*023c*/ 	.word	0x0500000f


	//   ....[114]....
        /*0240*/ 	.word	0x0500000f


	//   ....[115]....
        /*0244*/ 	.word	0x0500000f


	//   ....[116]....
        /*0248*/ 	.word	0x0500000f


	//   ....[117]....
        /*024c*/ 	.word	0x0500000f


	//   ....[118]....
        /*0250*/ 	.word	0x0500000f


	//   ....[119]....
        /*0254*/ 	.word	0x0500000f


	//   ....[120]....
        /*0258*/ 	.word	0x0500000f


	//   ....[121]....
        /*025c*/ 	.word	0x0500000f


	//   ....[122]....
        /*0260*/ 	.word	0x0500000f


	//   ....[123]....
        /*0264*/ 	.word	0x0500000f


	//   ....[124]....
        /*0268*/ 	.word	0x0500000f


	//   ....[125]....
        /*026c*/ 	.word	0x0500000f


	//   ....[126]....
        /*0270*/ 	.word	0x0500000f


	//   ....[127]....
        /*0274*/ 	.word	0x0500000f


	//   ....[128]....
        /*0278*/ 	.word	0x0500000f


	//   ....[129]....
        /*027c*/ 	.word	0x0500000f


	//   ....[130]....
        /*0280*/ 	.word	0x0500000f


	//   ....[131]....
        /*0284*/ 	.word	0x0500000f


	//   ....[132]....
        /*0288*/ 	.word	0x0500000f


	//   ....[133]....
        /*028c*/ 	.word	0x0500000f


	//   ....[134]....
        /*0290*/ 	.word	0x0500000f


	//   ....[135]....
        /*0294*/ 	.word	0x0500000f


	//   ....[136]....
        /*0298*/ 	.word	0x0500000f


	//   ....[137]....
        /*029c*/ 	.word	0x0500000f


	//   ....[138]....
        /*02a0*/ 	.word	0x0500000f


	//   ....[139]....
        /*02a4*/ 	.word	0x0500000f


	//   ....[140]....
        /*02a8*/ 	.word	0x0500000f


	//   ....[141]....
        /*02ac*/ 	.word	0x0500000f


	//   ....[142]....
        /*02b0*/ 	.word	0x0500000f


	//----- nvinfo : EIATTR_COOP_GROUP_INSTR_OFFSETS
	.align		4
.L_87:
        /*02b4*/ 	.byte	0x04, 0x28
        /*02b6*/ 	.short	(.L_89 - .L_88)


	//   ....[0]....
.L_88:
        /*02b8*/ 	.word	0x00000070


	//   ....[1]....
        /*02bc*/ 	.word	0x000000b0


	//   ....[2]....
        /*02c0*/ 	.word	0x000002d0


	//   ....[3]....
        /*02c4*/ 	.word	0x00000430


	//   ....[4]....
        /*02c8*/ 	.word	0x00000550


	//   ....[5]....
        /*02cc*/ 	.word	0x000006b0


	//   ....[6]....
        /*02d0*/ 	.word	0x00001250


	//   ....[7]....
        /*02d4*/ 	.word	0x00004990


	//   ....[8]....
        /*02d8*/ 	.word	0x00004a10


	//   ....[9]....
        /*02dc*/ 	.word	0x00004da0


	//   ....[10]....
        /*02e0*/ 	.word	0x00004e50


	//   ....[11]....
        /*02e4*/ 	.word	0x00009140


	//   ....[12]....
        /*02e8*/ 	.word	0x00009170


	//   ....[13]....
        /*02ec*/ 	.word	0x00009190


	//   ....[14]....
        /*02f0*/ 	.word	0x000091b0


	//   ....[15]....
        /*02f4*/ 	.word	0x0000a580


	//   ....[16]....
        /*02f8*/ 	.word	0x0000a5b0


	//   ....[17]....
        /*02fc*/ 	.word	0x0000a650


	//   ....[18]....
        /*0300*/ 	.word	0x0000a6b0


	//   ....[19]....
        /*0304*/ 	.word	0x0000b980


	//   ....[20]....
        /*0308*/ 	.word	0x0000b9e0


	//   ....[21]....
        /*030c*/ 	.word	0x0000ba20


	//   ....[22]....
        /*0310*/ 	.word	0x0000ba60


	//   ....[23]....
        /*0314*/ 	.word	0x0000ba80


	//   ....[24]....
        /*0318*/ 	.word	0x0000bab0


	//   ....[25]....
        /*031c*/ 	.word	0x0000c700


	//   ....[26]....
        /*0320*/ 	.word	0x0000c710


	//   ....[27]....
        /*0324*/ 	.word	0x0000d780


	//   ....[28]....
        /*0328*/ 	.word	0x0000e9b0


	//   ....[29]....
        /*032c*/ 	.word	0x0000e9f0


	//   ....[30]....
        /*0330*/ 	.word	0x0000ea20


	//   ....[31]....
        /*0334*/ 	.word	0x0000ea40


	//   ....[32]....
        /*0338*/ 	.word	0x0000ea50


	//   ....[33]....
        /*033c*/ 	.word	0x0000eac0


	//   ....[34]....
        /*0340*/ 	.word	0x0000eaf0


	//   ....[35]....
        /*0344*/ 	.word	0x0000eb50


	//   ....[36]....
        /*0348*/ 	.word	0x0000eb80


	//   ....[37]....
        /*034c*/ 	.word	0x0000ebe0


	//   ....[38]....
        /*0350*/ 	.word	0x0000f2b0


	//   ....[39]....
        /*0354*/ 	.word	0x0000f2f0


	//   ....[40]....
        /*0358*/ 	.word	0x0000f320


	//   ....[41]....
        /*035c*/ 	.word	0x0000f340


	//   ....[42]....
        /*0360*/ 	.word	0x0000f350


	//   ....[43]....
        /*0364*/ 	.word	0x0000f3e0


	//   ....[44]....
        /*0368*/ 	.word	0x0000f420


	//   ....[45]....
        /*036c*/ 	.word	0x0000f480


	//   ....[46]....
        /*0370*/ 	.word	0x0000f4b0


	//   ....[47]....
        /*0374*/ 	.word	0x0000f520


	//   ....[48]....
        /*0378*/ 	.word	0x0000f560


	//   ....[49]....
        /*037c*/ 	.word	0x0000f5c0


	//   ....[50]....
        /*0380*/ 	.word	0x0000f5f0


	//   ....[51]....
        /*0384*/ 	.word	0x0000f650


	//   ....[52]....
        /*0388*/ 	.word	0x0000f690


	//   ....[53]....
        /*038c*/ 	.word	0x0000f6f0


	//   ....[54]....
        /*0390*/ 	.word	0x0000ff60


	//   ....[55]....
        /*0394*/ 	.word	0x0000ffa0


	//   ....[56]....
        /*0398*/ 	.word	0x0000ffd0


	//   ....[57]....
        /*039c*/ 	.word	0x0000fff0


	//   ....[58]....
        /*03a0*/ 	.word	0x00010010


	//   ....[59]....
        /*03a4*/ 	.word	0x00010030


	//   ....[60]....
        /*03a8*/ 	.word	0x00010060


	//   ....[61]....
        /*03ac*/ 	.word	0x00010080


	//   ....[62]....
        /*03b0*/ 	.word	0x00010090


	//   ....[63]....
        /*03b4*/ 	.word	0x00010110


	//   ....[64]....
        /*03b8*/ 	.word	0x000104b0


	//   ....[65]....
        /*03bc*/ 	.word	0x000104e0


	//   ....[66]....
        /*03c0*/ 	.word	0x00010500


	//   ....[67]....
        /*03c4*/ 	.word	0x000105a0


	//   ....[68]....
        /*03c8*/ 	.word	0x000105c0


	//   ....[69]....
        /*03cc*/ 	.word	0x00010660


	//   ....[70]....
        /*03d0*/ 	.word	0x00010680


	//   ....[71]....
        /*03d4*/ 	.word	0x00010720


	//   ....[72]....
        /*03d8*/ 	.word	0x00010740


	//   ....[73]....
        /*03dc*/ 	.word	0x00010750


	//   ....[74]....
        /*03e0*/ 	.word	0x00010c90


	//   ....[75]....
        /*03e4*/ 	.word	0x00010cd0


	//   ....[76]....
        /*03e8*/ 	.word	0x00010d00


	//   ....[77]....
        /*03ec*/ 	.word	0x00010d30


	//   ....[78]....
        /*03f0*/ 	.word	0x00010e10


	//   ....[79]....
        /*03f4*/ 	.word	0x00010e30


	//   ....[80]....
        /*03f8*/ 	.word	0x00010ee0


	//   ....[81]....
        /*03fc*/ 	.word	0x00010f00


	//   ....[82]....
        /*0400*/ 	.word	0x00010f50


	//   ....[83]....
        /*0404*/ 	.word	0x00010fc0


	//   ....[84]....
        /*0408*/ 	.word	0x00011310


	//   ....[85]....
        /*040c*/ 	.word	0x00011800


	//   ....[86]....
        /*0410*/ 	.word	0x000118f0


	//   ....[87]....
        /*0414*/ 	.word	0x000119a0


	//   ....[88]....
        /*0418*/ 	.word	0x00011ad0


	//   ....[89]....
        /*041c*/ 	.word	0x00011b30


	//   ....[90]....
        /*0420*/ 	.word	0x00011c30


	//   ....[91]....
        /*0424*/ 	.word	0x00011c90


	//   ....[92]....
        /*0428*/ 	.word	0x00011d90


	//   ....[93]....
        /*042c*/ 	.word	0x00011df0


	//   ....[94]....
        /*0430*/ 	.word	0x00011ee0


	//   ....[95]....
        /*0434*/ 	.word	0x00011f30


	//   ....[96]....
        /*0438*/ 	.word	0x00011fc0


	//   ....[97]....
        /*043c*/ 	.word	0x00012020


	//   ....[98]....
        /*0440*/ 	.word	0x00012160


	//   ....[99]....
        /*0444*/ 	.word	0x000121d0


	//   ....[100]....
        /*0448*/ 	.word	0x000122d0


	//   ....[101]....
        /*044c*/ 	.word	0x00012340


	//   ....[102]....
        /*0450*/ 	.word	0x00012440


	//   ....[103]....
        /*0454*/ 	.word	0x000124b0


	//   ....[104]....
        /*0458*/ 	.word	0x000125b0


	//   ....[105]....
        /*045c*/ 	.word	0x00012620


	//   ....[106]....
        /*0460*/ 	.word	0x00012720


	//   ....[107]....
        /*0464*/ 	.word	0x00012790


	//   ....[108]....
        /*0468*/ 	.word	0x00012890


	//   ....[109]....
        /*046c*/ 	.word	0x000128f0


	//   ....[110]....
        /*0470*/ 	.word	0x000129e0


	//   ....[111]....
        /*0474*/ 	.word	0x00012a30


	//   ....[112]....
        /*0478*/ 	.word	0x00012b70


	//   ....[113]....
        /*047c*/ 	.word	0x00012c30


	//   ....[114]....
        /*0480*/ 	.word	0x00012d70


	//   ....[115]....
        /*0484*/ 	.word	0x00012dc0


	//   ....[116]....
        /*0488*/ 	.word	0x00012ed0


	//   ....[117]....
        /*048c*/ 	.word	0x00012f20


	//   ....[118]....
        /*0490*/ 	.word	0x00013040


	//   ....[119]....
        /*0494*/ 	.word	0x00013090


	//   ....[120]....
        /*0498*/ 	.word	0x000131c0


	//   ....[121]....
        /*049c*/ 	.word	0x00013210


	//   ....[122]....
        /*04a0*/ 	.word	0x000132f0


	//   ....[123]....
        /*04a4*/ 	.word	0x00013390


	//   ....[124]....
        /*04a8*/ 	.word	0x000134c0


	//   ....[125]....
        /*04ac*/ 	.word	0x00013510


	//   ....[126]....
        /*04b0*/ 	.word	0x00013640


	//   ....[127]....
        /*04b4*/ 	.word	0x00013690


	//   ....[128]....
        /*04b8*/ 	.word	0x000137c0


	//   ....[129]....
        /*04bc*/ 	.word	0x00013810


	//   ....[130]....
        /*04c0*/ 	.word	0x00013940


	//   ....[131]....
        /*04c4*/ 	.word	0x00013990


	//   ....[132]....
        /*04c8*/ 	.word	0x00013a70


	//   ....[133]....
        /*04cc*/ 	.word	0x00013b10


	//   ....[134]....
        /*04d0*/ 	.word	0x00013cb0


	//   ....[135]....
        /*04d4*/ 	.word	0x00013d00


	//   ....[136]....
        /*04d8*/ 	.word	0x00013e40


	//   ....[137]....
        /*04dc*/ 	.word	0x00013e90


	//   ....[138]....
        /*04e0*/ 	.word	0x00013fd0


	//   ....[139]....
        /*04e4*/ 	.word	0x00014020


	//   ....[140]....
        /*04e8*/ 	.word	0x00014150


	//   ....[141]....
        /*04ec*/ 	.word	0x000141a0


	//   ....[142]....
        /*04f0*/ 	.word	0x000142b0


	//----- nvinfo : EIATTR_REG_RECONFIG
	.align		4
.L_89:
        /*04f4*/ 	.byte	0x01, 0x54
	.zero		2


	//----- nvinfo : EIATTR_SYSCALL_OFFSETS
	.align		4
        /*04f8*/ 	.byte	0x04, 0x46
        /*04fa*/ 	.short	(.L_91 - .L_90)


	//   ....[0]....
.L_90:
        /*04fc*/ 	.word	0x00001420


	//   ....[1]....
        /*0500*/ 	.word	0x0000ded0


	//   ....[2]....
        /*0504*/ 	.word	0x0000e010


	//   ....[3]....
        /*0508*/ 	.word	0x0000e100


	//   ....[4]....
        /*050c*/ 	.word	0x0000efd0


	//----- nvinfo : EIATTR_MBARRIER_INSTR_OFFSETS
	.align		4
.L_91:
        /*0510*/ 	.byte	0x04, 0x39
        /*0512*/ 	.short	(.L_93 - .L_92)


	//   ....[0]....
.L_92:
        /*0514*/ 	.word	0x00000180
        /*0518*/ 	.word	0x000000ff
        /*051c*/ 	.word	0x00038800
        /*0520*/ 	.short	0x0100
        /*0522*/ 	.byte	0x08
	.zero		1


	//   ....[1]....
        /*0524*/ 	.word	0x00000190
        /*0528*/ 	.word	0x000000ff
        /*052c*/ 	.word	0x00038820
        /*0530*/ 	.short	0x0100
        /*0532*/ 	.byte	0x08
	.zero		1


	//   ....[2]....
        /*0534*/ 	.word	0x00000280
        /*0538*/ 	.word	0x000000ff
        /*053c*/ 	.word	0x00038830
        /*0540*/ 	.short	0x0100
        /*0542*/ 	.byte	0x08
	.zero		1


	//   ....[3]....
        /*0544*/ 	.word	0x00000290
        /*0548*/ 	.word	0x000000ff
        /*054c*/ 	.word	0x00038840
        /*0550*/ 	.short	0x0100
        /*0552*/ 	.byte	0x08
	.zero		1


	//   ....[4]....
        /*0554*/ 	.word	0x000002a0
        /*0558*/ 	.word	0x000000ff
        /*055c*/ 	.word	0x00038838
        /*0560*/ 	.short	0x0100
        /*0562*/ 	.byte	0x08
	.zero		1


	//   ....[5]....
        /*0564*/ 	.word	0x000002b0
        /*0568*/ 	.word	0x000000ff
        /*056c*/ 	.word	0x00038848
        /*0570*/ 	.short	0x0100
        /*0572*/ 	.byte	0x08
	.zero		1


	//   ....[6]....
        /*0574*/ 	.word	0x000003e0
        /*0578*/ 	.word	0x000000ff
        /*057c*/ 	.word	0x00038850
        /*0580*/ 	.short	0x0100
        /*0582*/ 	.byte	0x08
	.zero		1


	//   ....[7]....
        /*0584*/ 	.word	0x000003f0
        /*0588*/ 	.word	0x000000ff
        /*058c*/ 	.word	0x00038860
        /*0590*/ 	.short	0x0100
        /*0592*/ 	.byte	0x08
	.zero		1


	//   ....[8]....
        /*0594*/ 	.word	0x00000400
        /*0598*/ 	.word	0x000000ff
        /*059c*/ 	.word	0x00038858
        /*05a0*/ 	.short	0x0100
        /*05a2*/ 	.byte	0x08
	.zero		1


	//   ....[9]....
        /*05a4*/ 	.word	0x00000410
        /*05a8*/ 	.word	0x000000ff
        /*05ac*/ 	.word	0x00038868
        /*05b0*/ 	.short	0x0100
        /*05b2*/ 	.byte	0x08
	.zero		1


	//   ....[10]....
        /*05b4*/ 	.word	0x00000500
        /*05b8*/ 	.word	0x000000ff
        /*05bc*/ 	.word	0x00038870
        /*05c0*/ 	.short	0x0100
        /*05c2*/ 	.byte	0x06
	.zero		1


	//   ....[11]....
        /*05c4*/ 	.word	0x00000510
        /*05c8*/ 	.word	0x000000ff
        /*05cc*/ 	.word	0x00038880
        /*05d0*/ 	.short	0x0100
        /*05d2*/ 	.byte	0x06
	.zero		1


	//   ....[12]....
        /*05d4*/ 	.word	0x00000520
        /*05d8*/ 	.word	0x000000ff
        /*05dc*/ 	.word	0x00038878
        /*05e0*/ 	.short	0x0100
        /*05e2*/ 	.byte	0x06
	.zero		1


	//   ....[13]....
        /*05e4*/ 	.word	0x00000530
        /*05e8*/ 	.word	0x000000ff
        /*05ec*/ 	.word	0x00038888
        /*05f0*/ 	.short	0x0100
        /*05f2*/ 	.byte	0x06
	.zero		1


	//   ....[14]....
        /*05f4*/ 	.word	0x00000660
        /*05f8*/ 	.word	0x000000ff
        /*05fc*/ 	.word	0x00038890
        /*0600*/ 	.short	0x0100
        /*0602*/ 	.byte	0x08
	.zero		1


	//   ....[15]....
        /*0604*/ 	.word	0x00000670
        /*0608*/ 	.word	0x000000ff
        /*060c*/ 	.word	0x000388a0
        /*0610*/ 	.short	0x0100
        /*0612*/ 	.byte	0x08
	.zero		1


	//   ....[16]....
        /*0614*/ 	.word	0x00000680
        /*0618*/ 	.word	0x000000ff
        /*061c*/ 	.word	0x00038898
        /*0620*/ 	.short	0x0100
        /*0622*/ 	.byte	0x08
	.zero		1


	//   ....[17]....
        /*0624*/ 	.word	0x00000690
        /*0628*/ 	.word	0x000000ff
        /*062c*/ 	.word	0x000388a8
        /*0630*/ 	.short	0x0100
        /*0632*/ 	.byte	0x08
	.zero		1


	//   ....[18]....
        /*0634*/ 	.word	0x000007d0
        /*0638*/ 	.word	0x000000ff
        /*063c*/ 	.word	0x000388b0
        /*0640*/ 	.short	0x0100
        /*0642*/ 	.byte	0x08
	.zero		1


	//   ....[19]....
        /*0644*/ 	.word	0x000007e0
        /*0648*/ 	.word	0x000000ff
        /*064c*/ 	.word	0x000388c0
        /*0650*/ 	.short	0x0100
        /*0652*/ 	.byte	0x08
	.zero		1


	//   ....[20]....
        /*0654*/ 	.word	0x000007f0
        /*0658*/ 	.word	0x000000ff
        /*065c*/ 	.word	0x000388b8
        /*0660*/ 	.short	0x0100
        /*0662*/ 	.byte	0x08
	.zero		1


	//   ....[21]....
        /*0664*/ 	.word	0x00000800
        /*0668*/ 	.word	0x000000ff
        /*066c*/ 	.word	0x000388c8
        /*0670*/ 	.short	0x0100
        /*0672*/ 	.byte	0x08
	.zero		1


	//   ....[22]....
        /*0674*/ 	.word	0x00001450
        /*0678*/ 	.word	0x000000ff
        /*067c*/ 	.word	0x00038800
        /*0680*/ 	.short	0x010a
        /*0682*/ 	.byte	0x04
	.zero		1


	//   ....[23]....
        /*0684*/ 	.word	0x000014f0
        /*0688*/ 	.word	0x000000ff
        /*068c*/ 	.word	0x00038830
        /*0690*/ 	.short	0x010a
        /*0692*/ 	.byte	0x04
	.zero		1


	//   ....[24]....
        /*0694*/ 	.word	0x00001560
        /*0698*/ 	.word	0x000000ff
        /*069c*/ 	.word	0x00038830
        /*06a0*/ 	.short	0x010a
        /*06a2*/ 	.byte	0x04
	.zero		1


	//   ....[25]....
        /*06a4*/ 	.word	0x00004090
        /*06a8*/ 	.word	0x000000ff
        /*06ac*/ 	.word	0x00000000
        /*06b0*/ 	.short	0x0101
        /*06b2*/ 	.byte	0x06
	.zero		1


	//   ....[26]....
        /*06b4*/ 	.word	0x00005d50
        /*06b8*/ 	.word	0x000000ff
        /*06bc*/ 	.word	0x00038830
        /*06c0*/ 	.short	0x010a
        /*06c2*/ 	.byte	0x07
	.zero		1


	//   ....[27]....
        /*06c4*/ 	.word	0x00005da0
        /*06c8*/ 	.word	0x000000ff
        /*06cc*/ 	.word	0x00038830
        /*06d0*/ 	.short	0x010a
        /*06d2*/ 	.byte	0x06
	.zero		1


	//   ....[28]....
        /*06d4*/ 	.word	0x000086c0
        /*06d8*/ 	.word	0x000000ff
        /*06dc*/ 	.word	0x00038850
        /*06e0*/ 	.short	0x010a
        /*06e2*/ 	.byte	0x06
	.zero		1


	//   ....[29]....
        /*06e4*/ 	.word	0x00008700
        /*06e8*/ 	.word	0x000000ff
        /*06ec*/ 	.word	0x00038850
        /*06f0*/ 	.short	0x010a
        /*06f2*/ 	.byte	0x06
	.zero		1


	//   ....[30]....
        /*06f4*/ 	.word	0x00008d50
        /*06f8*/ 	.word	0x000000ff
        /*06fc*/ 	.word	0x00000000
        /*0700*/ 	.short	0x0101
        /*0702*/ 	.byte	0x0a
	.zero		1


	//   ....[31]....
        /*0704*/ 	.word	0x00009b50
        /*0708*/ 	.word	0x000000ff
        /*070c*/ 	.word	0x00000000
        /*0710*/ 	.short	0x0101
        /*0712*/ 	.byte	0x06
	.zero		1


	//   ....[32]....
        /*0714*/ 	.word	0x0000a4e0
        /*0718*/ 	.word	0x000000ff
        /*071c*/ 	.word	0x00038850
        /*0720*/ 	.short	0x010a
        /*0722*/ 	.byte	0x05
	.zero		1


	//   ....[33]....
        /*0724*/ 	.word	0x0000a520
        /*0728*/ 	.word	0x000000ff
        /*072c*/ 	.word	0x00038850
        /*0730*/ 	.short	0x010a
        /*0732*/ 	.byte	0x05
	.zero		1


	//   ....[34]....
        /*0734*/ 	.word	0x0000ab80
        /*0738*/ 	.word	0x000000ff
        /*073c*/ 	.word	0x00000000
        /*0740*/ 	.short	0x0101
        /*0742*/ 	.byte	0x04
	.zero		1


	//   ....[35]....
        /*0744*/ 	.word	0x0000baa0
        /*0748*/ 	.word	0x000000ff
        /*074c*/ 	.word	0x00000000
        /*0750*/ 	.short	0x0101
        /*0752*/ 	.byte	0x04
	.zero		1


	//   ....[36]....
        /*0754*/ 	.word	0x0000e790
        /*0758*/ 	.word	0x000000ff
        /*075c*/ 	.word	0x00038840
        /*0760*/ 	.short	0x010a
        /*0762*/ 	.byte	0x2a
	.zero		1


	//   ....[37]....
        /*0764*/ 	.word	0x0000ed90
        /*0768*/ 	.word	0x000000ff
        /*076c*/ 	.word	0x00038830
        /*0770*/ 	.short	0x0107
        /*0772*/ 	.byte	0x2a
	.zero		1


	//   ....[38]....
        /*0774*/ 	.word	0x0000ee00
        /*0778*/ 	.word	0x000000ff
        /*077c*/ 	.word	0x00038830
        /*0780*/ 	.short	0x0101
        /*0782*/ 	.byte	0x2a
	.zero		1


	//   ....[39]....
        /*0784*/ 	.word	0x0000f870
        /*0788*/ 	.word	0x000000ff
        /*078c*/ 	.word	0x00038800
        /*0790*/ 	.short	0x0107
        /*0792*/ 	.byte	0x2a
	.zero		1


	//   ....[40]....
        /*0794*/ 	.word	0x0000f8d0
        /*0798*/ 	.word	0x000000ff
        /*079c*/ 	.word	0x00038800
        /*07a0*/ 	.short	0x0101
        /*07a2*/ 	.byte	0x2a
	.zero		1


	//   ....[41]....
        /*07a4*/ 	.word	0x0000f8e0
        /*07a8*/ 	.word	0x000000ff
        /*07ac*/ 	.word	0x00038820
        /*07b0*/ 	.short	0x010a
        /*07b2*/ 	.byte	0x2a
	.zero		1


	//   ....[42]....
        /*07b4*/ 	.word	0x0000fd60
        /*07b8*/ 	.word	0x00000013
        /*07bc*/ 	.word	0x00038840
        /*07c0*/ 	.short	0x010a
        /*07c2*/ 	.byte	0x3f
	.zero		1


	//   ....[43]....
        /*07c4*/ 	.word	0x00010330
        /*07c8*/ 	.word	0x00000013
        /*07cc*/ 	.word	0x00038830
        /*07d0*/ 	.short	0x0107
        /*07d2*/ 	.byte	0x3f
	.zero		1


	//   ....[44]....
        /*07d4*/ 	.word	0x000103e0
        /*07d8*/ 	.word	0x00000013
        /*07dc*/ 	.word	0x00038830
        /*07e0*/ 	.short	0x0101
        /*07e2*/ 	.byte	0x3f
	.zero		1


	//   ....[45]....
        /*07e4*/ 	.word	0x00010440
        /*07e8*/ 	.word	0x00000004
        /*07ec*/ 	.word	0x00038860
        /*07f0*/ 	.short	0x010a
        /*07f2*/ 	.byte	0x3f
	.zero		1


	//   ....[46]....
        /*07f4*/ 	.word	0x00010900
        /*07f8*/ 	.word	0x00000004
        /*07fc*/ 	.word	0x00038850
        /*0800*/ 	.short	0x0107
        /*0802*/ 	.byte	0x3f
	.zero		1


	//   ....[47]....
        /*0804*/ 	.word	0x00010a70
        /*0808*/ 	.word	0x00000004
        /*080c*/ 	.word	0x00038850
        /*0810*/ 	.short	0x0101
        /*0812*/ 	.byte	0x3f
	.zero		1


	//   ....[48]....
        /*0814*/ 	.word	0x00010c00
        /*0818*/ 	.word	0x00000000
        /*081c*/ 	.word	0x00038860
        /*0820*/ 	.short	0x010a
        /*0822*/ 	.byte	0x3f
	.zero		1


	//   ....[49]....
        /*0824*/ 	.word	0x00011150
        /*0828*/ 	.word	0x00000000
        /*082c*/ 	.word	0x00038850
        /*0830*/ 	.short	0x0107
        /*0832*/ 	.byte	0x3f
	.zero		1


	//   ....[50]....
        /*0834*/ 	.word	0x00011210
        /*0838*/ 	.word	0x00000000
        /*083c*/ 	.word	0x00038850
        /*0840*/ 	.short	0x0101
        /*0842*/ 	.byte	0x3f
	.zero		1


	//   ....[51]....
        /*0844*/ 	.word	0x000112a0
        /*0848*/ 	.word	0x00000007
        /*084c*/ 	.word	0x00038820
        /*0850*/ 	.short	0x010a
        /*0852*/ 	.byte	0x3f
	.zero		1


	//   ....[52]....
        /*0854*/ 	.word	0x00011420
        /*0858*/ 	.word	0x00000005
        /*085c*/ 	.word	0x00038840
        /*0860*/ 	.short	0x010a
        /*0862*/ 	.byte	0x3f
	.zero		1


	//   ....[53]....
        /*0864*/ 	.word	0x000114c0
        /*0868*/ 	.word	0x00000003
        /*086c*/ 	.word	0x00038840
        /*0870*/ 	.short	0x010a
        /*0872*/ 	.byte	0x3f
	.zero		1


	//   ....[54]....
        /*0874*/ 	.word	0x00011500
        /*0878*/ 	.word	0x00000005
        /*087c*/ 	.word	0x00038860
        /*0880*/ 	.short	0x010a
        /*0882*/ 	.byte	0x3f
	.zero		1


	//   ....[55]....
        /*0884*/ 	.word	0x00011540
        /*0888*/ 	.word	0x00000003
        /*088c*/ 	.word	0x00038860
        /*0890*/ 	.short	0x010a
        /*0892*/ 	.byte	0x3f
	.zero		1


	//   ....[56]....
        /*0894*/ 	.word	0x000115c0
        /*0898*/ 	.word	0x00000003
        /*089c*/ 	.word	0x00038800
        /*08a0*/ 	.short	0x010a
        /*08a2*/ 	.byte	0x3f
	.zero		1


	//   ....[57]....
        /*08a4*/ 	.word	0x00011630
        /*08a8*/ 	.word	0x00000003
        /*08ac*/ 	.word	0x00038830
        /*08b0*/ 	.short	0x010a
        /*08b2*/ 	.byte	0x3f
	.zero		1


	//   ....[58]....
        /*08b4*/ 	.word	0x000116a0
        /*08b8*/ 	.word	0x00000006
        /*08bc*/ 	.word	0x00038830
        /*08c0*/ 	.short	0x010a
        /*08c2*/ 	.byte	0x3f
	.zero		1


	//   ....[59]....
        /*08c4*/ 	.word	0x00011700
        /*08c8*/ 	.word	0x00000003
        /*08cc*/ 	.word	0x00038850
        /*08d0*/ 	.short	0x010a
        /*08d2*/ 	.byte	0x3f
	.zero		1


	//   ....[60]....
        /*08d4*/ 	.word	0x00011760
        /*08d8*/ 	.word	0x00000005
        /*08dc*/ 	.word	0x00038850
        /*08e0*/ 	.short	0x010a
        /*08e2*/ 	.byte	0x3f
	.zero		1


	//   ....[61]....
        /*08e4*/ 	.word	0x00011840
        /*08e8*/ 	.word	0x00000003
        /*08ec*/ 	.word	0x00038840
        /*08f0*/ 	.short	0x010a
        /*08f2*/ 	.byte	0x3f
	.zero		1


	//   ....[62]....
        /*08f4*/ 	.word	0x00012a70
        /*08f8*/ 	.word	0x00000003
        /*08fc*/ 	.word	0x00038820
        /*0900*/ 	.short	0x010a
        /*0902*/ 	.byte	0x3f
	.zero		1


	//   ....[63]....
        /*0904*/ 	.word	0x00012ac0
        /*0908*/ 	.word	0x00000013
        /*090c*/ 	.word	0x00038840
        /*0910*/ 	.short	0x010a
        /*0912*/ 	.byte	0x3f
	.zero		1


	//   ....[64]....
        /*0914*/ 	.word	0x00013240
        /*0918*/ 	.word	0x00000004
        /*091c*/ 	.word	0x00038860
        /*0920*/ 	.short	0x010a
        /*0922*/ 	.byte	0x3f
	.zero		1


	//   ....[65]....
        /*0924*/ 	.word	0x000139c0
        /*0928*/ 	.word	0x00000000
        /*092c*/ 	.word	0x00038860
        /*0930*/ 	.short	0x010a
        /*0932*/ 	.byte	0x3f
	.zero		1


	//   ....[66]....
        /*0934*/ 	.word	0x000141d0
        /*0938*/ 	.word	0x00000007
        /*093c*/ 	.word	0x00038820
        /*0940*/ 	.short	0x010a
        /*0942*/ 	.byte	0x3f
	.zero		1


	//   ....[67]....
        /*0944*/ 	.word	0x00014370
        /*0948*/ 	.word	0x00000005
        /*094c*/ 	.word	0x00038840
        /*0950*/ 	.short	0x010a
        /*0952*/ 	.byte	0x3f
	.zero		1


	//   ....[68]....
        /*0954*/ 	.word	0x000143c0
        /*0958*/ 	.word	0x00000003
        /*095c*/ 	.word	0x00038840
        /*0960*/ 	.short	0x010a
        /*0962*/ 	.byte	0x3f
	.zero		1


	//   ....[69]....
        /*0964*/ 	.word	0x00014410
        /*0968*/ 	.word	0x00000005
        /*096c*/ 	.word	0x00038860
        /*0970*/ 	.short	0x010a
        /*0972*/ 	.byte	0x3f
	.zero		1


	//----- nvinfo : EIATTR_NUM_MBARRIERS
	.align		4
.L_93:
        /*0974*/ 	.byte	0x03, 0x38
        /*0976*/ 	.short	0x0016


	//----- nvinfo : EIATTR_EXIT_INSTR_OFFSETS
	.align		4
        /*0978*/ 	.byte	0x04, 0x1c
        /*097a*/ 	.short	(.L_95 - .L_94)


	//   ....[0]....
.L_94:
        /*097c*/ 	.word	0x00011590


	//----- nvinfo : EIATTR_MAX_THREADS
	.align		4
.L_95:
        /*0980*/ 	.byte	0x04, 0x05
        /*0982*/ 	.short	(.L_97 - .L_96)
.L_96:
        /*0984*/ 	.word	0x00000180
        /*0988*/ 	.word	0x00000001
        /*098c*/ 	.word	0x00000001


	//----- nvinfo : EIATTR_CRS_STACK_SIZE
	.align		4
.L_97:
        /*0990*/ 	.byte	0x04, 0x1e
        /*0992*/ 	.short	(.L_99 - .L_98)
.L_98:
        /*0994*/ 	.word	0x00000000


	//----- nvinfo : EIATTR_CBANK_PARAM_SIZE
	.align		4
.L_99:
        /*0998*/ 	.byte	0x03, 0x19
        /*099a*/ 	.short	0x0a70


	//----- nvinfo : EIATTR_PARAM_CBANK
	.align		4
        /*099c*/ 	.byte	0x04, 0x0a
        /*099e*/ 	.short	(.L_101 - .L_100)
	.align		4
.L_100:
        /*09a0*/ 	.word	index@(.nv.constant0._ZN7cutlass13device_kernelIN5flash11enable_sm90INS1_16FlashAttnFwdSm90INS1_25CollectiveMainloopFwdSm90ILi2EN4cute5tupleIJNS5_1CILi1EEES8_S8_EEENS6_IJNS7_ILi128EEENS7_ILi80EEENS7_ILi256EEEEEELi256ENS_10bfloat16_tEfNS_4arch4Sm90ELb0ELb0ELb1ELb0ELb1ELb0ELb0ELb1ELb1ELb1ELb1ELb0EEENS1_21CollectiveEpilogueFwdINS6_IJSA_SC_SB_EEES9_SE_SG_Li256ELb0ELb1ELb1ELb0EEENS1_19SingleTileSchedulerILb0ELb1ELb1ELi128EEEEEEEEEvNT_6ParamsE)
        /*09a4*/ 	.short	0x0210
        /*09a6*/ 	.short	0x0a70


	//----- nvinfo : EIATTR_SW_WAR
	.align		4
.L_101:
        /*09a8*/ 	.byte	0x04, 0x36
        /*09aa*/ 	.short	(.L_103 - .L_102)
.L_102:
        /*09ac*/ 	.word	0x00000008
.L_103:


//--------------------- .nv.info._ZN7cutlass13device_kernelIN5flash11enable_sm90INS1_16FlashAttnFwdSm90INS1_25CollectiveMainloopFwdSm90ILi2EN4cute5tupleIJNS5_1CILi1EEES8_S8_EEENS6_IJNS7_ILi128EEENS7_ILi80EEENS7_ILi256EEEEEELi256ENS_10bfloat16_tEfNS_4arch4Sm90ELb0ELb0ELb1ELb1ELb1ELb0ELb0ELb1ELb1ELb1ELb1ELb0EEENS1_21CollectiveEpilogueFwdINS6_IJSA_SC_SB_EEES9_SE_SG_Li256ELb1ELb1ELb1ELb0EEENS1_36VarlenDynamicPersistentTileSchedulerILi128ELi80ELi256ELi128ELb1ELb1ELb1ELb0ELb1ELb1EEEEEEEEEvNT_6ParamsE --------------------------
	.section	.nv.info._ZN7cutlass13device_kernelIN5flash11enable_sm90INS1_16FlashAttnFwdSm90INS1_25CollectiveMainloopFwdSm90ILi2EN4cute5tupleIJNS5_1CILi1EEES8_S8_EEENS6_IJNS7_ILi128EEENS7_ILi80EEENS7_ILi256EEEEEELi256ENS_10bfloat16_tEfNS_4arch4Sm90ELb0ELb0ELb1ELb1ELb1ELb0ELb0ELb1ELb1ELb1ELb1ELb0EEENS1_21CollectiveEpilogueFwdINS6_IJSA_SC_SB_EEES9_SE_SG_Li256ELb1ELb1ELb1ELb0EEENS1_36VarlenDynamicPersistentTileSchedulerILi128ELi80ELi256ELi128ELb1ELb1ELb1ELb0ELb1ELb1EEEEEEEEEvNT_6ParamsE,"",@"SHT_CUDA_INFO"
	.sectionflags	@""
	.align	4


	//----- nvinfo : EIATTR_CUDA_API_VERSION
	.align		4
        /*0000*/ 	.byte	0x04, 0x37
        /*0002*/ 	.short	(.L_105 - .L_104)
.L_104:
        /*0004*/ 	.word	0x00000082


	//----- nvinfo : EIATTR_KPARAM_INFO
	.align		4
.L_105:
        /*0008*/ 	.byte	0x04, 0x17
        /*000a*/ 	.short	(.L_107 - .L_106)
.L_106:
        /*000c*/ 	.word	0x00000000
        /*0010*/ 	.short	0x0000
        /*0012*/ 	.short	0x0070
        /*0014*/ 	.byte	0x00, 0xf0, 0x01, 0x2a


	//----- nvinfo : EIATTR_SPARSE_MMA_MASK
	.align		4
.L_107:
        /*0018*/ 	.byte	0x03, 0x50
        /*001a*/ 	.short	0x0000


	//----- nvinfo : EIATTR_MAXREG_COUNT
	.align		4
        /*001c*/ 	.byte	0x03, 0x1b
        /*001e*/ 	.short	0x00a8


	//----- nvinfo : EIATTR_NUM_BARRIERS
	.align		4
        /*0020*/ 	.byte	0x02, 0x4c
        /*0022*/ 	.byte	0x09
	.zero		1


	//----- nvinfo : EIATTR_EXTERNS
	.align		4
        /*0024*/ 	.byte	0x04, 0x0f
        /*0026*/ 	.short	(.L_109 - .L_108)


	//   ....[0]....
	.align		4
.L_108:
        /*0028*/ 	.word	index@(__assertfail)


	//----- nvinfo : EIATTR_ANNOTATIONS
	.align		4
.L_109:
        /*002c*/ 	.byte	0x04, 0x55
        /*002e*/ 	.short	(.L_111 - .L_110)


	//   ....[0]....
.L_110:
        /*0030*/ 	.word	0x00000001
        /*0034*/ 	.byte	0xa0, 0x08, 0x00, 0x00, 0x01, 0x00, 0x00, 0x00, 0xa0, 0x09, 0x00, 0x00, 0x01, 0x00, 0x00, 0x00
        /* <DEDUP_REMOVED lines=28> */
        /*0204*/ 	.byte	0x00, 0x60, 0x01, 0x00


	//----- nvinfo : EIATTR_MERCURY_ISA_VERSION
	.align		4
.L_111:
        /*0208*/ 	.byte	0x03, 0x5f
        /*020a*/ 	.short	0x0101


	//----- nvinfo : EIATTR_UNUSED_LOAD_BYTE_OFFSET
	.align		4
        /*020c*/ 	.byte	0x04, 0x44
        /*020e*/ 	.short	(.L_113 - .L_112)


	//   ....[0]....
.L_112:
        /*0210*/ 	.word	0x00000950
        /*0214*/ 	.word	0x0000fff0


	//   ....[1]....
        /*0218*/ 	.word	0x0000b9f0
        /*021c*/ 	.word	0x0000fff0


	//----- nvinfo : EIATTR_INT_WARP_WIDE_INSTR_OFFSETS
	.align		4
.L_113:
        /*0220*/ 	.byte	0x04, 0x31
        /*0222*/ 	.short	(.L_115 - .L_114)


	//   ....[0]....
.L_114:
        /*0224*/ 	.word	0x000000c0


	//   ....[1]....
        /*0228*/ 	.word	0x000000d0


	//   ....[2]....
        /*022c*/ 	.word	0x00000170


	//   ....[3]....
        /*0230*/ 	.word	0x00011b50


	//   ....[4]....
        /*0234*/ 	.word	0x00011be0


	//   ....[5]....
        /*0238*/ 	.word	0x00014ac0


	//   ....[6]....
        /*023c*/ 	.word	0x00014b50


	//----- nvinfo : EIATTR_COOP_GROUP_MASK_REGIDS
	.align		4
.L_115:
        /*0240*/ 	.byte	0x04, 0x29
        /*0242*/ 	.short	(.L_117 - .L_116)


	//   ....[0]....
.L_116:
        /*0244*/ 	.word	0xffffffff


	//   ....[1]....
        /*0248*/ 	.word	0xffffffff


	//   ....[2]....
        /*024c*/ 	.word	0xffffffff


	//   ....[3]....
        /*0250*/ 	.word	0xffffffff


	//   ....[4]....
        /*0254*/ 	.word	0xffffffff


	//   ....[5]....
        /*0258*/ 	.word	0xffffffff


	//   ....[6]....
        /*025c*/ 	.word	0xffffffff


	//   ....[7]....
        /*0260*/ 	.word	0xffffffff


	//   ....[8]....
        /*0264*/ 	.word	0xffffffff


	//   ....[9]....
        /*0268*/ 	.word	0xffffffff


	//   ....[10]....
        /*026c*/ 	.word	0xffffffff


	//   ....[11]....
        /*0270*/ 	.word	0xffffffff


	//   ....[12]....
        /*0274*/ 	.word	0xffffffff


	//   ....[13]....
        /*0278*/ 	.word	0xffffffff


	//   ....[14]....
        /*027c*/ 	.word	0xffffffff


	//   ....[15]....
        /*0280*/ 	.word	0xffffffff


	//   ....[16]....
        /*0284*/ 	.word	0xffffffff


	//   ....[17]....
        /*0288*/ 	.word	0xffffffff


	//   ....[18]....
        /*028c*/ 	.word	0xffffffff


	//   ....[19]....
        /*0290*/ 	.word	0xffffffff


	//   ....[20]....
        /*0294*/ 	.word	0xffffffff


	//   ....[21]....
        /*0298*/ 	.word	0xffffffff


	//   ....[22]....
        /*029c*/ 	.word	0xffffffff


	//   ....[23]....
        /*02a0*/ 	.word	0xffffffff


	//   ....[24]....
        /*02a4*/ 	.word	0xffffffff


	//   ....[25]....
        /*02a8*/ 	.word	0xffffffff


	//   ....[26]....
        /*02ac*/ 	.word	0xffffffff


	//   ....[27]....
        /*02b0*/ 	.word	0xffffffff


	//   ....[28]....
        /*02b4*/ 	.word	0xffffffff


	//   ....[29]....
        /*02b8*/ 	.word	0xffffffff


	//   ....[30]....
        /*02bc*/ 	.word	0xffffffff


	//   ....[31]....
        /*02c0*/ 	.word	0xffffffff


	//   ....[32]....
        /*02c4*/ 	.word	0xffffffff


	//   ....[33]....
        /*02c8*/ 	.word	0xffffffff


	//   ....[34]....
        /*02cc*/ 	.word	0xffffffff


	//   ....[35]....
        /*02d0*/ 	.word	0xffffffff


	//   ....[36]....
        /*02d4*/ 	.word	0xffffffff


	//   ....[37]....
        /*02d8*/ 	.word	0xffffffff


	//   ....[38]....
        /*02dc*/ 	.word	0xffffffff


	//   ....[39]....
        /*02e0*/ 	.word	0xffffffff


	//   ....[40]....
        /*02e4*/ 	.word	0xffffffff


	//   ....[41]....
        /*02e8*/ 	.word	0xffffffff


	//   ....[42]....
        /*02ec*/ 	.word	0xffffffff


	//   ....[43]....
        /*02f0*/ 	.word	0xffffffff


	//   ....[44]....
        /*02f4*/ 	.word	0xffffffff


	//   ....[45]....
        /*02f8*/ 	.word	0xffffffff


	//   ....[46]....
        /*02fc*/ 	.word	0xffffffff


	//   ....[47]....
        /*0300*/ 	.word	0xffffffff


	//   ....[48]....
        /*0304*/ 	.word	0xffffffff


	//   ....[49]....
        /*0308*/ 	.word	0xffffffff


	//   ....[50]....
        /*030c*/ 	.word	0xffffffff


	//   ....[51]....
        /*0310*/ 	.word	0xffffffff


	//   ....[52]....
        /*0314*/ 	.word	0xffffffff


	//   ....[53]....
        /*0318*/ 	.word	0xffffffff


	//   ....[54]....
        /*031c*/ 	.word	0xffffffff


	//   ....[55]....
        /*0320*/ 	.word	0xffffffff


	//   ....[56]....
        /*0324*/ 	.word	0xffffffff


	//   ....[57]....
        /*0328*/ 	.word	0xffffffff


	//   ....[58]....
        /*032c*/ 	.word	0xffffffff


	//   ....[59]....
        /*0330*/ 	.word	0xffffffff


	//   ....[60]....
        /*0334*/ 	.word	0xffffffff


	//   ....[61]....
        /*0338*/ 	.word	0xffffffff


	//   ....[62]....
        /*033c*/ 	.word	0xffffffff


	//   ....[63]....
        /*0340*/ 	.word	0xffffffff


	//   ....[64]....
        /*0344*/ 	.word	0xffffffff


	//   ....[65]....
        /*0348*/ 	.word	0xffffffff


	//   ....[66]....
        /*034c*/ 	.word	0xffffffff


	//   ....[67]....
        /*0350*/ 	.word	0xffffffff


	//   ....[68]....
        /*0354*/ 	.word	0xffffffff


	//   ....[69]....
        /*0358*/ 	.word	0xffffffff


	//   ....[70]....
        /*035c*/ 	.word	0xffffffff


	//   ....[71]....
        /*0360*/ 	.word	0xffffffff


	//   ....[72]....
        /*0364*/ 	.word	0xffffffff


	//   ....[73]....
        /*0368*/ 	.word	0xffffffff


	//   ....[74]....
        /*036c*/ 	.word	0xffffffff


	//   ....[75]....
        /*0370*/ 	.word	0xffffffff


	//   ....[76]....
        /*0374*/ 	.word	0xffffffff


	//   ....[77]....
        /*0378*/ 	.word	0xffffffff


	//   ....[78]....
        /*037c*/ 	.word	0xffffffff


	//   ....[79]....
        /*0380*/ 	.word	0xffffffff


	//   ....[80]....
        /*0384*/ 	.word	0xffffffff


	//   ....[81]....
        /*0388*/ 	.word	0xffffffff


	//   ....[82]....
        /*038c*/ 	.word	0xffffffff


	//   ....[83]....
        /*0390*/ 	.word	0xffffffff


	//   ....[84]....
        /*0394*/ 	.word	0xffffffff


	//   ....[85]....
        /*0398*/ 	.word	0xffffffff


	//   ....[86]....
        /*039c*/ 	.word	0xffffffff


	//   ....[87]....
        /*03a0*/ 	.word	0xffffffff


	//   ....[88]....
        /*03a4*/ 	.word	0xffffffff


	//   ....[89]....
        /*03a8*/ 	.word	0xffffffff


	//   ....[90]....
        /*03ac*/ 	.word	0xffffffff


	//   ....[91]....
        /*03b0*/ 	.word	0xffffffff


	//   ....[92]....
        /*03b4*/ 	.word	0xffffffff


	//   ....[93]....
        /*03b8*/ 	.word	0xffffffff


	//   ....[94]....
        /*03bc*/ 	.word	0xffffffff


	//   ....[95]....
        /*03c0*/ 	.word	0xffffffff


	//   ....[96]....
        /*03c4*/ 	.word	0xffffffff


	//   ....[97]....
        /*03c8*/ 	.word	0xffffffff


	//   ....[98]....
        /*03cc*/ 	.word	0xffffffff


	//   ....[99]....
        /*03d0*/ 	.word	0xffffffff


	//   ....[100]....
        /*03d4*/ 	.word	0xffffffff


	//   ....[101]....
        /*03d8*/ 	.word	0xffffffff


	//   ....[102]....
        /*03dc*/ 	.word	0xffffffff


	//   ....[103]....
        /*03e0*/ 	.word	0xffffffff


	//   ....[104]....
        /*03e4*/ 	.word	0xffffffff


	//   ....[105]....
        /*03e8*/ 	.word	0xffffffff


	//   ....[106]....
        /*03ec*/ 	.word	0xffffffff


	//   ....[107]....
        /*03f0*/ 	.word	0xffffffff


	//   ....[108]....
        /*03f4*/ 	.word	0xffffffff


	//   ....[109]....
        /*03f8*/ 	.word	0xffffffff


	//   ....[110]....
        /*03fc*/ 	.word	0xffffffff


	//   ....[111]....
        /*0400*/ 	.word	0xffffffff


	//   ....[112]....
        /*0404*/ 	.word	0xffffffff


	//   ....[113]....
        /*0408*/ 	.word	0xffffffff


	//   ....[114]....
        /*040c*/ 	.word	0xffffffff


	//   ....[115]....
        /*0410*/ 	.word	0xffffffff


	//   ....[116]....
        /*0414*/ 	.word	0xffffffff


	//   ....[117]....
        /*0418*/ 	.word	0xffffffff


	//   ....[118]....
        /*041c*/ 	.word	0xffffffff


	//   ....[119]....
        /*0420*/ 	.word	0xffffffff


	//   ....[120]....
        /*0424*/ 	.word	0xffffffff


	//   ....[121]....
        /*0428*/ 	.word	0xffffffff


	//   ....[122]....
        /*042c*/ 	.word	0xffffffff


	//   ....[123]....
        /*0430*/ 	.word	0xffffffff


	//   ....[124]....
        /*0434*/ 	.word	0xffffffff


	//   ....[125]....
        /*0438*/ 	.word	0xffffffff


	//   ....[126]....
        /*043c*/ 	.word	0xffffffff


	//   ....[127]....
        /*0440*/ 	.word	0xffffffff


	//   ....[128]....
        /*0444*/ 	.word	0xffffffff


	//   ....[129]....
        /*0448*/ 	.word	0xffffffff


	//   ....[130]....
        /*044c*/ 	.word	0xffffffff


	//   ....[131]....
        /*0450*/ 	.word	0xffffffff


	//   ....[132]....
        /*0454*/ 	.word	0xffffffff


	//   ....[133]....
        /*0458*/ 	.word	0xffffffff


	//   ....[134]....
        /*045c*/ 	.word	0xffffffff


	//   ....[135]....
        /*0460*/ 	.word	0x0500000f


	//   ....[136]....
        /*0464*/ 	.word	0x0500000f


	//   ....[137]....
        /*0468*/ 	.word	0x0500000f


	//   ....[138]....
        /*046c*/ 	.word	0x0500000f


	//   ....[139]....
        /*0470*/ 	.word	0x0500000f


	//   ....[140]....
        /*0474*/ 	.word	0x0500000f


	//   ....[141]....
        /*0478*/ 	.word	0x0500000f


	//   ....[142]....
        /*047c*/ 	.word	0x0500000f


	//   ....[143]....
        /*0480*/ 	.word	0x0500000f


	//   ....[144]....
        /*0484*/ 	.word	0x0500000f


	//   ....[145]....
        /*0488*/ 	.word	0x0500000f


	//   ....[146]....
        /*048c*/ 	.word	0x0500000f


	//   ....[147]....
        /*0490*/ 	.word	0x0500000f


	//   ....[148]....
        /*0494*/ 	.word	0x0500000f


	//   ....[149]....
        /*0498*/ 	.word	0x0500000f


	//   ....[150]....
        /*049c*/ 	.word	0x0500000f


	//   ....[151]....
        /*04a0*/ 	.word	0x0500000f


	//   ....[152]....
        /*04a4*/ 	.word	0x0500000f


	//   ....[153]....
        /*04a8*/ 	.word	0x0500000f


	//   ....[154]....
        /*04ac*/ 	.word	0x0500000f


	//   ....[155]....
        /*04b0*/ 	.word	0x0500000f


	//   ....[156]....
        /*04b4*/ 	.word	0x0500000f


	//   ....[157]....
        /*04b8*/ 	.word	0x0500000f


	//   ....[158]....
        /*04bc*/ 	.word	0x0500000f


	//   ....[159]....
        /*04c0*/ 	.word	0x0500000f


	//   ....[160]....
        /*04c4*/ 	.word	0x0500000f


	//   ....[161]....
        /*04c8*/ 	.word	0x0500000f


	//   ....[162]....
        /*04cc*/ 	.word	0x0500000f


	//   ....[163]....
        /*04d0*/ 	.word	0x0500000f


	//   ....[164]....
        /*04d4*/ 	.word	0x0500000f


	//   ....[165]....
        /*04d8*/ 	.word	0x0500000f


	//   ....[166]....
        /*04dc*/ 	.word	0x0500000f


	//   ....[167]....
        /*04e0*/ 	.word	0x0500000f


	//   ....[168]....
        /*04e4*/ 	.word	0x0500000f


	//   ....[169]....
        /*04e8*/ 	.word	0x0500000f


	//   ....[170]....
        /*04ec*/ 	.word	0x0500000f


	//   ....[171]....
        /*04f0*/ 	.word	0x0500000f


	//   ....[172]....
        /*04f4*/ 	.word	0x0500000f


	//   ....[173]....
        /*04f8*/ 	.word	0x0500000f


	//   ....[174]....
        /*04fc*/ 	.word	0x0500000f


	//   ....[175]....
        /*0500*/ 	.word	0x0500000f


	//   ....[176]....
        /*0504*/ 	.word	0x0500000f


	//   ....[177]....
        /*0508*/ 	.word	0x0500000f


	//   ....[178]....
        /*050c*/ 	.word	0x0500000f


	//   ....[179]....
        /*0510*/ 	.word	0x0500000f


	//   ....[180]....
        /*0514*/ 	.word	0x0500000f


	//   ....[181]....
        /*0518*/ 	.word	0x0500000f


	//   ....[182]....
        /*051c*/ 	.word	0x0500000f


	//   ....[183]....
        /*0520*/ 	.word	0x0500000f


	//   ....[184]....
        /*0524*/ 	.word	0x0500000f


	//   ....[185]....
        /*0528*/ 	.word	0x0500000f


	//   ....[186]....
        /*052c*/ 	.word	0x0500000f


	//   ....[187]....
        /*0530*/ 	.word	0x0500000f


	//   ....[188]....
        /*0534*/ 	.word	0x0500000f


	//   ....[189]....
        /*0538*/ 	.word	0x0500000f


	//   ....[190]....
        /*053c*/ 	.word	0x0500000f


	//   ....[191]....
        /*0540*/ 	.word	0x0500000f


	//   ....[192]....
        /*0544*/ 	.word	0x0500000f


	//   ....[193]....
        /*0548*/ 	.word	0x0500000f


	//   ....[194]....
        /*054c*/ 	.word	0x0500000f


	//   ....[195]....
        /*0550*/ 	.word	0x0500000f


	//   ....[196]....
        /*0554*/ 	.word	0x0500000f


	//   ....[197]....
        /*0558*/ 	.word	0x0500000f


	//   ....[198]....
        /*055c*/ 	.word	0x0500000f


	//   ....[199]....
        /*0560*/ 	.word	0x0500000f


	//   ....[200]....
        /*0564*/ 	.word	0x0500000f


	//   ....[201]....
        /*0568*/ 	.word	0x0500000f


	//   ....[202]....
        /*056c*/ 	.word	0x0500000f


	//   ....[203]....
        /*0570*/ 	.word	0x0500000f


	//   ....[204]....
        /*0574*/ 	.word	0x0500000f


	//   ....[205]....
        /*0578*/ 	.word	0x0500000f


	//   ....[206]....
        /*057c*/ 	.word	0x0500000f


	//   ....[207]....
        /*0580*/ 	.word	0x0500000f


	//   ....[208]....
        /*0584*/ 	.word	0x0500000f


	//   ....[209]....
        /*0588*/ 	.word	0x0500000f


	//   ....[210]....
        /*058c*/ 	.word	0x0500000f


	//----- nvinfo : EIATTR_COOP_GROUP_INSTR_OFFSETS
	.align		4
.L_117:
        /*0590*/ 	.byte	0x04, 0x28
        /*0592*/ 	.short	(.L_119 - .L_118)


	//   ....[0]....
.L_118:
        /*0594*/ 	.word	0x00000070


	//   ....[1]....
        /*0598*/ 	.word	0x000000b0


	//   ....[2]....
        /*059c*/ 	.word	0x000002d0


	//   ....[3]....
        /*05a0*/ 	.word	0x00000430


	//   ....[4]....
        /*05a4*/ 	.word	0x00000550


	//   ....[5]....
        /*05a8*/ 	.word	0x000006b0


	//   ....[6]....
        /*05ac*/ 	.word	0x00001d10


	//   ....[7]....
        /*05b0*/ 	.word	0x00005470


	//   ....[8]....
        /*05b4*/ 	.word	0x000054b0


	//   ....[9]....
        /*05b8*/ 	.word	0x00005860


	//   ....[10]....
        /*05bc*/ 	.word	0x000058c0


	//   ....[11]....
        /*05c0*/ 	.word	0x00009620


	//   ....[12]....
        /*05c4*/ 	.word	0x00009680


	//   ....[13]....
        /*05c8*/ 	.word	0x000098e0


	//   ....[14]....
        /*05cc*/ 	.word	0x00009900


	//   ....[15]....
        /*05d0*/ 	.word	0x0000acf0


	//   ....[16]....
        /*05d4*/ 	.word	0x0000ad30


	//   ....[17]....
        /*05d8*/ 	.word	0x0000adc0


	//   ....[18]....
        /*05dc*/ 	.word	0x0000af70


	//   ....[19]....
        /*05e0*/ 	.word	0x0000cc00


	//   ....[20]....
        /*05e4*/ 	.word	0x0000cc10


	//   ....[21]....
        /*05e8*/ 	.word	0x0000cc20


	//   ....[22]....
        /*05ec*/ 	.word	0x0000cc40


	//   ....[23]....
        /*05f0*/ 	.word	0x0000d740


	//   ....[24]....
        /*05f4*/ 	.word	0x0000d770


	//   ....[25]....
        /*05f8*/ 	.word	0x0000d910


	//   ....[26]....
        /*05fc*/ 	.word	0x0000d930


	//   ....[27]....
        /*0600*/ 	.word	0x0000da70


	//   ....[28]....
        /*0604*/ 	.word	0x0000da90


	//   ....[29]....
        /*0608*/ 	.word	0x0000dbe0


	//   ....[30]....
        /*060c*/ 	.word	0x0000dc00


	//   ....[31]....
        /*0610*/ 	.word	0x0000e1d0


	//   ....[32]....
        /*0614*/ 	.word	0x0000e210


	//   ....[33]....
        /*0618*/ 	.word	0x0000eca0


	//   ....[34]....
        /*061c*/ 	.word	0x0000ecb0


	//   ....[35]....
        /*0620*/ 	.word	0x00010040


	//   ....[36]....
        /*0624*/ 	.word	0x00010070


	//   ....[37]....
        /*0628*/ 	.word	0x000101e0


	//   ....[38]....
        /*062c*/ 	.word	0x00010200


	//   ....[39]....
        /*0630*/ 	.word	0x00010340


	//   ....[40]....
        /*0634*/ 	.word	0x00010360


	//   ....[41]....
        /*0638*/ 	.word	0x000104b0


	//   ....[42]....
        /*063c*/ 	.word	0x000104d0


	//   ....[43]....
        /*0640*/ 	.word	0x000106b0


	//   ....[44]....
        /*0644*/ 	.word	0x000108a0


	//   ....[45]....
        /*0648*/ 	.word	0x000108d0


	//   ....[46]....
        /*064c*/ 	.word	0x00010900


	//   ....[47]....
        /*0650*/ 	.word	0x00010930


	//   ....[48]....
        /*0654*/ 	.word	0x00010960


	//   ....[49]....
        /*0658*/ 	.word	0x00010990


	//   ....[50]....
        /*065c*/ 	.word	0x00010b00


	//   ....[51]....
        /*0660*/ 	.word	0x00010b30


	//   ....[52]....
        /*0664*/ 	.word	0x00010b60


	//   ....[53]....
        /*0668*/ 	.word	0x00010b90


	//   ....[54]....
        /*066c*/ 	.word	0x00010bc0


	//   ....[55]....
        /*0670*/ 	.word	0x00010bf0


	//   ....[56]....
        /*0674*/ 	.word	0x00010c80


	//   ....[57]....
        /*0678*/ 	.word	0x00010cb0


	//   ....[58]....
        /*067c*/ 	.word	0x00010cc0


	//   ....[59]....
        /*0680*/ 	.word	0x00010d50


	//   ....[60]....
        /*0684*/ 	.word	0x00012710


	//   ....[61]....
        /*0688*/ 	.word	0x00012750


	//   ....[62]....
        /*068c*/ 	.word	0x00012780


	//   ....[63]....
        /*0690*/ 	.word	0x00012830


	//   ....[64]....
        /*0694*/ 	.word	0x00012870


	//   ....[65]....
        /*0698*/ 	.word	0x000128d0


	//   ....[66]....
        /*069c*/ 	.word	0x00012910


	//   ....[67]....
        /*06a0*/ 	.word	0x00012970


	//   ....[68]....
        /*06a4*/ 	.word	0x00012990


	//   ....[69]....
        /*06a8*/ 	.word	0x000129c0


	//   ....[70]....
        /*06ac*/ 	.word	0x00013190


	//   ....[71]....
        /*06b0*/ 	.word	0x000131c0


	//   ....[72]....
        /*06b4*/ 	.word	0x00013220


	//   ....[73]....
        /*06b8*/ 	.word	0x00013280


	//   ....[74]....
        /*06bc*/ 	.word	0x000132d0


	//   ....[75]....
        /*06c0*/ 	.word	0x00013340


	//   ....[76]....
        /*06c4*/ 	.word	0x00013390


	//   ....[77]....
        /*06c8*/ 	.word	0x00013400


	//   ....[78]....
        /*06cc*/ 	.word	0x00013450


	//   ....[79]....
        /*06d0*/ 	.word	0x000134c0


	//   ....[80]....
        /*06d4*/ 	.word	0x00013510


	//   ....[81]....
        /*06d8*/ 	.word	0x00013580


	//   ....[82]....
        /*06dc*/ 	.word	0x000135d0


	//   ....[83]....
        /*06e0*/ 	.word	0x00013640


	//   ....[84]....
        /*06e4*/ 	.word	0x00013690


	//   ....[85]....
        /*06e8*/ 	.word	0x000136e0


	//   ....[86]....
        /*06ec*/ 	.word	0x00013e70


	//   ....[87]....
        /*06f0*/ 	.word	0x00013eb0


	//   ....[88]....
        /*06f4*/ 	.word	0x00013ed0


	//   ....[89]....
        /*06f8*/ 	.word	0x00013f90


	//   ....[90]....
        /*06fc*/ 	.word	0x00013fc0


	//   ....[91]....
        /*0700*/ 	.word	0x00014010


	//   ....[92]....
        /*0704*/ 	.word	0x00014040


	//   ....[93]....
        /*0708*/ 	.word	0x00014090


	//   ....[94]....
        /*070c*/ 	.word	0x000140c0


	//   ....[95]....
        /*0710*/ 	.word	0x00014130


	//   ....[96]....
        /*0714*/ 	.word	0x00014410


	//   ....[97]....
        /*0718*/ 	.word	0x00014430


	//   ....[98]....
        /*071c*/ 	.word	0x00014440


	//   ....[99]....
        /*0720*/ 	.word	0x000144f0


	//   ....[100]....
        /*0724*/ 	.word	0x00014500


	//   ....[101]....
        /*0728*/ 	.word	0x000145b0


	//   ....[102]....
        /*072c*/ 	.word	0x000145c0


	//   ....[103]....
        /*0730*/ 	.word	0x00014670


	//   ....[104]....
        /*0734*/ 	.word	0x00014680


	//   ....[105]....
        /*0738*/ 	.word	0x00014690


	//   ....[106]....
        /*073c*/ 	.word	0x00014ca0


	//   ....[107]....
        /*0740*/ 	.word	0x00014ce0


	//   ....[108]....
        /*0744*/ 	.word	0x00014d20


	//   ....[109]....
        /*0748*/ 	.word	0x00014d40


	//   ....[110]....
        /*074c*/ 	.word	0x00014d60


	//   ....[111]....
        /*0750*/ 	.word	0x00014e10


	//   ....[112]....
        /*0754*/ 	.word	0x00014ec0


	//   ....[113]....
        /*0758*/ 	.word	0x00014ef0


	//   ....[114]....
        /*075c*/ 	.word	0x00014f00


	//   ....[115]....
        /*0760*/ 	.word	0x00014f90


	//   ....[116]....
        /*0764*/ 	.word	0x00015400


	//   ....[117]....
        /*0768*/ 	.word	0x00015430


	//   ....[118]....
        /*076c*/ 	.word	0x00015490


	//   ....[119]....
        /*0770*/ 	.word	0x000154c0


	//   ....[120]....
        /*0774*/ 	.word	0x000154f0


	//   ....[121]....
        /*0778*/ 	.word	0x00015520


	//   ....[122]....
        /*077c*/ 	.word	0x00015550


	//   ....[123]....
        /*0780*/ 	.word	0x00015580


	//   ....[124]....
        /*0784*/ 	.word	0x00015720


	//   ....[125]....
        /*0788*/ 	.word	0x00015750


	//   ....[126]....
        /*078c*/ 	.word	0x00015780


	//   ....[127]....
        /*0790*/ 	.word	0x000157b0


	//   ....[128]....
        /*0794*/ 	.word	0x000157e0


	//   ....[129]....
        /*0798*/ 	.word	0x00015810


	//   ....[130]....
        /*079c*/ 	.word	0x000158d0


	//   ....[131]....
        /*07a0*/ 	.word	0x000158f0


	//   ....[132]....
        /*07a4*/ 	.word	0x00015900


	//   ....[133]....
        /*07a8*/ 	.word	0x00015960


	//   ....[134]....
        /*07ac*/ 	.word	0x00015f80


	//   ....[135]....
        /*07b0*/ 	.word	0x00016470


	//   ....[136]....
        /*07b4*/ 	.word	0x00016560


	//   ....[137]....
        /*07b8*/ 	.word	0x00016640


	//   ....[138]....
        /*07bc*/ 	.word	0x000166a0


	//   ....[139]....
        /*07c0*/ 	.word	0x00016740


	//   ....[140]....
        /*07c4*/ 	.word	0x00016820


	//   ....[141]....
        /*07c8*/ 	.word	0x00016920


	//   ....[142]....
        /*07cc*/ 	.word	0x00016990


	//   ....[143]....
        /*07d0*/ 	.word	0x00016a80


	//   ....[144]....
        /*07d4*/ 	.word	0x00016af0


	//   ....[145]....
        /*07d8*/ 	.word	0x00016bd0


	//   ....[146]....
        /*07dc*/ 	.word	0x00016c80


	//   ....[147]....
        /*07e0*/ 	.word	0x00016cf0


	//   ....[148]....
        /*07e4*/ 	.word	0x00016d70


	//   ....[149]....
        /*07e8*/ 	.word	0x00016e40


	//   ....[150]....
        /*07ec*/ 	.word	0x00016ec0


	//   ....[151]....
        /*07f0*/ 	.word	0x00016fb0


	//   ....[152]....
        /*07f4*/ 	.word	0x00017030


	//   ....[153]....
        /*07f8*/ 	.word	0x00017120


	//   ....[154]....
        /*07fc*/ 	.word	0x000171a0


	//   ....[155]....
        /*0800*/ 	.word	0x00017290


	//   ....[156]....
        /*0804*/ 	.word	0x00017310


	//   ....[157]....
        /*0808*/ 	.word	0x00017400


	//   ....[158]....
        /*080c*/ 	.word	0x00017480


	//   ....[159]....
        /*0810*/ 	.word	0x00017570


	//   ....[160]....
        /*0814*/ 	.word	0x000175f0


	//   ....[161]....
        /*0818*/ 	.word	0x000176c0


	//   ....[162]....
        /*081c*/ 	.word	0x000177f0


	//   ....[163]....
        /*0820*/ 	.word	0x000178c0


	//   ....[164]....
        /*0824*/ 	.word	0x00017990


	//   ....[165]....
        /*0828*/ 	.word	0x00017a70


	//   ....[166]....
        /*082c*/ 	.word	0x00017ad0


	//   ....[167]....
        /*0830*/ 	.word	0x00017bb0


	//   ....[168]....
        /*0834*/ 	.word	0x00017c10


	//   ....[169]....
        /*0838*/ 	.word	0x00017cf0


	//   ....[170]....
        /*083c*/ 	.word	0x00017d50


	//   ....[171]....
        /*0840*/ 	.word	0x00017e60


	//   ....[172]....
        /*0844*/ 	.word	0x00017f50


	//   ....[173]....
        /*0848*/ 	.word	0x00017ff0


	//   ....[174]....
        /*084c*/ 	.word	0x00018050


	//   ....[175]....
        /*0850*/ 	.word	0x00018170


	//   ....[176]....
        /*0854*/ 	.word	0x000181d0


	//   ....[177]....
        /*0858*/ 	.word	0x000182f0


	//   ....[178]....
        /*085c*/ 	.word	0x00018350


	//   ....[179]....
        /*0860*/ 	.word	0x00018470


	//   ....[180]....
        /*0864*/ 	.word	0x000184d0


	//   ....[181]....
        /*0868*/ 	.word	0x000185a0


	//   ....[182]....
        /*086c*/ 	.word	0x00018700


	//   ....[183]....
        /*0870*/ 	.word	0x000187a0


	//   ....[184]....
        /*0874*/ 	.word	0x000188f0


	//   ....[185]....
        /*0878*/ 	.word	0x000189a0


	//   ....[186]....
        /*087c*/ 	.word	0x00018a00


	//   ....[187]....
        /*0880*/ 	.word	0x00018ac0


	//   ....[188]....
        /*0884*/ 	.word	0x00018ba0


	//   ....[189]....
        /*0888*/ 	.word	0x00018c60


	//   ....[190]....
        /*088c*/ 	.word	0x00018d40


	//   ....[191]....
        /*0890*/ 	.word	0x00018e00


	//   ....[192]....
        /*0894*/ 	.word	0x00018f10


	//   ....[193]....
        /*0898*/ 	.word	0x00018fb0


	//   ....[194]....
        /*089c*/ 	.word	0x00019130


	//   ....[195]....
        /*08a0*/ 	.word	0x000191a0


	//   ....[196]....
        /*08a4*/ 	.word	0x00019210


	//   ....[197]....
        /*08a8*/ 	.word	0x00019280


	//   ....[198]....
        /*08ac*/ 	.word	0x000192f0


	//   ....[199]....
        /*08b0*/ 	.word	0x00019370


	//   ....[200]....
        /*08b4*/ 	.word	0x000193f0


	//   ....[201]....
        /*08b8*/ 	.word	0x00019480


	//   ....[202]....
        /*08bc*/ 	.word	0x000194f0


	//   ....[203]....
        /*08c0*/ 	.word	0x00019560


	//   ....[204]....
        /*08c4*/ 	.word	0x000195d0


	//   ....[205]....
        /*08c8*/ 	.word	0x00019650


	//   ....[206]....
        /*08cc*/ 	.word	0x000196c0


	//   ....[207]....
        /*08d0*/ 	.word	0x00019760


	//   ....[208]....
        /*08d4*/ 	.word	0x000197b0


	//   ....[209]....
        /*08d8*/ 	.word	0x00019840


	//   ....[210]....
        /*08dc*/ 	.word	0x00019970


	//----- nvinfo : EIATTR_REG_RECONFIG
	.align		4
.L_119:
        /*08e0*/ 	.byte	0x01, 0x54
	.zero		2


	//----- nvinfo : EIATTR_SYSCALL_OFFSETS
	.align		4
        /*08e4*/ 	.byte	0x04, 0x46
        /*08e6*/ 	.short	(.L_121 - .L_120)


	//   ....[0]....
.L_120:
        /*08e8*/ 	.word	0x00001e90


	//   ....[1]....
        /*08ec*/ 	.word	0x00011d40


	//   ....[2]....
        /*08f0*/ 	.word	0x00011e90


	//   ....[3]....
        /*08f4*/ 	.word	0x00011f80


	//   ....[4]....
        /*08f8*/ 	.word	0x00012e10


	//----- nvinfo : EIATTR_MBARRIER_INSTR_OFFSETS
	.align		4
.L_121:
        /*08fc*/ 	.byte	0x04, 0x39
        /*08fe*/ 	.short	(.L_123 - .L_122)


	//   ....[0]....
.L_122:
        /*0900*/ 	.word	0x00000180
        /*0904*/ 	.word	0x000000ff
        /*0908*/ 	.word	0x00038800
        /*090c*/ 	.short	0x0100
        /*090e*/ 	.byte	0x08
	.zero		1


	//   ....[1]....
        /*0910*/ 	.word	0x00000190
        /*0914*/ 	.word	0x000000ff
        /*0918*/ 	.word	0x00038820
        /*091c*/ 	.short	0x0100
        /*091e*/ 	.byte	0x08
	.zero		1


	//   ....[2]....
        /*0920*/ 	.word	0x00000280
        /*0924*/ 	.word	0x000000ff
        /*0928*/ 	.word	0x00038830
        /*092c*/ 	.short	0x0100
        /*092e*/ 	.byte	0x08
	.zero		1


	//   ....[3]....
        /*0930*/ 	.word	0x00000290
        /*0934*/ 	.word	0x000000ff
        /*0938*/ 	.word	0x00038840
        /*093c*/ 	.short	0x0100
        /*093e*/ 	.byte	0x08
	.zero		1


	//   ....[4]....
        /*0940*/ 	.word	0x000002a0
        /*0944*/ 	.word	0x000000ff
        /*0948*/ 	.word	0x00038838
        /*094c*/ 	.short	0x0100
        /*094e*/ 	.byte	0x08
	.zero		1


	//   ....[5]....
        /*0950*/ 	.word	0x000002b0
        /*0954*/ 	.word	0x000000ff
        /*0958*/ 	.word	0x00038848
        /*095c*/ 	.short	0x0100
        /*095e*/ 	.byte	0x08
	.zero		1


	//   ....[6]....
        /*0960*/ 	.word	0x000003e0
        /*0964*/ 	.word	0x000000ff
        /*0968*/ 	.word	0x00038850
        /*096c*/ 	.short	0x0100
        /*096e*/ 	.byte	0x08
	.zero		1


	//   ....[7]....
        /*0970*/ 	.word	0x000003f0
        /*0974*/ 	.word	0x000000ff
        /*0978*/ 	.word	0x00038860
        /*097c*/ 	.short	0x0100
        /*097e*/ 	.byte	0x08
	.zero		1


	//   ....[8]....
        /*0980*/ 	.word	0x00000400
        /*0984*/ 	.word	0x000000ff
        /*0988*/ 	.word	0x00038858
        /*098c*/ 	.short	0x0100
        /*098e*/ 	.byte	0x08
	.zero		1


	//   ....[9]....
        /*0990*/ 	.word	0x00000410
        /*0994*/ 	.word	0x000000ff
        /*0998*/ 	.word	0x00038868
        /*099c*/ 	.short	0x0100
        /*099e*/ 	.byte	0x08
	.zero		1


	//   ....[10]....
        /*09a0*/ 	.word	0x00000500
        /*09a4*/ 	.word	0x000000ff
        /*09a8*/ 	.word	0x00038870
        /*09ac*/ 	.short	0x0100
        /*09ae*/ 	.byte	0x06
	.zero		1


	//   ....[11]....
        /*09b0*/ 	.word	0x00000510
        /*09b4*/ 	.word	0x000000ff
        /*09b8*/ 	.word	0x00038880
        /*09bc*/ 	.short	0x0100
        /*09be*/ 	.byte	0x06
	.zero		1


	//   ....[12]....
        /*09c0*/ 	.word	0x00000520
        /*09c4*/ 	.word	0x000000ff
        /*09c8*/ 	.word	0x00038878
        /*09cc*/ 	.short	0x0100
        /*09ce*/ 	.byte	0x06
	.zero		1


	//   ....[13]....
        /*09d0*/ 	.word	0x00000530
        /*09d4*/ 	.word	0x000000ff
        /*09d8*/ 	.word	0x00038888
        /*09dc*/ 	.short	0x0100
        /*09de*/ 	.byte	0x06
	.zero		1


	//   ....[14]....
        /*09e0*/ 	.word	0x00000660
        /*09e4*/ 	.word	0x000000ff
        /*09e8*/ 	.word	0x00038890
        /*09ec*/ 	.short	0x0100
        /*09ee*/ 	.byte	0x08
	.zero		1


	//   ....[15]....
        /*09f0*/ 	.word	0x00000670
        /*09f4*/ 	.word	0x000000ff
        /*09f8*/ 	.word	0x000388a0
        /*09fc*/ 	.short	0x0100
        /*09fe*/ 	.byte	0x08
	.zero		1


	//   ....[16]....
        /*0a00*/ 	.word	0x00000680
        /*0a04*/ 	.word	0x000000ff
        /*0a08*/ 	.word	0x00038898
        /*0a0c*/ 	.short	0x0100
        /*0a0e*/ 	.byte	0x08
	.zero		1


	//   ....[17]....
        /*0a10*/ 	.word	0x00000690
        /*0a14*/ 	.word	0x000000ff
        /*0a18*/ 	.word	0x000388a8
        /*0a1c*/ 	.short	0x0100
        /*0a1e*/ 	.byte	0x08
	.zero		1


	//   ....[18]....
        /*0a20*/ 	.word	0x000007d0
        /*0a24*/ 	.word	0x000000ff
        /*0a28*/ 	.word	0x000388b0
        /*0a2c*/ 	.short	0x0100
        /*0a2e*/ 	.byte	0x08
	.zero		1


	//   ....[19]....
        /*0a30*/ 	.word	0x000007e0
        /*0a34*/ 	.word	0x000000ff
        /*0a38*/ 	.word	0x000388c0
        /*0a3c*/ 	.short	0x0100
        /*0a3e*/ 	.byte	0x08
	.zero		1


	//   ....[20]....
        /*0a40*/ 	.word	0x000007f0
        /*0a44*/ 	.word	0x000000ff
        /*0a48*/ 	.word	0x000388b8
        /*0a4c*/ 	.short	0x0100
        /*0a4e*/ 	.byte	0x08
	.zero		1


	//   ....[21]....
        /*0a50*/ 	.word	0x00000800
        /*0a54*/ 	.word	0x000000ff
        /*0a58*/ 	.word	0x000388c8
        /*0a5c*/ 	.short	0x0100
        /*0a5e*/ 	.byte	0x08
	.zero		1


	//   ....[22]....
        /*0a60*/ 	.word	0x00001f90
        /*0a64*/ 	.word	0x00000005
        /*0a68*/ 	.word	0x00038800
        /*0a6c*/ 	.short	0x010a
        /*0a6e*/ 	.byte	0x3f
	.zero		1


	//   ....[23]....
        /*0a70*/ 	.word	0x00002020
        /*0a74*/ 	.word	0x00000000
        /*0a78*/ 	.word	0x00038830
        /*0a7c*/ 	.short	0x010a
        /*0a7e*/ 	.byte	0x3f
	.zero		1


	//   ....[24]....
        /*0a80*/ 	.word	0x00002070
        /*0a84*/ 	.word	0x00000000
        /*0a88*/ 	.word	0x00038830
        /*0a8c*/ 	.short	0x010a
        /*0a8e*/ 	.byte	0x3f
	.zero		1


	//   ....[25]....
        /*0a90*/ 	.word	0x00005cf0
        /*0a94*/ 	.word	0x00000007
        /*0a98*/ 	.word	0x00000000
        /*0a9c*/ 	.short	0x0101
        /*0a9e*/ 	.byte	0x3f
	.zero		1


	//   ....[26]....
        /*0aa0*/ 	.word	0x00006830
        /*0aa4*/ 	.word	0x000000ff
        /*0aa8*/ 	.word	0x00038830
        /*0aac*/ 	.short	0x010a
        /*0aae*/ 	.byte	0x05
	.zero		1


	//   ....[27]....
        /*0ab0*/ 	.word	0x00006880
        /*0ab4*/ 	.word	0x000000ff
        /*0ab8*/ 	.word	0x00038830
        /*0abc*/ 	.short	0x010a
        /*0abe*/ 	.byte	0x04
	.zero		1


	//   ....[28]....
        /*0ac0*/ 	.word	0x00008df0
        /*0ac4*/ 	.word	0x000000ff
        /*0ac8*/ 	.word	0x00038850
        /*0acc*/ 	.short	0x010a
        /*0ace*/ 	.byte	0x04
	.zero		1


	//   ....[29]....
        /*0ad0*/ 	.word	0x00008e30
        /*0ad4*/ 	.word	0x000000ff
        /*0ad8*/ 	.word	0x00038850
        /*0adc*/ 	.short	0x010a
        /*0ade*/ 	.byte	0x04
	.zero		1


	//   ....[30]....
        /*0ae0*/ 	.word	0x00009470
        /*0ae4*/ 	.word	0x000000ff
        /*0ae8*/ 	.word	0x00000000
        /*0aec*/ 	.short	0x0101
        /*0aee*/ 	.byte	0x06
	.zero		1


	//   ....[31]....
        /*0af0*/ 	.word	0x0000a250
        /*0af4*/ 	.word	0x000000ff
        /*0af8*/ 	.word	0x00000000
        /*0afc*/ 	.short	0x0101
        /*0afe*/ 	.byte	0x04
	.zero		1


	//   ....[32]....
        /*0b00*/ 	.word	0x0000abe0
        /*0b04*/ 	.word	0x0000000c
        /*0b08*/ 	.word	0x00038850
        /*0b0c*/ 	.short	0x010a
        /*0b0e*/ 	.byte	0x3f
	.zero		1


	//   ....[33]....
        /*0b10*/ 	.word	0x0000ac50
        /*0b14*/ 	.word	0x0000000c
        /*0b18*/ 	.word	0x00038850
        /*0b1c*/ 	.short	0x010a
        /*0b1e*/ 	.byte	0x3f
	.zero		1


	//   ....[34]....
        /*0b20*/ 	.word	0x0000b930
        /*0b24*/ 	.word	0x00000003
        /*0b28*/ 	.word	0x00000000
        /*0b2c*/ 	.short	0x0101
        /*0b2e*/ 	.byte	0x3f
	.zero		1


	//   ....[35]....
        /*0b30*/ 	.word	0x0000d750
        /*0b34*/ 	.word	0x000000ff
        /*0b38*/ 	.word	0x00000000
        /*0b3c*/ 	.short	0x0101
        /*0b3e*/ 	.byte	0x08
	.zero		1


	//   ....[36]....
        /*0b40*/ 	.word	0x0000dff0
        /*0b44*/ 	.word	0x000000ff
        /*0b48*/ 	.word	0x00000000
        /*0b4c*/ 	.short	0x0101
        /*0b4e*/ 	.byte	0x08
	.zero		1


	//   ....[37]....
        /*0b50*/ 	.word	0x00012540
        /*0b54*/ 	.word	0x00000005
        /*0b58*/ 	.word	0x00038840
        /*0b5c*/ 	.short	0x010a
        /*0b5e*/ 	.byte	0x3f
	.zero		1


	//   ....[38]....
        /*0b60*/ 	.word	0x00012b30
        /*0b64*/ 	.word	0x00000005
        /*0b68*/ 	.word	0x00038830
        /*0b6c*/ 	.short	0x0107
        /*0b6e*/ 	.byte	0x3f
	.zero		1


	//   ....[39]....
        /*0b70*/ 	.word	0x00012c10
        /*0b74*/ 	.word	0x00000005
        /*0b78*/ 	.word	0x00038830
        /*0b7c*/ 	.short	0x0101
        /*0b7e*/ 	.byte	0x3f
	.zero		1


	//   ....[40]....
        /*0b80*/ 	.word	0x000137d0
        /*0b84*/ 	.word	0x00000016
        /*0b88*/ 	.word	0x00038800
        /*0b8c*/ 	.short	0x0107
        /*0b8e*/ 	.byte	0x3f
	.zero		1


	//   ....[41]....
        /*0b90*/ 	.word	0x000138f0
        /*0b94*/ 	.word	0x00000016
        /*0b98*/ 	.word	0x00038800
        /*0b9c*/ 	.short	0x0101
        /*0b9e*/ 	.byte	0x3f
	.zero		1


	//   ....[42]....
        /*0ba0*/ 	.word	0x00013910
        /*0ba4*/ 	.word	0x00000016
        /*0ba8*/ 	.word	0x00038820
        /*0bac*/ 	.short	0x010a
        /*0bae*/ 	.byte	0x3f
	.zero		1


	//   ....[43]....
        /*0bb0*/ 	.word	0x00013ce0
        /*0bb4*/ 	.word	0x00000006
        /*0bb8*/ 	.word	0x00038840
        /*0bbc*/ 	.short	0x010a
        /*0bbe*/ 	.byte	0x3f
	.zero		1


	//   ....[44]....
        /*0bc0*/ 	.word	0x00014240
        /*0bc4*/ 	.word	0x00000006
        /*0bc8*/ 	.word	0x00038830
        /*0bcc*/ 	.short	0x0107
        /*0bce*/ 	.byte	0x3f
	.zero		1


	//   ....[45]....
        /*0bd0*/ 	.word	0x000142f0
        /*0bd4*/ 	.word	0x00000006
        /*0bd8*/ 	.word	0x00038830
        /*0bdc*/ 	.short	0x0101
        /*0bde*/ 	.byte	0x3f
	.zero		1


	//   ....[46]....
        /*0be0*/ 	.word	0x00014350
        /*0be4*/ 	.word	0x00000006
        /*0be8*/ 	.word	0x00038860
        /*0bec*/ 	.short	0x010a
        /*0bee*/ 	.byte	0x3f
	.zero		1


	//   ....[47]....
        /*0bf0*/ 	.word	0x00014850
        /*0bf4*/ 	.word	0x00000006
        /*0bf8*/ 	.word	0x00038850
        /*0bfc*/ 	.short	0x0107
        /*0bfe*/ 	.byte	0x3f
	.zero		1


	//   ....[48]....
        /*0c00*/ 	.word	0x000149e0
        /*0c04*/ 	.word	0x00000006
        /*0c08*/ 	.word	0x00038850
        /*0c0c*/ 	.short	0x0101
        /*0c0e*/ 	.byte	0x3f
	.zero		1


	//   ....[49]....
        /*0c10*/ 	.word	0x00014bf0
        /*0c14*/ 	.word	0x00000004
        /*0c18*/ 	.word	0x00038860
        /*0c1c*/ 	.short	0x010a
        /*0c1e*/ 	.byte	0x3f
	.zero		1


	//   ....[50]....
        /*0c20*/ 	.word	0x00015110
        /*0c24*/ 	.word	0x00000004
        /*0c28*/ 	.word	0x00038850
        /*0c2c*/ 	.short	0x0107
        /*0c2e*/ 	.byte	0x3f
	.zero		1


	//   ....[51]....
        /*0c30*/ 	.word	0x000151c0
        /*0c34*/ 	.word	0x00000004
        /*0c38*/ 	.word	0x00038850
        /*0c3c*/ 	.short	0x0101
        /*0c3e*/ 	.byte	0x3f
	.zero		1


	//   ....[52]....
        /*0c40*/ 	.word	0x00015f00
        /*0c44*/ 	.word	0x00000004
        /*0c48*/ 	.word	0x00038820
        /*0c4c*/ 	.short	0x010a
        /*0c4e*/ 	.byte	0x3f
	.zero		1


	//   ....[53]....
        /*0c50*/ 	.word	0x000160a0
        /*0c54*/ 	.word	0x00000005
        /*0c58*/ 	.word	0x00038840
        /*0c5c*/ 	.short	0x010a
        /*0c5e*/ 	.byte	0x3f
	.zero		1


	//   ....[54]....
        /*0c60*/ 	.word	0x00016140
        /*0c64*/ 	.word	0x0000001b
        /*0c68*/ 	.word	0x00038840
        /*0c6c*/ 	.short	0x010a
        /*0c6e*/ 	.byte	0x3f
	.zero		1


	//   ....[55]....
        /*0c70*/ 	.word	0x00016180
        /*0c74*/ 	.word	0x00000005
        /*0c78*/ 	.word	0x00038860
        /*0c7c*/ 	.short	0x010a
        /*0c7e*/ 	.byte	0x3f
	.zero		1


	//   ....[56]....
        /*0c80*/ 	.word	0x000161c0
        /*0c84*/ 	.word	0x0000001b
        /*0c88*/ 	.word	0x00038860
        /*0c8c*/ 	.short	0x010a
        /*0c8e*/ 	.byte	0x3f
	.zero		1


	//   ....[57]....
        /*0c90*/ 	.word	0x00016220
        /*0c94*/ 	.word	0x00000005
        /*0c98*/ 	.word	0x00038800
        /*0c9c*/ 	.short	0x010a
        /*0c9e*/ 	.byte	0x3f
	.zero		1


	//   ....[58]....
        /*0ca0*/ 	.word	0x00016270
        /*0ca4*/ 	.word	0x00000000
        /*0ca8*/ 	.word	0x00038830
        /*0cac*/ 	.short	0x010a
        /*0cae*/ 	.byte	0x3f
	.zero		1


	//   ....[59]....
        /*0cb0*/ 	.word	0x000162e0
        /*0cb4*/ 	.word	0x00000004
        /*0cb8*/ 	.word	0x00038830
        /*0cbc*/ 	.short	0x010a
        /*0cbe*/ 	.byte	0x3f
	.zero		1


	//   ....[60]....
        /*0cc0*/ 	.word	0x00016340
        /*0cc4*/ 	.word	0x00000002
        /*0cc8*/ 	.word	0x00038850
        /*0ccc*/ 	.short	0x010a
        /*0cce*/ 	.byte	0x3f
	.zero		1


	//   ....[61]....
        /*0cd0*/ 	.word	0x00016390
        /*0cd4*/ 	.word	0x0000000c
        /*0cd8*/ 	.word	0x00038850
        /*0cdc*/ 	.short	0x010a
        /*0cde*/ 	.byte	0x3f
	.zero		1


	//   ....[62]....
        /*0ce0*/ 	.word	0x000164b0
        /*0ce4*/ 	.word	0x00000005
        /*0ce8*/ 	.word	0x00038840
        /*0cec*/ 	.short	0x010a
        /*0cee*/ 	.byte	0x3f
	.zero		1


	//   ....[63]....
        /*0cf0*/ 	.word	0x000176f0
        /*0cf4*/ 	.word	0x00000016
        /*0cf8*/ 	.word	0x00038820
        /*0cfc*/ 	.short	0x010a
        /*0cfe*/ 	.byte	0x3f
	.zero		1


	//   ....[64]....
        /*0d00*/ 	.word	0x00017740
        /*0d04*/ 	.word	0x00000006
        /*0d08*/ 	.word	0x00038840
        /*0d0c*/ 	.short	0x010a
        /*0d0e*/ 	.byte	0x3f
	.zero		1


	//   ....[65]....
        /*0d10*/ 	.word	0x00017ea0
        /*0d14*/ 	.word	0x00000006
        /*0d18*/ 	.word	0x00038860
        /*0d1c*/ 	.short	0x010a
        /*0d1e*/ 	.byte	0x3f
	.zero		1


	//   ....[66]....
        /*0d20*/ 	.word	0x00018650
        /*0d24*/ 	.word	0x00000004
        /*0d28*/ 	.word	0x00038860
        /*0d2c*/ 	.short	0x010a
        /*0d2e*/ 	.byte	0x3f
	.zero		1


	//   ....[67]....
        /*0d30*/ 	.word	0x00019890
        /*0d34*/ 	.word	0x00000004
        /*0d38*/ 	.word	0x00038820
        /*0d3c*/ 	.short	0x010a
        /*0d3e*/ 	.byte	0x3f
	.zero		1


	//   ....[68]....
        /*0d40*/ 	.word	0x00019a30
        /*0d44*/ 	.word	0x00000005
        /*0d48*/ 	.word	0x00038840
        /*0d4c*/ 	.short	0x010a
        /*0d4e*/ 	.byte	0x3f
	.zero		1


	//   ....[69]....
        /*0d50*/ 	.word	0x00019a80
        /*0d54*/ 	.word	0x0000001b
        /*0d58*/ 	.word	0x00038840
        /*0d5c*/ 	.short	0x010a
        /*0d5e*/ 	.byte	0x3f
	.zero		1


	//   ....[70]....
        /*0d60*/ 	.word	0x00019ad0
        /*0d64*/ 	.word	0x00000005
        /*0d68*/ 	.word	0x00038860
        /*0d6c*/ 	.short	0x010a
        /*0d6e*/ 	.byte	0x3f
	.zero		1


	//----- nvinfo : EIATTR_NUM_MBARRIERS
	.align		4
.L_123:
        /*0d70*/ 	.byte	0x03, 0x38
        /*0d72*/ 	.short	0x0016


	//----- nvinfo : EIATTR_EXIT_INSTR_OFFSETS
	.align		4
        /*0d74*/ 	.byte	0x04, 0x1c
        /*0d76*/ 	.short	(.L_125 - .L_124)


	//   ....[0]....
.L_124:
        /*0d78*/ 	.word	0x00000990


	//   ....[1]....
        /*0d7c*/ 	.word	0x00010650


	//   ....[2]....
        /*0d80*/ 	.word	0x00016210


	//----- nvinfo : EIATTR_MAX_THREADS
	.align		4
.L_125:
        /*0d84*/ 	.byte	0x04, 0x05
        /*0d86*/ 	.short	(.L_127 - .L_126)
.L_126:
        /*0d88*/ 	.word	0x00000180
        /*0d8c*/ 	.word	0x00000001
        /*0d90*/ 	.word	0x00000001


	//----- nvinfo : EIATTR_CRS_STACK_SIZE
	.align		4
.L_127:
        /*0d94*/ 	.byte	0x04, 0x1e
        /*0d96*/ 	.short	(.L_129 - .L_128)
.L_128:
        /*0d98*/ 	.word	0x00000000


	//----- nvinfo : EIATTR_CBANK_PARAM_SIZE
	.align		4
.L_129:
        /*0d9c*/ 	.byte	0x03, 0x19
        /*0d9e*/ 	.short	0x0af0


	//----- nvinfo : EIATTR_PARAM_CBANK
	.align		4
        /*0da0*/ 	.byte	0x04, 0x0a
        /*0da2*/ 	.short	(.L_131 - .L_130)
	.align		4
.L_130:
        /*0da4*/ 	.word	index@(.nv.constant0._ZN7cutlass13device_kernelIN5flash11enable_sm90INS1_16FlashAttnFwdSm90INS1_25CollectiveMainloopFwdSm90ILi2EN4cute5tupleIJNS5_1CILi1EEES8_S8_EEENS6_IJNS7_ILi128EEENS7_ILi80EEENS7_ILi256EEEEEELi256ENS_10bfloat16_tEfNS_4arch4Sm90ELb0ELb0ELb1ELb1ELb1ELb0ELb0ELb1ELb1ELb1ELb1ELb0EEENS1_21CollectiveEpilogueFwdINS6_IJSA_SC_SB_EEES9_SE_SG_Li256ELb1ELb1ELb1ELb0EEENS1_36VarlenDynamicPersistentTileSchedulerILi128ELi80ELi256ELi128ELb1ELb1ELb1ELb0ELb1ELb1EEEEEEEEEvNT_6ParamsE)
        /*0da8*/ 	.short	0x0210
        /*0daa*/ 	.short	0x0af0


	//----- nvinfo : EIATTR_SW_WAR
	.align		4
.L_131:
        /*0dac*/ 	.byte	0x04, 0x36
        /*0dae*/ 	.short	(.L_133 - .L_132)
.L_132:
        /*0db0*/ 	.word	0x00000008
.L_133:


//--------------------- .nv.info._ZN7cutlass13device_kernelIN5flash11enable_sm90INS1_16FlashAttnFwdSm90INS1_25CollectiveMainloopFwdSm90ILi2EN4cute5tupleIJNS5_1CILi1EEES8_S8_EEENS6_IJNS7_ILi128EEENS7_ILi80EEENS7_ILi256EEEEEELi256ENS_10bfloat16_tEfNS_4arch4Sm90ELb0ELb0ELb1ELb1ELb1ELb1ELb0ELb1ELb1ELb1ELb1ELb0EEENS1_21CollectiveEpilogueFwdINS6_IJSA_SC_SB_EEES9_SE_SG_Li256ELb1ELb1ELb1ELb0EEENS1_36VarlenDynamicPersistentTileSchedulerILi128ELi80ELi256ELi128ELb1ELb1ELb1ELb0ELb1ELb1EEEEEEEEEvNT_6ParamsE --------------------------
	.section	.nv.info._ZN7cutlass13device_kernelIN5flash11enable_sm90INS1_16FlashAttnFwdSm90INS1_25CollectiveMainloopFwdSm90ILi2EN4cute5tupleIJNS5_1CILi1EEES8_S8_EEENS6_IJNS7_ILi128EEENS7_ILi80EEENS7_ILi256EEEEEELi256ENS_10bfloat16_tEfNS_4arch4Sm90ELb0ELb0ELb1ELb1ELb1ELb1ELb0ELb1ELb1ELb1ELb1ELb0EEENS1_21CollectiveEpilogueFwdINS6_IJSA_SC_SB_EEES9_SE_SG_Li256ELb1ELb1ELb1ELb0EEENS1_36VarlenDynamicPersistentTileSchedulerILi128ELi80ELi256ELi128ELb1ELb1ELb1ELb0ELb1ELb1EEEEEEEEEvNT_6ParamsE,"",@"SHT_CUDA_INFO"
	.sectionflags	@""
	.align	4


	//----- nvinfo : EIATTR_CUDA_API_VERSION
	.align		4
        /*0000*/ 	.byte	0x04, 0x37
        /*0002*/ 	.short	(.L_135 - .L_134)
.L_134:
        /*0004*/ 	.word	0x00000082


	//----- nvinfo : EIATTR_KPARAM_INFO
	.align		4
.L_135:
        /*0008*/ 	.byte	0x04, 0x17
        /*000a*/ 	.short	(.L_137 - .L_136)
.L_136:
        /*000c*/ 	.word	0x00000000
        /*0010*/ 	.short	0x0000
        /*0012*/ 	.short	0x0070
        /*0014*/ 	.byte	0x00, 0xf0, 0x01, 0x2a


	//----- nvinfo : EIATTR_SPARSE_MMA_MASK
	.align		4
.L_137:
        /*0018*/ 	.byte	0x03, 0x50
        /*001a*/ 	.short	0x0000


	//----- nvinfo : EIATTR_MAXREG_COUNT
	.align		4
        /*001c*/ 	.byte	0x03, 0x1b
        /*001e*/ 	.short	0x00a8


	//----- nvinfo : EIATTR_NUM_BARRIERS
	.align		4
        /*0020*/ 	.byte	0x02, 0x4c
        /*0022*/ 	.byte	0x10
	.zero		1


	//----- nvinfo : EIATTR_EXTERNS
	.align		4
        /*0024*/ 	.byte	0x04, 0x0f
        /*0026*/ 	.short	(.L_139 - .L_138)


	//   ....[0]....
	.align		4
.L_138:
        /*0028*/ 	.word	index@(__assertfail)


	//----- nvinfo : EIATTR_ANNOTATIONS
	.align		4
.L_139:
        /*002c*/ 	.byte	0x04, 0x55
        /*002e*/ 	.short	(.L_141 - .L_140)


	//   ....[0]....
.L_140:
        /* <DEDUP_REMOVED lines=130> */
        /*0844*/ 	.byte	0x80, 0x9d, 0x02, 0x00, 0x01, 0x00, 0x00, 0x00, 0xa0, 0xb0, 0x02, 0x00


	//----- nvinfo : EIATTR_MERCURY_ISA_VERSION
	.align		4
.L_141:
        /*0850*/ 	.byte	0x03, 0x5f
        /*0852*/ 	.short	0x0101


	//----- nvinfo : EIATTR_UNUSED_LOAD_BYTE_OFFSET
	.align		4
        /*0854*/ 	.byte	0x04, 0x44
        /*0856*/ 	.short	(.L_143 - .L_142)


	//   ....[0]....
.L_142:
        /*0858*/ 	.word	0x00000a30
        /*085c*/ 	.word	0x0000fff0


	//   ....[1]....
        /*0860*/ 	.word	0x0001f1f0
        /*0864*/ 	.word	0x0000fff0


	//----- nvinfo : EIATTR_INT_WARP_WIDE_INSTR_OFFSETS
	.align		4
.L_143:
        /*0868*/ 	.byte	0x04, 0x31
        /*086a*/ 	.short	(.L_145 - .L_144)


	//   ....[0]....
.L_144:
        /*086c*/ 	.word	0x00000130


	//   ....[1]....
        /*0870*/ 	.word	0x00000170


	//   ....[2]....
        /*0874*/ 	.word	0x000001e0


	//   ....[3]....
        /*0878*/ 	.word	0x00026bc0


	//   ....[4]....
        /*087c*/ 	.word	0x00026c60


	//   ....[5]....
        /*0880*/ 	.word	0x00029c70


	//   ....[6]....
        /*0884*/ 	.word	0x00029d10


	//----- nvinfo : EIATTR_COOP_GROUP_MASK_REGIDS
	.align		4
.L_145:
        /*0888*/ 	.byte	0x04, 0x29
        /*088a*/ 	.short	(.L_147 - .L_146)


	//   ....[0]....
.L_146:
        /*088c*/ 	.word	0xffffffff


	//   ....[1]....
        /*0890*/ 	.word	0xffffffff


	//   ....[2]....
        /*0894*/ 	.word	0xffffffff


	//   ....[3]....
        /*0898*/ 	.word	0xffffffff


	//   ....[4]....
        /*089c*/ 	.word	0xffffffff


	//   ....[5]....
        /*08a0*/ 	.word	0xffffffff


	//   ....[6]....
        /*08a4*/ 	.word	0xffffffff


	//   ....[7]....
        /*08a8*/ 	.word	0xffffffff


	//   ....[8]....
        /*08ac*/ 	.word	0xffffffff


	//   ....[9]....
        /*08b0*/ 	.word	0xffffffff


	//   ....[10]....
        /*08b4*/ 	.word	0xffffffff


	//   ....[11]....
        /*08b8*/ 	.word	0xffffffff


	//   ....[12]....
        /*08bc*/ 	.word	0xffffffff


	//   ....[13]....
        /*08c0*/ 	.word	0xffffffff


	//   ....[14]....
        /*08c4*/ 	.word	0xffffffff


	//   ....[15]....
        /*08c8*/ 	.word	0xffffffff


	//   ....[16]....
        /*08cc*/ 	.word	0xffffffff


	//   ....[17]....
        /*08d0*/ 	.word	0xffffffff


	//   ....[18]....
        /*08d4*/ 	.word	0xffffffff


	//   ....[19]....
        /*08d8*/ 	.word	0xffffffff


	//   ....[20]....
        /*08dc*/ 	.word	0xffffffff


	//   ....[21]....
        /*08e0*/ 	.word	0xffffffff


	//   ....[22]....
        /*08e4*/ 	.word	0xffffffff


	//   ....[23]....
        /*08e8*/ 	.word	0xffffffff


	//   ....[24]....
        /*08ec*/ 	.word	0xffffffff


	//   ....[25]....
        /*08f0*/ 	.word	0xffffffff


	//   ....[26]....
        /*08f4*/ 	.word	0xffffffff


	//   ....[27]....
        /*08f8*/ 	.word	0xffffffff


	//   ....[28]....
        /*08fc*/ 	.word	0xffffffff


	//   ....[29]....
        /*0900*/ 	.word	0xffffffff


	//   ....[30]....
        /*0904*/ 	.word	0xffffffff


	//   ....[31]....
        /*0908*/ 	.word	0xffffffff


	//   ....[32]....
        /*090c*/ 	.word	0xffffffff


	//   ....[33]....
        /*0910*/ 	.word	0xffffffff


	//   ....[34]....
        /*0914*/ 	.word	0xffffffff


	//   ....[35]....
        /*0918*/ 	.word	0xffffffff


	//   ....[36]....
        /*091c*/ 	.word	0xffffffff


	//   ....[37]....
        /*0920*/ 	.word	0xffffffff


	//   ....[38]....
        /*0924*/ 	.word	0xffffffff


	//   ....[39]....
        /*0928*/ 	.word	0xffffffff


	//   ....[40]....
        /*092c*/ 	.word	0xffffffff


	//   ....[41]....
        /*0930*/ 	.word	0xffffffff


	//   ....[42]....
        /*0934*/ 	.word	0xffffffff


	//   ....[43]....
        /*0938*/ 	.word	0xffffffff


	//   ....[44]....
        /*093c*/ 	.word	0xffffffff


	//   ....[45]....
        /*0940*/ 	.word	0xffffffff


	//   ....[46]....
        /*0944*/ 	.word	0xffffffff


	//   ....[47]....
        /*0948*/ 	.word	0xffffffff


	//   ....[48]....
        /*094c*/ 	.word	0xffffffff


	//   ....[49]....
        /*0950*/ 	.word	0xffffffff


	//   ....[50]....
        /*0954*/ 	.word	0xffffffff


	//   ....[51]....
        /*0958*/ 	.word	0xffffffff


	//   ....[52]....
        /*095c*/ 	.word	0xffffffff


	//   ....[53]....
        /*0960*/ 	.word	0xffffffff


	//   ....[54]....
        /*0964*/ 	.word	0xffffffff


	//   ....[55]....
        /*0968*/ 	.word	0xffffffff


	//   ....[56]....
        /*096c*/ 	.word	0xffffffff


	//   ....[57]....
        /*0970*/ 	.word	0xffffffff


	//   ....[58]....
        /*0974*/ 	.word	0xffffffff


	//   ....[59]....
        /*0978*/ 	.word	0xffffffff


	//   ....[60]....
        /*097c*/ 	.word	0xffffffff


	//   ....[61]....
        /*0980*/ 	.word	0xffffffff


	//   ....[62]....
        /*0984*/ 	.word	0xffffffff


	//   ....[63]....
        /*0988*/ 	.word	0xffffffff


	//   ....[64]....
        /*098c*/ 	.word	0xffffffff


	//   ....[65]....
        /*0990*/ 	.word	0xffffffff


	//   ....[66]....
        /*0994*/ 	.word	0xffffffff


	//   ....[67]....
        /*0998*/ 	.word	0xffffffff


	//   ....[68]....
        /*099c*/ 	.word	0xffffffff


	//   ....[69]....
        /*09a0*/ 	.word	0xffffffff


	//   ....[70]....
        /*09a4*/ 	.word	0xffffffff


	//   ....[71]....
        /*09a8*/ 	.word	0xffffffff


	//   ....[72]....
        /*09ac*/ 	.word	0xffffffff


	//   ....[73]....
        /*09b0*/ 	.word	0xffffffff


	//   ....[74]....
        /*09b4*/ 	.word	0xffffffff


	//   ....[75]....
        /*09b8*/ 	.word	0xffffffff


	//   ....[76]....
        /*09bc*/ 	.word	0xffffffff


	//   ....[77]....
        /*09c0*/ 	.word	0xffffffff


	//   ....[78]....
        /*09c4*/ 	.word	0xffffffff


	//   ....[79]....
        /*09c8*/ 	.word	0xffffffff


	//   ....[80]....
        /*09cc*/ 	.word	0xffffffff


	//   ....[81]....
        /*09d0*/ 	.word	0xffffffff


	//   ....[82]....
        /*09d4*/ 	.word	0xffffffff


	//   ....[83]....
        /*09d8*/ 	.word	0xffffffff


	//   ....[84]....
        /*09dc*/ 	.word	0xffffffff


	//   ....[85]....
        /*09e0*/ 	.word	0xffffffff


	//   ....[86]....
        /*09e4*/ 	.word	0xffffffff


	//   ....[87]....
        /*09e8*/ 	.word	0xffffffff


	//   ....[88]....
        /*09ec*/ 	.word	0xffffffff


	//   ....[89]....
        /*09f0*/ 	.word	0xffffffff


	//   ....[90]....
        /*09f4*/ 	.word	0xffffffff


	//   ....[91]....
        /*09f8*/ 	.word	0xffffffff


	//   ....[92]....
        /*09fc*/ 	.word	0xffffffff


	//   ....[93]....
        /*0a00*/ 	.word	0xffffffff


	//   ....[94]....
        /*0a04*/ 	.word	0xffffffff


	//   ....[95]....
        /*0a08*/ 	.word	0xffffffff


	//   ....[96]....
        /*0a0c*/ 	.word	0xffffffff


	//   ....[97]....
        /*0a10*/ 	.word	0xffffffff


	//   ....[98]....
        /*0a14*/ 	.word	0xffffffff


	//   ....[99]....
        /*0a18*/ 	.word	0xffffffff


	//   ....[100]....
        /*0a1c*/ 	.word	0xffffffff


	//   ....[101]....
        /*0a20*/ 	.word	0xffffffff


	//   ....[102]....
        /*0a24*/ 	.word	0xffffffff


	//   ....[103]....
        /*0a28*/ 	.word	0xffffffff


	//   ....[104]....
        /*0a2c*/ 	.word	0xffffffff


	//   ....[105]....
        /*0a30*/ 	.word	0xffffffff


	//   ....[106]....
        /*0a34*/ 	.word	0xffffffff


	//   ....[107]....
        /*0a38*/ 	.word	0xffffffff


	//   ....[108]....
        /*0a3c*/ 	.word	0xffffffff


	//   ....[109]....
        /*0a40*/ 	.word	0xffffffff


	//   ....[110]....
        /*0a44*/ 	.word	0xffffffff


	//   ....[111]....
        /*0a48*/ 	.word	0xffffffff


	//   ....[112]....
        /*0a4c*/ 	.word	0xffffffff


	//   ....[113]....
        /*0a50*/ 	.word	0xffffffff


	//   ....[114]....
        /*0a54*/ 	.word	0xffffffff


	//   ....[115]....
        /*0a58*/ 	.word	0xffffffff


	//   ....[116]....
        /*0a5c*/ 	.word	0xffffffff


	//   ....[117]....
        /*0a60*/ 	.word	0xffffffff


	//   ....[118]....
        /*0a64*/ 	.word	0xffffffff


	//   ....[119]....
        /*0a68*/ 	.word	0xffffffff


	//   ....[120]....
        /*0a6c*/ 	.word	0xffffffff


	//   ....[121]....
        /*0a70*/ 	.word	0xffffffff


	//   ....[122]....
        /*0a74*/ 	.word	0xffffffff


	//   ....[123]....
        /*0a78*/ 	.word	0xffffffff


	//   ....[124]....
        /*0a7c*/ 	.word	0xffffffff


	//   ....[125]....
        /*0a80*/ 	.word	0xffffffff


	//   ....[126]....
        /*0a84*/ 	.word	0xffffffff


	//   ....[127]....
        /*0a88*/ 	.word	0xffffffff


	//   ....[128]....
        /*0a8c*/ 	.word	0xffffffff


	//   ....[129]....
        /*0a90*/ 	.word	0xffffffff


	//   ....[130]....
        /*0a94*/ 	.word	0xffffffff


	//   ....[131]....
        /*0a98*/ 	.word	0xffffffff


	//   ....[132]....
        /*0a9c*/ 	.word	0xffffffff


	//   ....[133]....
        /*0aa0*/ 	.word	0xffffffff


	//   ....[134]....
        /*0aa4*/ 	.word	0xffffffff


	//   ....[135]....
        /*0aa8*/ 	.word	0xffffffff


	//   ....[136]....
        /*0aac*/ 	.word	0xffffffff


	//   ....[137]....
        /*0ab0*/ 	.word	0xffffffff


	//   ....[138]....
        /*0ab4*/ 	.word	0xffffffff


	//   ....[139]....
        /*0ab8*/ 	.word	0xffffffff


	//   ....[140]....
        /*0abc*/ 	.word	0xffffffff


	//   ....[141]....
        /*0ac0*/ 	.word	0xffffffff


	//   ....[142]....
        /*0ac4*/ 	.word	0xffffffff


	//   ....[143]....
        /*0ac8*/ 	.word	0xffffffff


	//   ....[144]....
        /*0acc*/ 	.word	0xffffffff


	//   ....[145]....
        /*0ad0*/ 	.word	0xffffffff


	//   ....[146]....
        /*0ad4*/ 	.word	0xffffffff


	//   ....[147]....
        /*0ad8*/ 	.word	0xffffffff


	//   ....[148]....
        /*0adc*/ 	.word	0xffffffff


	//   ....[149]....
        /*0ae0*/ 	.word	0xffffffff


	//   ....[150]....
        /*0ae4*/ 	.word	0xffffffff


	//   ....[151]....
        /*0ae8*/ 	.word	0xffffffff


	//   ....[152]....
        /*0aec*/ 	.word	0xffffffff


	//   ....[153]....
        /*0af0*/ 	.word	0xffffffff


	//   ....[154]....
        /*0af4*/ 	.word	0xffffffff


	//   ....[155]....
        /*0af8*/ 	.word	0xffffffff


	//   ....[156]....
        /*0afc*/ 	.word	0xffffffff


	//   ....[157]....
        /*0b00*/ 	.word	0xffffffff


	//   ....[158]....
        /*0b04*/ 	.word	0xffffffff


	//   ....[159]....
        /*0b08*/ 	.word	0xffffffff


	//   ....[160]....
        /*0b0c*/ 	.word	0xffffffff


	//   ....[161]....
        /*0b10*/ 	.word	0xffffffff


	//   ....[162]....
        /*0b14*/ 	.word	0xffffffff


	//   ....[163]....
        /*0b18*/ 	.word	0xffffffff


	//   ....[164]....
        /*0b1c*/ 	.word	0xffffffff


	//   ....[165]....
        /*0b20*/ 	.word	0xffffffff


	//   ....[166]....
        /*0b24*/ 	.word	0xffffffff


	//   ....[167]....
        /*0b28*/ 	.word	0xffffffff


	//   ....[168]....
        /*0b2c*/ 	.word	0xffffffff


	//   ....[169]....
        /*0b30*/ 	.word	0x0500000f


	//   ....[170]....
        /*0b34*/ 	.word	0x0500000f


	//   ....[171]....
        /*0b38*/ 	.word	0x0500000f


	//   ....[172]....
        /*0b3c*/ 	.word	0x0500000f


	//   ....[173]....
        /*0b40*/ 	.word	0x0500000f


	//   ....[174]....
        /*0b44*/ 	.word	0x0500000f


	//   ....[175]....
        /*0b48*/ 	.word	0x0500000f


	//   ....[176]....
        /*0b4c*/ 	.word	0x0500000f


	//   ....[177]....
        /*0b50*/ 	.word	0x0500000f


	//   ....[178]....
        /*0b54*/ 	.word	0x0500000f


	//   ....[179]....
        /*0b58*/ 	.word	0x0500000f


	//   ....[180]....
        /*0b5c*/ 	.word	0x0500000f


	//   ....[181]....
        /*0b60*/ 	.word	0x0500000f


	//   ....[182]....
        /*0b64*/ 	.word	0x0500000f


	//   ....[183]....
        /*0b68*/ 	.word	0x0500000f


	//   ....[184]....
        /*0b6c*/ 	.word	0x0500000f


	//   ....[185]....
        /*0b70*/ 	.word	0x0500000f


	//   ....[186]....
        /*0b74*/ 	.word	0x0500000f


	//   ....[187]....
        /*0b78*/ 	.word	0x0500000f


	//   ....[188]....
        /*0b7c*/ 	.word	0x0500000f


	//   ....[189]....
        /*0b80*/ 	.word	0x0500000f


	//   ....[190]....
        /*0b84*/ 	.word	0x0500000f


	//   ....[191]....
        /*0b88*/ 	.word	0x0500000f


	//   ....[192]....
        /*0b8c*/ 	.word	0x0500000f


	//   ....[193]....
        /*0b90*/ 	.word	0x0500000f


	//   ....[194]....
        /*0b94*/ 	.word	0x0500000f


	//   ....[195]....
        /*0b98*/ 	.word	0x0500000f


	//   ....[196]....
        /*0b9c*/ 	.word	0x0500000f


	//   ....[197]....
        /*0ba0*/ 	.word	0x0500000f


	//   ....[198]....
        /*0ba4*/ 	.word	0x0500000f


	//   ....[199]....
        /*0ba8*/ 	.word	0x0500000f


	//   ....[200]....
        /*0bac*/ 	.word	0x0500000f


	//   ....[201]....
        /*0bb0*/ 	.word	0x0500000f


	//   ....[202]....
        /*0bb4*/ 	.word	0x0500000f


	//   ....[203]....
        /*0bb8*/ 	.word	0x0500000f


	//   ....[204]....
        /*0bbc*/ 	.word	0x0500000f


	//   ....[205]....
        /*0bc0*/ 	.word	0x0500000f


	//   ....[206]....
        /*0bc4*/ 	.word	0x0500000f


	//   ....[207]....
        /*0bc8*/ 	.word	0x0500000f


	//   ....[208]....
        /*0bcc*/ 	.word	0x0500000f


	//   ....[209]....
        /*0bd0*/ 	.word	0x0500000f


	//   ....[210]....
        /*0bd4*/ 	.word	0x0500000f


	//   ....[211]....
        /*0bd8*/ 	.word	0x0500000f


	//   ....[212]....
        /*0bdc*/ 	.word	0x0500000f


	//   ....[213]....
        /*0be0*/ 	.word	0x0500000f


	//   ....[214]....
        /*0be4*/ 	.word	0x0500000f


	//   ....[215]....
        /*0be8*/ 	.word	0x0500000f


	//   ....[216]....
        /*0bec*/ 	.word	0x0500000f


	//   ....[217]....
        /*0bf0*/ 	.word	0x0500000f


	//   ....[218]....
        /*0bf4*/ 	.word	0x0500000f


	//   ....[219]....
        /*0bf8*/ 	.word	0x0500000f


	//   ....[220]....
        /*0bfc*/ 	.word	0x0500000f


	//   ....[221]....
        /*0c00*/ 	.word	0x0500000f


	//   ....[222]....
        /*0c04*/ 	.word	0x0500000f


	//   ....[223]....
        /*0c08*/ 	.word	0x0500000f


	//   ....[224]....
        /*0c0c*/ 	.word	0x0500000f


	//   ....[225]....
        /*0c10*/ 	.word	0x0500000f


	//   ....[226]....
        /*0c14*/ 	.word	0x0500000f


	//   ....[227]....
        /*0c18*/ 	.word	0x0500000f


	//   ....[228]....
        /*0c1c*/ 	.word	0x0500000f


	//   ....[229]....
        /*0c20*/ 	.word	0x0500000f


	//   ....[230]....
        /*0c24*/ 	.word	0x0500000f


	//   ....[231]....
        /*0c28*/ 	.word	0x0500000f


	//   ....[232]....
        /*0c2c*/ 	.word	0x0500000f


	//   ....[233]....
        /*0c30*/ 	.word	0x0500000f


	//   ....[234]....
        /*0c34*/ 	.word	0x0500000f


	//   ....[235]....
        /*0c38*/ 	.word	0x0500000f


	//   ....[236]....
        /*0c3c*/ 	.word	0x0500000f


	//   ....[237]....
        /*0c40*/ 	.word	0x0500000f


	//   ....[238]....
        /*0c44*/ 	.word	0x0500000f


	//   ....[239]....
        /*0c48*/ 	.word	0x0500000f


	//   ....[240]....
        /*0c4c*/ 	.word	0x0500000f


	//   ....[241]....
        /*0c50*/ 	.word	0x0500000f


	//   ....[242]....
        /*0c54*/ 	.word	0x0500000f


	//   ....[243]....
        /*0c58*/ 	.word	0x0500000f


	//   ....[244]....
        /*0c5c*/ 	.word	0x0500000f


	//   ....[245]....
        /*0c60*/ 	.word	0x0500000f


	//   ....[246]....
        /*0c64*/ 	.word	0x0500000f


	//   ....[247]....
        /*0c68*/ 	.word	0x0500000f


	//   ....[248]....
        /*0c6c*/ 	.word	0x0500000f


	//   ....[249]....
        /*0c70*/ 	.word	0x0500000f


	//   ....[250]....
        /*0c74*/ 	.word	0x0500000f


	//   ....[251]....
        /*0c78*/ 	.word	0x0500000f


	//   ....[252]....
        /*0c7c*/ 	.word	0x0500000f


	//   ....[253]....
        /*0c80*/ 	.word	0x0500000f


	//   ....[254]....
        /*0c84*/ 	.word	0x0500000f


	//   ....[255]....
        /*0c88*/ 	.word	0x0500000f


	//   ....[0]....
        /*0c8c*/ 	.word	0x0500000f


	//   ....[1]....
        /*0c90*/ 	.word	0x0500000f


	//   ....[2]....
        /*0c94*/ 	.word	0x0500000f


	//   ....[3]....
        /*0c98*/ 	.word	0x0500000f


	//   ....[4]....
        /*0c9c*/ 	.word	0x0500000f


	//   ....[5]....
        /*0ca0*/ 	.word	0x0500000f


	//   ....[6]....
        /*0ca4*/ 	.word	0x0500000f


	//   ....[7]....
        /*0ca8*/ 	.word	0x0500000f


	//   ....[8]....
        /*0cac*/ 	.word	0x0500000f


	//   ....[9]....
        /*0cb0*/ 	.word	0x0500000f


	//   ....[10]....
        /*0cb4*/ 	.word	0x0500000f


	//   ....[11]....
        /*0cb8*/ 	.word	0x0500000f


	//   ....[12]....
        /*0cbc*/ 	.word	0x0500000f


	//   ....[13]....
        /*0cc0*/ 	.word	0x0500000f


	//   ....[14]....
        /*0cc4*/ 	.word	0x0500000f


	//   ....[15]....
        /*0cc8*/ 	.word	0x0500000f


	//----- nvinfo : EIATTR_COOP_GROUP_INSTR_OFFSETS
	.align		4
.L_147:
        /*0ccc*/ 	.byte	0x04, 0x28
        /*0cce*/ 	.short	(.L_149 - .L_148)


	//   ....[0]....
.L_148:
        /*0cd0*/ 	.word	0x00000060


	//   ....[1]....
        /*0cd4*/ 	.word	0x00000140


	//   ....[2]....
        /*0cd8*/ 	.word	0x00000190


	//   ....[3]....
        /*0cdc*/ 	.word	0x000003c0


	//   ....[4]....
        /*0ce0*/ 	.word	0x00000520


	//   ....[5]....
        /*0ce4*/ 	.word	0x00000640


	//   ....[6]....
        /*0ce8*/ 	.word	0x000007a0


	//   ....[7]....
        /*0cec*/ 	.word	0x00004050


	//   ....[8]....
        /*0cf0*/ 	.word	0x00004060


	//   ....[9]....
        /*0cf4*/ 	.word	0x00004f80


	//   ....[10]....
        /*0cf8*/ 	.word	0x00004f90


	//   ....[11]....
        /*0cfc*/ 	.word	0x00005ed0


	//   ....[12]....
        /*0d00*/ 	.word	0x00005ee0


	//   ....[13]....
        /*0d04*/ 	.word	0x000079e0


	//   ....[14]....
        /*0d08*/ 	.word	0x000079f0


	//   ....[15]....
        /*0d0c*/ 	.word	0x00008ad0


	//   ....[16]....
        /*0d10*/ 	.word	0x00008ae0


	//   ....[17]....
        /*0d14*/ 	.word	0x00009bd0


	//   ....[18]....
        /*0d18*/ 	.word	0x00009be0


	//   ....[19]....
        /*0d1c*/ 	.word	0x0000af30


	//   ....[20]....
        /*0d20*/ 	.word	0x0000af40


	//   ....[21]....
        /*0d24*/ 	.word	0x0000b100


	//   ....[22]....
        /*0d28*/ 	.word	0x0000b110


	//   ....[23]....
        /*0d2c*/ 	.word	0x0000b2e0


	//   ....[24]....
        /*0d30*/ 	.word	0x0000b2f0


	//   ....[25]....
        /*0d34*/ 	.word	0x0000b730


	//   ....[26]....
        /*0d38*/ 	.word	0x0000b740


	//   ....[27]....
        /*0d3c*/ 	.word	0x0000b8d0


	//   ....[28]....
        /*0d40*/ 	.word	0x0000b8f0


	//   ....[29]....
        /*0d44*/ 	.word	0x0000ba80


	//   ....[30]....
        /*0d48*/ 	.word	0x0000baa0


	//   ....[31]....
        /*0d4c*/ 	.word	0x0000c4b0


	//   ....[32]....
        /*0d50*/ 	.word	0x0000ca50


	//   ....[33]....
        /*0d54*/ 	.word	0x0000ca60


	//   ....[34]....
        /*0d58*/ 	.word	0x0000ca70


	//   ....[35]....
        /*0d5c*/ 	.word	0x0000ca80


	//   ....[36]....
        /*0d60*/ 	.word	0x0000ff50


	//   ....[37]....
        /*0d64*/ 	.word	0x0000ff60


	//   ....[38]....
        /*0d68*/ 	.word	0x0000ff70


	//   ....[39]....
        /*0d6c*/ 	.word	0x0000ff80


	//   ....[40]....
        /*0d70*/ 	.word	0x00017560


	//   ....[41]....
        /*0d74*/ 	.word	0x000175c0


	//   ....[42]....
        /*0d78*/ 	.word	0x00017820


	//   ....[43]....
        /*0d7c*/ 	.word	0x00017860


	//   ....[44]....
        /*0d80*/ 	.word	0x0001cfc0


	//   ....[45]....
        /*0d84*/ 	.word	0x0001cfe0


	//   ....[46]....
        /*0d88*/ 	.word	0x0001d150


	//   ....[47]....
        /*0d8c*/ 	.word	0x0001d170


	//   ....[48]....
        /*0d90*/ 	.word	0x0001e4b0


	//   ....[49]....
        /*0d94*/ 	.word	0x0001e6d0


	//   ....[50]....
        /*0d98*/ 	.word	0x0001e770


	//   ....[51]....
        /*0d9c*/ 	.word	0x0001e790


	//   ....[52]....
        /*0da0*/ 	.word	0x000202d0


	//   ....[53]....
        /*0da4*/ 	.word	0x000202f0


	//   ....[54]....
        /*0da8*/ 	.word	0x00020300


	//   ....[55]....
        /*0dac*/ 	.word	0x00020310


	//   ....[56]....
        /*0db0*/ 	.word	0x00020d60


	//   ....[57]....
        /*0db4*/ 	.word	0x00020d80


	//   ....[58]....
        /*0db8*/ 	.word	0x00020ee0


	//   ....[59]....
        /*0dbc*/ 	.word	0x00020f00


	//   ....[60]....
        /*0dc0*/ 	.word	0x00021050


	//   ....[61]....
        /*0dc4*/ 	.word	0x00021070


	//   ....[62]....
        /*0dc8*/ 	.word	0x000211d0


	//   ....[63]....
        /*0dcc*/ 	.word	0x000211f0


	//   ....[64]....
        /*0dd0*/ 	.word	0x000219f0


	//   ....[65]....
        /*0dd4*/ 	.word	0x00021a20


	//   ....[66]....
        /*0dd8*/ 	.word	0x00022270


	//   ....[67]....
        /*0ddc*/ 	.word	0x00022280


	//   ....[68]....
        /*0de0*/ 	.word	0x00023400


	//   ....[69]....
        /*0de4*/ 	.word	0x00023420


	//   ....[70]....
        /*0de8*/ 	.word	0x00023570


	//   ....[71]....
        /*0dec*/ 	.word	0x00023590


	//   ....[72]....
        /*0df0*/ 	.word	0x000236e0


	//   ....[73]....
        /*0df4*/ 	.word	0x00023700


	//   ....[74]....
        /*0df8*/ 	.word	0x00023860


	//   ....[75]....
        /*0dfc*/ 	.word	0x00023880


	//   ....[76]....
        /*0e00*/ 	.word	0x00023a60


	//   ....[77]....
        /*0e04*/ 	.word	0x00023c60


	//   ....[78]....
        /*0e08*/ 	.word	0x00023c90


	//   ....[79]....
        /*0e0c*/ 	.word	0x00023cc0


	//   ....[80]....
        /*0e10*/ 	.word	0x00023cf0


	//   ....[81]....
        /*0e14*/ 	.word	0x00023d20


	//   ....[82]....
        /*0e18*/ 	.word	0x00023d50


	//   ....[83]....
        /*0e1c*/ 	.word	0x00023ef0


	//   ....[84]....
        /*0e20*/ 	.word	0x00023f20


	//   ....[85]....
        /*0e24*/ 	.word	0x00023f50


	//   ....[86]....
        /*0e28*/ 	.word	0x00023f80


	//   ....[87]....
        /*0e2c*/ 	.word	0x00023fb0


	//   ....[88]....
        /*0e30*/ 	.word	0x00023fe0


	//   ....[89]....
        /*0e34*/ 	.word	0x00024070


	//   ....[90]....
        /*0e38*/ 	.word	0x000240a0


	//   ....[91]....
        /*0e3c*/ 	.word	0x000240b0


	//   ....[92]....
        /*0e40*/ 	.word	0x00024140


	//   ....[93]....
        /*0e44*/ 	.word	0x00025130


	//   ....[94]....
        /*0e48*/ 	.word	0x00027790


	//   ....[95]....
        /*0e4c*/ 	.word	0x000277d0


	//   ....[96]....
        /*0e50*/ 	.word	0x00027810


	//   ....[97]....
        /*0e54*/ 	.word	0x000278d0


	//   ....[98]....
        /*0e58*/ 	.word	0x00027900


	//   ....[99]....
        /*0e5c*/ 	.word	0x00027960


	//   ....[100]....
        /*0e60*/ 	.word	0x000279a0


	//   ....[101]....
        /*0e64*/ 	.word	0x00027a00


	//   ....[102]....
        /*0e68*/ 	.word	0x00027a20


	//   ....[103]....
        /*0e6c*/ 	.word	0x00027a50


	//   ....[104]....
        /*0e70*/ 	.word	0x00028280


	//   ....[105]....
        /*0e74*/ 	.word	0x000282c0


	//   ....[106]....
        /*0e78*/ 	.word	0x000282e0


	//   ....[107]....
        /*0e7c*/ 	.word	0x00028380


	//   ....[108]....
        /*0e80*/ 	.word	0x00028390


	//   ....[109]....
        /*0e84*/ 	.word	0x00028440


	//   ....[110]....
        /*0e88*/ 	.word	0x00028450


	//   ....[111]....
        /*0e8c*/ 	.word	0x00028500


	//   ....[112]....
        /*0e90*/ 	.word	0x00028510


	//   ....[113]....
        /*0e94*/ 	.word	0x000285c0


	//   ....[114]....
        /*0e98*/ 	.word	0x000285d0


	//   ....[115]....
        /*0e9c*/ 	.word	0x00028680


	//   ....[116]....
        /*0ea0*/ 	.word	0x00028690


	//   ....[117]....
        /*0ea4*/ 	.word	0x00028740


	//   ....[118]....
        /*0ea8*/ 	.word	0x00028750


	//   ....[119]....
        /*0eac*/ 	.word	0x000287a0


	//   ....[120]....
        /*0eb0*/ 	.word	0x00028fb0


	//   ....[121]....
        /*0eb4*/ 	.word	0x00028ff0


	//   ....[122]....
        /*0eb8*/ 	.word	0x00029020


	//   ....[123]....
        /*0ebc*/ 	.word	0x000290e0


	//   ....[124]....
        /*0ec0*/ 	.word	0x00029110


	//   ....[125]....
        /*0ec4*/ 	.word	0x00029160


	//   ....[126]....
        /*0ec8*/ 	.word	0x00029190


	//   ....[127]....
        /*0ecc*/ 	.word	0x000291e0


	//   ....[128]....
        /*0ed0*/ 	.word	0x00029210


	//   ....[129]....
        /*0ed4*/ 	.word	0x00029280


	//   ....[130]....
        /*0ed8*/ 	.word	0x00029580


	//   ....[131]....
        /*0edc*/ 	.word	0x000295b0


	//   ....[132]....
        /*0ee0*/ 	.word	0x00029670


	//   ....[133]....
        /*0ee4*/ 	.word	0x00029680


	//   ....[134]....
        /*0ee8*/ 	.word	0x00029730


	//   ....[135]....
        /*0eec*/ 	.word	0x00029740


	//   ....[136]....
        /*0ef0*/ 	.word	0x000297f0


	//   ....[137]....
        /*0ef4*/ 	.word	0x00029800


	//   ....[138]....
        /*0ef8*/ 	.word	0x00029810


	//   ....[139]....
        /*0efc*/ 	.word	0x000298c0


	//   ....[140]....
        /*0f00*/ 	.word	0x00029e70


	//   ....[141]....
        /*0f04*/ 	.word	0x00029eb0


	//   ....[142]....
        /*0f08*/ 	.word	0x00029f40


	//   ....[143]....
        /*0f0c*/ 	.word	0x00029f70


	//   ....[144]....
        /*0f10*/ 	.word	0x0002a000


	//   ....[145]....
        /*0f14*/ 	.word	0x0002a030


	//   ....[146]....
        /*0f18*/ 	.word	0x0002a0c0


	//   ....[147]....
        /*0f1c*/ 	.word	0x0002a0f0


	//   ....[148]....
        /*0f20*/ 	.word	0x0002a100


	//   ....[149]....
        /*0f24*/ 	.word	0x0002a190


	//   ....[150]....
        /*0f28*/ 	.word	0x0002a630


	//   ....[151]....
        /*0f2c*/ 	.word	0x0002a660


	//   ....[152]....
        /*0f30*/ 	.word	0x0002a6c0


	//   ....[153]....
        /*0f34*/ 	.word	0x0002a6f0


	//   ....[154]....
        /*0f38*/ 	.word	0x0002a720


	//   ....[155]....
        /*0f3c*/ 	.word	0x0002a750


	//   ....[156]....
        /*0f40*/ 	.word	0x0002a780


	//   ....[157]....
        /*0f44*/ 	.word	0x0002a7b0


	//   ....[158]....
        /*0f48*/ 	.word	0x0002a960


	//   ....[159]....
        /*0f4c*/ 	.word	0x0002a990


	//   ....[160]....
        /*0f50*/ 	.word	0x0002a9c0


	//   ....[161]....
        /*0f54*/ 	.word	0x0002a9f0


	//   ....[162]....
        /*0f58*/ 	.word	0x0002aa20


	//   ....[163]....
        /*0f5c*/ 	.word	0x0002aa50


	//   ....[164]....
        /*0f60*/ 	.word	0x0002ab10


	//   ....[165]....
        /*0f64*/ 	.word	0x0002ab30


	//   ....[166]....
        /*0f68*/ 	.word	0x0002ab40


	//   ....[167]....
        /*0f6c*/ 	.word	0x0002aba0


	//   ....[168]....
        /*0f70*/ 	.word	0x0002b1c0


	//   ....[169]....
        /*0f74*/ 	.word	0x0002b4e0


	//   ....[170]....
        /*0f78*/ 	.word	0x0002b570


	//   ....[171]....
        /*0f7c*/ 	.word	0x0002b610


	//   ....[172]....
        /*0f80*/ 	.word	0x0002b6a0


	//   ....[173]....
        /*0f84*/ 	.word	0x0002b740


	//   ....[174]....
        /*0f88*/ 	.word	0x0002b7d0


	//   ....[175]....
        /*0f8c*/ 	.word	0x0002b8c0


	//   ....[176]....
        /*0f90*/ 	.word	0x0002b950


	//   ....[177]....
        /*0f94*/ 	.word	0x0002b9f0


	//   ....[178]....
        /*0f98*/ 	.word	0x0002ba80


	//   ....[179]....
        /*0f9c*/ 	.word	0x0002bb20


	//   ....[180]....
        /*0fa0*/ 	.word	0x0002bbb0


	//   ....[181]....
        /*0fa4*/ 	.word	0x0002bca0


	//   ....[182]....
        /*0fa8*/ 	.word	0x0002bd30


	//   ....[183]....
        /*0fac*/ 	.word	0x0002bdd0


	//   ....[184]....
        /*0fb0*/ 	.word	0x0002be60


	//   ....[185]....
        /*0fb4*/ 	.word	0x0002bf00


	//   ....[186]....
        /*0fb8*/ 	.word	0x0002bf90


	//   ....[187]....
        /*0fbc*/ 	.word	0x0002c080


	//   ....[188]....
        /*0fc0*/ 	.word	0x0002c110


	//   ....[189]....
        /*0fc4*/ 	.word	0x0002c160


	//   ....[190]....
        /*0fc8*/ 	.word	0x0002c1b0


	//   ....[191]....
        /*0fcc*/ 	.word	0x0002c2a0


	//   ....[192]....
        /*0fd0*/ 	.word	0x0002c330


	//   ....[193]....
        /*0fd4*/ 	.word	0x0002c380


	//   ....[194]....
        /*0fd8*/ 	.word	0x0002c3d0


	//   ....[195]....
        /*0fdc*/ 	.word	0x0002c630


	//   ....[196]....
        /*0fe0*/ 	.word	0x0002c910


	//   ....[197]....
        /*0fe4*/ 	.word	0x0002ca00


	//   ....[198]....
        /*0fe8*/ 	.word	0x0002cae0


	//   ....[199]....
        /*0fec*/ 	.word	0x0002cc30


	//   ....[200]....
        /*0ff0*/ 	.word	0x0002cc80


	//   ....[201]....
        /*0ff4*/ 	.word	0x0002cd90


	//   ....[202]....
        /*0ff8*/ 	.word	0x0002cdf0


	//   ....[203]....
        /*0ffc*/ 	.word	0x0002cf00


	//   ....[204]....
        /*1000*/ 	.word	0x0002cf60


	//   ....[205]....
        /*1004*/ 	.word	0x0002d060


	//   ....[206]....
        /*1008*/ 	.word	0x0002d0b0


	//   ....[207]....
        /*100c*/ 	.word	0x0002d160


	//   ....[208]....
        /*1010*/ 	.word	0x0002d1c0


	//   ....[209]....
        /*1014*/ 	.word	0x0002d2f0


	//   ....[210]....
        /*1018*/ 	.word	0x0002d340


	//   ....[211]....
        /*101c*/ 	.word	0x0002d480


	//   ....[212]....
        /*1020*/ 	.word	0x0002d4d0


	//   ....[213]....
        /*1024*/ 	.word	0x0002d610


	//   ....[214]....
        /*1028*/ 	.word	0x0002d660


	//   ....[215]....
        /*102c*/ 	.word	0x0002d7a0


	//   ....[216]....
        /*1030*/ 	.word	0x0002d7f0


	//   ....[217]....
        /*1034*/ 	.word	0x0002d930


	//   ....[218]....
        /*1038*/ 	.word	0x0002d980


	//   ....[219]....
        /*103c*/ 	.word	0x0002dac0


	//   ....[220]....
        /*1040*/ 	.word	0x0002db10


	//   ....[221]....
        /*1044*/ 	.word	0x0002dc30


	//   ....[222]....
        /*1048*/ 	.word	0x0002dc80


	//   ....[223]....
        /*104c*/ 	.word	0x0002ddb0


	//   ....[224]....
        /*1050*/ 	.word	0x0002de70


	//   ....[225]....
        /*1054*/ 	.word	0x0002dff0


	//   ....[226]....
        /*1058*/ 	.word	0x0002e040


	//   ....[227]....
        /*105c*/ 	.word	0x0002e140


	//   ....[228]....
        /*1060*/ 	.word	0x0002e190


	//   ....[229]....
        /*1064*/ 	.word	0x0002e290


	//   ....[230]....
        /*1068*/ 	.word	0x0002e2e0


	//   ....[231]....
        /*106c*/ 	.word	0x0002e410


	//   ....[232]....
        /*1070*/ 	.word	0x0002e460


	//   ....[233]....
        /*1074*/ 	.word	0x0002e550


	//   ....[234]....
        /*1078*/ 	.word	0x0002e5f0


	//   ....[235]....
        /*107c*/ 	.word	0x0002e730


	//   ....[236]....
        /*1080*/ 	.word	0x0002e780


	//   ....[237]....
        /*1084*/ 	.word	0x0002e8c0


	//   ....[238]....
        /*1088*/ 	.word	0x0002e910


	//   ....[239]....
        /*108c*/ 	.word	0x0002ea50


	//   ....[240]....
        /*1090*/ 	.word	0x0002eaa0


	//   ....[241]....
        /*1094*/ 	.word	0x0002ebe0


	//   ....[242]....
        /*1098*/ 	.word	0x0002ec30


	//   ....[243]....
        /*109c*/ 	.word	0x0002ed20


	//   ....[244]....
        /*10a0*/ 	.word	0x0002ede0


	//   ....[245]....
        /*10a4*/ 	.word	0x0002ef70


	//   ....[246]....
        /*10a8*/ 	.word	0x0002efc0


	//   ....[247]....
        /*10ac*/ 	.word	0x0002f0f0


	//   ....[248]....
        /*10b0*/ 	.word	0x0002f140


	//   ....[249]....
        /*10b4*/ 	.word	0x0002f270


	//   ....[250]....
        /*10b8*/ 	.word	0x0002f2c0


	//   ....[251]....
        /*10bc*/ 	.word	0x0002f3f0


	//   ....[252]....
        /*10c0*/ 	.word	0x0002f440


	//   ....[253]....
        /*10c4*/ 	.word	0x0002f4d0


	//   ....[254]....
        /*10c8*/ 	.word	0x0002f570


	//   ....[255]....
        /*10cc*/ 	.word	0x0002f700


	//   ....[0]....
        /*10d0*/ 	.word	0x0002f770


	//   ....[1]....
        /*10d4*/ 	.word	0x0002f7e0


	//   ....[2]....
        /*10d8*/ 	.word	0x0002f850


	//   ....[3]....
        /*10dc*/ 	.word	0x0002f8c0


	//   ....[4]....
        /*10e0*/ 	.word	0x0002f940


	//   ....[5]....
        /*10e4*/ 	.word	0x0002f9c0


	//   ....[6]....
        /*10e8*/ 	.word	0x0002fa50


	//   ....[7]....
        /*10ec*/ 	.word	0x0002fac0


	//   ....[8]....
        /*10f0*/ 	.word	0x0002fb30


	//   ....[9]....
        /*10f4*/ 	.word	0x0002fba0


	//   ....[10]....
        /*10f8*/ 	.word	0x0002fc20


	//   ....[11]....
        /*10fc*/ 	.word	0x0002fc90


	//   ....[12]....
        /*1100*/ 	.word	0x0002fd30


	//   ....[13]....
        /*1104*/ 	.word	0x0002fd80


	//   ....[14]....
        /*1108*/ 	.word	0x0002fe10


	//   ....[15]....
        /*110c*/ 	.word	0x0002ff40


	//----- nvinfo : EIATTR_REG_RECONFIG
	.align		4
.L_149:
        /*1110*/ 	.byte	0x01, 0x54
	.zero		2


	//----- nvinfo : EIATTR_SYSCALL_OFFSETS
	.align		4
        /*1114*/ 	.byte	0x04, 0x46
        /*1116*/ 	.short	(.L_151 - .L_150)


	//   ....[0]....
.L_150:
        /*1118*/ 	.word	0x00002380


	//   ....[1]....
        /*111c*/ 	.word	0x000024d0


	//   ....[2]....
        /*1120*/ 	.word	0x0000c640


	//   ....[3]....
        /*1124*/ 	.word	0x0000c9d0


	//   ....[4]....
        /*1128*/ 	.word	0x00026dc0


	//   ....[5]....
        /*112c*/ 	.word	0x00026f10


	//   ....[6]....
        /*1130*/ 	.word	0x00027000


	//   ....[7]....
        /*1134*/ 	.word	0x00027ee0


	//----- nvinfo : EIATTR_MBARRIER_INSTR_OFFSETS
	.align		4
.L_151:
        /*1138*/ 	.byte	0x04, 0x39
        /*113a*/ 	.short	(.L_153 - .L_152)


	//   ....[0]....
.L_152:
        /*113c*/ 	.word	0x00000270
        /*1140*/ 	.word	0x000000ff
        /*1144*/ 	.word	0x00038800
        /*1148*/ 	.short	0x0100
        /*114a*/ 	.byte	0x08
	.zero		1


	//   ....[1]....
        /*114c*/ 	.word	0x00000280
        /*1150*/ 	.word	0x000000ff
        /*1154*/ 	.word	0x00038820
        /*1158*/ 	.short	0x0100
        /*115a*/ 	.byte	0x08
	.zero		1


	//   ....[2]....
        /*115c*/ 	.word	0x00000370
        /*1160*/ 	.word	0x000000ff
        /*1164*/ 	.word	0x00038830
        /*1168*/ 	.short	0x0100
        /*116a*/ 	.byte	0x08
	.zero		1


	//   ....[3]....
        /*116c*/ 	.word	0x00000380
        /*1170*/ 	.word	0x000000ff
        /*1174*/ 	.word	0x00038840
        /*1178*/ 	.short	0x0100
        /*117a*/ 	.byte	0x08
	.zero		1


	//   ....[4]....
        /*117c*/ 	.word	0x00000390
        /*1180*/ 	.word	0x000000ff
        /*1184*/ 	.word	0x00038838
        /*1188*/ 	.short	0x0100
        /*118a*/ 	.byte	0x08
	.zero		1


	//   ....[5]....
        /*118c*/ 	.word	0x000003a0
        /*1190*/ 	.word	0x000000ff
        /*1194*/ 	.word	0x00038848
        /*1198*/ 	.short	0x0100
        /*119a*/ 	.byte	0x08
	.zero		1


	//   ....[6]....
        /*119c*/ 	.word	0x000004d0
        /*11a0*/ 	.word	0x000000ff
        /*11a4*/ 	.word	0x00038850
        /*11a8*/ 	.short	0x0100
        /*11aa*/ 	.byte	0x08
	.zero		1


	//   ....[7]....
        /*11ac*/ 	.word	0x000004e0
        /*11b0*/ 	.word	0x000000ff
        /*11b4*/ 	.word	0x00038860
        /*11b8*/ 	.short	0x0100
        /*11ba*/ 	.byte	0x08
	.zero		1


	//   ....[8]....
        /*11bc*/ 	.word	0x000004f0
        /*11c0*/ 	.word	0x000000ff
        /*11c4*/ 	.word	0x00038858
        /*11c8*/ 	.short	0x0100
        /*11ca*/ 	.byte	0x08
	.zero		1


	//   ....[9]....
        /*11cc*/ 	.word	0x00000500
        /*11d0*/ 	.word	0x000000ff
        /*11d4*/ 	.word	0x00038868
        /*11d8*/ 	.short	0x0100
        /*11da*/ 	.byte	0x08
	.zero		1


	//   ....[10]....
        /*11dc*/ 	.word	0x000005f0
        /*11e0*/ 	.word	0x000000ff
        /*11e4*/ 	.word	0x00038870
        /*11e8*/ 	.short	0x0100
        /*11ea*/ 	.byte	0x06
	.zero		1


	//   ....[11]....
        /*11ec*/ 	.word	0x00000600
        /*11f0*/ 	.word	0x000000ff
        /*11f4*/ 	.word	0x00038880
        /*11f8*/ 	.short	0x0100
        /*11fa*/ 	.byte	0x06
	.zero		1


	//   ....[12]....
        /*11fc*/ 	.word	0x00000610
        /*1200*/ 	.word	0x000000ff
        /*1204*/ 	.word	0x00038878
        /*1208*/ 	.short	0x0100
        /*120a*/ 	.byte	0x06
	.zero		1


	//   ....[13]....
        /*120c*/ 	.word	0x00000620
        /*1210*/ 	.word	0x000000ff
        /*1214*/ 	.word	0x00038888
        /*1218*/ 	.short	0x0100
        /*121a*/ 	.byte	0x06
	.zero		1


	//   ....[14]....
        /*121c*/ 	.word	0x00000750
        /*1220*/ 	.word	0x000000ff
        /*1224*/ 	.word	0x00038890
        /*1228*/ 	.short	0x0100
        /*122a*/ 	.byte	0x08
	.zero		1


	//   ....[15]....
        /*122c*/ 	.word	0x00000760
        /*1230*/ 	.word	0x000000ff
        /*1234*/ 	.word	0x000388a0
        /*1238*/ 	.short	0x0100
        /*123a*/ 	.byte	0x08
	.zero		1


	//   ....[16]....
        /*123c*/ 	.word	0x00000770
        /*1240*/ 	.word	0x000000ff
        /*1244*/ 	.word	0x00038898
        /*1248*/ 	.short	0x0100
        /*124a*/ 	.byte	0x08
	.zero		1


	//   ....[17]....
        /*124c*/ 	.word	0x00000780
        /*1250*/ 	.word	0x000000ff
        /*1254*/ 	.word	0x000388a8
        /*1258*/ 	.short	0x0100
        /*125a*/ 	.byte	0x08
	.zero		1


	//   ....[18]....
        /*125c*/ 	.word	0x000008b0
        /*1260*/ 	.word	0x000000ff
        /*1264*/ 	.word	0x000388b0
        /*1268*/ 	.short	0x0100
        /*126a*/ 	.byte	0x08
	.zero		1


	//   ....[19]....
        /*126c*/ 	.word	0x000008c0
        /*1270*/ 	.word	0x000000ff
        /*1274*/ 	.word	0x000388c0
        /*1278*/ 	.short	0x0100
        /*127a*/ 	.byte	0x08
	.zero		1


	//   ....[20]....
        /*127c*/ 	.word	0x000008d0
        /*1280*/ 	.word	0x000000ff
        /*1284*/ 	.word	0x000388b8
        /*1288*/ 	.short	0x0100
        /*128a*/ 	.byte	0x08
	.zero		1


	//   ....[21]....
        /*128c*/ 	.word	0x000008e0
        /*1290*/ 	.word	0x000000ff
        /*1294*/ 	.word	0x000388c8
        /*1298*/ 	.short	0x0100
        /*129a*/ 	.byte	0x08
	.zero		1


	//   ....[22]....
        /*129c*/ 	.word	0x00004000
        /*12a0*/ 	.word	0x00000056
        /*12a4*/ 	.word	0x00038890
        /*12a8*/ 	.short	0x010a
        /*12aa*/ 	.byte	0x3f
	.zero		1


	//   ....[23]....
        /*12ac*/ 	.word	0x00007970
        /*12b0*/ 	.word	0x00000056
        /*12b4*/ 	.word	0x00038890
        /*12b8*/ 	.short	0x010a
        /*12ba*/ 	.byte	0x3f
	.zero		1


	//   ....[24]....
        /*12bc*/ 	.word	0x0000ad90
        /*12c0*/ 	.word	0x00000056
        /*12c4*/ 	.word	0x00038890
        /*12c8*/ 	.short	0x010a
        /*12ca*/ 	.byte	0x3f
	.zero		1


	//   ....[25]....
        /*12cc*/ 	.word	0x0000b570
        /*12d0*/ 	.word	0x0000000b
        /*12d4*/ 	.word	0x00000000
        /*12d8*/ 	.short	0x0101
        /*12da*/ 	.byte	0x3f
	.zero		1


	//   ....[26]....
        /*12dc*/ 	.word	0x0000b5b0
        /*12e0*/ 	.word	0x00000056
        /*12e4*/ 	.word	0x000388b0
        /*12e8*/ 	.short	0x010a
        /*12ea*/ 	.byte	0x3f
	.zero		1


	//   ....[27]....
        /*12ec*/ 	.word	0x0000bce0
        /*12f0*/ 	.word	0x00000056
        /*12f4*/ 	.word	0x00000000
        /*12f8*/ 	.short	0x0101
        /*12fa*/ 	.byte	0x3f
	.zero		1


	//   ....[28]....
        /*12fc*/ 	.word	0x0000c6d0
        /*1300*/ 	.word	0x00000017
        /*1304*/ 	.word	0x00038800
        /*1308*/ 	.short	0x010a
        /*130a*/ 	.byte	0x3f
	.zero		1


	//   ....[29]....
        /*130c*/ 	.word	0x0000c720
        /*1310*/ 	.word	0x00000017
        /*1314*/ 	.word	0x00038800
        /*1318*/ 	.short	0x010a
        /*131a*/ 	.byte	0x3f
	.zero		1


	//   ....[30]....
        /*131c*/ 	.word	0x0000cf10
        /*1320*/ 	.word	0x00000017
        /*1324*/ 	.word	0x00038800
        /*1328*/ 	.short	0x010a
        /*132a*/ 	.byte	0x3f
	.zero		1


	//   ....[31]....
        /*132c*/ 	.word	0x000102c0
        /*1330*/ 	.word	0x00000017
        /*1334*/ 	.word	0x00038800
        /*1338*/ 	.short	0x010a
        /*133a*/ 	.byte	0x3f
	.zero		1


	//   ....[32]....
        /*133c*/ 	.word	0x00013b30
        /*1340*/ 	.word	0x00000000
        /*1344*/ 	.word	0x00038830
        /*1348*/ 	.short	0x010a
        /*134a*/ 	.byte	0x3f
	.zero		1


	//   ....[33]....
        /*134c*/ 	.word	0x00013b80
        /*1350*/ 	.word	0x00000000
        /*1354*/ 	.word	0x00038830
        /*1358*/ 	.short	0x010a
        /*135a*/ 	.byte	0x3f
	.zero		1


	//   ....[34]....
        /*135c*/ 	.word	0x00017c80
        /*1360*/ 	.word	0x00000000
        /*1364*/ 	.word	0x00000000
        /*1368*/ 	.short	0x0101
        /*136a*/ 	.byte	0x3f
	.zero		1


	//   ....[35]....
        /*136c*/ 	.word	0x00018e60
        /*1370*/ 	.word	0x00000009
        /*1374*/ 	.word	0x00038830
        /*1378*/ 	.short	0x010a
        /*137a*/ 	.byte	0x3f
	.zero		1


	//   ....[36]....
        /*137c*/ 	.word	0x00018ef0
        /*1380*/ 	.word	0x00000009
        /*1384*/ 	.word	0x00038830
        /*1388*/ 	.short	0x010a
        /*138a*/ 	.byte	0x3f
	.zero		1


	//   ....[37]....
        /*138c*/ 	.word	0x0001c5f0
        /*1390*/ 	.word	0x00000006
        /*1394*/ 	.word	0x00038850
        /*1398*/ 	.short	0x010a
        /*139a*/ 	.byte	0x3f
	.zero		1


	//   ....[38]....
        /*139c*/ 	.word	0x0001c640
        /*13a0*/ 	.word	0x00000006
        /*13a4*/ 	.word	0x00038850
        /*13a8*/ 	.short	0x010a
        /*13aa*/ 	.byte	0x3f
	.zero		1


	//   ....[39]....
        /*13ac*/ 	.word	0x0001ce50
        /*13b0*/ 	.word	0x00000003
        /*13b4*/ 	.word	0x00000000
        /*13b8*/ 	.short	0x0101
        /*13ba*/ 	.byte	0x3f
	.zero		1


	//   ....[40]....
        /*13bc*/ 	.word	0x0001da30
        /*13c0*/ 	.word	0x00000006
        /*13c4*/ 	.word	0x00000000
        /*13c8*/ 	.short	0x0101
        /*13ca*/ 	.byte	0x3f
	.zero		1


	//   ....[41]....
        /*13cc*/ 	.word	0x0001e400
        /*13d0*/ 	.word	0x00000002
        /*13d4*/ 	.word	0x00038850
        /*13d8*/ 	.short	0x010a
        /*13da*/ 	.byte	0x3f
	.zero		1


	//   ....[42]....
        /*13dc*/ 	.word	0x0001e450
        /*13e0*/ 	.word	0x00000002
        /*13e4*/ 	.word	0x00038850
        /*13e8*/ 	.short	0x010a
        /*13ea*/ 	.byte	0x3f
	.zero		1


	//   ....[43]....
        /*13ec*/ 	.word	0x0001f0e0
        /*13f0*/ 	.word	0x00000002
        /*13f4*/ 	.word	0x00000000
        /*13f8*/ 	.short	0x0101
        /*13fa*/ 	.byte	0x3f
	.zero		1


	//   ....[44]....
        /*13fc*/ 	.word	0x00020d50
        /*1400*/ 	.word	0x00000014
        /*1404*/ 	.word	0x00000000
        /*1408*/ 	.short	0x0101
        /*140a*/ 	.byte	0x3f
	.zero		1


	//   ....[45]....
        /*140c*/ 	.word	0x00021a10
        /*1410*/ 	.word	0x00000038
        /*1414*/ 	.word	0x00000000
        /*1418*/ 	.short	0x0101
        /*141a*/ 	.byte	0x3f
	.zero		1


	//   ....[46]....
        /*141c*/ 	.word	0x00025210
        /*1420*/ 	.word	0x00000010
        /*1424*/ 	.word	0x00038820
        /*1428*/ 	.short	0x010a
        /*142a*/ 	.byte	0x3f
	.zero		1


	//   ....[47]....
        /*142c*/ 	.word	0x000252a0
        /*1430*/ 	.word	0x0000000c
        /*1434*/ 	.word	0x000388a0
        /*1438*/ 	.short	0x010a
        /*143a*/ 	.byte	0x3f
	.zero		1


	//   ....[48]....
        /*143c*/ 	.word	0x000257f0
        /*1440*/ 	.word	0x0000000c
        /*1444*/ 	.word	0x000388c0
        /*1448*/ 	.short	0x010a
        /*144a*/ 	.byte	0x3f
	.zero		1


	//   ....[49]....
        /*144c*/ 	.word	0x00025e00
        /*1450*/ 	.word	0x0000000b
        /*1454*/ 	.word	0x000388a0
        /*1458*/ 	.short	0x010a
        /*145a*/ 	.byte	0x3f
	.zero		1


	//   ....[50]....
        /*145c*/ 	.word	0x00026340
        /*1460*/ 	.word	0x0000000b
        /*1464*/ 	.word	0x000388c0
        /*1468*/ 	.short	0x010a
        /*146a*/ 	.byte	0x3f
	.zero		1


	//   ....[51]....
        /*146c*/ 	.word	0x000275c0
        /*1470*/ 	.word	0x00000005
        /*1474*/ 	.word	0x00038840
        /*1478*/ 	.short	0x010a
        /*147a*/ 	.byte	0x3f
	.zero		1


	//   ....[52]....
        /*147c*/ 	.word	0x00027bd0
        /*1480*/ 	.word	0x00000005
        /*1484*/ 	.word	0x00038830
        /*1488*/ 	.short	0x0107
        /*148a*/ 	.byte	0x3f
	.zero		1


	//   ....[53]....
        /*148c*/ 	.word	0x00027cb0
        /*1490*/ 	.word	0x00000005
        /*1494*/ 	.word	0x00038830
        /*1498*/ 	.short	0x0101
        /*149a*/ 	.byte	0x3f
	.zero		1


	//   ....[54]....
        /*149c*/ 	.word	0x000288e0
        /*14a0*/ 	.word	0x00000010
        /*14a4*/ 	.word	0x00038800
        /*14a8*/ 	.short	0x0107
        /*14aa*/ 	.byte	0x3f
	.zero		1


	//   ....[55]....
        /*14ac*/ 	.word	0x00028a00
        /*14b0*/ 	.word	0x00000010
        /*14b4*/ 	.word	0x00038800
        /*14b8*/ 	.short	0x0101
        /*14ba*/ 	.byte	0x3f
	.zero		1


	//   ....[56]....
        /*14bc*/ 	.word	0x00028a20
        /*14c0*/ 	.word	0x00000010
        /*14c4*/ 	.word	0x00038820
        /*14c8*/ 	.short	0x010a
        /*14ca*/ 	.byte	0x3f
	.zero		1


	//   ....[57]....
        /*14cc*/ 	.word	0x00028e20
        /*14d0*/ 	.word	0x00000006
        /*14d4*/ 	.word	0x00038840
        /*14d8*/ 	.short	0x010a
        /*14da*/ 	.byte	0x3f
	.zero		1


	//   ....[58]....
        /*14dc*/ 	.word	0x000293a0
        /*14e0*/ 	.word	0x00000006
        /*14e4*/ 	.word	0x00038830
        /*14e8*/ 	.short	0x0107
        /*14ea*/ 	.byte	0x3f
	.zero		1


	//   ....[59]....
        /*14ec*/ 	.word	0x00029460
        /*14f0*/ 	.word	0x00000006
        /*14f4*/ 	.word	0x00038830
        /*14f8*/ 	.short	0x0101
        /*14fa*/ 	.byte	0x3f
	.zero		1


	//   ....[60]....
        /*14fc*/ 	.word	0x000294c0
        /*1500*/ 	.word	0x00000006
        /*1504*/ 	.word	0x00038860
        /*1508*/ 	.short	0x010a
        /*150a*/ 	.byte	0x3f
	.zero		1


	//   ....[61]....
        /*150c*/ 	.word	0x000299f0
        /*1510*/ 	.word	0x00000006
        /*1514*/ 	.word	0x00038850
        /*1518*/ 	.short	0x0107
        /*151a*/ 	.byte	0x3f
	.zero		1


	//   ....[62]....
        /*151c*/ 	.word	0x00029b90
        /*1520*/ 	.word	0x00000006
        /*1524*/ 	.word	0x00038850
        /*1528*/ 	.short	0x0101
        /*152a*/ 	.byte	0x3f
	.zero		1


	//   ....[63]....
        /*152c*/ 	.word	0x00029dc0
        /*1530*/ 	.word	0x00000004
        /*1534*/ 	.word	0x00038860
        /*1538*/ 	.short	0x010a
        /*153a*/ 	.byte	0x3f
	.zero		1


	//   ....[64]....
        /*153c*/ 	.word	0x0002a320
        /*1540*/ 	.word	0x00000004
        /*1544*/ 	.word	0x00038850
        /*1548*/ 	.short	0x0107
        /*154a*/ 	.byte	0x3f
	.zero		1


	//   ....[65]....
        /*154c*/ 	.word	0x0002a3e0
        /*1550*/ 	.word	0x00000004
        /*1554*/ 	.word	0x00038850
        /*1558*/ 	.short	0x0101
        /*155a*/ 	.byte	0x3f
	.zero		1


	//   ....[66]....
        /*155c*/ 	.word	0x0002b140
        /*1560*/ 	.word	0x00000005
        /*1564*/ 	.word	0x00038820
        /*1568*/ 	.short	0x010a
        /*156a*/ 	.byte	0x3f
	.zero		1


	//   ....[67]....
        /*156c*/ 	.word	0x0002b2b0
        /*1570*/ 	.word	0x00000003
        /*1574*/ 	.word	0x00038840
        /*1578*/ 	.short	0x010a
        /*157a*/ 	.byte	0x3f
	.zero		1


	//   ....[68]....
        /*157c*/ 	.word	0x0002b350
        /*1580*/ 	.word	0x00000017
        /*1584*/ 	.word	0x00038840
        /*1588*/ 	.short	0x010a
        /*158a*/ 	.byte	0x3f
	.zero		1


	//   ....[69]....
        /*158c*/ 	.word	0x0002b390
        /*1590*/ 	.word	0x00000003
        /*1594*/ 	.word	0x00038860
        /*1598*/ 	.short	0x010a
        /*159a*/ 	.byte	0x3f
	.zero		1


	//   ....[70]....
        /*159c*/ 	.word	0x0002b3d0
        /*15a0*/ 	.word	0x00000017
        /*15a4*/ 	.word	0x00038860
        /*15a8*/ 	.short	0x010a
        /*15aa*/ 	.byte	0x3f
	.zero		1


	//   ....[71]....
        /*15ac*/ 	.word	0x0002b430
        /*15b0*/ 	.word	0x00000056
        /*15b4*/ 	.word	0x00038890
        /*15b8*/ 	.short	0x010a
        /*15ba*/ 	.byte	0x3f
	.zero		1


	//   ....[72]....
        /*15bc*/ 	.word	0x0002b810
        /*15c0*/ 	.word	0x00000056
        /*15c4*/ 	.word	0x00038890
        /*15c8*/ 	.short	0x010a
        /*15ca*/ 	.byte	0x3f
	.zero		1


	//   ....[73]....
        /*15cc*/ 	.word	0x0002bbf0
        /*15d0*/ 	.word	0x00000056
        /*15d4*/ 	.word	0x00038890
        /*15d8*/ 	.short	0x010a
        /*15da*/ 	.byte	0x3f
	.zero		1


	//   ....[74]....
        /*15dc*/ 	.word	0x0002bfd0
        /*15e0*/ 	.word	0x00000056
        /*15e4*/ 	.word	0x000388b0
        /*15e8*/ 	.short	0x010a
        /*15ea*/ 	.byte	0x3f
	.zero		1


	//   ....[75]....
        /*15ec*/ 	.word	0x0002c1f0
        /*15f0*/ 	.word	0x00000017
        /*15f4*/ 	.word	0x00038800
        /*15f8*/ 	.short	0x010a
        /*15fa*/ 	.byte	0x3f
	.zero		1


	//   ....[76]....
        /*15fc*/ 	.word	0x0002c410
        /*1600*/ 	.word	0x00000017
        /*1604*/ 	.word	0x00038800
        /*1608*/ 	.short	0x010a
        /*160a*/ 	.byte	0x3f
	.zero		1


	//   ....[77]....
        /*160c*/ 	.word	0x0002c460
        /*1610*/ 	.word	0x00000000
        /*1614*/ 	.word	0x00038830
        /*1618*/ 	.short	0x010a
        /*161a*/ 	.byte	0x3f
	.zero		1


	//   ....[78]....
        /*161c*/ 	.word	0x0002c4b0
        /*1620*/ 	.word	0x00000009
        /*1624*/ 	.word	0x00038830
        /*1628*/ 	.short	0x010a
        /*162a*/ 	.byte	0x3f
	.zero		1


	//   ....[79]....
        /*162c*/ 	.word	0x0002c500
        /*1630*/ 	.word	0x00000006
        /*1634*/ 	.word	0x00038850
        /*1638*/ 	.short	0x010a
        /*163a*/ 	.byte	0x3f
	.zero		1


	//   ....[80]....
        /*163c*/ 	.word	0x0002c550
        /*1640*/ 	.word	0x00000002
        /*1644*/ 	.word	0x00038850
        /*1648*/ 	.short	0x010a
        /*164a*/ 	.byte	0x3f
	.zero		1


	//   ....[81]....
        /*164c*/ 	.word	0x0002c6f0
        /*1650*/ 	.word	0x00000010
        /*1654*/ 	.word	0x00038820
        /*1658*/ 	.short	0x010a
        /*165a*/ 	.byte	0x3f
	.zero		1


	//   ....[82]....
        /*165c*/ 	.word	0x0002c740
        /*1660*/ 	.word	0x0000000c
        /*1664*/ 	.word	0x000388a0
        /*1668*/ 	.short	0x010a
        /*166a*/ 	.byte	0x3f
	.zero		1


	//   ....[83]....
        /*166c*/ 	.word	0x0002c790
        /*1670*/ 	.word	0x0000000c
        /*1674*/ 	.word	0x000388c0
        /*1678*/ 	.short	0x010a
        /*167a*/ 	.byte	0x3f
	.zero		1


	//   ....[84]....
        /*167c*/ 	.word	0x0002c7e0
        /*1680*/ 	.word	0x0000000b
        /*1684*/ 	.word	0x000388a0
        /*1688*/ 	.short	0x010a
        /*168a*/ 	.byte	0x3f
	.zero		1


	//   ....[85]....
        /*168c*/ 	.word	0x0002c830
        /*1690*/ 	.word	0x0000000b
        /*1694*/ 	.word	0x000388c0
        /*1698*/ 	.short	0x010a
        /*169a*/ 	.byte	0x3f
	.zero		1


	//   ....[86]....
        /*169c*/ 	.word	0x0002c950
        /*16a0*/ 	.word	0x00000005
        /*16a4*/ 	.word	0x00038840
        /*16a8*/ 	.short	0x010a
        /*16aa*/ 	.byte	0x3f
	.zero		1


	//   ....[87]....
        /*16ac*/ 	.word	0x0002dcb0
        /*16b0*/ 	.word	0x00000010
        /*16b4*/ 	.word	0x00038820
        /*16b8*/ 	.short	0x010a
        /*16ba*/ 	.byte	0x3f
	.zero		1


	//   ....[88]....
        /*16bc*/ 	.word	0x0002dd00
        /*16c0*/ 	.word	0x00000006
        /*16c4*/ 	.word	0x00038840
        /*16c8*/ 	.short	0x010a
        /*16ca*/ 	.byte	0x3f
	.zero		1


	//   ....[89]....
        /*16cc*/ 	.word	0x0002e4a0
        /*16d0*/ 	.word	0x00000006
        /*16d4*/ 	.word	0x00038860
        /*16d8*/ 	.short	0x010a
        /*16da*/ 	.byte	0x3f
	.zero		1


	//   ....[90]....
        /*16dc*/ 	.word	0x0002ec70
        /*16e0*/ 	.word	0x00000004
        /*16e4*/ 	.word	0x00038860
        /*16e8*/ 	.short	0x010a
        /*16ea*/ 	.byte	0x3f
	.zero		1


	//   ....[91]....
        /*16ec*/ 	.word	0x0002fe60
        /*16f0*/ 	.word	0x00000005
        /*16f4*/ 	.word	0x00038820
        /*16f8*/ 	.short	0x010a
        /*16fa*/ 	.byte	0x3f
	.zero		1


	//   ....[92]....
        /*16fc*/ 	.word	0x00030000
        /*1700*/ 	.word	0x00000003
        /*1704*/ 	.word	0x00038840
        /*1708*/ 	.short	0x010a
        /*170a*/ 	.byte	0x3f
	.zero		1


	//   ....[93]....
        /*170c*/ 	.word	0x00030050
        /*1710*/ 	.word	0x00000017
        /*1714*/ 	.word	0x00038840
        /*1718*/ 	.short	0x010a
        /*171a*/ 	.byte	0x3f
	.zero		1


	//   ....[94]....
        /*171c*/ 	.word	0x000300a0
        /*1720*/ 	.word	0x00000003
        /*1724*/ 	.word	0x00038860
        /*1728*/ 	.short	0x010a
        /*172a*/ 	.byte	0x3f
	.zero		1


	//----- nvinfo : EIATTR_NUM_MBARRIERS
	.align		4
.L_153:
        /*172c*/ 	.byte	0x03, 0x38
        /*172e*/ 	.short	0x0016


	//----- nvinfo : EIATTR_EXIT_INSTR_OFFSETS
	.align		4
        /*1730*/ 	.byte	0x04, 0x1c
        /*1732*/ 	.short	(.L_155 - .L_154)


	//   ....[0]....
.L_154:
        /*1734*/ 	.word	0x0002b420


	//----- nvinfo : EIATTR_MAX_THREADS
	.align		4
.L_155:
        /*1738*/ 	.byte	0x04, 0x05
        /*173a*/ 	.short	(.L_157 - .L_156)
.L_156:
        /*173c*/ 	.word	0x00000180
        /*1740*/ 	.word	0x00000001
        /*1744*/ 	.word	0x00000001


	//----- nvinfo : EIATTR_CRS_STACK_SIZE
	.align		4
.L_157:
        /*1748*/ 	.byte	0x04, 0x1e
        /*174a*/ 	.short	(.L_159 - .L_158)
.L_158:
        /*174c*/ 	.word	0x00000000


	//----- nvinfo : EIATTR_CBANK_PARAM_SIZE
	.align		4
.L_159:
        /*1750*/ 	.byte	0x03, 0x19
        /*1752*/ 	.short	0x0af0


	//----- nvinfo : EIATTR_PARAM_CBANK
	.align		4
        /*1754*/ 	.byte	0x04, 0x0a
        /*1756*/ 	.short	(.L_161 - .L_160)
	.align		4
.L_160:
        /*1758*/ 	.word	index@(.nv.constant0._ZN7cutlass13device_kernelIN5flash11enable_sm90INS1_16FlashAttnFwdSm90INS1_25CollectiveMainloopFwdSm90ILi2EN4cute5tupleIJNS5_1CILi1EEES8_S8_EEENS6_IJNS7_ILi128EEENS7_ILi80EEENS7_ILi256EEEEEELi256ENS_10bfloat16_tEfNS_4arch4Sm90ELb0ELb0ELb1ELb1ELb1ELb1ELb0ELb1ELb1ELb1ELb1ELb0EEENS1_21CollectiveEpilogueFwdINS6_IJSA_SC_SB_EEES9_SE_SG_Li256ELb1ELb1ELb1ELb0EEENS1_36VarlenDynamicPersistentTileSchedulerILi128ELi80ELi256ELi128ELb1ELb1ELb1ELb0ELb1ELb1EEEEEEEEEvNT_6ParamsE)
        /*175c*/ 	.short	0x0210
        /*175e*/ 	.short	0x0af0


	//----- nvinfo : EIATTR_SW_WAR
	.align		4
.L_161:
        /*1760*/ 	.byte	0x04, 0x36
        /*1762*/ 	.short	(.L_163 - .L_162)
.L_162:
        /*1764*/ 	.word	0x00000008
.L_163:


//--------------------- .nv.info._ZN7cutlass13device_kernelIN5flash11enable_sm90INS1_16FlashAttnFwdSm90INS1_25CollectiveMainloopFwdSm90ILi2EN4cute5tupleIJNS5_1CILi1EEES8_S8_EEENS6_IJNS7_ILi128EEENS7_ILi64EEENS7_ILi256EEEEEELi256ENS_10bfloat16_tEfNS_4arch4Sm90ELb0ELb1ELb1ELb0ELb1ELb0ELb0ELb1ELb1ELb1ELb1ELb0EEENS1_21CollectiveEpilogueFwdINS6_IJSA_SC_SB_EEES9_SE_SG_Li256ELb0ELb1ELb1ELb0EEENS1_19SingleTileSchedulerILb0ELb1ELb1ELi128EEEEEEEEEvNT_6ParamsE --------------------------
	.section	.nv.info._ZN7cutlass13device_kernelIN5flash11enable_sm90INS1_16FlashAttnFwdSm90INS1_25CollectiveMainloopFwdSm90ILi2EN4cute5tupleIJNS5_1CILi1EEES8_S8_EEENS6_IJNS7_ILi128EEENS7_ILi64EEENS7_ILi256EEEEEELi256ENS_10bfloat16_tEfNS_4arch4Sm90ELb0ELb1ELb1ELb0ELb1ELb0ELb0ELb1ELb1ELb1ELb1ELb0EEENS1_21CollectiveEpilogueFwdINS6_IJSA_SC_SB_EEES9_SE_SG_Li256ELb0ELb1ELb1ELb0EEENS1_19SingleTileSchedulerILb0ELb1ELb1ELi128EEEEEEEEEvNT_6ParamsE,"",@"SHT_CUDA_INFO"
	.sectionflags	@""
	.align	4


	//----- nvinfo : EIATTR_CUDA_API_VERSION
	.align		4
        /*0000*/ 	.byte	0x04, 0x37
        /*0002*/ 	.short	(.L_165 - .L_164)
.L_164:
        /*0004*/ 	.word	0x00000082


	//----- nvinfo : EIATTR_KPARAM_INFO
	.align		4
.L_165:
        /*0008*/ 	.byte	0x04, 0x17
        /*000a*/ 	.short	(.L_167 - .L_166)
.L_166:
        /*000c*/ 	.word	0x00000000
        /*0010*/ 	.short	0x0000
        /*0012*/ 	.short	0x0070
        /*0014*/ 	.byte	0x00, 0xf0, 0x01, 0x28


	//----- nvinfo : EIATTR_SPARSE_MMA_MASK
	.align		4
.L_167:
        /*0018*/ 	.byte	0x03, 0x50
        /*001a*/ 	.short	0x0000


	//----- nvinfo : EIATTR_MAXREG_COUNT
	.align		4
        /*001c*/ 	.byte	0x03, 0x1b
        /*001e*/ 	.short	0x00a8


	//----- nvinfo : EIATTR_NUM_BARRIERS
	.align		4
        /*0020*/ 	.byte	0x02, 0x4c
        /*0022*/ 	.byte	0x09
	.zero		1


	//----- nvinfo : EIATTR_EXTERNS
	.align		4
        /*0024*/ 	.byte	0x04, 0x0f
        /*0026*/ 	.short	(.L_169 - .L_168)


	//   ....[0]....
	.align		4
.L_168:
        /*0028*/ 	.word	index@(__assertfail)


	//----- nvinfo : EIATTR_ANNOTATIONS
	.align		4
.L_169:
        /*002c*/ 	.byte	0x04, 0x55
        /*002e*/ 	.short	(.L_171 - .L_170)


	//   ....[0]....
.L_170:
        /*0030*/ 	.word	0x00000001
        /*0034*/ 	.byte	0xb0, 0x08, 0x00, 0x00, 0x01, 0x00, 0x00, 0x00, 0xe0, 0x09, 0x00, 0x00, 0x01, 0x00, 0x00, 0x00
        /*0044*/ 	.byte	0x90, 0x19, 0x00, 0x00, 0x01, 0x00, 0x00, 0x00, 0xe0, 0xdd, 0x00, 0x00, 0x01, 0x00, 0x00, 0x00
        /*0054*/ 	.byte	0xf0, 0xff, 0x00, 0x00, 0x01, 0x00, 0x00, 0x00, 0x80, 0x13, 0x01, 0x00, 0x01, 0x00, 0x00, 0x00
        /*0064*/ 	.byte	0x20, 0x15, 0x01, 0x00, 0x01, 0x00, 0x00, 0x00, 0xb0, 0x29, 0x01, 0x00, 0x01, 0x00, 0x00, 0x00
        /*0074*/ 	.byte	0x50, 0x3f, 0x01, 0x00


	//----- nvinfo : EIATTR_MERCURY_ISA_VERSION
	.align		4
.L_171:
        /*0078*/ 	.byte	0x03, 0x5f
        /*007a*/ 	.short	0x0101


	//----- nvinfo : EIATTR_INT_WARP_WIDE_INSTR_OFFSETS
	.align		4
        /*007c*/ 	.byte	0x04, 0x31
        /*007e*/ 	.short	(.L_173 - .L_172)


	//   ....[0]....
.L_172:
        /*0080*/ 	.word	0x000000c0


	//   ....[1]....
        /*0084*/ 	.word	0x000000d0


	//   ....[2]....
        /*0088*/ 	.word	0x00000170


	//----- nvinfo : EIATTR_COOP_GROUP_MASK_REGIDS
	.align		4
.L_173:
        /*008c*/ 	.byte	0x04, 0x29
        /*008e*/ 	.short	(.L_175 - .L_174)


	//   ....[0]....
.L_174:
        /*0090*/ 	.word	0xffffffff


	//   ....[1]....
        /*0094*/ 	.word	0xffffffff


	//   ....[2]....
        /*0098*/ 	.word	0xffffffff


	//   ....[3]....
        /*009c*/ 	.word	0xffffffff


	//   ....[4]....
        /*00a0*/ 	.word	0xffffffff


	//   ....[5]....
        /*00a4*/ 	.word	0xffffffff


	//   ....[6]....
        /*00a8*/ 	.word	0xffffffff


	//   ....[7]....
        /*00ac*/ 	.word	0xffffffff


	//   ....[8]....
        /*00b0*/ 	.word	0xffffffff


	//   ....[9]....
        /*00b4*/ 	.word	0xffffffff


	//   ....[10]....
        /*00b8*/ 	.word	0xffffffff


	//   ....[11]....
        /*00bc*/ 	.word	0xffffffff


	//   ....[12]....
        /*00c0*/ 	.word	0xffffffff


	//   ....[13]....
        /*00c4*/ 	.word	0xffffffff


	//   ....[14]....
        /*00c8*/ 	.word	0xffffffff


	//   ....[15]....
        /*00cc*/ 	.word	0xffffffff


	//   ....[16]....
        /*00d0*/ 	.word	0xffffffff


	//   ....[17]....
        /*00d4*/ 	.word	0xffffffff


	//   ....[18]....
        /*00d8*/ 	.word	0xffffffff


	//   ....[19]....
        /*00dc*/ 	.word	0xffffffff


	//   ....[20]....
        /*00e0*/ 	.word	0xffffffff


	//   ....[21]....
        /*00e4*/ 	.word	0xffffffff


	//   ....[22]....
        /*00e8*/ 	.word	0xffffffff


	//   ....[23]....
        /*00ec*/ 	.word	0xffffffff


	//   ....[24]....
        /*00f0*/ 	.word	0xffffffff


	//   ....[25]....
        /*00f4*/ 	.word	0xffffffff


	//   ....[26]....
        /*00f8*/ 	.word	0xffffffff


	//   ....[27]....
        /*00fc*/ 	.word	0xffffffff


	//   ....[28]....
        /*0100*/ 	.word	0xffffffff


	//   ....[29]....
        /*0104*/ 	.word	0xffffffff


	//   ....[30]....
        /*0108*/ 	.word	0xffffffff


	//   ....[31]....
        /*010c*/ 	.word	0xffffffff


	//   ....[32]....
        /*0110*/ 	.word	0xffffffff


	//   ....[33]....
        /*0114*/ 	.word	0xffffffff


	//   ....[34]....
        /*0118*/ 	.word	0xffffffff


	//   ....[35]....
        /*011c*/ 	.word	0xffffffff


	//   ....[36]....
        /*0120*/ 	.word	0xffffffff


	//   ....[37]....
        /*0124*/ 	.word	0xffffffff


	//   ....[38]....
        /*0128*/ 	.word	0xffffffff


	//   ....[39]....
        /*012c*/ 	.word	0xffffffff


	//   ....[40]....
        /*0130*/ 	.word	0xffffffff


	//   ....[41]....
        /*0134*/ 	.word	0xffffffff


	//   ....[42]....
        /*0138*/ 	.word	0xffffffff


	//   ....[43]....
        /*013c*/ 	.word	0xffffffff


	//   ....[44]....
        /*0140*/ 	.word	0xffffffff


	//   ....[45]....
        /*0144*/ 	.word	0xffffffff


	//   ....[46]....
        /*0148*/ 	.word	0xffffffff


	//   ....[47]....
        /*014c*/ 	.word	0xffffffff


	//   ....[48]....
        /*0150*/ 	.word	0xffffffff


	//   ....[49]....
        /*0154*/ 	.word	0xffffffff


	//   ....[50]....
        /*0158*/ 	.word	0xffffffff


	//   ....[51]....
        /*015c*/ 	.word	0xffffffff


	//   ....[52]....
        /*0160*/ 	.word	0xffffffff


	//   ....[53]....
        /*0164*/ 	.word	0xffffffff


	//   ....[54]....
        /*0168*/ 	.word	0xffffffff


	//   ....[55]....
        /*016c*/ 	.word	0xffffffff


	//   ....[56]....
        /*0170*/ 	.word	0xffffffff


	//   ....[57]....
        /*0174*/ 	.word	0xffffffff


	//   ....[58]....
        /*0178*/ 	.word	0xffffffff


	//   ....[59]....
        /*017c*/ 	.word	0xffffffff


	//   ....[60]....
        /*0180*/ 	.word	0xffffffff


	//   ....[61]....
        /*0184*/ 	.word	0xffffffff


	//   ....[62]....
        /*0188*/ 	.word	0xffffffff


	//   ....[63]....
        /*018c*/ 	.word	0xffffffff


	//   ....[64]....
        /*0190*/ 	.word	0xffffffff


	//   ....[65]....
        /*0194*/ 	.word	0xffffffff


	//   ....[66]....
        /*0198*/ 	.word	0xffffffff


	//   ....[67]....
        /*019c*/ 	.word	0xffffffff


	//   ....[68]....
        /*01a0*/ 	.word	0xffffffff


	//   ....[69]....
        /*01a4*/ 	.word	0xffffffff


	//   ....[70]....
        /*01a8*/ 	.word	0xffffffff


	//   ....[71]....
        /*01ac*/ 	.word	0xffffffff


	//   ....[72]....
        /*01b0*/ 	.word	0xffffffff


	//   ....[73]....
        /*01b4*/ 	.word	0xffffffff


	//   ....[74]....
        /*01b8*/ 	.word	0xffffffff


	//   ....[75]....
        /*01bc*/ 	.word	0xffffffff


	//   ....[76]....
        /*01c0*/ 	.word	0xffffffff


	//   ....[77]....
        /*01c4*/ 	.word	0xffffffff


	//   ....[78]....
        /*01c8*/ 	.word	0xffffffff


	//   ....[79]....
        /*01cc*/ 	.word	0xffffffff


	//   ....[80]....
        /*01d0*/ 	.word	0xffffffff


	//   ....[81]....
        /*01d4*/ 	.word	0xffffffff


	//   ....[82]....
        /*01d8*/ 	.word	0xffffffff


	//   ....[83]....
        /*01dc*/ 	.word	0xffffffff


	//   ....[84]....
        /*01e0*/ 	.word	0xffffffff


	//   ....[85]....
        /*01e4*/ 	.word	0xffffffff


	//   ....[86]....
        /*01e8*/ 	.word	0xffffffff


	//   ....[87]....
        /*01ec*/ 	.word	0xffffffff


	//   ....[88]....
        /*01f0*/ 	.word	0xffffffff


	//   ....[89]....
        /*01f4*/ 	.word	0xffffffff


	//   ....[90]....
        /*01f8*/ 	.word	0xffffffff


	//   ....[91]....
        /*01fc*/ 	.word	0x0500000f


	//   ....[92]....
        /*0200*/ 	.word	0x0500000f


	//   ....[93]....
        /*0204*/ 	.word	0x0500000f


	//   ....[94]....
        /*0208*/ 	.word	0x0500000f


	//   ....[95]....
        /*020c*/ 	.word	0x0500000f


	//   ....[96]....
        /*0210*/ 	.word	0x0500000f


	//   ....[97]....
        /*0214*/ 	.word	0x0500000f


	//   ....[98]....
        /*0218*/ 	.word	0x0500000f


	//   ....[99]....
        /*021c*/ 	.word	0x0500000f


	//   ....[100]....
        /*0220*/ 	.word	0x0500000f


	//   ....[101]....
        /*0224*/ 	.word	0x0500000f


	//   ....[102]....
        /*0228*/ 	.word	0x0500000f


	//   ....[103]....
        /*022c*/ 	.word	0x0500000f


	//   ....[104]....
        /*0230*/ 	.word	0x0500000f


	//   ....[105]....
        /*0234*/ 	.word	0x0500000f


	//   ....[106]....
        /*0238*/ 	.word	0x0500000f


	//   ....[107]....
        /*023c*/ 	.word	0x0500000f


	//   ....[108]....
        /*0240*/ 	.word	0x0500000f


	//   ....[109]....
        /*0244*/ 	.word	0x0500000f


	//   ....[110]....
        /*0248*/ 	.word	0x0500000f


	//   ....[111]....
        /*024c*/ 	.word	0x0500000f


	//   ....[112]....
        /*0250*/ 	.word	0x0500000f


	//   ....[113]....
        /*0254*/ 	.word	0x0500000f


	//   ....[114]....
        /*0258*/ 	.word	0x0500000f


	//   ....[115]....
        /*025c*/ 	.word	0x0500000f


	//   ....[116]....
        /*0260*/ 	.word	0x0500000f


	//   ....[117]....
        /*0264*/ 	.word	0x0500000f


	//   ....[118]....
        /*0268*/ 	.word	0x0500000f


	//   ....[119]....
        /*026c*/ 	.word	0x0500000f


	//   ....[120]....
        /*0270*/ 	.word	0x0500000f


	//   ....[121]....
        /*0274*/ 	.word	0x0500000f


	//   ....[122]....
        /*0278*/ 	.word	0x0500000f


	//   ....[123]....
        /*027c*/ 	.word	0x0500000f


	//   ....[124]....
        /*0280*/ 	.word	0x0500000f


	//   ....[125]....
        /*0284*/ 	.word	0x0500000f


	//   ....[126]....
        /*0288*/ 	.word	0x0500000f


	//   ....[127]....
        /*028c*/ 	.word	0x0500000f


	//   ....[128]....
        /*0290*/ 	.word	0x0500000f


	//   ....[129]....
        /*0294*/ 	.word	0x0500000f


	//   ....[130]....
        /*0298*/ 	.word	0x0500000f


	//   ....[131]....
        /*029c*/ 	.word	0x0500000f


	//   ....[132]....
        /*02a0*/ 	.word	0x0500000f


	//   ....[133]....
        /*02a4*/ 	.word	0x0500000f


	//   ....[134]....
        /*02a8*/ 	.word	0x0500000f


	//   ....[135]....
        /*02ac*/ 	.word	0x0500000f


	//   ....[136]....
        /*02b0*/ 	.word	0x0500000f


	//   ....[137]....
        /*02b4*/ 	.word	0x0500000f


	//   ....[138]....
        /*02b8*/ 	.word	0x0500000f


	//   ....[139]....
        /*02bc*/ 	.word	0x0500000f


	//   ....[140]....
        /*02c0*/ 	.word	0x0500000f


	//----- nvinfo : EIATTR_COOP_GROUP_INSTR_OFFSETS
	.align		4
.L_175:
        /*02c4*/ 	.byte	0x04, 0x28
        /*02c6*/ 	.short	(.L_177 - .L_176)


	//   ....[0]....
.L_176:
        /*02c8*/ 	.word	0x00000070


	//   ....[1]....
        /*02cc*/ 	.word	0x000000b0


	//   ....[2]....
        /*02d0*/ 	.word	0x000002d0


	//   ....[3]....
        /*02d4*/ 	.word	0x00000430


	//   ....[4]....
        /*02d8*/ 	.word	0x00000550


	//   ....[5]....
        /*02dc*/ 	.word	0x000006b0


	//   ....[6]....
        /*02e0*/ 	.word	0x00001770


	//   ....[7]....
        /*02e4*/ 	.word	0x00002830


	//   ....[8]....
        /*02e8*/ 	.word	0x00002e30


	//   ....[9]....
        /*02ec*/ 	.word	0x00003760


	//   ....[10]....
        /*02f0*/ 	.word	0x00003890


	//   ....[11]....
        /*02f4*/ 	.word	0x00003c30


	//   ....[12]....
        /*02f8*/ 	.word	0x00003d20


	//   ....[13]....
        /*02fc*/ 	.word	0x00005e90


	//   ....[14]....
        /*0300*/ 	.word	0x00006390


	//   ....[15]....
        /*0304*/ 	.word	0x00006ac0


	//   ....[16]....
        /*0308*/ 	.word	0x00006bc0


	//   ....[17]....
        /*030c*/ 	.word	0x00006f90


	//   ....[18]....
        /*0310*/ 	.word	0x00006fe0


	//   ....[19]....
        /*0314*/ 	.word	0x00009280


	//   ....[20]....
        /*0318*/ 	.word	0x00009290


	//   ....[21]....
        /*031c*/ 	.word	0x000092c0


	//   ....[22]....
        /*0320*/ 	.word	0x000092d0


	//   ....[23]....
        /*0324*/ 	.word	0x0000b060


	//   ....[24]....
        /*0328*/ 	.word	0x0000b580


	//   ....[25]....
        /*032c*/ 	.word	0x0000bcd0


	//   ....[26]....
        /*0330*/ 	.word	0x0000bdd0


	//   ....[27]....
        /*0334*/ 	.word	0x0000c150


	//   ....[28]....
        /*0338*/ 	.word	0x0000c1e0


	//   ....[29]....
        /*033c*/ 	.word	0x0000d220


	//   ....[30]....
        /*0340*/ 	.word	0x0000d240


	//   ....[31]....
        /*0344*/ 	.word	0x0000d2c0


	//   ....[32]....
        /*0348*/ 	.word	0x0000d2f0


	//   ....[33]....
        /*034c*/ 	.word	0x0000e580


	//   ....[34]....
        /*0350*/ 	.word	0x0000e5d0


	//   ....[35]....
        /*0354*/ 	.word	0x0000e610


	//   ....[36]....
        /*0358*/ 	.word	0x0000e640


	//   ....[37]....
        /*035c*/ 	.word	0x0000e680


	//   ....[38]....
        /*0360*/ 	.word	0x0000e6a0


	//   ....[39]....
        /*0364*/ 	.word	0x0000f300


	//   ....[40]....
        /*0368*/ 	.word	0x0000f310


	//   ....[41]....
        /*036c*/ 	.word	0x00010360


	//   ....[42]....
        /*0370*/ 	.word	0x00011a10


	//   ....[43]....
        /*0374*/ 	.word	0x00011a30


	//   ....[44]....
        /*0378*/ 	.word	0x00011a40


	//   ....[45]....
        /*037c*/ 	.word	0x00011a50


	//   ....[46]....
        /*0380*/ 	.word	0x00011a60


	//   ....[47]....
        /*0384*/ 	.word	0x00011ad0


	//   ....[48]....
        /*0388*/ 	.word	0x00011b00


	//   ....[49]....
        /*038c*/ 	.word	0x00011b60


	//   ....[50]....
        /*0390*/ 	.word	0x00012190


	//   ....[51]....
        /*0394*/ 	.word	0x000121c0


	//   ....[52]....
        /*0398*/ 	.word	0x000121f0


	//   ....[53]....
        /*039c*/ 	.word	0x00012210


	//   ....[54]....
        /*03a0*/ 	.word	0x00012220


	//   ....[55]....
        /*03a4*/ 	.word	0x000122b0


	//   ....[56]....
        /*03a8*/ 	.word	0x000122e0


	//   ....[57]....
        /*03ac*/ 	.word	0x00012350


	//   ....[58]....
        /*03b0*/ 	.word	0x00012380


	//   ....[59]....
        /*03b4*/ 	.word	0x000123f0


	//   ....[60]....
        /*03b8*/ 	.word	0x00012420


	//   ....[61]....
        /*03bc*/ 	.word	0x00012490


	//   ....[62]....
        /*03c0*/ 	.word	0x000124c0


	//   ....[63]....
        /*03c4*/ 	.word	0x00012530


	//   ....[64]....
        /*03c8*/ 	.word	0x00012560


	//   ....[65]....
        /*03cc*/ 	.word	0x000125c0


	//   ....[66]....
        /*03d0*/ 	.word	0x00012db0


	//   ....[67]....
        /*03d4*/ 	.word	0x00012de0


	//   ....[68]....
        /*03d8*/ 	.word	0x00012e10


	//   ....[69]....
        /*03dc*/ 	.word	0x00012e50


	//   ....[70]....
        /*03e0*/ 	.word	0x00012e70


	//   ....[71]....
        /*03e4*/ 	.word	0x00012e90


	//   ....[72]....
        /*03e8*/ 	.word	0x00012ec0


	//   ....[73]....
        /*03ec*/ 	.word	0x00012ee0


	//   ....[74]....
        /*03f0*/ 	.word	0x00013250


	//   ....[75]....
        /*03f4*/ 	.word	0x00013270


	//   ....[76]....
        /*03f8*/ 	.word	0x00013290


	//   ....[77]....
        /*03fc*/ 	.word	0x00013330


	//   ....[78]....
        /*0400*/ 	.word	0x00013350


	//   ....[79]....
        /*0404*/ 	.word	0x000133f0


	//   ....[80]....
        /*0408*/ 	.word	0x00013410


	//   ....[81]....
        /*040c*/ 	.word	0x00013420


	//   ....[82]....
        /*0410*/ 	.word	0x00013950


	//   ....[83]....
        /*0414*/ 	.word	0x00013980


	//   ....[84]....
        /*0418*/ 	.word	0x000139b0


	//   ....[85]....
        /*041c*/ 	.word	0x000139e0


	//   ....[86]....
        /*0420*/ 	.word	0x00013ac0


	//   ....[87]....
        /*0424*/ 	.word	0x00013ae0


	//   ....[88]....
        /*0428*/ 	.word	0x00013b30


	//   ....[89]....
        /*042c*/ 	.word	0x00013ba0


	//   ....[90]....
        /*0430*/ 	.word	0x00013ee0


	//   ....[91]....
        /*0434*/ 	.word	0x00014560


	//   ....[92]....
        /*0438*/ 	.word	0x00014650


	//   ....[93]....
        /*043c*/ 	.word	0x000146f0


	//   ....[94]....
        /*0440*/ 	.word	0x00014750


	//   ....[95]....
        /*0444*/ 	.word	0x00014830


	//   ....[96]....
        /*0448*/ 	.word	0x000148a0


	//   ....[97]....
        /*044c*/ 	.word	0x00014980


	//   ....[98]....
        /*0450*/ 	.word	0x000149f0


	//   ....[99]....
        /*0454*/ 	.word	0x00014ac0


	//   ....[100]....
        /*0458*/ 	.word	0x00014b60


	//   ....[101]....
        /*045c*/ 	.word	0x00014bb0


	//   ....[102]....
        /*0460*/ 	.word	0x00014c50


	//   ....[103]....
        /*0464*/ 	.word	0x00014d30


	//   ....[104]....
        /*0468*/ 	.word	0x00014db0


	//   ....[105]....
        /*046c*/ 	.word	0x00014e90


	//   ....[106]....
        /*0470*/ 	.word	0x00014f10


	//   ....[107]....
        /*0474*/ 	.word	0x00014ff0


	//   ....[108]....
        /*0478*/ 	.word	0x00015070


	//   ....[109]....
        /*047c*/ 	.word	0x00015150


	//   ....[110]....
        /*0480*/ 	.word	0x000151d0


	//   ....[111]....
        /*0484*/ 	.word	0x000152b0


	//   ....[112]....
        /*0488*/ 	.word	0x00015330


	//   ....[113]....
        /*048c*/ 	.word	0x00015410


	//   ....[114]....
        /*0490*/ 	.word	0x00015480


	//   ....[115]....
        /*0494*/ 	.word	0x00015550


	//   ....[116]....
        /*0498*/ 	.word	0x00015690


	//   ....[117]....
        /*049c*/ 	.word	0x00015750


	//   ....[118]....
        /*04a0*/ 	.word	0x00015800


	//   ....[119]....
        /*04a4*/ 	.word	0x000158d0


	//   ....[120]....
        /*04a8*/ 	.word	0x00015930


	//   ....[121]....
        /*04ac*/ 	.word	0x00015a10


	//   ....[122]....
        /*04b0*/ 	.word	0x00015a70


	//   ....[123]....
        /*04b4*/ 	.word	0x00015b80


	//   ....[124]....
        /*04b8*/ 	.word	0x00015c60


	//   ....[125]....
        /*04bc*/ 	.word	0x00015d00


	//   ....[126]....
        /*04c0*/ 	.word	0x00015d60


	//   ....[127]....
        /*04c4*/ 	.word	0x00015e70


	//   ....[128]....
        /*04c8*/ 	.word	0x00015ed0


	//   ....[129]....
        /*04cc*/ 	.word	0x00015fe0


	//   ....[130]....
        /*04d0*/ 	.word	0x00016040


	//   ....[131]....
        /*04d4*/ 	.word	0x00016100


	//   ....[132]....
        /*04d8*/ 	.word	0x00016260


	//   ....[133]....
        /*04dc*/ 	.word	0x00016300


	//   ....[134]....
        /*04e0*/ 	.word	0x000163d0


	//   ....[135]....
        /*04e4*/ 	.word	0x000164e0


	//   ....[136]....
        /*04e8*/ 	.word	0x00016550


	//   ....[137]....
        /*04ec*/ 	.word	0x00016660


	//   ....[138]....
        /*04f0*/ 	.word	0x000166e0


	//   ....[139]....
        /*04f4*/ 	.word	0x000167d0


	//   ....[140]....
        /*04f8*/ 	.word	0x000168e0


	//----- nvinfo : EIATTR_REG_RECONFIG
	.align		4
.L_177:
        /*04fc*/ 	.byte	0x01, 0x54
	.zero		2


	//----- nvinfo : EIATTR_SYSCALL_OFFSETS
	.align		4
        /*0500*/ 	.byte	0x04, 0x46
        /*0502*/ 	.short	(.L_179 - .L_178)


	//   ....[0]....
.L_178:
        /*0504*/ 	.word	0x00001940


	//   ....[1]....
        /*0508*/ 	.word	0x00010f20


	//   ....[2]....
        /*050c*/ 	.word	0x00011060


	//   ....[3]....
        /*0510*/ 	.word	0x00011150


	//   ....[4]....
        /*0514*/ 	.word	0x00011ed0


	//----- nvinfo : EIATTR_MBARRIER_INSTR_OFFSETS
	.align		4
.L_179:
        /*0518*/ 	.byte	0x04, 0x39
        /*051a*/ 	.short	(.L_181 - .L_180)


	//   ....[0]....
.L_180:
        /*051c*/ 	.word	0x00000180
        /*0520*/ 	.word	0x000000ff
        /*0524*/ 	.word	0x00030800
        /*0528*/ 	.short	0x0100
        /*052a*/ 	.byte	0x08
	.zero		1


	//   ....[1]....
        /*052c*/ 	.word	0x00000190
        /*0530*/ 	.word	0x000000ff
        /*0534*/ 	.word	0x00030820
        /*0538*/ 	.short	0x0100
        /*053a*/ 	.byte	0x08
	.zero		1


	//   ....[2]....
        /*053c*/ 	.word	0x00000280
        /*0540*/ 	.word	0x000000ff
        /*0544*/ 	.word	0x00030830
        /*0548*/ 	.short	0x0100
        /*054a*/ 	.byte	0x08
	.zero		1


	//   ....[3]....
        /*054c*/ 	.word	0x00000290
        /*0550*/ 	.word	0x000000ff
        /*0554*/ 	.word	0x00030840
        /*0558*/ 	.short	0x0100
        /*055a*/ 	.byte	0x08
	.zero		1


	//   ....[4]....
        /*055c*/ 	.word	0x000002a0
        /*0560*/ 	.word	0x000000ff
        /*0564*/ 	.word	0x00030838
        /*0568*/ 	.short	0x0100
        /*056a*/ 	.byte	0x08
	.zero		1


	//   ....[5]....
        /*056c*/ 	.word	0x000002b0
        /*0570*/ 	.word	0x000000ff
        /*0574*/ 	.word	0x00030848
        /*0578*/ 	.short	0x0100
        /*057a*/ 	.byte	0x08
	.zero		1


	//   ....[6]....
        /*057c*/ 	.word	0x000003e0
        /*0580*/ 	.word	0x000000ff
        /*0584*/ 	.word	0x00030850
        /*0588*/ 	.short	0x0100
        /*058a*/ 	.byte	0x08
	.zero		1


	//   ....[7]....
        /*058c*/ 	.word	0x000003f0
        /*0590*/ 	.word	0x000000ff
        /*0594*/ 	.word	0x00030860
        /*0598*/ 	.short	0x0100
        /*059a*/ 	.byte	0x08
	.zero		1


	//   ....[8]....
        /*059c*/ 	.word	0x00000400
        /*05a0*/ 	.word	0x000000ff
        /*05a4*/ 	.word	0x00030858
        /*05a8*/ 	.short	0x0100
        /*05aa*/ 	.byte	0x08
	.zero		1


	//   ....[9]....
        /*05ac*/ 	.word	0x00000410
        /*05b0*/ 	.word	0x000000ff
        /*05b4*/ 	.word	0x00030868
        /*05b8*/ 	.short	0x0100
        /*05ba*/ 	.byte	0x08
	.zero		1


	//   ....[10]....
        /*05bc*/ 	.word	0x00000500
        /*05c0*/ 	.word	0x000000ff
        /*05c4*/ 	.word	0x00030870
        /*05c8*/ 	.short	0x0100
        /*05ca*/ 	.byte	0x06
	.zero		1


	//   ....[11]....
        /*05cc*/ 	.word	0x00000510
        /*05d0*/ 	.word	0x000000ff
        /*05d4*/ 	.word	0x00030880
        /*05d8*/ 	.short	0x0100
        /*05da*/ 	.byte	0x06
	.zero		1


	//   ....[12]....
        /*05dc*/ 	.word	0x00000520
        /*05e0*/ 	.word	0x000000ff
        /*05e4*/ 	.word	0x00030878
        /*05e8*/ 	.short	0x0100
        /*05ea*/ 	.byte	0x06
	.zero		1


	//   ....[13]....
        /*05ec*/ 	.word	0x00000530
        /*05f0*/ 	.word	0x000000ff
        /*05f4*/ 	.word	0x00030888
        /*05f8*/ 	.short	0x0100
        /*05fa*/ 	.byte	0x06
	.zero		1


	//   ....[14]....
        /*05fc*/ 	.word	0x00000660
        /*0600*/ 	.word	0x000000ff
        /*0604*/ 	.word	0x00030890
        /*0608*/ 	.short	0x0100
        /*060a*/ 	.byte	0x08
	.zero		1


	//   ....[15]....
        /*060c*/ 	.word	0x00000670
        /*0610*/ 	.word	0x000000ff
        /*0614*/ 	.word	0x000308a0
        /*0618*/ 	.short	0x0100
        /*061a*/ 	.byte	0x08
	.zero		1


	//   ....[16]....
        /*061c*/ 	.word	0x00000680
        /*0620*/ 	.word	0x000000ff
        /*0624*/ 	.word	0x00030898
        /*0628*/ 	.short	0x0100
        /*062a*/ 	.byte	0x08
	.zero		1


	//   ....[17]....
        /*062c*/ 	.word	0x00000690
        /*0630*/ 	.word	0x000000ff
        /*0634*/ 	.word	0x000308a8
        /*0638*/ 	.short	0x0100
        /*063a*/ 	.byte	0x08
	.zero		1


	//   ....[18]....
        /*063c*/ 	.word	0x000007d0
        /*0640*/ 	.word	0x000000ff
        /*0644*/ 	.word	0x000308b0
        /*0648*/ 	.short	0x0100
        /*064a*/ 	.byte	0x08
	.zero		1


	//   ....[19]....
        /*064c*/ 	.word	0x000007e0
        /*0650*/ 	.word	0x000000ff
        /*0654*/ 	.word	0x000308c0
        /*0658*/ 	.short	0x0100
        /*065a*/ 	.byte	0x08
	.zero		1


	//   ....[20]....
        /*065c*/ 	.word	0x000007f0
        /*0660*/ 	.word	0x000000ff
        /*0664*/ 	.word	0x000308b8
        /*0668*/ 	.short	0x0100
        /*066a*/ 	.byte	0x08
	.zero		1


	//   ....[21]....
        /*066c*/ 	.word	0x00000800
        /*0670*/ 	.word	0x000000ff
        /*0674*/ 	.word	0x000308c8
        /*0678*/ 	.short	0x0100
        /*067a*/ 	.byte	0x08
	.zero		1


	//   ....[22]....
        /*067c*/ 	.word	0x00001970
        /*0680*/ 	.word	0x000000ff
        /*0684*/ 	.word	0x00030800
        /*0688*/ 	.short	0x010a
        /*068a*/ 	.byte	0x04
	.zero		1


	//   ....[23]....
        /*068c*/ 	.word	0x00001a10
        /*0690*/ 	.word	0x000000ff
        /*0694*/ 	.word	0x00030830
        /*0698*/ 	.short	0x010a
        /*069a*/ 	.byte	0x04
	.zero		1


	//   ....[24]....
        /*069c*/ 	.word	0x00001a80
        /*06a0*/ 	.word	0x000000ff
        /*06a4*/ 	.word	0x00030830
        /*06a8*/ 	.short	0x010a
        /*06aa*/ 	.byte	0x04
	.zero		1


	//   ....[25]....
        /*06ac*/ 	.word	0x000029e0
        /*06b0*/ 	.word	0x000000ff
        /*06b4*/ 	.word	0x00000000
        /*06b8*/ 	.short	0x0101
        /*06ba*/ 	.byte	0x04
	.zero		1


	//   ....[26]....
        /*06bc*/ 	.word	0x00004ab0
        /*06c0*/ 	.word	0x000000ff
        /*06c4*/ 	.word	0x00030830
        /*06c8*/ 	.short	0x010a
        /*06ca*/ 	.byte	0x06
	.zero		1


	//   ....[27]....
        /*06cc*/ 	.word	0x00004b00
        /*06d0*/ 	.word	0x000000ff
        /*06d4*/ 	.word	0x00030830
        /*06d8*/ 	.short	0x010a
        /*06da*/ 	.byte	0x06
	.zero		1


	//   ....[28]....
        /*06dc*/ 	.word	0x000059a0
        /*06e0*/ 	.word	0x000000ff
        /*06e4*/ 	.word	0x00030850
        /*06e8*/ 	.short	0x010a
        /*06ea*/ 	.byte	0x06
	.zero		1


	//   ....[29]....
        /*06ec*/ 	.word	0x000059e0
        /*06f0*/ 	.word	0x000000ff
        /*06f4*/ 	.word	0x00030850
        /*06f8*/ 	.short	0x010a
        /*06fa*/ 	.byte	0x06
	.zero		1


	//   ....[30]....
        /*06fc*/ 	.word	0x00005fb0
        /*0700*/ 	.word	0x000000ff
        /*0704*/ 	.word	0x00000000
        /*0708*/ 	.short	0x0101
        /*070a*/ 	.byte	0x05
	.zero		1


	//   ....[31]....
        /*070c*/ 	.word	0x00007680
        /*0710*/ 	.word	0x000000ff
        /*0714*/ 	.word	0x00000000
        /*0718*/ 	.short	0x0101
        /*071a*/ 	.byte	0x06
	.zero		1


	//   ....[32]....
        /*071c*/ 	.word	0x00007b40
        /*0720*/ 	.word	0x000000ff
        /*0724*/ 	.word	0x00030830
        /*0728*/ 	.short	0x010a
        /*072a*/ 	.byte	0x05
	.zero		1


	//   ....[33]....
        /*072c*/ 	.word	0x00007b80
        /*0730*/ 	.word	0x000000ff
        /*0734*/ 	.word	0x00030830
        /*0738*/ 	.short	0x010a
        /*073a*/ 	.byte	0x05
	.zero		1


	//   ....[34]....
        /*073c*/ 	.word	0x000089b0
        /*0740*/ 	.word	0x000000ff
        /*0744*/ 	.word	0x00030850
        /*0748*/ 	.short	0x010a
        /*074a*/ 	.byte	0x05
	.zero		1


	//   ....[35]....
        /*074c*/ 	.word	0x000089f0
        /*0750*/ 	.word	0x000000ff
        /*0754*/ 	.word	0x00030850
        /*0758*/ 	.short	0x010a
        /*075a*/ 	.byte	0x05
	.zero		1


	//   ....[36]....
        /*075c*/ 	.word	0x00008f60
        /*0760*/ 	.word	0x000000ff
        /*0764*/ 	.word	0x00000000
        /*0768*/ 	.short	0x0101
        /*076a*/ 	.byte	0x07
	.zero		1


	//   ....[37]....
        /*076c*/ 	.word	0x00009af0
        /*0770*/ 	.word	0x000000ff
        /*0774*/ 	.word	0x00000000
        /*0778*/ 	.short	0x0101
        /*077a*/ 	.byte	0x05
	.zero		1


	//   ....[38]....
        /*077c*/ 	.word	0x00009cf0
        /*0780*/ 	.word	0x000000ff
        /*0784*/ 	.word	0x00030830
        /*0788*/ 	.short	0x010a
        /*078a*/ 	.byte	0x05
	.zero		1


	//   ....[39]....
        /*078c*/ 	.word	0x00009d40
        /*0790*/ 	.word	0x000000ff
        /*0794*/ 	.word	0x00030830
        /*0798*/ 	.short	0x010a
        /*079a*/ 	.byte	0x05
	.zero		1


	//   ....[40]....
        /*079c*/ 	.word	0x0000ab70
        /*07a0*/ 	.word	0x000000ff
        /*07a4*/ 	.word	0x00030850
        /*07a8*/ 	.short	0x010a
        /*07aa*/ 	.byte	0x05
	.zero		1


	//   ....[41]....
        /*07ac*/ 	.word	0x0000abb0
        /*07b0*/ 	.word	0x000000ff
        /*07b4*/ 	.word	0x00030850
        /*07b8*/ 	.short	0x010a
        /*07ba*/ 	.byte	0x05
	.zero		1


	//   ....[42]....
        /*07bc*/ 	.word	0x0000b180
        /*07c0*/ 	.word	0x000000ff
        /*07c4*/ 	.word	0x00000000
        /*07c8*/ 	.short	0x0101
        /*07ca*/ 	.byte	0x07
	.zero		1


	//   ....[43]....
        /*07cc*/ 	.word	0x0000c890
        /*07d0*/ 	.word	0x000000ff
        /*07d4*/ 	.word	0x00000000
        /*07d8*/ 	.short	0x0101
        /*07da*/ 	.byte	0x05
	.zero		1


	//   ....[44]....
        /*07dc*/ 	.word	0x0000d190
        /*07e0*/ 	.word	0x000000ff
        /*07e4*/ 	.word	0x00030850
        /*07e8*/ 	.short	0x010a
        /*07ea*/ 	.byte	0x05
	.zero		1


	//   ....[45]....
        /*07ec*/ 	.word	0x0000d1d0
        /*07f0*/ 	.word	0x000000ff
        /*07f4*/ 	.word	0x00030850
        /*07f8*/ 	.short	0x010a
        /*07fa*/ 	.byte	0x05
	.zero		1


	//   ....[46]....
        /*07fc*/ 	.word	0x0000d790
        /*0800*/ 	.word	0x000000ff
        /*0804*/ 	.word	0x00000000
        /*0808*/ 	.short	0x0101
        /*080a*/ 	.byte	0x04
	.zero		1


	//   ....[47]....
        /*080c*/ 	.word	0x0000e6c0
        /*0810*/ 	.word	0x000000ff
        /*0814*/ 	.word	0x00000000
        /*0818*/ 	.short	0x0101
        /*081a*/ 	.byte	0x04
	.zero		1


	//   ....[48]....
        /*081c*/ 	.word	0x000117b0
        /*0820*/ 	.word	0x000000ff
        /*0824*/ 	.word	0x00030840
        /*0828*/ 	.short	0x010a
        /*082a*/ 	.byte	0x2d
	.zero		1


	//   ....[49]....
        /*082c*/ 	.word	0x00011c90
        /*0830*/ 	.word	0x000000ff
        /*0834*/ 	.word	0x00030830
        /*0838*/ 	.short	0x0107
        /*083a*/ 	.byte	0x2d
	.zero		1


	//   ....[50]....
        /*083c*/ 	.word	0x00011d00
        /*0840*/ 	.word	0x000000ff
        /*0844*/ 	.word	0x00030830
        /*0848*/ 	.short	0x0101
        /*084a*/ 	.byte	0x2d
	.zero		1


	//   ....[51]....
        /*084c*/ 	.word	0x00012730
        /*0850*/ 	.word	0x000000ff
        /*0854*/ 	.word	0x00030800
        /*0858*/ 	.short	0x0107
        /*085a*/ 	.byte	0x2d
	.zero		1


	//   ....[52]....
        /*085c*/ 	.word	0x000127b0
        /*0860*/ 	.word	0x000000ff
        /*0864*/ 	.word	0x00030800
        /*0868*/ 	.short	0x0101
        /*086a*/ 	.byte	0x2d
	.zero		1


	//   ....[53]....
        /*086c*/ 	.word	0x000127c0
        /*0870*/ 	.word	0x000000ff
        /*0874*/ 	.word	0x00030820
        /*0878*/ 	.short	0x010a
        /*087a*/ 	.byte	0x2d
	.zero		1


	//   ....[54]....
        /*087c*/ 	.word	0x00012bb0
        /*0880*/ 	.word	0x00000015
        /*0884*/ 	.word	0x00030840
        /*0888*/ 	.short	0x010a
        /*088a*/ 	.byte	0x3f
	.zero		1


	//   ....[55]....
        /*088c*/ 	.word	0x000130d0
        /*0890*/ 	.word	0x00000015
        /*0894*/ 	.word	0x00030830
        /*0898*/ 	.short	0x0107
        /*089a*/ 	.byte	0x3f
	.zero		1


	//   ....[56]....
        /*089c*/ 	.word	0x00013180
        /*08a0*/ 	.word	0x00000015
        /*08a4*/ 	.word	0x00030830
        /*08a8*/ 	.short	0x0101
        /*08aa*/ 	.byte	0x3f
	.zero		1


	//   ....[57]....
        /*08ac*/ 	.word	0x000131e0
        /*08b0*/ 	.word	0x00000004
        /*08b4*/ 	.word	0x00030860
        /*08b8*/ 	.short	0x010a
        /*08ba*/ 	.byte	0x3f
	.zero		1


	//   ....[58]....
        /*08bc*/ 	.word	0x000135d0
        /*08c0*/ 	.word	0x00000004
        /*08c4*/ 	.word	0x00030850
        /*08c8*/ 	.short	0x0107
        /*08ca*/ 	.byte	0x3f
	.zero		1


	//   ....[59]....
        /*08cc*/ 	.word	0x00013720
        /*08d0*/ 	.word	0x00000004
        /*08d4*/ 	.word	0x00030850
        /*08d8*/ 	.short	0x0101
        /*08da*/ 	.byte	0x3f
	.zero		1


	//   ....[60]....
        /*08dc*/ 	.word	0x000138c0
        /*08e0*/ 	.word	0x00000000
        /*08e4*/ 	.word	0x00030860
        /*08e8*/ 	.short	0x010a
        /*08ea*/ 	.byte	0x3f
	.zero		1


	//   ....[61]....
        /*08ec*/ 	.word	0x00013d20
        /*08f0*/ 	.word	0x00000000
        /*08f4*/ 	.word	0x00030850
        /*08f8*/ 	.short	0x0107
        /*08fa*/ 	.byte	0x3f
	.zero		1


	//   ....[62]....
        /*08fc*/ 	.word	0x00013de0
        /*0900*/ 	.word	0x00000000
        /*0904*/ 	.word	0x00030850
        /*0908*/ 	.short	0x0101
        /*090a*/ 	.byte	0x3f
	.zero		1


	//   ....[63]....
        /*090c*/ 	.word	0x00013e70
        /*0910*/ 	.word	0x00000007
        /*0914*/ 	.word	0x00030820
        /*0918*/ 	.short	0x010a
        /*091a*/ 	.byte	0x3f
	.zero		1


	//   ....[64]....
        /*091c*/ 	.word	0x00013ff0
        /*0920*/ 	.word	0x00000005
        /*0924*/ 	.word	0x00030840
        /*0928*/ 	.short	0x010a
        /*092a*/ 	.byte	0x3f
	.zero		1


	//   ....[65]....
        /*092c*/ 	.word	0x00014090
        /*0930*/ 	.word	0x00000003
        /*0934*/ 	.word	0x00030840
        /*0938*/ 	.short	0x010a
        /*093a*/ 	.byte	0x3f
	.zero		1


	//   ....[66]....
        /*093c*/ 	.word	0x000140d0
        /*0940*/ 	.word	0x00000005
        /*0944*/ 	.word	0x00030860
        /*0948*/ 	.short	0x010a
        /*094a*/ 	.byte	0x3f
	.zero		1


	//   ....[67]....
        /*094c*/ 	.word	0x00014110
        /*0950*/ 	.word	0x00000003
        /*0954*/ 	.word	0x00030860
        /*0958*/ 	.short	0x010a
        /*095a*/ 	.byte	0x3f
	.zero		1


	//   ....[68]....
        /*095c*/ 	.word	0x00014190
        /*0960*/ 	.word	0x00000003
        /*0964*/ 	.word	0x00030800
        /*0968*/ 	.short	0x010a
        /*096a*/ 	.byte	0x3f
	.zero		1


	//   ....[69]....
        /*096c*/ 	.word	0x00014200
        /*0970*/ 	.word	0x00000003
        /*0974*/ 	.word	0x00030830
        /*0978*/ 	.short	0x010a
        /*097a*/ 	.byte	0x3f
	.zero		1


	//   ....[70]....
        /*097c*/ 	.word	0x00014270
        /*0980*/ 	.word	0x00000004
        /*0984*/ 	.word	0x00030830
        /*0988*/ 	.short	0x010a
        /*098a*/ 	.byte	0x3f
	.zero		1


	//   ....[71]....
        /*098c*/ 	.word	0x000142d0
        /*0990*/ 	.word	0x00000003
        /*0994*/ 	.word	0x00030850
        /*0998*/ 	.short	0x010a
        /*099a*/ 	.byte	0x3f
	.zero		1


	//   ....[72]....
        /*099c*/ 	.word	0x00014330
        /*09a0*/ 	.word	0x00000004
        /*09a4*/ 	.word	0x00030830
        /*09a8*/ 	.short	0x010a
        /*09aa*/ 	.byte	0x3f
	.zero		1


	//   ....[73]....
        /*09ac*/ 	.word	0x00014390
        /*09b0*/ 	.word	0x00000003
        /*09b4*/ 	.word	0x00030850
        /*09b8*/ 	.short	0x010a
        /*09ba*/ 	.byte	0x3f
	.zero		1


	//   ....[74]....
        /*09bc*/ 	.word	0x00014400
        /*09c0*/ 	.word	0x00000004
        /*09c4*/ 	.word	0x00030830
        /*09c8*/ 	.short	0x010a
        /*09ca*/ 	.byte	0x3f
	.zero		1


	//   ....[75]....
        /*09cc*/ 	.word	0x00014460
        /*09d0*/ 	.word	0x00000003
        /*09d4*/ 	.word	0x00030850
        /*09d8*/ 	.short	0x010a
        /*09da*/ 	.byte	0x3f
	.zero		1


	//   ....[76]....
        /*09dc*/ 	.word	0x000144c0
        /*09e0*/ 	.word	0x00000005
        /*09e4*/ 	.word	0x00030850
        /*09e8*/ 	.short	0x010a
        /*09ea*/ 	.byte	0x3f
	.zero		1


	//   ....[77]....
        /*09ec*/ 	.word	0x000145a0
        /*09f0*/ 	.word	0x00000003
        /*09f4*/ 	.word	0x00030840
        /*09f8*/ 	.short	0x010a
        /*09fa*/ 	.byte	0x3f
	.zero		1


	//   ....[78]....
        /*09fc*/ 	.word	0x00015590
        /*0a00*/ 	.word	0x00000003
        /*0a04*/ 	.word	0x00030820
        /*0a08*/ 	.short	0x010a
        /*0a0a*/ 	.byte	0x3f
	.zero		1


	//   ....[79]....
        /*0a0c*/ 	.word	0x000155e0
        /*0a10*/ 	.word	0x00000015
        /*0a14*/ 	.word	0x00030840
        /*0a18*/ 	.short	0x010a
        /*0a1a*/ 	.byte	0x3f
	.zero		1


	//   ....[80]....
        /*0a1c*/ 	.word	0x00015bb0
        /*0a20*/ 	.word	0x00000004
        /*0a24*/ 	.word	0x00030860
        /*0a28*/ 	.short	0x010a
        /*0a2a*/ 	.byte	0x3f
	.zero		1


	//   ....[81]....
        /*0a2c*/ 	.word	0x000161b0
        /*0a30*/ 	.word	0x00000000
        /*0a34*/ 	.word	0x00030860
        /*0a38*/ 	.short	0x010a
        /*0a3a*/ 	.byte	0x3f
	.zero		1


	//   ....[82]....
        /*0a3c*/ 	.word	0x00016800
        /*0a40*/ 	.word	0x00000007
        /*0a44*/ 	.word	0x00030820
        /*0a48*/ 	.short	0x010a
        /*0a4a*/ 	.byte	0x3f
	.zero		1


	//   ....[83]....
        /*0a4c*/ 	.word	0x000169a0
        /*0a50*/ 	.word	0x00000005
        /*0a54*/ 	.word	0x00030840
        /*0a58*/ 	.short	0x010a
        /*0a5a*/ 	.byte	0x3f
	.zero		1


	//   ....[84]....
        /*0a5c*/ 	.word	0x000169f0
        /*0a60*/ 	.word	0x00000003
        /*0a64*/ 	.word	0x00030840
        /*0a68*/ 	.short	0x010a
        /*0a6a*/ 	.byte	0x3f
	.zero		1


	//   ....[85]....
        /*0a6c*/ 	.word	0x00016a40
        /*0a70*/ 	.word	0x00000005
        /*0a74*/ 	.word	0x00030860
        /*0a78*/ 	.short	0x010a
        /*0a7a*/ 	.byte	0x3f
	.zero		1


	//----- nvinfo : EIATTR_NUM_MBARRIERS
	.align		4
.L_181:
        /*0a7c*/ 	.byte	0x03, 0x38
        /*0a7e*/ 	.short	0x0016


	//----- nvinfo : EIATTR_EXIT_INSTR_OFFSETS
	.align		4
        /*0a80*/ 	.byte	0x04, 0x1c
        /*0a82*/ 	.short	(.L_183 - .L_182)


	//   ....[0]....
.L_182:
        /*0a84*/ 	.word	0x00014160


	//----- nvinfo : EIATTR_MAX_THREADS
	.align		4
.L_183:
        /*0a88*/ 	.byte	0x04, 0x05
        /*0a8a*/ 	.short	(.L_185 - .L_184)
.L_184:
        /*0a8c*/ 	.word	0x00000180
        /*0a90*/ 	.word	0x00000001
        /*0a94*/ 	.word	0x00000001


	//----- nvinfo : EIATTR_CRS_STACK_SIZE
	.align		4
.L_185:
        /*0a98*/ 	.byte	0x04, 0x1e
        /*0a9a*/ 	.short	(.L_187 - .L_186)
.L_186:
        /*0a9c*/ 	.word	0x00000000


	//----- nvinfo : EIATTR_CBANK_PARAM_SIZE
	.align		4
.L_187:
        /*0aa0*/ 	.byte	0x03, 0x19
        /*0aa2*/ 	.short	0x0a70


	//----- nvinfo : EIATTR_PARAM_CBANK
	.align		4
        /*0aa4*/ 	.byte	0x04, 0x0a
        /*0aa6*/ 	.short	(.L_189 - .L_188)
	.align		4
.L_188:
        /*0aa8*/ 	.word	index@(.nv.constant0._ZN7cutlass13device_kernelIN5flash11enable_sm90INS1_16FlashAttnFwdSm90INS1_25CollectiveMainloopFwdSm90ILi2EN4cute5tupleIJNS5_1CILi1EEES8_S8_EEENS6_IJNS7_ILi128EEENS7_ILi64EEENS7_ILi256EEEEEELi256ENS_10bfloat16_tEfNS_4arch4Sm90ELb0ELb1ELb1ELb0ELb1ELb0ELb0ELb1ELb1ELb1ELb1ELb0EEENS1_21CollectiveEpilogueFwdINS6_IJSA_SC_SB_EEES9_SE_SG_Li256ELb0ELb1ELb1ELb0EEENS1_19SingleTileSchedulerILb0ELb1ELb1ELi128EEEEEEEEEvNT_6ParamsE)
        /*0aac*/ 	.short	0x0210
        /*0aae*/ 	.short	0x0a70


	//----- nvinfo : EIATTR_SW_WAR
	.align		4
.L_189:
        /*0ab0*/ 	.byte	0x04, 0x36
        /*0ab2*/ 	.short	(.L_191 - .L_190)
.L_190:
        /*0ab4*/ 	.word	0x00000008
.L_191:


//--------------------- .nv.info._ZN7cutlass13device_kernelIN5flash11enable_sm90INS1_16FlashAttnFwdSm90INS1_25CollectiveMainloopFwdSm90ILi2EN4cute5tupleIJNS5_1CILi1EEES8_S8_EEENS6_IJNS7_ILi128EEENS7_ILi64EEENS7_ILi256EEEEEELi256ENS_10bfloat16_tEfNS_4arch4Sm90ELb0ELb1ELb1ELb1ELb1ELb0ELb0ELb1ELb1ELb1ELb1ELb0EEENS1_21CollectiveEpilogueFwdINS6_IJSA_SC_SB_EEES9_SE_SG_Li256ELb1ELb1ELb1ELb0EEENS1_36VarlenDynamicPersistentTileSchedulerILi128ELi64ELi256ELi128ELb1ELb1ELb1ELb1ELb0ELb1EEEEEEEEEvNT_6ParamsE --------------------------
	.section	.nv.info._ZN7cutlass13device_kernelIN5flash11enable_sm90INS1_16FlashAttnFwdSm90INS1_25CollectiveMainloopFwdSm90ILi2EN4cute5tupleIJNS5_1CILi1EEES8_S8_EEENS6_IJNS7_ILi128EEENS7_ILi64EEENS7_ILi256EEEEEELi256ENS_10bfloat16_tEfNS_4arch4Sm90ELb0ELb1ELb1ELb1ELb1ELb0ELb0ELb1ELb1ELb1ELb1ELb0EEENS1_21CollectiveEpilogueFwdINS6_IJSA_SC_SB_EEES9_SE_SG_Li256ELb1ELb1ELb1ELb0EEENS1_36VarlenDynamicPersistentTileSchedulerILi128ELi64ELi256ELi128ELb1ELb1ELb1ELb1ELb0ELb1EEEEEEEEEvNT_6ParamsE,"",@"SHT_CUDA_INFO"
	.sectionflags	@""
	.align	4


	//----- nvinfo : EIATTR_CUDA_API_VERSION
	.align		4
        /*0000*/ 	.byte	0x04, 0x37
        /*0002*/ 	.short	(.L_193 - .L_192)
.L_192:
        /*0004*/ 	.word	0x00000082


	//----- nvinfo : EIATTR_KPARAM_INFO
	.align		4
.L_193:
        /*0008*/ 	.byte	0x04, 0x17
        /*000a*/ 	.short	(.L_195 - .L_194)
.L_194:
        /*000c*/ 	.word	0x00000000
        /*0010*/ 	.short	0x0000
        /*0012*/ 	.short	0x0070
        /*0014*/ 	.byte	0x00, 0xf0, 0x01, 0x2a


	//----- nvinfo : EIATTR_SPARSE_MMA_MASK
	.align		4
.L_195:
        /*0018*/ 	.byte	0x03, 0x50
        /*001a*/ 	.short	0x0000


	//----- nvinfo : EIATTR_MAXREG_COUNT
	.align		4
        /*001c*/ 	.byte	0x03, 0x1b
        /*001e*/ 	.short	0x00a8


	//----- nvinfo : EIATTR_NUM_BARRIERS
	.align		4
        /*0020*/ 	.byte	0x02, 0x4c
        /*0022*/ 	.byte	0x09
	.zero		1


	//----- nvinfo : EIATTR_EXTERNS
	.align		4
        /*0024*/ 	.byte	0x04, 0x0f
        /*0026*/ 	.short	(.L_197 - .L_196)


	//   ....[0]....
	.align		4
.L_196:
        /*0028*/ 	.word	index@(__assertfail)


	//----- nvinfo : EIATTR_ANNOTATIONS
	.align		4
.L_197:
        /*002c*/ 	.byte	0x04, 0x55
        /*002e*/ 	.short	(.L_199 - .L_198)


	//   ....[0]....
.L_198:
        /* <DEDUP_REMOVED lines=22> */


	//----- nvinfo : EIATTR_MERCURY_ISA_VERSION
	.align		4
.L_199:
        /*0180*/ 	.byte	0x03, 0x5f
        /*0182*/ 	.short	0x0101


	//----- nvinfo : EIATTR_UNUSED_LOAD_BYTE_OFFSET
	.align		4
        /*0184*/ 	.byte	0x04, 0x44
        /*0186*/ 	.short	(.L_201 - .L_200)


	//   ....[0]....
.L_200:
        /*0188*/ 	.word	0x00000950
        /*018c*/ 	.word	0x0000fff0


	//   ....[1]....
        /*0190*/ 	.word	0x0000e8f0
        /*0194*/ 	.word	0x0000fff0


	//----- nvinfo : EIATTR_INT_WARP_WIDE_INSTR_OFFSETS
	.align		4
.L_201:
        /*0198*/ 	.byte	0x04, 0x31
        /*019a*/ 	.short	(.L_203 - .L_202)


	//   ....[0]....
.L_202:
        /*019c*/ 	.word	0x000000c0


	//   ....[1]....
        /*01a0*/ 	.word	0x000000d0


	//   ....[2]....
        /*01a4*/ 	.word	0x00000170


	//   ....[3]....
        /*01a8*/ 	.word	0x00014f30


	//   ....[4]....
        /*01ac*/ 	.word	0x00014fc0


	//   ....[5]....
        /*01b0*/ 	.word	0x00017c40


	//   ....[6]....
        /*01b4*/ 	.word	0x00017cd0


	//----- nvinfo : EIATTR_COOP_GROUP_MASK_REGIDS
	.align		4
.L_203:
        /*01b8*/ 	.byte	0x04, 0x29
        /*01ba*/ 	.short	(.L_205 - .L_204)


	//   ....[0]....
.L_204:
        /*01bc*/ 	.word	0xffffffff


	//   ....[1]....
        /*01c0*/ 	.word	0xffffffff


	//   ....[2]....
        /*01c4*/ 	.word	0xffffffff


	//   ....[3]....
        /*01c8*/ 	.word	0xffffffff


	//   ....[4]....
        /*01cc*/ 	.word	0xffffffff


	//   ....[5]....
        /*01d0*/ 	.word	0xffffffff


	//   ....[6]....
        /*01d4*/ 	.word	0xffffffff


	//   ....[7]....
        /*01d8*/ 	.word	0xffffffff


	//   ....[8]....
        /*01dc*/ 	.word	0xffffffff


	//   ....[9]....
        /*01e0*/ 	.word	0xffffffff


	//   ....[10]....
        /*01e4*/ 	.word	0xffffffff


	//   ....[11]....
        /*01e8*/ 	.word	0xffffffff


	//   ....[12]....
        /*01ec*/ 	.word	0xffffffff


	//   ....[13]....
        /*01f0*/ 	.word	0xffffffff


	//   ....[14]....
        /*01f4*/ 	.word	0xffffffff


	//   ....[15]....
        /*01f8*/ 	.word	0xffffffff


	//   ....[16]....
        /*01fc*/ 	.word	0xffffffff


	//   ....[17]....
        /*0200*/ 	.word	0xffffffff


	//   ....[18]....
        /*0204*/ 	.word	0xffffffff


	//   ....[19]....
        /*0208*/ 	.word	0xffffffff


	//   ....[20]....
        /*020c*/ 	.word	0xffffffff


	//   ....[21]....
        /*0210*/ 	.word	0xffffffff


	//   ....[22]....
        /*0214*/ 	.word	0xffffffff


	//   ....[23]....
        /*0218*/ 	.word	0xffffffff


	//   ....[24]....
        /*021c*/ 	.word	0xffffffff


	//   ....[25]....
        /*0220*/ 	.word	0xffffffff


	//   ....[26]....
        /*0224*/ 	.word	0xffffffff


	//   ....[27]....
        /*0228*/ 	.word	0xffffffff


	//   ....[28]....
        /*022c*/ 	.word	0xffffffff


	//   ....[29]....
        /*0230*/ 	.word	0xffffffff


	//   ....[30]....
        /*0234*/ 	.word	0xffffffff


	//   ....[31]....
        /*0238*/ 	.word	0xffffffff


	//   ....[32]....
        /*023c*/ 	.word	0xffffffff


	//   ....[33]....
        /*0240*/ 	.word	0xffffffff


	//   ....[34]....
        /*0244*/ 	.word	0xffffffff


	//   ....[35]....
        /*0248*/ 	.word	0xffffffff


	//   ....[36]....
        /*024c*/ 	.word	0xffffffff


	//   ....[37]....
        /*0250*/ 	.word	0xffffffff


	//   ....[38]....
        /*0254*/ 	.word	0xffffffff


	//   ....[39]....
        /*0258*/ 	.word	0xffffffff


	//   ....[40]....
        /*025c*/ 	.word	0xffffffff


	//   ....[41]....
        /*0260*/ 	.word	0xffffffff


	//   ....[42]....
        /*0264*/ 	.word	0xffffffff


	//   ....[43]....
        /*0268*/ 	.word	0xffffffff


	//   ....[44]....
        /*026c*/ 	.word	0xffffffff


	//   ....[45]....
        /*0270*/ 	.word	0xffffffff


	//   ....[46]....
        /*0274*/ 	.word	0xffffffff


	//   ....[47]....
        /*0278*/ 	.word	0xffffffff


	//   ....[48]....
        /*027c*/ 	.word	0xffffffff


	//   ....[49]....
        /*0280*/ 	.word	0xffffffff


	//   ....[50]....
        /*0284*/ 	.word	0xffffffff


	//   ....[51]....
        /*0288*/ 	.word	0xffffffff


	//   ....[52]....
        /*028c*/ 	.word	0xffffffff


	//   ....[53]....
        /*0290*/ 	.word	0xffffffff


	//   ....[54]....
        /*0294*/ 	.word	0xffffffff


	//   ....[55]....
        /*0298*/ 	.word	0xffffffff


	//   ....[56]....
        /*029c*/ 	.word	0xffffffff


	//   ....[57]....
        /*02a0*/ 	.word	0xffffffff


	//   ....[58]....
        /*02a4*/ 	.word	0xffffffff


	//   ....[59]....
        /*02a8*/ 	.word	0xffffffff


	//   ....[60]....
        /*02ac*/ 	.word	0xffffffff


	//   ....[61]....
        /*02b0*/ 	.word	0xffffffff


	//   ....[62]....
        /*02b4*/ 	.word	0xffffffff


	//   ....[63]....
        /*02b8*/ 	.word	0xffffffff


	//   ....[64]....
        /*02bc*/ 	.word	0xffffffff


	//   ....[65]....
        /*02c0*/ 	.word	0xffffffff


	//   ....[66]....
        /*02c4*/ 	.word	0xffffffff


	//   ....[67]....
        /*02c8*/ 	.word	0xffffffff


	//   ....[68]....
        /*02cc*/ 	.word	0xffffffff


	//   ....[69]....
        /*02d0*/ 	.word	0xffffffff


	//   ....[70]....
        /*02d4*/ 	.word	0xffffffff


	//   ....[71]....
        /*02d8*/ 	.word	0xffffffff


	//   ....[72]....
        /*02dc*/ 	.word	0xffffffff


	//   ....[73]....
        /*02e0*/ 	.word	0xffffffff


	//   ....[74]....
        /*02e4*/ 	.word	0xffffffff


	//   ....[75]....
        /*02e8*/ 	.word	0xffffffff


	//   ....[76]....
        /*02ec*/ 	.word	0xffffffff


	//   ....[77]....
        /*02f0*/ 	.word	0xffffffff


	//   ....[78]....
        /*02f4*/ 	.word	0xffffffff


	//   ....[79]....
        /*02f8*/ 	.word	0xffffffff


	//   ....[80]....
        /*02fc*/ 	.word	0xffffffff


	//   ....[81]....
        /*0300*/ 	.word	0xffffffff


	//   ....[82]....
        /*0304*/ 	.word	0xffffffff


	//   ....[83]....
        /*0308*/ 	.word	0xffffffff


	//   ....[84]....
        /*030c*/ 	.word	0xffffffff


	//   ....[85]....
        /*0310*/ 	.word	0xffffffff


	//   ....[86]....
        /*0314*/ 	.word	0xffffffff


	//   ....[87]....
        /*0318*/ 	.word	0xffffffff


	//   ....[88]....
        /*031c*/ 	.word	0xffffffff


	//   ....[89]....
        /*0320*/ 	.word	0xffffffff


	//   ....[90]....
        /*0324*/ 	.word	0xffffffff


	//   ....[91]....
        /*0328*/ 	.word	0xffffffff


	//   ....[92]....
        /*032c*/ 	.word	0xffffffff


	//   ....[93]....
        /*0330*/ 	.word	0xffffffff


	//   ....[94]....
        /*0334*/ 	.word	0xffffffff


	//   ....[95]....
        /*0338*/ 	.word	0xffffffff


	//   ....[96]....
        /*033c*/ 	.word	0xffffffff


	//   ....[97]....
        /*0340*/ 	.word	0xffffffff


	//   ....[98]....
        /*0344*/ 	.word	0xffffffff


	//   ....[99]....
        /*0348*/ 	.word	0xffffffff


	//   ....[100]....
        /*034c*/ 	.word	0xffffffff


	//   ....[101]....
        /*0350*/ 	.word	0xffffffff


	//   ....[102]....
        /*0354*/ 	.word	0xffffffff


	//   ....[103]....
        /*0358*/ 	.word	0xffffffff


	//   ....[104]....
        /*035c*/ 	.word	0xffffffff


	//   ....[105]....
        /*0360*/ 	.word	0xffffffff


	//   ....[106]....
        /*0364*/ 	.word	0xffffffff


	//   ....[107]....
        /*0368*/ 	.word	0xffffffff


	//   ....[108]....
        /*036c*/ 	.word	0xffffffff


	//   ....[109]....
        /*0370*/ 	.word	0xffffffff


	//   ....[110]....
        /*0374*/ 	.word	0xffffffff


	//   ....[111]....
        /*0378*/ 	.word	0xffffffff


	//   ....[112]....
        /*037c*/ 	.word	0xffffffff


	//   ....[113]....
        /*0380*/ 	.word	0xffffffff


	//   ....[114]....
        /*0384*/ 	.word	0xffffffff


	//   ....[115]....
        /*0388*/ 	.word	0xffffffff


	//   ....[116]....
        /*038c*/ 	.word	0xffffffff


	//   ....[117]....
        /*0390*/ 	.word	0xffffffff


	//   ....[118]....
        /*0394*/ 	.word	0xffffffff


	//   ....[119]....
        /*0398*/ 	.word	0xffffffff


	//   ....[120]....
        /*039c*/ 	.word	0xffffffff


	//   ....[121]....
        /*03a0*/ 	.word	0xffffffff


	//   ....[122]....
        /*03a4*/ 	.word	0xffffffff


	//   ....[123]....
        /*03a8*/ 	.word	0xffffffff


	//   ....[124]....
        /*03ac*/ 	.word	0xffffffff


	//   ....[125]....
        /*03b0*/ 	.word	0xffffffff


	//   ....[126]....
        /*03b4*/ 	.word	0xffffffff


	//   ....[127]....
        /*03b8*/ 	.word	0xffffffff


	//   ....[128]....
        /*03bc*/ 	.word	0xffffffff


	//   ....[129]....
        /*03c0*/ 	.word	0xffffffff


	//   ....[130]....
        /*03c4*/ 	.word	0xffffffff


	//   ....[131]....
        /*03c8*/ 	.word	0xffffffff


	//   ....[132]....
        /*03cc*/ 	.word	0xffffffff


	//   ....[133]....
        /*03d0*/ 	.word	0xffffffff


	//   ....[134]....
        /*03d4*/ 	.word	0xffffffff


	//   ....[135]....
        /*03d8*/ 	.word	0xffffffff


	//   ....[136]....
        /*03dc*/ 	.word	0xffffffff


	//   ....[137]....
        /*03e0*/ 	.word	0xffffffff


	//   ....[138]....
        /*03e4*/ 	.word	0xffffffff


	//   ....[139]....
        /*03e8*/ 	.word	0xffffffff


	//   ....[140]....
        /*03ec*/ 	.word	0xffffffff


	//   ....[141]....
        /*03f0*/ 	.word	0x0500000f


	//   ....[142]....
        /*03f4*/ 	.word	0x0500000f


	//   ....[143]....
        /*03f8*/ 	.word	0x0500000f


	//   ....[144]....
        /*03fc*/ 	.word	0x0500000f


	//   ....[145]....
        /*0400*/ 	.word	0x0500000f


	//   ....[146]....
        /*0404*/ 	.word	0x0500000f


	//   ....[147]....
        /*0408*/ 	.word	0x0500000f


	//   ....[148]....
        /*040c*/ 	.word	0x0500000f


	//   ....[149]....
        /*0410*/ 	.word	0x0500000f


	//   ....[150]....
        /*0414*/ 	.word	0x0500000f


	//   ....[151]....
        /*0418*/ 	.word	0x0500000f


	//   ....[152]....
        /*041c*/ 	.word	0x0500000f


	//   ....[153]....
        /*0420*/ 	.word	0x0500000f


	//   ....[154]....
        /*0424*/ 	.word	0x0500000f


	//   ....[155]....
        /*0428*/ 	.word	0x0500000f


	//   ....[156]....
        /*042c*/ 	.word	0x0500000f


	//   ....[157]....
        /*0430*/ 	.word	0x0500000f


	//   ....[158]....
        /*0434*/ 	.word	0x0500000f


	//   ....[159]....
        /*0438*/ 	.word	0x0500000f


	//   ....[160]....
        /*043c*/ 	.word	0x0500000f


	//   ....[161]....
        /*0440*/ 	.word	0x0500000f


	//   ....[162]....
        /*0444*/ 	.word	0x0500000f


	//   ....[163]....
        /*0448*/ 	.word	0x0500000f


	//   ....[164]....
        /*044c*/ 	.word	0x0500000f


	//   ....[165]....
        /*0450*/ 	.word	0x0500000f


	//   ....[166]....
        /*0454*/ 	.word	0x0500000f


	//   ....[167]....
        /*0458*/ 	.word	0x0500000f


	//   ....[168]....
        /*045c*/ 	.word	0x0500000f


	//   ....[169]....
        /*0460*/ 	.word	0x0500000f


	//   ....[170]....
        /*0464*/ 	.word	0x0500000f


	//   ....[171]....
        /*0468*/ 	.word	0x0500000f


	//   ....[172]....
        /*046c*/ 	.word	0x0500000f


	//   ....[173]....
        /*0470*/ 	.word	0x0500000f


	//   ....[174]....
        /*0474*/ 	.word	0x0500000f


	//   ....[175]....
        /*0478*/ 	.word	0x0500000f


	//   ....[176]....
        /*047c*/ 	.word	0x0500000f


	//   ....[177]....
        /*0480*/ 	.word	0x0500000f


	//   ....[178]....
        /*0484*/ 	.word	0x0500000f


	//   ....[179]....
        /*0488*/ 	.word	0x0500000f


	//   ....[180]....
        /*048c*/ 	.word	0x0500000f


	//   ....[181]....
        /*0490*/ 	.word	0x0500000f


	//   ....[182]....
        /*0494*/ 	.word	0x0500000f


	//   ....[183]....
        /*0498*/ 	.word	0x0500000f


	//   ....[184]....
        /*049c*/ 	.word	0x0500000f


	//   ....[185]....
        /*04a0*/ 	.word	0x0500000f


	//   ....[186]....
        /*04a4*/ 	.word	0x0500000f


	//   ....[187]....
        /*04a8*/ 	.word	0x0500000f


	//   ....[188]....
        /*04ac*/ 	.word	0x0500000f


	//   ....[189]....
        /*04b0*/ 	.word	0x0500000f


	//   ....[190]....
        /*04b4*/ 	.word	0x0500000f


	//   ....[191]....
        /*04b8*/ 	.word	0x0500000f


	//   ....[192]....
        /*04bc*/ 	.word	0x0500000f


	//   ....[193]....
        /*04c0*/ 	.word	0x0500000f


	//   ....[194]....
        /*04c4*/ 	.word	0x0500000f


	//   ....[195]....
        /*04c8*/ 	.word	0x0500000f


	//   ....[196]....
        /*04cc*/ 	.word	0x0500000f


	//   ....[197]....
        /*04d0*/ 	.word	0x0500000f


	//   ....[198]....
        /*04d4*/ 	.word	0x0500000f


	//   ....[199]....
        /*04d8*/ 	.word	0x0500000f


	//   ....[200]....
        /*04dc*/ 	.word	0x0500000f


	//   ....[201]....
        /*04e0*/ 	.word	0x0500000f


	//   ....[202]....
        /*04e4*/ 	.word	0x0500000f


	//   ....[203]....
        /*04e8*/ 	.word	0x0500000f


	//   ....[204]....
        /*04ec*/ 	.word	0x0500000f


	//   ....[205]....
        /*04f0*/ 	.word	0x0500000f


	//   ....[206]....
        /*04f4*/ 	.word	0x0500000f


	//   ....[207]....
        /*04f8*/ 	.word	0x0500000f


	//   ....[208]....
        /*04fc*/ 	.word	0x0500000f


	//----- nvinfo : EIATTR_COOP_GROUP_INSTR_OFFSETS
	.align		4
.L_205:
        /*0500*/ 	.byte	0x04, 0x28
        /*0502*/ 	.short	(.L_207 - .L_206)


	//   ....[0]....
.L_206:
        /*0504*/ 	.word	0x00000070


	//   ....[1]....
        /*0508*/ 	.word	0x000000b0


	//   ....[2]....
        /*050c*/ 	.word	0x000002d0


	//   ....[3]....
        /*0510*/ 	.word	0x00000430


	//   ....[4]....
        /*0514*/ 	.word	0x00000550


	//   ....[5]....
        /*0518*/ 	.word	0x000006b0


	//   ....[6]....
        /*051c*/ 	.word	0x000022e0


	//   ....[7]....
        /*0520*/ 	.word	0x000031b0


	//   ....[8]....
        /*0524*/ 	.word	0x000036c0


	//   ....[9]....
        /*0528*/ 	.word	0x00003fd0


	//   ....[10]....
        /*052c*/ 	.word	0x00004120


	//   ....[11]....
        /*0530*/ 	.word	0x00004470


	//   ....[12]....
        /*0534*/ 	.word	0x00004550


	//   ....[13]....
        /*0538*/ 	.word	0x000065a0


	//   ....[14]....
        /*053c*/ 	.word	0x00006b00


	//   ....[15]....
        /*0540*/ 	.word	0x000074a0


	//   ....[16]....
        /*0544*/ 	.word	0x000075a0


	//   ....[17]....
        /*0548*/ 	.word	0x00007910


	//   ....[18]....
        /*054c*/ 	.word	0x00007980


	//   ....[19]....
        /*0550*/ 	.word	0x00009990


	//   ....[20]....
        /*0554*/ 	.word	0x000099f0


	//   ....[21]....
        /*0558*/ 	.word	0x00009bd0


	//   ....[22]....
        /*055c*/ 	.word	0x00009bf0


	//   ....[23]....
        /*0560*/ 	.word	0x0000b940


	//   ....[24]....
        /*0564*/ 	.word	0x0000bde0


	//   ....[25]....
        /*0568*/ 	.word	0x0000c780


	//   ....[26]....
        /*056c*/ 	.word	0x0000c880


	//   ....[27]....
        /*0570*/ 	.word	0x0000cbf0


	//   ....[28]....
        /*0574*/ 	.word	0x0000cc60


	//   ....[29]....
        /*0578*/ 	.word	0x0000dc60


	//   ....[30]....
        /*057c*/ 	.word	0x0000dc90


	//   ....[31]....
        /*0580*/ 	.word	0x0000dd50


	//   ....[32]....
        /*0584*/ 	.word	0x0000dd60


	//   ....[33]....
        /*0588*/ 	.word	0x0000fac0


	//   ....[34]....
        /*058c*/ 	.word	0x0000fad0


	//   ....[35]....
        /*0590*/ 	.word	0x0000fae0


	//   ....[36]....
        /*0594*/ 	.word	0x0000faf0


	//   ....[37]....
        /*0598*/ 	.word	0x000105b0


	//   ....[38]....
        /*059c*/ 	.word	0x000105c0


	//   ....[39]....
        /*05a0*/ 	.word	0x00010730


	//   ....[40]....
        /*05a4*/ 	.word	0x00010750


	//   ....[41]....
        /*05a8*/ 	.word	0x00010890


	//   ....[42]....
        /*05ac*/ 	.word	0x000108b0


	//   ....[43]....
        /*05b0*/ 	.word	0x00010a00


	//   ....[44]....
        /*05b4*/ 	.word	0x00010a20


	//   ....[45]....
        /*05b8*/ 	.word	0x00010fe0


	//   ....[46]....
        /*05bc*/ 	.word	0x00011010


	//   ....[47]....
        /*05c0*/ 	.word	0x00011970


	//   ....[48]....
        /*05c4*/ 	.word	0x00011980


	//   ....[49]....
        /*05c8*/ 	.word	0x00012c60


	//   ....[50]....
        /*05cc*/ 	.word	0x00012c90


	//   ....[51]....
        /*05d0*/ 	.word	0x00012e00


	//   ....[52]....
        /*05d4*/ 	.word	0x00012e20


	//   ....[53]....
        /*05d8*/ 	.word	0x00012f60


	//   ....[54]....
        /*05dc*/ 	.word	0x00012f80


	//   ....[55]....
        /*05e0*/ 	.word	0x000130d0


	//   ....[56]....
        /*05e4*/ 	.word	0x000130f0


	//   ....[57]....
        /*05e8*/ 	.word	0x000132d0


	//   ....[58]....
        /*05ec*/ 	.word	0x000134c0


	//   ....[59]....
        /*05f0*/ 	.word	0x000134f0


	//   ....[60]....
        /*05f4*/ 	.word	0x00013520


	//   ....[61]....
        /*05f8*/ 	.word	0x00013550


	//   ....[62]....
        /*05fc*/ 	.word	0x00013580


	//   ....[63]....
        /*0600*/ 	.word	0x000135b0


	//   ....[64]....
        /*0604*/ 	.word	0x00013720


	//   ....[65]....
        /*0608*/ 	.word	0x00013750


	//   ....[66]....
        /*060c*/ 	.word	0x00013780


	//   ....[67]....
        /*0610*/ 	.word	0x000137b0


	//   ....[68]....
        /*0614*/ 	.word	0x000137e0


	//   ....[69]....
        /*0618*/ 	.word	0x00013810


	//   ....[70]....
        /*061c*/ 	.word	0x000138a0


	//   ....[71]....
        /*0620*/ 	.word	0x000138d0


	//   ....[72]....
        /*0624*/ 	.word	0x000138e0


	//   ....[73]....
        /*0628*/ 	.word	0x00013920


	//   ....[74]....
        /*062c*/ 	.word	0x00015b40


	//   ....[75]....
        /*0630*/ 	.word	0x00015b60


	//   ....[76]....
        /*0634*/ 	.word	0x00015b70


	//   ....[77]....
        /*0638*/ 	.word	0x00015c20


	//   ....[78]....
        /*063c*/ 	.word	0x00015c60


	//   ....[79]....
        /*0640*/ 	.word	0x00015cc0


	//   ....[80]....
        /*0644*/ 	.word	0x00015ce0


	//   ....[81]....
        /*0648*/ 	.word	0x00015d10


	//   ....[82]....
        /*064c*/ 	.word	0x00016450


	//   ....[83]....
        /*0650*/ 	.word	0x00016480


	//   ....[84]....
        /*0654*/ 	.word	0x000164e0


	//   ....[85]....
        /*0658*/ 	.word	0x00016550


	//   ....[86]....
        /*065c*/ 	.word	0x000165a0


	//   ....[87]....
        /*0660*/ 	.word	0x00016610


	//   ....[88]....
        /*0664*/ 	.word	0x00016660


	//   ....[89]....
        /*0668*/ 	.word	0x000166d0


	//   ....[90]....
        /*066c*/ 	.word	0x00016720


	//   ....[91]....
        /*0670*/ 	.word	0x00016790


	//   ....[92]....
        /*0674*/ 	.word	0x000167e0


	//   ....[93]....
        /*0678*/ 	.word	0x00016850


	//   ....[94]....
        /*067c*/ 	.word	0x000168a0


	//   ....[95]....
        /*0680*/ 	.word	0x00016900


	//   ....[96]....
        /*0684*/ 	.word	0x00016910


	//   ....[97]....
        /*0688*/ 	.word	0x00016960


	//   ....[98]....
        /*068c*/ 	.word	0x00017130


	//   ....[99]....
        /*0690*/ 	.word	0x00017160


	//   ....[100]....
        /*0694*/ 	.word	0x00017190


	//   ....[101]....
        /*0698*/ 	.word	0x00017250


	//   ....[102]....
        /*069c*/ 	.word	0x00017280


	//   ....[103]....
        /*06a0*/ 	.word	0x000172d0


	//   ....[104]....
        /*06a4*/ 	.word	0x00017300


	//   ....[105]....
        /*06a8*/ 	.word	0x00017370


	//   ....[106]....
        /*06ac*/ 	.word	0x00017650


	//   ....[107]....
        /*06b0*/ 	.word	0x00017670


	//   ....[108]....
        /*06b4*/ 	.word	0x00017680


	//   ....[109]....
        /*06b8*/ 	.word	0x00017730


	//   ....[110]....
        /*06bc*/ 	.word	0x00017740


	//   ....[111]....
        /*06c0*/ 	.word	0x000177f0


	//   ....[112]....
        /*06c4*/ 	.word	0x00017800


	//   ....[113]....
        /*06c8*/ 	.word	0x00017810


	//   ....[114]....
        /*06cc*/ 	.word	0x00017e20


	//   ....[115]....
        /*06d0*/ 	.word	0x00017e60


	//   ....[116]....
        /*06d4*/ 	.word	0x00017ea0


	//   ....[117]....
        /*06d8*/ 	.word	0x00017ed0


	//   ....[118]....
        /*06dc*/ 	.word	0x00017f80


	//   ....[119]....
        /*06e0*/ 	.word	0x00017fb0


	//   ....[120]....
        /*06e4*/ 	.word	0x00017fc0


	//   ....[121]....
        /*06e8*/ 	.word	0x00018050


	//   ....[122]....
        /*06ec*/ 	.word	0x000184c0


	//   ....[123]....
        /*06f0*/ 	.word	0x000184f0


	//   ....[124]....
        /*06f4*/ 	.word	0x00018550


	//   ....[125]....
        /*06f8*/ 	.word	0x00018580


	//   ....[126]....
        /*06fc*/ 	.word	0x000185b0


	//   ....[127]....
        /*0700*/ 	.word	0x000185e0


	//   ....[128]....
        /*0704*/ 	.word	0x00018610


	//   ....[129]....
        /*0708*/ 	.word	0x00018640


	//   ....[130]....
        /*070c*/ 	.word	0x000187e0


	//   ....[131]....
        /*0710*/ 	.word	0x00018810


	//   ....[132]....
        /*0714*/ 	.word	0x00018840


	//   ....[133]....
        /*0718*/ 	.word	0x00018870


	//   ....[134]....
        /*071c*/ 	.word	0x000188a0


	//   ....[135]....
        /*0720*/ 	.word	0x000188d0


	//   ....[136]....
        /*0724*/ 	.word	0x00018990


	//   ....[137]....
        /*0728*/ 	.word	0x000189b0


	//   ....[138]....
        /*072c*/ 	.word	0x000189d0


	//   ....[139]....
        /*0730*/ 	.word	0x00018a30


	//   ....[140]....
        /*0734*/ 	.word	0x00019450


	//   ....[141]....
        /*0738*/ 	.word	0x00019ad0


	//   ....[142]....
        /*073c*/ 	.word	0x00019bc0


	//   ....[143]....
        /*0740*/ 	.word	0x00019c60


	//   ....[144]....
        /*0744*/ 	.word	0x00019cc0


	//   ....[145]....
        /*0748*/ 	.word	0x00019d60


	//   ....[146]....
        /*074c*/ 	.word	0x00019e40


	//   ....[147]....
        /*0750*/ 	.word	0x00019f40


	//   ....[148]....
        /*0754*/ 	.word	0x00019fb0


	//   ....[149]....
        /*0758*/ 	.word	0x0001a090


	//   ....[150]....
        /*075c*/ 	.word	0x0001a140


	//   ....[151]....
        /*0760*/ 	.word	0x0001a1b0


	//   ....[152]....
        /*0764*/ 	.word	0x0001a230


	//   ....[153]....
        /*0768*/ 	.word	0x0001a310


	//   ....[154]....
        /*076c*/ 	.word	0x0001a390


	//   ....[155]....
        /*0770*/ 	.word	0x0001a480


	//   ....[156]....
        /*0774*/ 	.word	0x0001a500


	//   ....[157]....
        /*0778*/ 	.word	0x0001a5f0


	//   ....[158]....
        /*077c*/ 	.word	0x0001a670


	//   ....[159]....
        /*0780*/ 	.word	0x0001a760


	//   ....[160]....
        /*0784*/ 	.word	0x0001a7e0


	//   ....[161]....
        /*0788*/ 	.word	0x0001a8d0


	//   ....[162]....
        /*078c*/ 	.word	0x0001a950


	//   ....[163]....
        /*0790*/ 	.word	0x0001aa30


	//   ....[164]....
        /*0794*/ 	.word	0x0001aab0


	//   ....[165]....
        /*0798*/ 	.word	0x0001ab80


	//   ....[166]....
        /*079c*/ 	.word	0x0001acb0


	//   ....[167]....
        /*07a0*/ 	.word	0x0001ad80


	//   ....[168]....
        /*07a4*/ 	.word	0x0001ae50


	//   ....[169]....
        /*07a8*/ 	.word	0x0001af30


	//   ....[170]....
        /*07ac*/ 	.word	0x0001af90


	//   ....[171]....
        /*07b0*/ 	.word	0x0001b070


	//   ....[172]....
        /*07b4*/ 	.word	0x0001b0d0


	//   ....[173]....
        /*07b8*/ 	.word	0x0001b1e0


	//   ....[174]....
        /*07bc*/ 	.word	0x0001b2d0


	//   ....[175]....
        /*07c0*/ 	.word	0x0001b370


	//   ....[176]....
        /*07c4*/ 	.word	0x0001b3d0


	//   ....[177]....
        /*07c8*/ 	.word	0x0001b4f0


	//   ....[178]....
        /*07cc*/ 	.word	0x0001b550


	//   ....[179]....
        /*07d0*/ 	.word	0x0001b670


	//   ....[180]....
        /*07d4*/ 	.word	0x0001b6d0


	//   ....[181]....
        /*07d8*/ 	.word	0x0001b7a0


	//   ....[182]....
        /*07dc*/ 	.word	0x0001b900


	//   ....[183]....
        /*07e0*/ 	.word	0x0001b9a0


	//   ....[184]....
        /*07e4*/ 	.word	0x0001baf0


	//   ....[185]....
        /*07e8*/ 	.word	0x0001bba0


	//   ....[186]....
        /*07ec*/ 	.word	0x0001bc00


	//   ....[187]....
        /*07f0*/ 	.word	0x0001bcc0


	//   ....[188]....
        /*07f4*/ 	.word	0x0001bda0


	//   ....[189]....
        /*07f8*/ 	.word	0x0001be60


	//   ....[190]....
        /*07fc*/ 	.word	0x0001bf70


	//   ....[191]....
        /*0800*/ 	.word	0x0001c010


	//   ....[192]....
        /*0804*/ 	.word	0x0001c190


	//   ....[193]....
        /*0808*/ 	.word	0x0001c200


	//   ....[194]....
        /*080c*/ 	.word	0x0001c270


	//   ....[195]....
        /*0810*/ 	.word	0x0001c2e0


	//   ....[196]....
        /*0814*/ 	.word	0x0001c350


	//   ....[197]....
        /*0818*/ 	.word	0x0001c3d0


	//   ....[198]....
        /*081c*/ 	.word	0x0001c450


	//   ....[199]....
        /*0820*/ 	.word	0x0001c4e0


	//   ....[200]....
        /*0824*/ 	.word	0x0001c550


	//   ....[201]....
        /*0828*/ 	.word	0x0001c5c0


	//   ....[202]....
        /*082c*/ 	.word	0x0001c630


	//   ....[203]....
        /*0830*/ 	.word	0x0001c6b0


	//   ....[204]....
        /*0834*/ 	.word	0x0001c720


	//   ....[205]....
        /*0838*/ 	.word	0x0001c7b0


	//   ....[206]....
        /*083c*/ 	.word	0x0001c810


	//   ....[207]....
        /*0840*/ 	.word	0x0001c8a0


	//   ....[208]....
        /*0844*/ 	.word	0x0001c9d0


	//----- nvinfo : EIATTR_REG_RECONFIG
	.align		4
.L_207:
        /*0848*/ 	.byte	0x01, 0x54
	.zero		2


	//----- nvinfo : EIATTR_SYSCALL_OFFSETS
	.align		4
        /*084c*/ 	.byte	0x04, 0x46
        /*084e*/ 	.short	(.L_209 - .L_208)


	//   ....[0]....
.L_208:
        /*0850*/ 	.word	0x00002460


	//   ....[1]....
        /*0854*/ 	.word	0x00015120


	//   ....[2]....
        /*0858*/ 	.word	0x00015270


	//   ....[3]....
        /*085c*/ 	.word	0x00015360


	//   ....[4]....
        /*0860*/ 	.word	0x000160a0


	//----- nvinfo : EIATTR_MBARRIER_INSTR_OFFSETS
	.align		4
.L_209:
        /*0864*/ 	.byte	0x04, 0x39
        /*0866*/ 	.short	(.L_211 - .L_210)


	//   ....[0]....
.L_210:
        /*0868*/ 	.word	0x00000180
        /*086c*/ 	.word	0x000000ff
        /*0870*/ 	.word	0x00030800
        /*0874*/ 	.short	0x0100
        /*0876*/ 	.byte	0x08
	.zero		1


	//   ....[1]....
        /*0878*/ 	.word	0x00000190
        /*087c*/ 	.word	0x000000ff
        /*0880*/ 	.word	0x00030820
        /*0884*/ 	.short	0x0100
        /*0886*/ 	.byte	0x08
	.zero		1


	//   ....[2]....
        /*0888*/ 	.word	0x00000280
        /*088c*/ 	.word	0x000000ff
        /*0890*/ 	.word	0x00030830
        /*0894*/ 	.short	0x0100
        /*0896*/ 	.byte	0x08
	.zero		1


	//   ....[3]....
        /*0898*/ 	.word	0x00000290
        /*089c*/ 	.word	0x000000ff
        /*08a0*/ 	.word	0x00030840
        /*08a4*/ 	.short	0x0100
        /*08a6*/ 	.byte	0x08
	.zero		1


	//   ....[4]....
        /*08a8*/ 	.word	0x000002a0
        /*08ac*/ 	.word	0x000000ff
        /*08b0*/ 	.word	0x00030838
        /*08b4*/ 	.short	0x0100
        /*08b6*/ 	.byte	0x08
	.zero		1


	//   ....[5]....
        /*08b8*/ 	.word	0x000002b0
        /*08bc*/ 	.word	0x000000ff
        /*08c0*/ 	.word	0x00030848
        /*08c4*/ 	.short	0x0100
        /*08c6*/ 	.byte	0x08
	.zero		1


	//   ....[6]....
        /*08c8*/ 	.word	0x000003e0
        /*08cc*/ 	.word	0x000000ff
        /*08d0*/ 	.word	0x00030850
        /*08d4*/ 	.short	0x0100
        /*08d6*/ 	.byte	0x08
	.zero		1


	//   ....[7]....
        /*08d8*/ 	.word	0x000003f0
        /*08dc*/ 	.word	0x000000ff
        /*08e0*/ 	.word	0x00030860
        /*08e4*/ 	.short	0x0100
        /*08e6*/ 	.byte	0x08
	.zero		1


	//   ....[8]....
        /*08e8*/ 	.word	0x00000400
        /*08ec*/ 	.word	0x000000ff
        /*08f0*/ 	.word	0x00030858
        /*08f4*/ 	.short	0x0100
        /*08f6*/ 	.byte	0x08
	.zero		1


	//   ....[9]....
        /*08f8*/ 	.word	0x00000410
        /*08fc*/ 	.word	0x000000ff
        /*0900*/ 	.word	0x00030868
        /*0904*/ 	.short	0x0100
        /*0906*/ 	.byte	0x08
	.zero		1


	//   ....[10]....
        /*0908*/ 	.word	0x00000500
        /*090c*/ 	.word	0x000000ff
        /*0910*/ 	.word	0x00030870
        /*0914*/ 	.short	0x0100
        /*0916*/ 	.byte	0x06
	.zero		1


	//   ....[11]....
        /*0918*/ 	.word	0x00000510
        /*091c*/ 	.word	0x000000ff
        /*0920*/ 	.word	0x00030880
        /*0924*/ 	.short	0x0100
        /*0926*/ 	.byte	0x06
	.zero		1


	//   ....[12]....
        /*0928*/ 	.word	0x00000520
        /*092c*/ 	.word	0x000000ff
        /*0930*/ 	.word	0x00030878
        /*0934*/ 	.short	0x0100
        /*0936*/ 	.byte	0x06
	.zero		1


	//   ....[13]....
        /*0938*/ 	.word	0x00000530
        /*093c*/ 	.word	0x000000ff
        /*0940*/ 	.word	0x00030888
        /*0944*/ 	.short	0x0100
        /*0946*/ 	.byte	0x06
	.zero		1


	//   ....[14]....
        /*0948*/ 	.word	0x00000660
        /*094c*/ 	.word	0x000000ff
        /*0950*/ 	.word	0x00030890
        /*0954*/ 	.short	0x0100
        /*0956*/ 	.byte	0x08
	.zero		1


	//   ....[15]....
        /*0958*/ 	.word	0x00000670
        /*095c*/ 	.word	0x000000ff
        /*0960*/ 	.word	0x000308a0
        /*0964*/ 	.short	0x0100
        /*0966*/ 	.byte	0x08
	.zero		1


	//   ....[16]....
        /*0968*/ 	.word	0x00000680
        /*096c*/ 	.word	0x000000ff
        /*0970*/ 	.word	0x00030898
        /*0974*/ 	.short	0x0100
        /*0976*/ 	.byte	0x08
	.zero		1


	//   ....[17]....
        /*0978*/ 	.word	0x00000690
        /*097c*/ 	.word	0x000000ff
        /*0980*/ 	.word	0x000308a8
        /*0984*/ 	.short	0x0100
        /*0986*/ 	.byte	0x08
	.zero		1


	//   ....[18]....
        /*0988*/ 	.word	0x000007d0
        /*098c*/ 	.word	0x000000ff
        /*0990*/ 	.word	0x000308b0
        /*0994*/ 	.short	0x0100
        /*0996*/ 	.byte	0x08
	.zero		1


	//   ....[19]....
        /*0998*/ 	.word	0x000007e0
        /*099c*/ 	.word	0x000000ff
        /*09a0*/ 	.word	0x000308c0
        /*09a4*/ 	.short	0x0100
        /*09a6*/ 	.byte	0x08
	.zero		1


	//   ....[20]....
        /*09a8*/ 	.word	0x000007f0
        /*09ac*/ 	.word	0x000000ff
        /*09b0*/ 	.word	0x000308b8
        /*09b4*/ 	.short	0x0100
        /*09b6*/ 	.byte	0x08
	.zero		1


	//   ....[21]....
        /*09b8*/ 	.word	0x00000800
        /*09bc*/ 	.word	0x000000ff
        /*09c0*/ 	.word	0x000308c8
        /*09c4*/ 	.short	0x0100
        /*09c6*/ 	.byte	0x08
	.zero		1


	//   ....[22]....
        /*09c8*/ 	.word	0x00002520
        /*09cc*/ 	.word	0x000000ff
        /*09d0*/ 	.word	0x00030800
        /*09d4*/ 	.short	0x010a
        /*09d6*/ 	.byte	0x28
	.zero		1


	//   ....[23]....
        /*09d8*/ 	.word	0x000025a0
        /*09dc*/ 	.word	0x00000003
        /*09e0*/ 	.word	0x00030830
        /*09e4*/ 	.short	0x010a
        /*09e6*/ 	.byte	0x3f
	.zero		1


	//   ....[24]....
        /*09e8*/ 	.word	0x000025e0
        /*09ec*/ 	.word	0x00000003
        /*09f0*/ 	.word	0x00030830
        /*09f4*/ 	.short	0x010a
        /*09f6*/ 	.byte	0x3f
	.zero		1


	//   ....[25]....
        /*09f8*/ 	.word	0x00003270
        /*09fc*/ 	.word	0x000000ff
        /*0a00*/ 	.word	0x00000000
        /*0a04*/ 	.short	0x0101
        /*0a06*/ 	.byte	0x04
	.zero		1


	//   ....[26]....
        /*0a08*/ 	.word	0x000052a0
        /*0a0c*/ 	.word	0x000000ff
        /*0a10*/ 	.word	0x00030830
        /*0a14*/ 	.short	0x010a
        /*0a16*/ 	.byte	0x06
	.zero		1


	//   ....[27]....
        /*0a18*/ 	.word	0x00005300
        /*0a1c*/ 	.word	0x000000ff
        /*0a20*/ 	.word	0x00030830
        /*0a24*/ 	.short	0x010a
        /*0a26*/ 	.byte	0x06
	.zero		1


	//   ....[28]....
        /*0a28*/ 	.word	0x00006170
        /*0a2c*/ 	.word	0x000000ff
        /*0a30*/ 	.word	0x00030850
        /*0a34*/ 	.short	0x010a
        /*0a36*/ 	.byte	0x05
	.zero		1


	//   ....[29]....
        /*0a38*/ 	.word	0x000061b0
        /*0a3c*/ 	.word	0x000000ff
        /*0a40*/ 	.word	0x00030850
        /*0a44*/ 	.short	0x010a
        /*0a46*/ 	.byte	0x05
	.zero		1


	//   ....[30]....
        /*0a48*/ 	.word	0x000066e0
        /*0a4c*/ 	.word	0x000000ff
        /*0a50*/ 	.word	0x00000000
        /*0a54*/ 	.short	0x0101
        /*0a56*/ 	.byte	0x06
	.zero		1


	//   ....[31]....
        /*0a58*/ 	.word	0x00008040
        /*0a5c*/ 	.word	0x000000ff
        /*0a60*/ 	.word	0x00000000
        /*0a64*/ 	.short	0x0101
        /*0a66*/ 	.byte	0x05
	.zero		1


	//   ....[32]....
        /*0a68*/ 	.word	0x00008410
        /*0a6c*/ 	.word	0x000000ff
        /*0a70*/ 	.word	0x00030830
        /*0a74*/ 	.short	0x010a
        /*0a76*/ 	.byte	0x07
	.zero		1


	//   ....[33]....
        /*0a78*/ 	.word	0x00008470
        /*0a7c*/ 	.word	0x000000ff
        /*0a80*/ 	.word	0x00030830
        /*0a84*/ 	.short	0x010a
        /*0a86*/ 	.byte	0x07
	.zero		1


	//   ....[34]....
        /*0a88*/ 	.word	0x000092e0
        /*0a8c*/ 	.word	0x000000ff
        /*0a90*/ 	.word	0x00030850
        /*0a94*/ 	.short	0x010a
        /*0a96*/ 	.byte	0x05
	.zero		1


	//   ....[35]....
        /*0a98*/ 	.word	0x00009320
        /*0a9c*/ 	.word	0x000000ff
        /*0aa0*/ 	.word	0x00030850
        /*0aa4*/ 	.short	0x010a
        /*0aa6*/ 	.byte	0x05
	.zero		1


	//   ....[36]....
        /*0aa8*/ 	.word	0x00009860
        /*0aac*/ 	.word	0x000000ff
        /*0ab0*/ 	.word	0x00000000
        /*0ab4*/ 	.short	0x0101
        /*0ab6*/ 	.byte	0x07
	.zero		1


	//   ....[37]....
        /*0ab8*/ 	.word	0x0000a400
        /*0abc*/ 	.word	0x000000ff
        /*0ac0*/ 	.word	0x00000000
        /*0ac4*/ 	.short	0x0101
        /*0ac6*/ 	.byte	0x05
	.zero		1


	//   ....[38]....
        /*0ac8*/ 	.word	0x0000a580
        /*0acc*/ 	.word	0x000000ff
        /*0ad0*/ 	.word	0x00030830
        /*0ad4*/ 	.short	0x010a
        /*0ad6*/ 	.byte	0x05
	.zero		1


	//   ....[39]....
        /*0ad8*/ 	.word	0x0000a5e0
        /*0adc*/ 	.word	0x000000ff
        /*0ae0*/ 	.word	0x00030830
        /*0ae4*/ 	.short	0x010a
        /*0ae6*/ 	.byte	0x05
	.zero		1


	//   ....[40]....
        /*0ae8*/ 	.word	0x0000b450
        /*0aec*/ 	.word	0x000000ff
        /*0af0*/ 	.word	0x00030850
        /*0af4*/ 	.short	0x010a
        /*0af6*/ 	.byte	0x05
	.zero		1


	//   ....[41]....
        /*0af8*/ 	.word	0x0000b490
        /*0afc*/ 	.word	0x000000ff
        /*0b00*/ 	.word	0x00030850
        /*0b04*/ 	.short	0x010a
        /*0b06*/ 	.byte	0x05
	.zero		1


	//   ....[42]....
        /*0b08*/ 	.word	0x0000b9f0
        /*0b0c*/ 	.word	0x000000ff
        /*0b10*/ 	.word	0x00000000
        /*0b14*/ 	.short	0x0101
        /*0b16*/ 	.byte	0x04
	.zero		1


	//   ....[43]....
        /*0b18*/ 	.word	0x0000d330
        /*0b1c*/ 	.word	0x000000ff
        /*0b20*/ 	.word	0x00000000
        /*0b24*/ 	.short	0x0101
        /*0b26*/ 	.byte	0x05
	.zero		1


	//   ....[44]....
        /*0b28*/ 	.word	0x0000dbd0
        /*0b2c*/ 	.word	0x000000ff
        /*0b30*/ 	.word	0x00030850
        /*0b34*/ 	.short	0x010a
        /*0b36*/ 	.byte	0x05
	.zero		1


	//   ....[45]....
        /*0b38*/ 	.word	0x0000dc10
        /*0b3c*/ 	.word	0x000000ff
        /*0b40*/ 	.word	0x00030850
        /*0b44*/ 	.short	0x010a
        /*0b46*/ 	.byte	0x05
	.zero		1


	//   ....[46]....
        /*0b48*/ 	.word	0x0000e1e0
        /*0b4c*/ 	.word	0x000000ff
        /*0b50*/ 	.word	0x00000000
        /*0b54*/ 	.short	0x0101
        /*0b56*/ 	.byte	0x04
	.zero		1


	//   ....[47]....
        /*0b58*/ 	.word	0x000105d0
        /*0b5c*/ 	.word	0x000000ff
        /*0b60*/ 	.word	0x00000000
        /*0b64*/ 	.short	0x0101
        /*0b66*/ 	.byte	0x08
	.zero		1


	//   ....[48]....
        /*0b68*/ 	.word	0x00010e10
        /*0b6c*/ 	.word	0x000000ff
        /*0b70*/ 	.word	0x00000000
        /*0b74*/ 	.short	0x0101
        /*0b76*/ 	.byte	0x08
	.zero		1


	//   ....[49]....
        /*0b78*/ 	.word	0x00015930
        /*0b7c*/ 	.word	0x00000004
        /*0b80*/ 	.word	0x00030840
        /*0b84*/ 	.short	0x010a
        /*0b86*/ 	.byte	0x3f
	.zero		1


	//   ....[50]....
        /*0b88*/ 	.word	0x00015e20
        /*0b8c*/ 	.word	0x00000004
        /*0b90*/ 	.word	0x00030830
        /*0b94*/ 	.short	0x0107
        /*0b96*/ 	.byte	0x3f
	.zero		1


	//   ....[51]....
        /*0b98*/ 	.word	0x00015ed0
        /*0b9c*/ 	.word	0x00000004
        /*0ba0*/ 	.word	0x00030830
        /*0ba4*/ 	.short	0x0101
        /*0ba6*/ 	.byte	0x3f
	.zero		1


	//   ....[52]....
        /*0ba8*/ 	.word	0x00016a90
        /*0bac*/ 	.word	0x00000011
        /*0bb0*/ 	.word	0x00030800
        /*0bb4*/ 	.short	0x0107
        /*0bb6*/ 	.byte	0x3f
	.zero		1


	//   ....[53]....
        /*0bb8*/ 	.word	0x00016bb0
        /*0bbc*/ 	.word	0x00000011
        /*0bc0*/ 	.word	0x00030800
        /*0bc4*/ 	.short	0x0101
        /*0bc6*/ 	.byte	0x3f
	.zero		1


	//   ....[54]....
        /*0bc8*/ 	.word	0x00016bd0
        /*0bcc*/ 	.word	0x00000011
        /*0bd0*/ 	.word	0x00030820
        /*0bd4*/ 	.short	0x010a
        /*0bd6*/ 	.byte	0x3f
	.zero		1


	//   ....[55]....
        /*0bd8*/ 	.word	0x00016fa0
        /*0bdc*/ 	.word	0x00000007
        /*0be0*/ 	.word	0x00030840
        /*0be4*/ 	.short	0x010a
        /*0be6*/ 	.byte	0x3f
	.zero		1


	//   ....[56]....
        /*0be8*/ 	.word	0x00017480
        /*0bec*/ 	.word	0x00000007
        /*0bf0*/ 	.word	0x00030830
        /*0bf4*/ 	.short	0x0107
        /*0bf6*/ 	.byte	0x3f
	.zero		1


	//   ....[57]....
        /*0bf8*/ 	.word	0x00017530
        /*0bfc*/ 	.word	0x00000007
        /*0c00*/ 	.word	0x00030830
        /*0c04*/ 	.short	0x0101
        /*0c06*/ 	.byte	0x3f
	.zero		1


	//   ....[58]....
        /*0c08*/ 	.word	0x00017590
        /*0c0c*/ 	.word	0x00000007
        /*0c10*/ 	.word	0x00030860
        /*0c14*/ 	.short	0x010a
        /*0c16*/ 	.byte	0x3f
	.zero		1


	//   ....[59]....
        /*0c18*/ 	.word	0x00017a40
        /*0c1c*/ 	.word	0x00000007
        /*0c20*/ 	.word	0x00030850
        /*0c24*/ 	.short	0x0107
        /*0c26*/ 	.byte	0x3f
	.zero		1


	//   ....[60]....
        /*0c28*/ 	.word	0x00017b60
        /*0c2c*/ 	.word	0x00000007
        /*0c30*/ 	.word	0x00030850
        /*0c34*/ 	.short	0x0101
        /*0c36*/ 	.byte	0x3f
	.zero		1


	//   ....[61]....
        /*0c38*/ 	.word	0x00017d70
        /*0c3c*/ 	.word	0x00000000
        /*0c40*/ 	.word	0x00030860
        /*0c44*/ 	.short	0x010a
        /*0c46*/ 	.byte	0x3f
	.zero		1


	//   ....[62]....
        /*0c48*/ 	.word	0x000181d0
        /*0c4c*/ 	.word	0x00000000
        /*0c50*/ 	.word	0x00030850
        /*0c54*/ 	.short	0x0107
        /*0c56*/ 	.byte	0x3f
	.zero		1


	//   ....[63]....
        /*0c58*/ 	.word	0x00018280
        /*0c5c*/ 	.word	0x00000000
        /*0c60*/ 	.word	0x00030850
        /*0c64*/ 	.short	0x0101
        /*0c66*/ 	.byte	0x3f
	.zero		1


	//   ....[64]....
        /*0c68*/ 	.word	0x000193d0
        /*0c6c*/ 	.word	0x00000007
        /*0c70*/ 	.word	0x00030820
        /*0c74*/ 	.short	0x010a
        /*0c76*/ 	.byte	0x3f
	.zero		1


	//   ....[65]....
        /*0c78*/ 	.word	0x00019570
        /*0c7c*/ 	.word	0x00000005
        /*0c80*/ 	.word	0x00030840
        /*0c84*/ 	.short	0x010a
        /*0c86*/ 	.byte	0x3f
	.zero		1


	//   ....[66]....
        /*0c88*/ 	.word	0x00019610
        /*0c8c*/ 	.word	0x00000003
        /*0c90*/ 	.word	0x00030840
        /*0c94*/ 	.short	0x010a
        /*0c96*/ 	.byte	0x3f
	.zero		1


	//   ....[67]....
        /*0c98*/ 	.word	0x00019650
        /*0c9c*/ 	.word	0x00000005
        /*0ca0*/ 	.word	0x00030860
        /*0ca4*/ 	.short	0x010a
        /*0ca6*/ 	.byte	0x3f
	.zero		1


	//   ....[68]....
        /*0ca8*/ 	.word	0x00019690
        /*0cac*/ 	.word	0x00000003
        /*0cb0*/ 	.word	0x00030860
        /*0cb4*/ 	.short	0x010a
        /*0cb6*/ 	.byte	0x3f
	.zero		1


	//   ....[69]....
        /*0cb8*/ 	.word	0x00019700
        /*0cbc*/ 	.word	0x00000003
        /*0cc0*/ 	.word	0x00030800
        /*0cc4*/ 	.short	0x010a
        /*0cc6*/ 	.byte	0x3f
	.zero		1


	//   ....[70]....
        /*0cc8*/ 	.word	0x00019750
        /*0ccc*/ 	.word	0x00000003
        /*0cd0*/ 	.word	0x00030830
        /*0cd4*/ 	.short	0x010a
        /*0cd6*/ 	.byte	0x3f
	.zero		1


	//   ....[71]....
        /*0cd8*/ 	.word	0x000197b0
        /*0cdc*/ 	.word	0x00000003
        /*0ce0*/ 	.word	0x00030830
        /*0ce4*/ 	.short	0x010a
        /*0ce6*/ 	.byte	0x3f
	.zero		1


	//   ....[72]....
        /*0ce8*/ 	.word	0x00019810
        /*0cec*/ 	.word	0x00000002
        /*0cf0*/ 	.word	0x00030850
        /*0cf4*/ 	.short	0x010a
        /*0cf6*/ 	.byte	0x3f
	.zero		1


	//   ....[73]....
        /*0cf8*/ 	.word	0x00019870
        /*0cfc*/ 	.word	0x00000003
        /*0d00*/ 	.word	0x00030830
        /*0d04*/ 	.short	0x010a
        /*0d06*/ 	.byte	0x3f
	.zero		1


	//   ....[74]....
        /*0d08*/ 	.word	0x000198d0
        /*0d0c*/ 	.word	0x00000002
        /*0d10*/ 	.word	0x00030850
        /*0d14*/ 	.short	0x010a
        /*0d16*/ 	.byte	0x3f
	.zero		1


	//   ....[75]....
        /*0d18*/ 	.word	0x00019930
        /*0d1c*/ 	.word	0x00000003
        /*0d20*/ 	.word	0x00030830
        /*0d24*/ 	.short	0x010a
        /*0d26*/ 	.byte	0x3f
	.zero		1


	//   ....[76]....
        /*0d28*/ 	.word	0x00019990
        /*0d2c*/ 	.word	0x00000002
        /*0d30*/ 	.word	0x00030850
        /*0d34*/ 	.short	0x010a
        /*0d36*/ 	.byte	0x3f
	.zero		1


	//   ....[77]....
        /*0d38*/ 	.word	0x000199f0
        /*0d3c*/ 	.word	0x00000005
        /*0d40*/ 	.word	0x00030850
        /*0d44*/ 	.short	0x010a
        /*0d46*/ 	.byte	0x3f
	.zero		1


	//   ....[78]....
        /*0d48*/ 	.word	0x00019b10
        /*0d4c*/ 	.word	0x00000004
        /*0d50*/ 	.word	0x00030840
        /*0d54*/ 	.short	0x010a
        /*0d56*/ 	.byte	0x3f
	.zero		1


	//   ....[79]....
        /*0d58*/ 	.word	0x0001abb0
        /*0d5c*/ 	.word	0x00000011
        /*0d60*/ 	.word	0x00030820
        /*0d64*/ 	.short	0x010a
        /*0d66*/ 	.byte	0x3f
	.zero		1


	//   ....[80]....
        /*0d68*/ 	.word	0x0001ac00
        /*0d6c*/ 	.word	0x00000007
        /*0d70*/ 	.word	0x00030840
        /*0d74*/ 	.short	0x010a
        /*0d76*/ 	.byte	0x3f
	.zero		1


	//   ....[81]....
        /*0d78*/ 	.word	0x0001b220
        /*0d7c*/ 	.word	0x00000007
        /*0d80*/ 	.word	0x00030860
        /*0d84*/ 	.short	0x010a
        /*0d86*/ 	.byte	0x3f
	.zero		1


	//   ....[82]....
        /*0d88*/ 	.word	0x0001b850
        /*0d8c*/ 	.word	0x00000000
        /*0d90*/ 	.word	0x00030860
        /*0d94*/ 	.short	0x010a
        /*0d96*/ 	.byte	0x3f
	.zero		1


	//   ....[83]....
        /*0d98*/ 	.word	0x0001c8f0
        /*0d9c*/ 	.word	0x00000007
        /*0da0*/ 	.word	0x00030820
        /*0da4*/ 	.short	0x010a
        /*0da6*/ 	.byte	0x3f
	.zero		1


	//   ....[84]....
        /*0da8*/ 	.word	0x0001ca90
        /*0dac*/ 	.word	0x00000005
        /*0db0*/ 	.word	0x00030840
        /*0db4*/ 	.short	0x010a
        /*0db6*/ 	.byte	0x3f
	.zero		1


	//   ....[85]....
        /*0db8*/ 	.word	0x0001cae0
        /*0dbc*/ 	.word	0x00000003
        /*0dc0*/ 	.word	0x00030840
        /*0dc4*/ 	.short	0x010a
        /*0dc6*/ 	.byte	0x3f
	.zero		1


	//   ....[86]....
        /*0dc8*/ 	.word	0x0001cb30
        /*0dcc*/ 	.word	0x00000005
        /*0dd0*/ 	.word	0x00030860
        /*0dd4*/ 	.short	0x010a
        /*0dd6*/ 	.byte	0x3f
	.zero		1


	//----- nvinfo : EIATTR_NUM_MBARRIERS
	.align		4
.L_211:
        /*0dd8*/ 	.byte	0x03, 0x38
        /*0dda*/ 	.short	0x0016


	//----- nvinfo : EIATTR_EXIT_INSTR_OFFSETS
	.align		4
        /*0ddc*/ 	.byte	0x04, 0x1c
        /*0dde*/ 	.short	(.L_213 - .L_212)


	//   ....[0]....
.L_212:
        /*0de0*/ 	.word	0x00000990


	//   ....[1]....
        /*0de4*/ 	.word	0x00013270


	//   ....[2]....
        /*0de8*/ 	.word	0x000196e0


	//----- nvinfo : EIATTR_MAX_THREADS
	.align		4
.L_213:
        /*0dec*/ 	.byte	0x04, 0x05
        /*0dee*/ 	.short	(.L_215 - .L_214)
.L_214:
        /*0df0*/ 	.word	0x00000180
        /*0df4*/ 	.word	0x00000001
        /*0df8*/ 	.word	0x00000001


	//----- nvinfo : EIATTR_CRS_STACK_SIZE
	.align		4
.L_215:
        /*0dfc*/ 	.byte	0x04, 0x1e
        /*0dfe*/ 	.short	(.L_217 - .L_216)
.L_216:
        /*0e00*/ 	.word	0x00000000


	//----- nvinfo : EIATTR_CBANK_PARAM_SIZE
	.align		4
.L_217:
        /*0e04*/ 	.byte	0x03, 0x19
        /*0e06*/ 	.short	0x0af0


	//----- nvinfo : EIATTR_PARAM_CBANK
	.align		4
        /*0e08*/ 	.byte	0x04, 0x0a
        /*0e0a*/ 	.short	(.L_219 - .L_218)
	.align		4
.L_218:
        /*0e0c*/ 	.word	index@(.nv.constant0._ZN7cutlass13device_kernelIN5flash11enable_sm90INS1_16FlashAttnFwdSm90INS1_25CollectiveMainloopFwdSm90ILi2EN4cute5tupleIJNS5_1CILi1EEES8_S8_EEENS6_IJNS7_ILi128EEENS7_ILi64EEENS7_ILi256EEEEEELi256ENS_10bfloat16_tEfNS_4arch4Sm90ELb0ELb1ELb1ELb1ELb1ELb0ELb0ELb1ELb1ELb1ELb1ELb0EEENS1_21CollectiveEpilogueFwdINS6_IJSA_SC_SB_EEES9_SE_SG_Li256ELb1ELb1ELb1ELb0EEENS1_36VarlenDynamicPersistentTileSchedulerILi128ELi64ELi256ELi128ELb1ELb1ELb1ELb1ELb0ELb1EEEEEEEEEvNT_6ParamsE)
        /*0e10*/ 	.short	0x0210
        /*0e12*/ 	.short	0x0af0


	//----- nvinfo : EIATTR_SW_WAR
	.align		4
.L_219:
        /*0e14*/ 	.byte	0x04, 0x36
        /*0e16*/ 	.short	(.L_221 - .L_220)
.L_220:
        /*0e18*/ 	.word	0x00000008
.L_221:


//--------------------- .nv.info._ZN7cutlass13device_kernelIN5flash11enable_sm90INS1_16FlashAttnFwdSm90INS1_25CollectiveMainloopFwdSm90ILi2EN4cute5tupleIJNS5_1CILi1EEES8_S8_EEENS6_IJNS7_ILi128EEENS7_ILi64EEENS7_ILi256EEEEEELi256ENS_10bfloat16_tEfNS_4arch4Sm90ELb0ELb1ELb1ELb1ELb1ELb1ELb0ELb1ELb1ELb1ELb1ELb0EEENS1_21CollectiveEpilogueFwdINS6_IJSA_SC_SB_EEES9_SE_SG_Li256ELb1ELb1ELb1ELb0EEENS1_36VarlenDynamicPersistentTileSchedulerILi128ELi64ELi256ELi128ELb1ELb1ELb1ELb1ELb0ELb1EEEEEEEEEvNT_6ParamsE --------------------------
	.section	.nv.info._ZN7cutlass13device_kernelIN5flash11enable_sm90INS1_16FlashAttnFwdSm90INS1_25CollectiveMainloopFwdSm90ILi2EN4cute5tupleIJNS5_1CILi1EEES8_S8_EEENS6_IJNS7_ILi128EEENS7_ILi64EEENS7_ILi256EEEEEELi256ENS_10bfloat16_tEfNS_4arch4Sm90ELb0ELb1ELb1ELb1ELb1ELb1ELb0ELb1ELb1ELb1ELb1ELb0EEENS1_21CollectiveEpilogueFwdINS6_IJSA_SC_SB_EEES9_SE_SG_Li256ELb1ELb1ELb1ELb0EEENS1_36VarlenDynamicPersistentTileSchedulerILi128ELi64ELi256ELi128ELb1ELb1ELb1ELb1ELb0ELb1EEEEEEEEEvNT_6ParamsE,"",@"SHT_CUDA_INFO"
	.sectionflags	@""
	.align	4


	//----- nvinfo : EIATTR_CUDA_API_VERSION
	.align		4
        /*0000*/ 	.byte	0x04, 0x37
        /*0002*/ 	.short	(.L_223 - .L_222)
.L_222:
        /*0004*/ 	.word	0x00000082


	//----- nvinfo : EIATTR_KPARAM_INFO
	.align		4
.L_223:
        /*0008*/ 	.byte	0x04, 0x17
        /*000a*/ 	.short	(.L_225 - .L_224)
.L_224:
        /*000c*/ 	.word	0x00000000
        /*0010*/ 	.short	0x0000
        /*0012*/ 	.short	0x0070
        /*0014*/ 	.byte	0x00, 0xf0, 0x01, 0x2a


	//----- nvinfo : EIATTR_SPARSE_MMA_MASK
	.align		4
.L_225:
        /*0018*/ 	.byte	0x03, 0x50
        /*001a*/ 	.short	0x0000


	//----- nvinfo : EIATTR_MAXREG_COUNT
	.align		4
        /*001c*/ 	.byte	0x03, 0x1b
        /*001e*/ 	.short	0x00a8


	//----- nvinfo : EIATTR_NUM_BARRIERS
	.align		4
        /*0020*/ 	.byte	0x02, 0x4c
        /*0022*/ 	.byte	0x10
	.zero		1


	//----- nvinfo : EIATTR_EXTERNS
	.align		4
        /*0024*/ 	.byte	0x04, 0x0f
        /*0026*/ 	.short	(.L_227 - .L_226)


	//   ....[0]....
	.align		4
.L_226:
        /*0028*/ 	.word	index@(__assertfail)


	//----- nvinfo : EIATTR_ANNOTATIONS
	.align		4
.L_227:
        /*002c*/ 	.byte	0x04, 0x55
        /*002e*/ 	.short	(.L_229 - .L_228)


	//   ....[0]....
.L_228:
        /* <DEDUP_REMOVED lines=153> */


	//----- nvinfo : EIATTR_MERCURY_ISA_VERSION
	.align		4
.L_229:
        /*09a8*/ 	.byte	0x03, 0x5f
        /*09aa*/ 	.short	0x0101


	//----- nvinfo : EIATTR_UNUSED_LOAD_BYTE_OFFSET
	.align		4
        /*09ac*/ 	.byte	0x04, 0x44
        /*09ae*/ 	.short	(.L_231 - .L_230)


	//   ....[0]....
.L_230:
        /*09b0*/ 	.word	0x00000a60
        /*09b4*/ 	.word	0x0000fff0


	//   ....[1]....
        /*09b8*/ 	.word	0x00021060
        /*09bc*/ 	.word	0x0000fff0


	//----- nvinfo : EIATTR_INT_WARP_WIDE_INSTR_OFFSETS
	.align		4
.L_231:
        /*09c0*/ 	.byte	0x04, 0x31
        /*09c2*/ 	.short	(.L_233 - .L_232)


	//   ....[0]....
.L_232:
        /*09c4*/ 	.word	0x00000130


	//   ....[1]....
        /*09c8*/ 	.word	0x00000170


	//   ....[2]....
        /*09cc*/ 	.word	0x000001e0


	//   ....[3]....
        /*09d0*/ 	.word	0x000295b0


	//   ....[4]....
        /*09d4*/ 	.word	0x00029640


	//   ....[5]....
        /*09d8*/ 	.word	0x0002c330


	//   ....[6]....
        /*09dc*/ 	.word	0x0002c3c0


	//----- nvinfo : EIATTR_COOP_GROUP_MASK_REGIDS
	.align		4
.L_233:
        /*09e0*/ 	.byte	0x04, 0x29
        /*09e2*/ 	.short	(.L_235 - .L_234)


	//   ....[0]....
.L_234:
        /*09e4*/ 	.word	0xffffffff


	//   ....[1]....
        /*09e8*/ 	.word	0xffffffff


	//   ....[2]....
        /*09ec*/ 	.word	0xffffffff


	//   ....[3]....
        /*09f0*/ 	.word	0xffffffff


	//   ....[4]....
        /*09f4*/ 	.word	0xffffffff


	//   ....[5]....
        /*09f8*/ 	.word	0xffffffff


	//   ....[6]....
        /*09fc*/ 	.word	0xffffffff


	//   ....[7]....
        /*0a00*/ 	.word	0xffffffff


	//   ....[8]....
        /*0a04*/ 	.word	0xffffffff


	//   ....[9]....
        /*0a08*/ 	.word	0xffffffff


	//   ....[10]....
        /*0a0c*/ 	.word	0xffffffff


	//   ....[11]....
        /*0a10*/ 	.word	0xffffffff


	//   ....[12]....
        /*0a14*/ 	.word	0xffffffff


	//   ....[13]....
        /*0a18*/ 	.word	0xffffffff


	//   ....[14]....
        /*0a1c*/ 	.word	0xffffffff


	//   ....[15]....
        /*0a20*/ 	.word	0xffffffff


	//   ....[16]....
        /*0a24*/ 	.word	0xffffffff


	//   ....[17]....
        /*0a28*/ 	.word	0xffffffff


	//   ....[18]....
        /*0a2c*/ 	.word	0xffffffff


	//   ....[19]....
        /*0a30*/ 	.word	0xffffffff


	//   ....[20]....
        /*0a34*/ 	.word	0xffffffff


	//   ....[21]....
        /*0a38*/ 	.word	0xffffffff


	//   ....[22]....
        /*0a3c*/ 	.word	0xffffffff


	//   ....[23]....
        /*0a40*/ 	.word	0xffffffff


	//   ....[24]....
        /*0a44*/ 	.word	0xffffffff


	//   ....[25]....
        /*0a48*/ 	.word	0xffffffff


	//   ....[26]....
        /*0a4c*/ 	.word	0xffffffff


	//   ....[27]....
        /*0a50*/ 	.word	0xffffffff


	//   ....[28]....
        /*0a54*/ 	.word	0xffffffff


	//   ....[29]....
        /*0a58*/ 	.word	0xffffffff


	//   ....[30]....
        /*0a5c*/ 	.word	0xffffffff


	//   ....[31]....
        /*0a60*/ 	.word	0xffffffff


	//   ....[32]....
        /*0a64*/ 	.word	0xffffffff


	//   ....[33]....
        /*0a68*/ 	.word	0xffffffff


	//   ....[34]....
        /*0a6c*/ 	.word	0xffffffff


	//   ....[35]....
        /*0a70*/ 	.word	0xffffffff


	//   ....[36]....
        /*0a74*/ 	.word	0xffffffff


	//   ....[37]....
        /*0a78*/ 	.word	0xffffffff


	//   ....[38]....
        /*0a7c*/ 	.word	0xffffffff


	//   ....[39]....
        /*0a80*/ 	.word	0xffffffff


	//   ....[40]....
        /*0a84*/ 	.word	0xffffffff


	//   ....[41]....
        /*0a88*/ 	.word	0xffffffff


	//   ....[42]....
        /*0a8c*/ 	.word	0xffffffff


	//   ....[43]....
        /*0a90*/ 	.word	0xffffffff


	//   ....[44]....
        /*0a94*/ 	.word	0xffffffff


	//   ....[45]....
        /*0a98*/ 	.word	0xffffffff


	//   ....[46]....
        /*0a9c*/ 	.word	0xffffffff


	//   ....[47]....
        /*0aa0*/ 	.word	0xffffffff


	//   ....[48]....
        /*0aa4*/ 	.word	0xffffffff


	//   ....[49]....
        /*0aa8*/ 	.word	0xffffffff


	//   ....[50]....
        /*0aac*/ 	.word	0xffffffff


	//   ....[51]....
        /*0ab0*/ 	.word	0xffffffff


	//   ....[52]....
        /*0ab4*/ 	.word	0xffffffff


	//   ....[53]....
        /*0ab8*/ 	.word	0xffffffff


	//   ....[54]....
        /*0abc*/ 	.word	0xffffffff


	//   ....[55]....
        /*0ac0*/ 	.word	0xffffffff


	//   ....[56]....
        /*0ac4*/ 	.word	0xffffffff


	//   ....[57]....
        /*0ac8*/ 	.word	0xffffffff


	//   ....[58]....
        /*0acc*/ 	.word	0xffffffff


	//   ....[59]....
        /*0ad0*/ 	.word	0xffffffff


	//   ....[60]....
        /*0ad4*/ 	.word	0xffffffff


	//   ....[61]....
        /*0ad8*/ 	.word	0xffffffff


	//   ....[62]....
        /*0adc*/ 	.word	0xffffffff


	//   ....[63]....
        /*0ae0*/ 	.word	0xffffffff


	//   ....[64]....
        /*0ae4*/ 	.word	0xffffffff


	//   ....[65]....
        /*0ae8*/ 	.word	0xffffffff


	//   ....[66]....
        /*0aec*/ 	.word	0xffffffff


	//   ....[67]....
        /*0af0*/ 	.word	0xffffffff


	//   ....[68]....
        /*0af4*/ 	.word	0xffffffff


	//   ....[69]....
        /*0af8*/ 	.word	0xffffffff


	//   ....[70]....
        /*0afc*/ 	.word	0xffffffff


	//   ....[71]....
        /*0b00*/ 	.word	0xffffffff


	//   ....[72]....
        /*0b04*/ 	.word	0xffffffff


	//   ....[73]....
        /*0b08*/ 	.word	0xffffffff


	//   ....[74]....
        /*0b0c*/ 	.word	0xffffffff


	//   ....[75]....
        /*0b10*/ 	.word	0xffffffff


	//   ....[76]....
        /*0b14*/ 	.word	0xffffffff


	//   ....[77]....
        /*0b18*/ 	.word	0xffffffff


	//   ....[78]....
        /*0b1c*/ 	.word	0xffffffff


	//   ....[79]....
        /*0b20*/ 	.word	0xffffffff


	//   ....[80]....
        /*0b24*/ 	.word	0xffffffff


	//   ....[81]....
        /*0b28*/ 	.word	0xffffffff


	//   ....[82]....
        /*0b2c*/ 	.word	0xffffffff


	//   ....[83]....
        /*0b30*/ 	.word	0xffffffff


	//   ....[84]....
        /*0b34*/ 	.word	0xffffffff


	//   ....[85]....
        /*0b38*/ 	.word	0xffffffff


	//   ....[86]....
        /*0b3c*/ 	.word	0xffffffff


	//   ....[87]....
        /*0b40*/ 	.word	0xffffffff


	//   ....[88]....
        /*0b44*/ 	.word	0xffffffff


	//   ....[89]....
        /*0b48*/ 	.word	0xffffffff


	//   ....[90]....
        /*0b4c*/ 	.word	0xffffffff


	//   ....[91]....
        /*0b50*/ 	.word	0xffffffff


	//   ....[92]....
        /*0b54*/ 	.word	0xffffffff


	//   ....[93]....
        /*0b58*/ 	.word	0xffffffff


	//   ....[94]....
        /*0b5c*/ 	.word	0xffffffff


	//   ....[95]....
        /*0b60*/ 	.word	0xffffffff


	//   ....[96]....
        /*0b64*/ 	.word	0xffffffff


	//   ....[97]....
        /*0b68*/ 	.word	0xffffffff


	//   ....[98]....
        /*0b6c*/ 	.word	0xffffffff


	//   ....[99]....
        /*0b70*/ 	.word	0xffffffff


	//   ....[100]....
        /*0b74*/ 	.word	0xffffffff


	//   ....[101]....
        /*0b78*/ 	.word	0xffffffff


	//   ....[102]....
        /*0b7c*/ 	.word	0xffffffff


	//   ....[103]....
        /*0b80*/ 	.word	0xffffffff


	//   ....[104]....
        /*0b84*/ 	.word	0xffffffff


	//   ....[105]....
        /*0b88*/ 	.word	0xffffffff


	//   ....[106]....
        /*0b8c*/ 	.word	0xffffffff


	//   ....[107]....
        /*0b90*/ 	.word	0xffffffff


	//   ....[108]....
        /*0b94*/ 	.word	0xffffffff


	//   ....[109]....
        /*0b98*/ 	.word	0xffffffff


	//   ....[110]....
        /*0b9c*/ 	.word	0xffffffff


	//   ....[111]....
        /*0ba0*/ 	.word	0xffffffff


	//   ....[112]....
        /*0ba4*/ 	.word	0xffffffff


	//   ....[113]....
        /*0ba8*/ 	.word	0xffffffff


	//   ....[114]....
        /*0bac*/ 	.word	0xffffffff


	//   ....[115]....
        /*0bb0*/ 	.word	0xffffffff


	//   ....[116]....
        /*0bb4*/ 	.word	0xffffffff


	//   ....[117]....
        /*0bb8*/ 	.word	0xffffffff


	//   ....[118]....
        /*0bbc*/ 	.word	0xffffffff


	//   ....[119]....
        /*0bc0*/ 	.word	0xffffffff


	//   ....[120]....
        /*0bc4*/ 	.word	0xffffffff


	//   ....[121]....
        /*0bc8*/ 	.word	0xffffffff


	//   ....[122]....
        /*0bcc*/ 	.word	0xffffffff


	//   ....[123]....
        /*0bd0*/ 	.word	0xffffffff


	//   ....[124]....
        /*0bd4*/ 	.word	0xffffffff


	//   ....[125]....
        /*0bd8*/ 	.word	0xffffffff


	//   ....[126]....
        /*0bdc*/ 	.word	0xffffffff


	//   ....[127]....
        /*0be0*/ 	.word	0xffffffff


	//   ....[128]....
        /*0be4*/ 	.word	0xffffffff


	//   ....[129]....
        /*0be8*/ 	.word	0xffffffff


	//   ....[130]....
        /*0bec*/ 	.word	0xffffffff


	//   ....[131]....
        /*0bf0*/ 	.word	0xffffffff


	//   ....[132]....
        /*0bf4*/ 	.word	0xffffffff


	//   ....[133]....
        /*0bf8*/ 	.word	0xffffffff


	//   ....[134]....
        /*0bfc*/ 	.word	0xffffffff


	//   ....[135]....
        /*0c00*/ 	.word	0xffffffff


	//   ....[136]....
        /*0c04*/ 	.word	0xffffffff


	//   ....[137]....
        /*0c08*/ 	.word	0xffffffff


	//   ....[138]....
        /*0c0c*/ 	.word	0xffffffff


	//   ....[139]....
        /*0c10*/ 	.word	0xffffffff


	//   ....[140]....
        /*0c14*/ 	.word	0xffffffff


	//   ....[141]....
        /*0c18*/ 	.word	0xffffffff


	//   ....[142]....
        /*0c1c*/ 	.word	0xffffffff


	//   ....[143]....
        /*0c20*/ 	.word	0xffffffff


	//   ....[144]....
        /*0c24*/ 	.word	0xffffffff


	//   ....[145]....
        /*0c28*/ 	.word	0xffffffff


	//   ....[146]....
        /*0c2c*/ 	.word	0xffffffff


	//   ....[147]....
        /*0c30*/ 	.word	0xffffffff


	//   ....[148]....
        /*0c34*/ 	.word	0xffffffff


	//   ....[149]....
        /*0c38*/ 	.word	0xffffffff


	//   ....[150]....
        /*0c3c*/ 	.word	0xffffffff


	//   ....[151]....
        /*0c40*/ 	.word	0xffffffff


	//   ....[152]....
        /*0c44*/ 	.word	0xffffffff


	//   ....[153]....
        /*0c48*/ 	.word	0xffffffff


	//   ....[154]....
        /*0c4c*/ 	.word	0xffffffff


	//   ....[155]....
        /*0c50*/ 	.word	0xffffffff


	//   ....[156]....
        /*0c54*/ 	.word	0xffffffff


	//   ....[157]....
        /*0c58*/ 	.word	0xffffffff


	//   ....[158]....
        /*0c5c*/ 	.word	0xffffffff


	//   ....[159]....
        /*0c60*/ 	.word	0xffffffff


	//   ....[160]....
        /*0c64*/ 	.word	0xffffffff


	//   ....[161]....
        /*0c68*/ 	.word	0xffffffff


	//   ....[162]....
        /*0c6c*/ 	.word	0xffffffff


	//   ....[163]....
        /*0c70*/ 	.word	0xffffffff


	//   ....[164]....
        /*0c74*/ 	.word	0xffffffff


	//   ....[165]....
        /*0c78*/ 	.word	0xffffffff


	//   ....[166]....
        /*0c7c*/ 	.word	0xffffffff


	//   ....[167]....
        /*0c80*/ 	.word	0xffffffff


	//   ....[168]....
        /*0c84*/ 	.word	0xffffffff


	//   ....[169]....
        /*0c88*/ 	.word	0xffffffff


	//   ....[170]....
        /*0c8c*/ 	.word	0xffffffff


	//   ....[171]....
        /*0c90*/ 	.word	0xffffffff


	//   ....[172]....
        /*0c94*/ 	.word	0xffffffff


	//   ....[173]....
        /*0c98*/ 	.word	0xffffffff


	//   ....[174]....
        /*0c9c*/ 	.word	0xffffffff


	//   ....[175]....
        /*0ca0*/ 	.word	0xffffffff


	//   ....[176]....
        /*0ca4*/ 	.word	0xffffffff


	//   ....[177]....
        /*0ca8*/ 	.word	0xffffffff


	//   ....[178]....
        /*0cac*/ 	.word	0xffffffff


	//   ....[179]....
        /*0cb0*/ 	.word	0xffffffff


	//   ....[180]....
        /*0cb4*/ 	.word	0xffffffff


	//   ....[181]....
        /*0cb8*/ 	.word	0xffffffff


	//   ....[182]....
        /*0cbc*/ 	.word	0xffffffff


	//   ....[183]....
        /*0cc0*/ 	.word	0xffffffff


	//   ....[184]....
        /*0cc4*/ 	.word	0xffffffff


	//   ....[185]....
        /*0cc8*/ 	.word	0xffffffff


	//   ....[186]....
        /*0ccc*/ 	.word	0xffffffff


	//   ....[187]....
        /*0cd0*/ 	.word	0xffffffff


	//   ....[188]....
        /*0cd4*/ 	.word	0xffffffff


	//   ....[189]....
        /*0cd8*/ 	.word	0xffffffff


	//   ....[190]....
        /*0cdc*/ 	.word	0xffffffff


	//   ....[191]....
        /*0ce0*/ 	.word	0x0500000f


	//   ....[192]....
        /*0ce4*/ 	.word	0x0500000f


	//   ....[193]....
        /*0ce8*/ 	.word	0x0500000f


	//   ....[194]....
        /*0cec*/ 	.word	0x0500000f


	//   ....[195]....
        /*0cf0*/ 	.word	0x0500000f


	//   ....[196]....
        /*0cf4*/ 	.word	0x0500000f


	//   ....[197]....
        /*0cf8*/ 	.word	0x0500000f


	//   ....[198]....
        /*0cfc*/ 	.word	0x0500000f


	//   ....[199]....
        /*0d00*/ 	.word	0x0500000f


	//   ....[200]....
        /*0d04*/ 	.word	0x0500000f


	//   ....[201]....
        /*0d08*/ 	.word	0x0500000f


	//   ....[202]....
        /*0d0c*/ 	.word	0x0500000f


	//   ....[203]....
        /*0d10*/ 	.word	0x0500000f


	//   ....[204]....
        /*0d14*/ 	.word	0x0500000f


	//   ....[205]....
        /*0d18*/ 	.word	0x0500000f


	//   ....[206]....
        /*0d1c*/ 	.word	0x0500000f


	//   ....[207]....
        /*0d20*/ 	.word	0x0500000f


	//   ....[208]....
        /*0d24*/ 	.word	0x0500000f


	//   ....[209]....
        /*0d28*/ 	.word	0x0500000f


	//   ....[210]....
        /*0d2c*/ 	.word	0x0500000f


	//   ....[211]....
        /*0d30*/ 	.word	0x0500000f


	//   ....[212]....
        /*0d34*/ 	.word	0x0500000f


	//   ....[213]....
        /*0d38*/ 	.word	0x0500000f


	//   ....[214]....
        /*0d3c*/ 	.word	0x0500000f


	//   ....[215]....
        /*0d40*/ 	.word	0x0500000f


	//   ....[216]....
        /*0d44*/ 	.word	0x0500000f


	//   ....[217]....
        /*0d48*/ 	.word	0x0500000f


	//   ....[218]....
        /*0d4c*/ 	.word	0x0500000f


	//   ....[219]....
        /*0d50*/ 	.word	0x0500000f


	//   ....[220]....
        /*0d54*/ 	.word	0x0500000f


	//   ....[221]....
        /*0d58*/ 	.word	0x0500000f


	//   ....[222]....
        /*0d5c*/ 	.word	0x0500000f


	//   ....[223]....
        /*0d60*/ 	.word	0x0500000f


	//   ....[224]....
        /*0d64*/ 	.word	0x0500000f


	//   ....[225]....
        /*0d68*/ 	.word	0x0500000f


	//   ....[226]....
        /*0d6c*/ 	.word	0x0500000f


	//   ....[227]....
        /*0d70*/ 	.word	0x0500000f


	//   ....[228]....
        /*0d74*/ 	.word	0x0500000f


	//   ....[229]....
        /*0d78*/ 	.word	0x0500000f


	//   ....[230]....
        /*0d7c*/ 	.word	0x0500000f


	//   ....[231]....
        /*0d80*/ 	.word	0x0500000f


	//   ....[232]....
        /*0d84*/ 	.word	0x0500000f


	//   ....[233]....
        /*0d88*/ 	.word	0x0500000f


	//   ....[234]....
        /*0d8c*/ 	.word	0x0500000f


	//   ....[235]....
        /*0d90*/ 	.word	0x0500000f


	//   ....[236]....
        /*0d94*/ 	.word	0x0500000f


	//   ....[237]....
        /*0d98*/ 	.word	0x0500000f


	//   ....[238]....
        /*0d9c*/ 	.word	0x0500000f


	//   ....[239]....
        /*0da0*/ 	.word	0x0500000f


	//   ....[240]....
        /*0da4*/ 	.word	0x0500000f


	//   ....[241]....
        /*0da8*/ 	.word	0x0500000f


	//   ....[242]....
        /*0dac*/ 	.word	0x0500000f


	//   ....[243]....
        /*0db0*/ 	.word	0x0500000f


	//   ....[244]....
        /*0db4*/ 	.word	0x0500000f


	//   ....[245]....
        /*0db8*/ 	.word	0x0500000f


	//   ....[246]....
        /*0dbc*/ 	.word	0x0500000f


	//   ....[247]....
        /*0dc0*/ 	.word	0x0500000f


	//   ....[248]....
        /*0dc4*/ 	.word	0x0500000f


	//   ....[249]....
        /*0dc8*/ 	.word	0x0500000f


	//   ....[250]....
        /*0dcc*/ 	.word	0x0500000f


	//   ....[251]....
        /*0dd0*/ 	.word	0x0500000f


	//   ....[252]....
        /*0dd4*/ 	.word	0x0500000f


	//   ....[253]....
        /*0dd8*/ 	.word	0x0500000f


	//   ....[254]....
        /*0ddc*/ 	.word	0x0500000f


	//   ....[255]....
        /*0de0*/ 	.word	0x0500000f


	//   ....[0]....
        /*0de4*/ 	.word	0x0500000f


	//   ....[1]....
        /*0de8*/ 	.word	0x0500000f


	//   ....[2]....
        /*0dec*/ 	.word	0x0500000f


	//   ....[3]....
        /*0df0*/ 	.word	0x0500000f


	//   ....[4]....
        /*0df4*/ 	.word	0x0500000f


	//   ....[5]....
        /*0df8*/ 	.word	0x0500000f


	//   ....[6]....
        /*0dfc*/ 	.word	0x0500000f


	//   ....[7]....
        /*0e00*/ 	.word	0x0500000f


	//   ....[8]....
        /*0e04*/ 	.word	0x0500000f


	//   ....[9]....
        /*0e08*/ 	.word	0x0500000f


	//   ....[10]....
        /*0e0c*/ 	.word	0x0500000f


	//   ....[11]....
        /*0e10*/ 	.word	0x0500000f


	//   ....[12]....
        /*0e14*/ 	.word	0x0500000f


	//   ....[13]....
        /*0e18*/ 	.word	0x0500000f


	//   ....[14]....
        /*0e1c*/ 	.word	0x0500000f


	//   ....[15]....
        /*0e20*/ 	.word	0x0500000f


	//   ....[16]....
        /*0e24*/ 	.word	0x0500000f


	//   ....[17]....
        /*0e28*/ 	.word	0x0500000f


	//   ....[18]....
        /*0e2c*/ 	.word	0x0500000f


	//   ....[19]....
        /*0e30*/ 	.word	0x0500000f


	//   ....[20]....
        /*0e34*/ 	.word	0x0500000f


	//   ....[21]....
        /*0e38*/ 	.word	0x0500000f


	//   ....[22]....
        /*0e3c*/ 	.word	0x0500000f


	//   ....[23]....
        /*0e40*/ 	.word	0x0500000f


	//   ....[24]....
        /*0e44*/ 	.word	0x0500000f


	//   ....[25]....
        /*0e48*/ 	.word	0x0500000f


	//   ....[26]....
        /*0e4c*/ 	.word	0x0500000f


	//   ....[27]....
        /*0e50*/ 	.word	0x0500000f


	//   ....[28]....
        /*0e54*/ 	.word	0x0500000f


	//   ....[29]....
        /*0e58*/ 	.word	0x0500000f


	//   ....[30]....
        /*0e5c*/ 	.word	0x0500000f


	//   ....[31]....
        /*0e60*/ 	.word	0x0500000f


	//   ....[32]....
        /*0e64*/ 	.word	0x0500000f


	//   ....[33]....
        /*0e68*/ 	.word	0x0500000f


	//   ....[34]....
        /*0e6c*/ 	.word	0x0500000f


	//   ....[35]....
        /*0e70*/ 	.word	0x0500000f


	//   ....[36]....
        /*0e74*/ 	.word	0x0500000f


	//   ....[37]....
        /*0e78*/ 	.word	0x0500000f


	//   ....[38]....
        /*0e7c*/ 	.word	0x0500000f


	//   ....[39]....
        /*0e80*/ 	.word	0x0500000f


	//   ....[40]....
        /*0e84*/ 	.word	0x0500000f


	//   ....[41]....
        /*0e88*/ 	.word	0x0500000f


	//   ....[42]....
        /*0e8c*/ 	.word	0x0500000f


	//   ....[43]....
        /*0e90*/ 	.word	0x0500000f


	//   ....[44]....
        /*0e94*/ 	.word	0x0500000f


	//   ....[45]....
        /*0e98*/ 	.word	0x0500000f


	//   ....[46]....
        /*0e9c*/ 	.word	0x0500000f


	//   ....[47]....
        /*0ea0*/ 	.word	0x0500000f


	//----- nvinfo : EIATTR_COOP_GROUP_INSTR_OFFSETS
	.align		4
.L_235:
        /*0ea4*/ 	.byte	0x04, 0x28
        /*0ea6*/ 	.short	(.L_237 - .L_236)


	//   ....[0]....
.L_236:
        /*0ea8*/ 	.word	0x00000060


	//   ....[1]....
        /*0eac*/ 	.word	0x00000140


	//   ....[2]....
        /*0eb0*/ 	.word	0x00000190


	//   ....[3]....
        /*0eb4*/ 	.word	0x000003c0


	//   ....[4]....
        /*0eb8*/ 	.word	0x00000520


	//   ....[5]....
        /*0ebc*/ 	.word	0x00000640


	//   ....[6]....
        /*0ec0*/ 	.word	0x000007a0


	//   ....[7]....
        /*0ec4*/ 	.word	0x00003df0


	//   ....[8]....
        /*0ec8*/ 	.word	0x00003e00


	//   ....[9]....
        /*0ecc*/ 	.word	0x00004cb0


	//   ....[10]....
        /*0ed0*/ 	.word	0x00004cc0


	//   ....[11]....
        /*0ed4*/ 	.word	0x00006430


	//   ....[12]....
        /*0ed8*/ 	.word	0x00006440


	//   ....[13]....
        /*0edc*/ 	.word	0x000074a0


	//   ....[14]....
        /*0ee0*/ 	.word	0x000074b0


	//   ....[15]....
        /*0ee4*/ 	.word	0x00008740


	//   ....[16]....
        /*0ee8*/ 	.word	0x00008750


	//   ....[17]....
        /*0eec*/ 	.word	0x00008910


	//   ....[18]....
        /*0ef0*/ 	.word	0x00008920


	//   ....[19]....
        /*0ef4*/ 	.word	0x00008d50


	//   ....[20]....
        /*0ef8*/ 	.word	0x00008d60


	//   ....[21]....
        /*0efc*/ 	.word	0x00008f10


	//   ....[22]....
        /*0f00*/ 	.word	0x00008f30


	//   ....[23]....
        /*0f04*/ 	.word	0x00009d90


	//   ....[24]....
        /*0f08*/ 	.word	0x0000a4c0


	//   ....[25]....
        /*0f0c*/ 	.word	0x0000a4d0


	//   ....[26]....
        /*0f10*/ 	.word	0x0000a4e0


	//   ....[27]....
        /*0f14*/ 	.word	0x0000a4f0


	//   ....[28]....
        /*0f18*/ 	.word	0x0000aaf0


	//   ....[29]....
        /*0f1c*/ 	.word	0x0000ab00


	//   ....[30]....
        /*0f20*/ 	.word	0x0000ab10


	//   ....[31]....
        /*0f24*/ 	.word	0x0000ab20


	//   ....[32]....
        /*0f28*/ 	.word	0x0000b0a0


	//   ....[33]....
        /*0f2c*/ 	.word	0x0000b0b0


	//   ....[34]....
        /*0f30*/ 	.word	0x0000b0c0


	//   ....[35]....
        /*0f34*/ 	.word	0x0000b0d0


	//   ....[36]....
        /*0f38*/ 	.word	0x0000b670


	//   ....[37]....
        /*0f3c*/ 	.word	0x0000b680


	//   ....[38]....
        /*0f40*/ 	.word	0x0000b690


	//   ....[39]....
        /*0f44*/ 	.word	0x0000b6a0


	//   ....[40]....
        /*0f48*/ 	.word	0x0000f270


	//   ....[41]....
        /*0f4c*/ 	.word	0x0000f280


	//   ....[42]....
        /*0f50*/ 	.word	0x0000f290


	//   ....[43]....
        /*0f54*/ 	.word	0x0000f2a0


	//   ....[44]....
        /*0f58*/ 	.word	0x0000f750


	//   ....[45]....
        /*0f5c*/ 	.word	0x0000f760


	//   ....[46]....
        /*0f60*/ 	.word	0x0000f770


	//   ....[47]....
        /*0f64*/ 	.word	0x0000f780


	//   ....[48]....
        /*0f68*/ 	.word	0x0000fba0


	//   ....[49]....
        /*0f6c*/ 	.word	0x0000fbb0


	//   ....[50]....
        /*0f70*/ 	.word	0x0000fbc0


	//   ....[51]....
        /*0f74*/ 	.word	0x0000fbd0


	//   ....[52]....
        /*0f78*/ 	.word	0x00010010


	//   ....[53]....
        /*0f7c*/ 	.word	0x00010020


	//   ....[54]....
        /*0f80*/ 	.word	0x00010030


	//   ....[55]....
        /*0f84*/ 	.word	0x00010040


	//   ....[56]....
        /*0f88*/ 	.word	0x00015000


	//   ....[57]....
        /*0f8c*/ 	.word	0x000152d0


	//   ....[58]....
        /*0f90*/ 	.word	0x00015b60


	//   ....[59]....
        /*0f94*/ 	.word	0x00015cc0


	//   ....[60]....
        /*0f98*/ 	.word	0x00016040


	//   ....[61]....
        /*0f9c*/ 	.word	0x000160b0


	//   ....[62]....
        /*0fa0*/ 	.word	0x00018690


	//   ....[63]....
        /*0fa4*/ 	.word	0x00018a60


	//   ....[64]....
        /*0fa8*/ 	.word	0x00019140


	//   ....[65]....
        /*0fac*/ 	.word	0x000192d0


	//   ....[66]....
        /*0fb0*/ 	.word	0x00019730


	//   ....[67]....
        /*0fb4*/ 	.word	0x00019790


	//   ....[68]....
        /*0fb8*/ 	.word	0x0001bcf0


	//   ....[69]....
        /*0fbc*/ 	.word	0x0001bd50


	//   ....[70]....
        /*0fc0*/ 	.word	0x0001bf20


	//   ....[71]....
        /*0fc4*/ 	.word	0x0001bf60


	//   ....[72]....
        /*0fc8*/ 	.word	0x0001e1d0


	//   ....[73]....
        /*0fcc*/ 	.word	0x0001e620


	//   ....[74]....
        /*0fd0*/ 	.word	0x0001ed90


	//   ....[75]....
        /*0fd4*/ 	.word	0x0001ee90


	//   ....[76]....
        /*0fd8*/ 	.word	0x0001f300


	//   ....[77]....
        /*0fdc*/ 	.word	0x0001f360


	//   ....[78]....
        /*0fe0*/ 	.word	0x00020390


	//   ....[79]....
        /*0fe4*/ 	.word	0x00020580


	//   ....[80]....
        /*0fe8*/ 	.word	0x00020590


	//   ....[81]....
        /*0fec*/ 	.word	0x000205c0


	//   ....[82]....
        /*0ff0*/ 	.word	0x000220e0


	//   ....[83]....
        /*0ff4*/ 	.word	0x000220f0


	//   ....[84]....
        /*0ff8*/ 	.word	0x00022100


	//   ....[85]....
        /*0ffc*/ 	.word	0x00022110


	//   ....[86]....
        /*1000*/ 	.word	0x00022b40


	//   ....[87]....
        /*1004*/ 	.word	0x00022b70


	//   ....[88]....
        /*1008*/ 	.word	0x00022cb0


	//   ....[89]....
        /*100c*/ 	.word	0x00022cd0


	//   ....[90]....
        /*1010*/ 	.word	0x00022e10


	//   ....[91]....
        /*1014*/ 	.word	0x00022e30


	//   ....[92]....
        /*1018*/ 	.word	0x00022f80


	//   ....[93]....
        /*101c*/ 	.word	0x00022fa0


	//   ....[94]....
        /*1020*/ 	.word	0x000235b0


	//   ....[95]....
        /*1024*/ 	.word	0x000235f0


	//   ....[96]....
        /*1028*/ 	.word	0x000241f0


	//   ....[97]....
        /*102c*/ 	.word	0x00024200


	//   ....[98]....
        /*1030*/ 	.word	0x000252e0


	//   ....[99]....
        /*1034*/ 	.word	0x00025300


	//   ....[100]....
        /*1038*/ 	.word	0x00025440


	//   ....[101]....
        /*103c*/ 	.word	0x00025460


	//   ....[102]....
        /*1040*/ 	.word	0x000255a0


	//   ....[103]....
        /*1044*/ 	.word	0x000255c0


	//   ....[104]....
        /*1048*/ 	.word	0x00025710


	//   ....[105]....
        /*104c*/ 	.word	0x00025730


	//   ....[106]....
        /*1050*/ 	.word	0x00025900


	//   ....[107]....
        /*1054*/ 	.word	0x00025af0


	//   ....[108]....
        /*1058*/ 	.word	0x00025b20


	//   ....[109]....
        /*105c*/ 	.word	0x00025b50


	//   ....[110]....
        /*1060*/ 	.word	0x00025b80


	//   ....[111]....
        /*1064*/ 	.word	0x00025bb0


	//   ....[112]....
        /*1068*/ 	.word	0x00025be0


	//   ....[113]....
        /*106c*/ 	.word	0x00025d70


	//   ....[114]....
        /*1070*/ 	.word	0x00025da0


	//   ....[115]....
        /*1074*/ 	.word	0x00025dd0


	//   ....[116]....
        /*1078*/ 	.word	0x00025e00


	//   ....[117]....
        /*107c*/ 	.word	0x00025e30


	//   ....[118]....
        /*1080*/ 	.word	0x00025e60


	//   ....[119]....
        /*1084*/ 	.word	0x00025ef0


	//   ....[120]....
        /*1088*/ 	.word	0x00025f20


	//   ....[121]....
        /*108c*/ 	.word	0x00025f30


	//   ....[122]....
        /*1090*/ 	.word	0x00025f70


	//   ....[123]....
        /*1094*/ 	.word	0x000276f0


	//   ....[124]....
        /*1098*/ 	.word	0x0002a1b0


	//   ....[125]....
        /*109c*/ 	.word	0x0002a1d0


	//   ....[126]....
        /*10a0*/ 	.word	0x0002a1e0


	//   ....[127]....
        /*10a4*/ 	.word	0x0002a290


	//   ....[128]....
        /*10a8*/ 	.word	0x0002a2d0


	//   ....[129]....
        /*10ac*/ 	.word	0x0002a330


	//   ....[130]....
        /*10b0*/ 	.word	0x0002a350


	//   ....[131]....
        /*10b4*/ 	.word	0x0002a380


	//   ....[132]....
        /*10b8*/ 	.word	0x0002ab20


	//   ....[133]....
        /*10bc*/ 	.word	0x0002ab50


	//   ....[134]....
        /*10c0*/ 	.word	0x0002ab70


	//   ....[135]....
        /*10c4*/ 	.word	0x0002ac10


	//   ....[136]....
        /*10c8*/ 	.word	0x0002ac20


	//   ....[137]....
        /*10cc*/ 	.word	0x0002acd0


	//   ....[138]....
        /*10d0*/ 	.word	0x0002ace0


	//   ....[139]....
        /*10d4*/ 	.word	0x0002ad90


	//   ....[140]....
        /*10d8*/ 	.word	0x0002ada0


	//   ....[141]....
        /*10dc*/ 	.word	0x0002ae50


	//   ....[142]....
        /*10e0*/ 	.word	0x0002ae60


	//   ....[143]....
        /*10e4*/ 	.word	0x0002af10


	//   ....[144]....
        /*10e8*/ 	.word	0x0002af20


	//   ....[145]....
        /*10ec*/ 	.word	0x0002afd0


	//   ....[146]....
        /*10f0*/ 	.word	0x0002afe0


	//   ....[147]....
        /*10f4*/ 	.word	0x0002b030


	//   ....[148]....
        /*10f8*/ 	.word	0x0002b810


	//   ....[149]....
        /*10fc*/ 	.word	0x0002b840


	//   ....[150]....
        /*1100*/ 	.word	0x0002b870


	//   ....[151]....
        /*1104*/ 	.word	0x0002b930


	//   ....[152]....
        /*1108*/ 	.word	0x0002b960


	//   ....[153]....
        /*110c*/ 	.word	0x0002b9b0


	//   ....[154]....
        /*1110*/ 	.word	0x0002b9e0


	//   ....[155]....
        /*1114*/ 	.word	0x0002ba50


	//   ....[156]....
        /*1118*/ 	.word	0x0002bd30


	//   ....[157]....
        /*111c*/ 	.word	0x0002bd50


	//   ....[158]....
        /*1120*/ 	.word	0x0002be10


	//   ....[159]....
        /*1124*/ 	.word	0x0002be20


	//   ....[160]....
        /*1128*/ 	.word	0x0002bed0


	//   ....[161]....
        /*112c*/ 	.word	0x0002bee0


	//   ....[162]....
        /*1130*/ 	.word	0x0002bef0


	//   ....[163]....
        /*1134*/ 	.word	0x0002bfa0


	//   ....[164]....
        /*1138*/ 	.word	0x0002c510


	//   ....[165]....
        /*113c*/ 	.word	0x0002c550


	//   ....[166]....
        /*1140*/ 	.word	0x0002c5d0


	//   ....[167]....
        /*1144*/ 	.word	0x0002c600


	//   ....[168]....
        /*1148*/ 	.word	0x0002c690


	//   ....[169]....
        /*114c*/ 	.word	0x0002c6c0


	//   ....[170]....
        /*1150*/ 	.word	0x0002c6d0


	//   ....[171]....
        /*1154*/ 	.word	0x0002c760


	//   ....[172]....
        /*1158*/ 	.word	0x0002cbd0


	//   ....[173]....
        /*115c*/ 	.word	0x0002cc00


	//   ....[174]....
        /*1160*/ 	.word	0x0002cc60


	//   ....[175]....
        /*1164*/ 	.word	0x0002cc90


	//   ....[176]....
        /*1168*/ 	.word	0x0002ccc0


	//   ....[177]....
        /*116c*/ 	.word	0x0002ccf0


	//   ....[178]....
        /*1170*/ 	.word	0x0002cd20


	//   ....[179]....
        /*1174*/ 	.word	0x0002cd50


	//   ....[180]....
        /*1178*/ 	.word	0x0002cef0


	//   ....[181]....
        /*117c*/ 	.word	0x0002cf20


	//   ....[182]....
        /*1180*/ 	.word	0x0002cf50


	//   ....[183]....
        /*1184*/ 	.word	0x0002cf80


	//   ....[184]....
        /*1188*/ 	.word	0x0002cfb0


	//   ....[185]....
        /*118c*/ 	.word	0x0002cfe0


	//   ....[186]....
        /*1190*/ 	.word	0x0002d0a0


	//   ....[187]....
        /*1194*/ 	.word	0x0002d0c0


	//   ....[188]....
        /*1198*/ 	.word	0x0002d0e0


	//   ....[189]....
        /*119c*/ 	.word	0x0002d140


	//   ....[190]....
        /*11a0*/ 	.word	0x0002db60


	//   ....[191]....
        /*11a4*/ 	.word	0x0002dea0


	//   ....[192]....
        /*11a8*/ 	.word	0x0002df30


	//   ....[193]....
        /*11ac*/ 	.word	0x0002dfd0


	//   ....[194]....
        /*11b0*/ 	.word	0x0002e060


	//   ....[195]....
        /*11b4*/ 	.word	0x0002e150


	//   ....[196]....
        /*11b8*/ 	.word	0x0002e1e0


	//   ....[197]....
        /*11bc*/ 	.word	0x0002e280


	//   ....[198]....
        /*11c0*/ 	.word	0x0002e310


	//   ....[199]....
        /*11c4*/ 	.word	0x0002e400


	//   ....[200]....
        /*11c8*/ 	.word	0x0002e490


	//   ....[201]....
        /*11cc*/ 	.word	0x0002e530


	//   ....[202]....
        /*11d0*/ 	.word	0x0002e5c0


	//   ....[203]....
        /*11d4*/ 	.word	0x0002e6b0


	//   ....[204]....
        /*11d8*/ 	.word	0x0002e740


	//   ....[205]....
        /*11dc*/ 	.word	0x0002e790


	//   ....[206]....
        /*11e0*/ 	.word	0x0002e7e0


	//   ....[207]....
        /*11e4*/ 	.word	0x0002e880


	//   ....[208]....
        /*11e8*/ 	.word	0x0002e910


	//   ....[209]....
        /*11ec*/ 	.word	0x0002e960


	//   ....[210]....
        /*11f0*/ 	.word	0x0002e9b0


	//   ....[211]....
        /*11f4*/ 	.word	0x0002ea50


	//   ....[212]....
        /*11f8*/ 	.word	0x0002eae0


	//   ....[213]....
        /*11fc*/ 	.word	0x0002eb30


	//   ....[214]....
        /*1200*/ 	.word	0x0002eb80


	//   ....[215]....
        /*1204*/ 	.word	0x0002ec20


	//   ....[216]....
        /*1208*/ 	.word	0x0002ecb0


	//   ....[217]....
        /*120c*/ 	.word	0x0002ed00


	//   ....[218]....
        /*1210*/ 	.word	0x0002ed50


	//   ....[219]....
        /*1214*/ 	.word	0x0002ee40


	//   ....[220]....
        /*1218*/ 	.word	0x0002eed0


	//   ....[221]....
        /*121c*/ 	.word	0x0002ef20


	//   ....[222]....
        /*1220*/ 	.word	0x0002ef70


	//   ....[223]....
        /*1224*/ 	.word	0x0002f000


	//   ....[224]....
        /*1228*/ 	.word	0x0002f090


	//   ....[225]....
        /*122c*/ 	.word	0x0002f0e0


	//   ....[226]....
        /*1230*/ 	.word	0x0002f130


	//   ....[227]....
        /*1234*/ 	.word	0x0002f1c0


	//   ....[228]....
        /*1238*/ 	.word	0x0002f250


	//   ....[229]....
        /*123c*/ 	.word	0x0002f2a0


	//   ....[230]....
        /*1240*/ 	.word	0x0002f2f0


	//   ....[231]....
        /*1244*/ 	.word	0x0002f380


	//   ....[232]....
        /*1248*/ 	.word	0x0002f410


	//   ....[233]....
        /*124c*/ 	.word	0x0002f460


	//   ....[234]....
        /*1250*/ 	.word	0x0002f4b0


	//   ....[235]....
        /*1254*/ 	.word	0x0002f850


	//   ....[236]....
        /*1258*/ 	.word	0x0002fb30


	//   ....[237]....
        /*125c*/ 	.word	0x0002fc20


	//   ....[238]....
        /*1260*/ 	.word	0x0002fcc0


	//   ....[239]....
        /*1264*/ 	.word	0x0002fd20


	//   ....[240]....
        /*1268*/ 	.word	0x0002fdc0


	//   ....[241]....
        /*126c*/ 	.word	0x0002fea0


	//   ....[242]....
        /*1270*/ 	.word	0x0002ffa0


	//   ....[243]....
        /*1274*/ 	.word	0x00030010


	//   ....[244]....
        /*1278*/ 	.word	0x000300f0


	//   ....[245]....
        /*127c*/ 	.word	0x000301a0


	//   ....[246]....
        /*1280*/ 	.word	0x00030200


	//   ....[247]....
        /*1284*/ 	.word	0x00030260


	//   ....[248]....
        /*1288*/ 	.word	0x00030370


	//   ....[249]....
        /*128c*/ 	.word	0x000303d0


	//   ....[250]....
        /*1290*/ 	.word	0x000304f0


	//   ....[251]....
        /*1294*/ 	.word	0x00030550


	//   ....[252]....
        /*1298*/ 	.word	0x00030670


	//   ....[253]....
        /*129c*/ 	.word	0x000306d0


	//   ....[254]....
        /*12a0*/ 	.word	0x000307f0


	//   ....[255]....
        /*12a4*/ 	.word	0x00030850


	//   ....[0]....
        /*12a8*/ 	.word	0x00030970


	//   ....[1]....
        /*12ac*/ 	.word	0x000309d0


	//   ....[2]....
        /*12b0*/ 	.word	0x00030af0


	//   ....[3]....
        /*12b4*/ 	.word	0x00030b50


	//   ....[4]....
        /*12b8*/ 	.word	0x00030c50


	//   ....[5]....
        /*12bc*/ 	.word	0x00030d80


	//   ....[6]....
        /*12c0*/ 	.word	0x00030e50


	//   ....[7]....
        /*12c4*/ 	.word	0x00030f20


	//   ....[8]....
        /*12c8*/ 	.word	0x00031000


	//   ....[9]....
        /*12cc*/ 	.word	0x00031060


	//   ....[10]....
        /*12d0*/ 	.word	0x00031140


	//   ....[11]....
        /*12d4*/ 	.word	0x000311a0


	//   ....[12]....
        /*12d8*/ 	.word	0x000312b0


	//   ....[13]....
        /*12dc*/ 	.word	0x000313a0


	//   ....[14]....
        /*12e0*/ 	.word	0x00031440


	//   ....[15]....
        /*12e4*/ 	.word	0x000314a0


	//   ....[16]....
        /*12e8*/ 	.word	0x000315c0


	//   ....[17]....
        /*12ec*/ 	.word	0x00031620


	//   ....[18]....
        /*12f0*/ 	.word	0x00031740


	//   ....[19]....
        /*12f4*/ 	.word	0x000317a0


	//   ....[20]....
        /*12f8*/ 	.word	0x00031870


	//   ....[21]....
        /*12fc*/ 	.word	0x000319e0


	//   ....[22]....
        /*1300*/ 	.word	0x00031aa0


	//   ....[23]....
        /*1304*/ 	.word	0x00031bf0


	//   ....[24]....
        /*1308*/ 	.word	0x00031ca0


	//   ....[25]....
        /*130c*/ 	.word	0x00031d00


	//   ....[26]....
        /*1310*/ 	.word	0x00031dc0


	//   ....[27]....
        /*1314*/ 	.word	0x00031ea0


	//   ....[28]....
        /*1318*/ 	.word	0x00031f60


	//   ....[29]....
        /*131c*/ 	.word	0x00032070


	//   ....[30]....
        /*1320*/ 	.word	0x00032110


	//   ....[31]....
        /*1324*/ 	.word	0x00032280


	//   ....[32]....
        /*1328*/ 	.word	0x000322f0


	//   ....[33]....
        /*132c*/ 	.word	0x00032360


	//   ....[34]....
        /*1330*/ 	.word	0x000323d0


	//   ....[35]....
        /*1334*/ 	.word	0x00032440


	//   ....[36]....
        /*1338*/ 	.word	0x000324c0


	//   ....[37]....
        /*133c*/ 	.word	0x00032540


	//   ....[38]....
        /*1340*/ 	.word	0x000325d0


	//   ....[39]....
        /*1344*/ 	.word	0x00032640


	//   ....[40]....
        /*1348*/ 	.word	0x000326b0


	//   ....[41]....
        /*134c*/ 	.word	0x00032720


	//   ....[42]....
        /*1350*/ 	.word	0x000327a0


	//   ....[43]....
        /*1354*/ 	.word	0x00032810


	//   ....[44]....
        /*1358*/ 	.word	0x000328a0


	//   ....[45]....
        /*135c*/ 	.word	0x00032900


	//   ....[46]....
        /*1360*/ 	.word	0x00032990


	//   ....[47]....
        /*1364*/ 	.word	0x00032ac0


	//----- nvinfo : EIATTR_REG_RECONFIG
	.align		4
.L_237:
        /*1368*/ 	.byte	0x01, 0x54
	.zero		2


	//----- nvinfo : EIATTR_SYSCALL_OFFSETS
	.align		4
        /*136c*/ 	.byte	0x04, 0x46
        /*136e*/ 	.short	(.L_239 - .L_238)


	//   ....[0]....
.L_238:
        /*1370*/ 	.word	0x00002720


	//   ....[1]....
        /*1374*/ 	.word	0x00002870


	//   ....[2]....
        /*1378*/ 	.word	0x00009f30


	//   ....[3]....
        /*137c*/ 	.word	0x0000a250


	//   ....[4]....
        /*1380*/ 	.word	0x000297a0


	//   ....[5]....
        /*1384*/ 	.word	0x000298f0


	//   ....[6]....
        /*1388*/ 	.word	0x000299e0


	//   ....[7]....
        /*138c*/ 	.word	0x0002a790


	//----- nvinfo : EIATTR_MBARRIER_INSTR_OFFSETS
	.align		4
.L_239:
        /*1390*/ 	.byte	0x04, 0x39
        /*1392*/ 	.short	(.L_241 - .L_240)


	//   ....[0]....
.L_240:
        /*1394*/ 	.word	0x00000270
        /*1398*/ 	.word	0x000000ff
        /*139c*/ 	.word	0x00030800
        /*13a0*/ 	.short	0x0100
        /*13a2*/ 	.byte	0x08
	.zero		1


	//   ....[1]....
        /*13a4*/ 	.word	0x00000280
        /*13a8*/ 	.word	0x000000ff
        /*13ac*/ 	.word	0x00030820
        /*13b0*/ 	.short	0x0100
        /*13b2*/ 	.byte	0x08
	.zero		1


	//   ....[2]....
        /*13b4*/ 	.word	0x00000370
        /*13b8*/ 	.word	0x000000ff
        /*13bc*/ 	.word	0x00030830
        /*13c0*/ 	.short	0x0100
        /*13c2*/ 	.byte	0x08
	.zero		1


	//   ....[3]....
        /*13c4*/ 	.word	0x00000380
        /*13c8*/ 	.word	0x000000ff
        /*13cc*/ 	.word	0x00030840
        /*13d0*/ 	.short	0x0100
        /*13d2*/ 	.byte	0x08
	.zero		1


	//   ....[4]....
        /*13d4*/ 	.word	0x00000390
        /*13d8*/ 	.word	0x000000ff
        /*13dc*/ 	.word	0x00030838
        /*13e0*/ 	.short	0x0100
        /*13e2*/ 	.byte	0x08
	.zero		1


	//   ....[5]....
        /*13e4*/ 	.word	0x000003a0
        /*13e8*/ 	.word	0x000000ff
        /*13ec*/ 	.word	0x00030848
        /*13f0*/ 	.short	0x0100
        /*13f2*/ 	.byte	0x08
	.zero		1


	//   ....[6]....
        /*13f4*/ 	.word	0x000004d0
        /*13f8*/ 	.word	0x000000ff
        /*13fc*/ 	.word	0x00030850
        /*1400*/ 	.short	0x0100
        /*1402*/ 	.byte	0x08
	.zero		1


	//   ....[7]....
        /*1404*/ 	.word	0x000004e0
        /*1408*/ 	.word	0x000000ff
        /*140c*/ 	.word	0x00030860
        /*1410*/ 	.short	0x0100
        /*1412*/ 	.byte	0x08
	.zero		1


	//   ....[8]....
        /*1414*/ 	.word	0x000004f0
        /*1418*/ 	.word	0x000000ff
        /*141c*/ 	.word	0x00030858
        /*1420*/ 	.short	0x0100
        /*1422*/ 	.byte	0x08
	.zero		1


	//   ....[9]....
        /*1424*/ 	.word	0x00000500
        /*1428*/ 	.word	0x000000ff
        /*142c*/ 	.word	0x00030868
        /*1430*/ 	.short	0x0100
        /*1432*/ 	.byte	0x08
	.zero		1


	//   ....[10]....
        /*1434*/ 	.word	0x000005f0
        /*1438*/ 	.word	0x000000ff
        /*143c*/ 	.word	0x00030870
        /*1440*/ 	.short	0x0100
        /*1442*/ 	.byte	0x06
	.zero		1


	//   ....[11]....
        /*1444*/ 	.word	0x00000600
        /*1448*/ 	.word	0x000000ff
        /*144c*/ 	.word	0x00030880
        /*1450*/ 	.short	0x0100
        /*1452*/ 	.byte	0x06
	.zero		1


	//   ....[12]....
        /*1454*/ 	.word	0x00000610
        /*1458*/ 	.word	0x000000ff
        /*145c*/ 	.word	0x00030878
        /*1460*/ 	.short	0x0100
        /*1462*/ 	.byte	0x06
	.zero		1


	//   ....[13]....
        /*1464*/ 	.word	0x00000620
        /*1468*/ 	.word	0x000000ff
        /*146c*/ 	.word	0x00030888
        /*1470*/ 	.short	0x0100
        /*1472*/ 	.byte	0x06
	.zero		1


	//   ....[14]....
        /*1474*/ 	.word	0x00000750
        /*1478*/ 	.word	0x000000ff
        /*147c*/ 	.word	0x00030890
        /*1480*/ 	.short	0x0100
        /*1482*/ 	.byte	0x08
	.zero		1


	//   ....[15]....
        /*1484*/ 	.word	0x00000760
        /*1488*/ 	.word	0x000000ff
        /*148c*/ 	.word	0x000308a0
        /*1490*/ 	.short	0x0100
        /*1492*/ 	.byte	0x08
	.zero		1


	//   ....[16]....
        /*1494*/ 	.word	0x00000770
        /*1498*/ 	.word	0x000000ff
        /*149c*/ 	.word	0x00030898
        /*14a0*/ 	.short	0x0100
        /*14a2*/ 	.byte	0x08
	.zero		1


	//   ....[17]....
        /*14a4*/ 	.word	0x00000780
        /*14a8*/ 	.word	0x000000ff
        /*14ac*/ 	.word	0x000308a8
        /*14b0*/ 	.short	0x0100
        /*14b2*/ 	.byte	0x08
	.zero		1


	//   ....[18]....
        /*14b4*/ 	.word	0x000008b0
        /*14b8*/ 	.word	0x000000ff
        /*14bc*/ 	.word	0x000308b0
        /*14c0*/ 	.short	0x0100
        /*14c2*/ 	.byte	0x08
	.zero		1


	//   ....[19]....
        /*14c4*/ 	.word	0x000008c0
        /*14c8*/ 	.word	0x000000ff
        /*14cc*/ 	.word	0x000308c0
        /*14d0*/ 	.short	0x0100
        /*14d2*/ 	.byte	0x08
	.zero		1


	//   ....[20]....
        /*14d4*/ 	.word	0x000008d0
        /*14d8*/ 	.word	0x000000ff
        /*14dc*/ 	.word	0x000308b8
        /*14e0*/ 	.short	0x0100
        /*14e2*/ 	.byte	0x08
	.zero		1


	//   ....[21]....
        /*14e4*/ 	.word	0x000008e0
        /*14e8*/ 	.word	0x000000ff
        /*14ec*/ 	.word	0x000308c8
        /*14f0*/ 	.short	0x0100
        /*14f2*/ 	.byte	0x08
	.zero		1


	//   ....[22]....
        /*14f4*/ 	.word	0x00003da0
        /*14f8*/ 	.word	0x00000058
        /*14fc*/ 	.word	0x00030890
        /*1500*/ 	.short	0x010a
        /*1502*/ 	.byte	0x3f
	.zero		1


	//   ....[23]....
        /*1504*/ 	.word	0x000063d0
        /*1508*/ 	.word	0x00000058
        /*150c*/ 	.word	0x00030890
        /*1510*/ 	.short	0x010a
        /*1512*/ 	.byte	0x3f
	.zero		1


	//   ....[24]....
        /*1514*/ 	.word	0x00008590
        /*1518*/ 	.word	0x00000058
        /*151c*/ 	.word	0x00030890
        /*1520*/ 	.short	0x010a
        /*1522*/ 	.byte	0x3f
	.zero		1


	//   ....[25]....
        /*1524*/ 	.word	0x00008ba0
        /*1528*/ 	.word	0x0000000b
        /*152c*/ 	.word	0x00000000
        /*1530*/ 	.short	0x0101
        /*1532*/ 	.byte	0x3f
	.zero		1


	//   ....[26]....
        /*1534*/ 	.word	0x00008be0
        /*1538*/ 	.word	0x00000058
        /*153c*/ 	.word	0x000308b0
        /*1540*/ 	.short	0x010a
        /*1542*/ 	.byte	0x3f
	.zero		1


	//   ....[27]....
        /*1544*/ 	.word	0x00009190
        /*1548*/ 	.word	0x00000058
        /*154c*/ 	.word	0x00000000
        /*1550*/ 	.short	0x0101
        /*1552*/ 	.byte	0x3f
	.zero		1


	//   ....[28]....
        /*1554*/ 	.word	0x00009fd0
        /*1558*/ 	.word	0x00000011
        /*155c*/ 	.word	0x00030800
        /*1560*/ 	.short	0x010a
        /*1562*/ 	.byte	0x3f
	.zero		1


	//   ....[29]....
        /*1564*/ 	.word	0x0000a020
        /*1568*/ 	.word	0x00000011
        /*156c*/ 	.word	0x00030800
        /*1570*/ 	.short	0x010a
        /*1572*/ 	.byte	0x3f
	.zero		1


	//   ....[30]....
        /*1574*/ 	.word	0x0000bb00
        /*1578*/ 	.word	0x00000011
        /*157c*/ 	.word	0x00030800
        /*1580*/ 	.short	0x010a
        /*1582*/ 	.byte	0x3f
	.zero		1


	//   ....[31]....
        /*1584*/ 	.word	0x00010320
        /*1588*/ 	.word	0x00000011
        /*158c*/ 	.word	0x00030800
        /*1590*/ 	.short	0x010a
        /*1592*/ 	.byte	0x3f
	.zero		1


	//   ....[32]....
        /*1594*/ 	.word	0x00013f00
        /*1598*/ 	.word	0x00000000
        /*159c*/ 	.word	0x00030830
        /*15a0*/ 	.short	0x010a
        /*15a2*/ 	.byte	0x3f
	.zero		1


	//   ....[33]....
        /*15a4*/ 	.word	0x00013fb0
        /*15a8*/ 	.word	0x00000000
        /*15ac*/ 	.word	0x00030830
        /*15b0*/ 	.short	0x010a
        /*15b2*/ 	.byte	0x3f
	.zero		1


	//   ....[34]....
        /*15b4*/ 	.word	0x00014ff0
        /*15b8*/ 	.word	0x00000002
        /*15bc*/ 	.word	0x00000000
        /*15c0*/ 	.short	0x0101
        /*15c2*/ 	.byte	0x3f
	.zero		1


	//   ....[35]....
        /*15c4*/ 	.word	0x00016db0
        /*15c8*/ 	.word	0x00000002
        /*15cc*/ 	.word	0x00030830
        /*15d0*/ 	.short	0x010a
        /*15d2*/ 	.byte	0x3f
	.zero		1


	//   ....[36]....
        /*15d4*/ 	.word	0x00016e40
        /*15d8*/ 	.word	0x00000002
        /*15dc*/ 	.word	0x00030830
        /*15e0*/ 	.short	0x010a
        /*15e2*/ 	.byte	0x3f
	.zero		1


	//   ....[37]....
        /*15e4*/ 	.word	0x00018050
        /*15e8*/ 	.word	0x000000da
        /*15ec*/ 	.word	0x00030850
        /*15f0*/ 	.short	0x010a
        /*15f2*/ 	.byte	0x3f
	.zero		1


	//   ....[38]....
        /*15f4*/ 	.word	0x000180a0
        /*15f8*/ 	.word	0x000000da
        /*15fc*/ 	.word	0x00030850
        /*1600*/ 	.short	0x010a
        /*1602*/ 	.byte	0x3f
	.zero		1


	//   ....[39]....
        /*1604*/ 	.word	0x00018650
        /*1608*/ 	.word	0x00000002
        /*160c*/ 	.word	0x00000000
        /*1610*/ 	.short	0x0101
        /*1612*/ 	.byte	0x3f
	.zero		1


	//   ....[40]....
        /*1614*/ 	.word	0x00019d90
        /*1618*/ 	.word	0x000000da
        /*161c*/ 	.word	0x00000000
        /*1620*/ 	.short	0x0101
        /*1622*/ 	.byte	0x3f
	.zero		1


	//   ....[41]....
        /*1624*/ 	.word	0x0001a310
        /*1628*/ 	.word	0x000000de
        /*162c*/ 	.word	0x00030830
        /*1630*/ 	.short	0x010a
        /*1632*/ 	.byte	0x3f
	.zero		1


	//   ....[42]....
        /*1634*/ 	.word	0x0001a3a0
        /*1638*/ 	.word	0x000000de
        /*163c*/ 	.word	0x00030830
        /*1640*/ 	.short	0x010a
        /*1642*/ 	.byte	0x3f
	.zero		1


	//   ....[43]....
        /*1644*/ 	.word	0x0001b5c0
        /*1648*/ 	.word	0x0000000b
        /*164c*/ 	.word	0x00030850
        /*1650*/ 	.short	0x010a
        /*1652*/ 	.byte	0x3f
	.zero		1


	//   ....[44]....
        /*1654*/ 	.word	0x0001b610
        /*1658*/ 	.word	0x0000000b
        /*165c*/ 	.word	0x00030850
        /*1660*/ 	.short	0x010a
        /*1662*/ 	.byte	0x3f
	.zero		1


	//   ....[45]....
        /*1664*/ 	.word	0x0001bf50
        /*1668*/ 	.word	0x000000de
        /*166c*/ 	.word	0x00000000
        /*1670*/ 	.short	0x0101
        /*1672*/ 	.byte	0x3f
	.zero		1


	//   ....[46]....
        /*1674*/ 	.word	0x0001c6d0
        /*1678*/ 	.word	0x0000000b
        /*167c*/ 	.word	0x00000000
        /*1680*/ 	.short	0x0101
        /*1682*/ 	.byte	0x3f
	.zero		1


	//   ....[47]....
        /*1684*/ 	.word	0x0001c940
        /*1688*/ 	.word	0x00000004
        /*168c*/ 	.word	0x00030830
        /*1690*/ 	.short	0x010a
        /*1692*/ 	.byte	0x3f
	.zero		1


	//   ....[48]....
        /*1694*/ 	.word	0x0001c9d0
        /*1698*/ 	.word	0x00000004
        /*169c*/ 	.word	0x00030830
        /*16a0*/ 	.short	0x010a
        /*16a2*/ 	.byte	0x3f
	.zero		1


	//   ....[49]....
        /*16a4*/ 	.word	0x0001dc00
        /*16a8*/ 	.word	0x000000de
        /*16ac*/ 	.word	0x00030850
        /*16b0*/ 	.short	0x010a
        /*16b2*/ 	.byte	0x3f
	.zero		1


	//   ....[50]....
        /*16b4*/ 	.word	0x0001dc50
        /*16b8*/ 	.word	0x000000de
        /*16bc*/ 	.word	0x00030850
        /*16c0*/ 	.short	0x010a
        /*16c2*/ 	.byte	0x3f
	.zero		1


	//   ....[51]....
        /*16c4*/ 	.word	0x0001e240
        /*16c8*/ 	.word	0x00000004
        /*16cc*/ 	.word	0x00000000
        /*16d0*/ 	.short	0x0101
        /*16d2*/ 	.byte	0x3f
	.zero		1


	//   ....[52]....
        /*16d4*/ 	.word	0x0001f960
        /*16d8*/ 	.word	0x000000de
        /*16dc*/ 	.word	0x00000000
        /*16e0*/ 	.short	0x0101
        /*16e2*/ 	.byte	0x3f
	.zero		1


	//   ....[53]....
        /*16e4*/ 	.word	0x000202e0
        /*16e8*/ 	.word	0x00000005
        /*16ec*/ 	.word	0x00030850
        /*16f0*/ 	.short	0x010a
        /*16f2*/ 	.byte	0x3f
	.zero		1


	//   ....[54]....
        /*16f4*/ 	.word	0x00020330
        /*16f8*/ 	.word	0x00000005
        /*16fc*/ 	.word	0x00030850
        /*1700*/ 	.short	0x010a
        /*1702*/ 	.byte	0x3f
	.zero		1


	//   ....[55]....
        /*1704*/ 	.word	0x00020f80
        /*1708*/ 	.word	0x00000005
        /*170c*/ 	.word	0x00000000
        /*1710*/ 	.short	0x0101
        /*1712*/ 	.byte	0x3f
	.zero		1


	//   ....[56]....
        /*1714*/ 	.word	0x00022b30
        /*1718*/ 	.word	0x00000000
        /*171c*/ 	.word	0x00000000
        /*1720*/ 	.short	0x0101
        /*1722*/ 	.byte	0x3f
	.zero		1


	//   ....[57]....
        /*1724*/ 	.word	0x00023610
        /*1728*/ 	.word	0x00000006
        /*172c*/ 	.word	0x00000000
        /*1730*/ 	.short	0x0101
        /*1732*/ 	.byte	0x3f
	.zero		1


	//   ....[58]....
        /*1734*/ 	.word	0x000277d0
        /*1738*/ 	.word	0x00000011
        /*173c*/ 	.word	0x00030820
        /*1740*/ 	.short	0x010a
        /*1742*/ 	.byte	0x3f
	.zero		1


	//   ....[59]....
        /*1744*/ 	.word	0x00027860
        /*1748*/ 	.word	0x0000000c
        /*174c*/ 	.word	0x000308a0
        /*1750*/ 	.short	0x010a
        /*1752*/ 	.byte	0x3f
	.zero		1


	//   ....[60]....
        /*1754*/ 	.word	0x00027dc0
        /*1758*/ 	.word	0x0000000c
        /*175c*/ 	.word	0x000308c0
        /*1760*/ 	.short	0x010a
        /*1762*/ 	.byte	0x3f
	.zero		1


	//   ....[61]....
        /*1764*/ 	.word	0x000283d0
        /*1768*/ 	.word	0x00000007
        /*176c*/ 	.word	0x000308a0
        /*1770*/ 	.short	0x010a
        /*1772*/ 	.byte	0x3f
	.zero		1


	//   ....[62]....
        /*1774*/ 	.word	0x00028910
        /*1778*/ 	.word	0x00000007
        /*177c*/ 	.word	0x000308c0
        /*1780*/ 	.short	0x010a
        /*1782*/ 	.byte	0x3f
	.zero		1


	//   ....[63]....
        /*1784*/ 	.word	0x00029fa0
        /*1788*/ 	.word	0x00000004
        /*178c*/ 	.word	0x00030840
        /*1790*/ 	.short	0x010a
        /*1792*/ 	.byte	0x3f
	.zero		1


	//   ....[64]....
        /*1794*/ 	.word	0x0002a490
        /*1798*/ 	.word	0x00000004
        /*179c*/ 	.word	0x00030830
        /*17a0*/ 	.short	0x0107
        /*17a2*/ 	.byte	0x3f
	.zero		1


	//   ....[65]....
        /*17a4*/ 	.word	0x0002a540
        /*17a8*/ 	.word	0x00000004
        /*17ac*/ 	.word	0x00030830
        /*17b0*/ 	.short	0x0101
        /*17b2*/ 	.byte	0x3f
	.zero		1


	//   ....[66]....
        /*17b4*/ 	.word	0x0002b160
        /*17b8*/ 	.word	0x00000011
        /*17bc*/ 	.word	0x00030800
        /*17c0*/ 	.short	0x0107
        /*17c2*/ 	.byte	0x3f
	.zero		1


	//   ....[67]....
        /*17c4*/ 	.word	0x0002b280
        /*17c8*/ 	.word	0x00000011
        /*17cc*/ 	.word	0x00030800
        /*17d0*/ 	.short	0x0101
        /*17d2*/ 	.byte	0x3f
	.zero		1


	//   ....[68]....
        /*17d4*/ 	.word	0x0002b2a0
        /*17d8*/ 	.word	0x00000011
        /*17dc*/ 	.word	0x00030820
        /*17e0*/ 	.short	0x010a
        /*17e2*/ 	.byte	0x3f
	.zero		1


	//   ....[69]....
        /*17e4*/ 	.word	0x0002b680
        /*17e8*/ 	.word	0x00000007
        /*17ec*/ 	.word	0x00030840
        /*17f0*/ 	.short	0x010a
        /*17f2*/ 	.byte	0x3f
	.zero		1


	//   ....[70]....
        /*17f4*/ 	.word	0x0002bb60
        /*17f8*/ 	.word	0x00000007
        /*17fc*/ 	.word	0x00030830
        /*1800*/ 	.short	0x0107
        /*1802*/ 	.byte	0x3f
	.zero		1


	//   ....[71]....
        /*1804*/ 	.word	0x0002bc10
        /*1808*/ 	.word	0x00000007
        /*180c*/ 	.word	0x00030830
        /*1810*/ 	.short	0x0101
        /*1812*/ 	.byte	0x3f
	.zero		1


	//   ....[72]....
        /*1814*/ 	.word	0x0002bc70
        /*1818*/ 	.word	0x00000007
        /*181c*/ 	.word	0x00030860
        /*1820*/ 	.short	0x010a
        /*1822*/ 	.byte	0x3f
	.zero		1


	//   ....[73]....
        /*1824*/ 	.word	0x0002c130
        /*1828*/ 	.word	0x00000007
        /*182c*/ 	.word	0x00030850
        /*1830*/ 	.short	0x0107
        /*1832*/ 	.byte	0x3f
	.zero		1


	//   ....[74]....
        /*1834*/ 	.word	0x0002c250
        /*1838*/ 	.word	0x00000007
        /*183c*/ 	.word	0x00030850
        /*1840*/ 	.short	0x0101
        /*1842*/ 	.byte	0x3f
	.zero		1


	//   ....[75]....
        /*1844*/ 	.word	0x0002c460
        /*1848*/ 	.word	0x00000004
        /*184c*/ 	.word	0x00030860
        /*1850*/ 	.short	0x010a
        /*1852*/ 	.byte	0x3f
	.zero		1


	//   ....[76]....
        /*1854*/ 	.word	0x0002c8e0
        /*1858*/ 	.word	0x00000004
        /*185c*/ 	.word	0x00030850
        /*1860*/ 	.short	0x0107
        /*1862*/ 	.byte	0x3f
	.zero		1


	//   ....[77]....
        /*1864*/ 	.word	0x0002c990
        /*1868*/ 	.word	0x00000004
        /*186c*/ 	.word	0x00030850
        /*1870*/ 	.short	0x0101
        /*1872*/ 	.byte	0x3f
	.zero		1


	//   ....[78]....
        /*1874*/ 	.word	0x0002dae0
        /*1878*/ 	.word	0x00000005
        /*187c*/ 	.word	0x00030820
        /*1880*/ 	.short	0x010a
        /*1882*/ 	.byte	0x3f
	.zero		1


	//   ....[79]....
        /*1884*/ 	.word	0x0002dc70
        /*1888*/ 	.word	0x00000003
        /*188c*/ 	.word	0x00030840
        /*1890*/ 	.short	0x010a
        /*1892*/ 	.byte	0x3f
	.zero		1


	//   ....[80]....
        /*1894*/ 	.word	0x0002dd10
        /*1898*/ 	.word	0x00000005
        /*189c*/ 	.word	0x00030840
        /*18a0*/ 	.short	0x010a
        /*18a2*/ 	.byte	0x3f
	.zero		1


	//   ....[81]....
        /*18a4*/ 	.word	0x0002dd50
        /*18a8*/ 	.word	0x00000003
        /*18ac*/ 	.word	0x00030860
        /*18b0*/ 	.short	0x010a
        /*18b2*/ 	.byte	0x3f
	.zero		1


	//   ....[82]....
        /*18b4*/ 	.word	0x0002dd90
        /*18b8*/ 	.word	0x00000005
        /*18bc*/ 	.word	0x00030860
        /*18c0*/ 	.short	0x010a
        /*18c2*/ 	.byte	0x3f
	.zero		1


	//   ....[83]....
        /*18c4*/ 	.word	0x0002ddf0
        /*18c8*/ 	.word	0x00000058
        /*18cc*/ 	.word	0x00030890
        /*18d0*/ 	.short	0x010a
        /*18d2*/ 	.byte	0x3f
	.zero		1


	//   ....[84]....
        /*18d4*/ 	.word	0x0002e0a0
        /*18d8*/ 	.word	0x00000058
        /*18dc*/ 	.word	0x00030890
        /*18e0*/ 	.short	0x010a
        /*18e2*/ 	.byte	0x3f
	.zero		1


	//   ....[85]....
        /*18e4*/ 	.word	0x0002e350
        /*18e8*/ 	.word	0x00000058
        /*18ec*/ 	.word	0x00030890
        /*18f0*/ 	.short	0x010a
        /*18f2*/ 	.byte	0x3f
	.zero		1


	//   ....[86]....
        /*18f4*/ 	.word	0x0002e600
        /*18f8*/ 	.word	0x00000058
        /*18fc*/ 	.word	0x000308b0
        /*1900*/ 	.short	0x010a
        /*1902*/ 	.byte	0x3f
	.zero		1


	//   ....[87]....
        /*1904*/ 	.word	0x0002ed90
        /*1908*/ 	.word	0x00000011
        /*190c*/ 	.word	0x00030800
        /*1910*/ 	.short	0x010a
        /*1912*/ 	.byte	0x3f
	.zero		1


	//   ....[88]....
        /*1914*/ 	.word	0x0002f4f0
        /*1918*/ 	.word	0x00000011
        /*191c*/ 	.word	0x00030800
        /*1920*/ 	.short	0x010a
        /*1922*/ 	.byte	0x3f
	.zero		1


	//   ....[89]....
        /*1924*/ 	.word	0x0002f540
        /*1928*/ 	.word	0x00000000
        /*192c*/ 	.word	0x00030830
        /*1930*/ 	.short	0x010a
        /*1932*/ 	.byte	0x3f
	.zero		1


	//   ....[90]....
        /*1934*/ 	.word	0x0002f590
        /*1938*/ 	.word	0x00000002
        /*193c*/ 	.word	0x00030830
        /*1940*/ 	.short	0x010a
        /*1942*/ 	.byte	0x3f
	.zero		1


	//   ....[91]....
        /*1944*/ 	.word	0x0002f5e0
        /*1948*/ 	.word	0x000000da
        /*194c*/ 	.word	0x00030850
        /*1950*/ 	.short	0x010a
        /*1952*/ 	.byte	0x3f
	.zero		1


	//   ....[92]....
        /*1954*/ 	.word	0x0002f630
        /*1958*/ 	.word	0x000000de
        /*195c*/ 	.word	0x00030830
        /*1960*/ 	.short	0x010a
        /*1962*/ 	.byte	0x3f
	.zero		1


	//   ....[93]....
        /*1964*/ 	.word	0x0002f680
        /*1968*/ 	.word	0x0000000b
        /*196c*/ 	.word	0x00030850
        /*1970*/ 	.short	0x010a
        /*1972*/ 	.byte	0x3f
	.zero		1


	//   ....[94]....
        /*1974*/ 	.word	0x0002f6d0
        /*1978*/ 	.word	0x00000004
        /*197c*/ 	.word	0x00030830
        /*1980*/ 	.short	0x010a
        /*1982*/ 	.byte	0x3f
	.zero		1


	//   ....[95]....
        /*1984*/ 	.word	0x0002f720
        /*1988*/ 	.word	0x000000de
        /*198c*/ 	.word	0x00030850
        /*1990*/ 	.short	0x010a
        /*1992*/ 	.byte	0x3f
	.zero		1


	//   ....[96]....
        /*1994*/ 	.word	0x0002f770
        /*1998*/ 	.word	0x00000005
        /*199c*/ 	.word	0x00030850
        /*19a0*/ 	.short	0x010a
        /*19a2*/ 	.byte	0x3f
	.zero		1


	//   ....[97]....
        /*19a4*/ 	.word	0x0002f910
        /*19a8*/ 	.word	0x00000011
        /*19ac*/ 	.word	0x00030820
        /*19b0*/ 	.short	0x010a
        /*19b2*/ 	.byte	0x3f
	.zero		1


	//   ....[98]....
        /*19b4*/ 	.word	0x0002f960
        /*19b8*/ 	.word	0x0000000c
        /*19bc*/ 	.word	0x000308a0
        /*19c0*/ 	.short	0x010a
        /*19c2*/ 	.byte	0x3f
	.zero		1


	//   ....[99]....
        /*19c4*/ 	.word	0x0002f9b0
        /*19c8*/ 	.word	0x0000000c
        /*19cc*/ 	.word	0x000308c0
        /*19d0*/ 	.short	0x010a
        /*19d2*/ 	.byte	0x3f
	.zero		1


	//   ....[100]....
        /*19d4*/ 	.word	0x0002fa00
        /*19d8*/ 	.word	0x00000007
        /*19dc*/ 	.word	0x000308a0
        /*19e0*/ 	.short	0x010a
        /*19e2*/ 	.byte	0x3f
	.zero		1


	//   ....[101]....
        /*19e4*/ 	.word	0x0002fa50
        /*19e8*/ 	.word	0x00000007
        /*19ec*/ 	.word	0x000308c0
        /*19f0*/ 	.short	0x010a
        /*19f2*/ 	.byte	0x3f
	.zero		1


	//   ....[102]....
        /*19f4*/ 	.word	0x0002fb70
        /*19f8*/ 	.word	0x00000004
        /*19fc*/ 	.word	0x00030840
        /*1a00*/ 	.short	0x010a
        /*1a02*/ 	.byte	0x3f
	.zero		1


	//   ....[103]....
        /*1a04*/ 	.word	0x00030c80
        /*1a08*/ 	.word	0x00000011
        /*1a0c*/ 	.word	0x00030820
        /*1a10*/ 	.short	0x010a
        /*1a12*/ 	.byte	0x3f
	.zero		1


	//   ....[104]....
        /*1a14*/ 	.word	0x00030cd0
        /*1a18*/ 	.word	0x00000007
        /*1a1c*/ 	.word	0x00030840
        /*1a20*/ 	.short	0x010a
        /*1a22*/ 	.byte	0x3f
	.zero		1


	//   ....[105]....
        /*1a24*/ 	.word	0x000312f0
        /*1a28*/ 	.word	0x00000007
        /*1a2c*/ 	.word	0x00030860
        /*1a30*/ 	.short	0x010a
        /*1a32*/ 	.byte	0x3f
	.zero		1


	//   ....[106]....
        /*1a34*/ 	.word	0x00031930
        /*1a38*/ 	.word	0x00000004
        /*1a3c*/ 	.word	0x00030860
        /*1a40*/ 	.short	0x010a
        /*1a42*/ 	.byte	0x3f
	.zero		1


	//   ....[107]....
        /*1a44*/ 	.word	0x000329e0
        /*1a48*/ 	.word	0x00000005
        /*1a4c*/ 	.word	0x00030820
        /*1a50*/ 	.short	0x010a
        /*1a52*/ 	.byte	0x3f
	.zero		1


	//   ....[108]....
        /*1a54*/ 	.word	0x00032b80
        /*1a58*/ 	.word	0x00000003
        /*1a5c*/ 	.word	0x00030840
        /*1a60*/ 	.short	0x010a
        /*1a62*/ 	.byte	0x3f
	.zero		1


	//   ....[109]....
        /*1a64*/ 	.word	0x00032bd0
        /*1a68*/ 	.word	0x00000005
        /*1a6c*/ 	.word	0x00030840
        /*1a70*/ 	.short	0x010a
        /*1a72*/ 	.byte	0x3f
	.zero		1


	//   ....[110]....
        /*1a74*/ 	.word	0x00032c20
        /*1a78*/ 	.word	0x00000003
        /*1a7c*/ 	.word	0x00030860
        /*1a80*/ 	.short	0x010a
        /*1a82*/ 	.byte	0x3f
	.zero		1


	//----- nvinfo : EIATTR_NUM_MBARRIERS
	.align		4
.L_241:
        /*1a84*/ 	.byte	0x03, 0x38
        /*1a86*/ 	.short	0x0016


	//----- nvinfo : EIATTR_EXIT_INSTR_OFFSETS
	.align		4
        /*1a88*/ 	.byte	0x04, 0x1c
        /*1a8a*/ 	.short	(.L_243 - .L_242)


	//   ....[0]....
.L_242:
        /*1a8c*/ 	.word	0x0002dde0


	//----- nvinfo : EIATTR_MAX_THREADS
	.align		4
.L_243:
        /*1a90*/ 	.byte	0x04, 0x05
        /*1a92*/ 	.short	(.L_245 - .L_244)
.L_244:
        /*1a94*/ 	.word	0x00000180
        /*1a98*/ 	.word	0x00000001
        /*1a9c*/ 	.word	0x00000001


	//----- nvinfo : EIATTR_CRS_STACK_SIZE
	.align		4
.L_245:
        /*1aa0*/ 	.byte	0x04, 0x1e
        /*1aa2*/ 	.short	(.L_247 - .L_246)
.L_246:
        /*1aa4*/ 	.word	0x00000000


	//----- nvinfo : EIATTR_CBANK_PARAM_SIZE
	.align		4
.L_247:
        /*1aa8*/ 	.byte	0x03, 0x19
        /*1aaa*/ 	.short	0x0af0


	//----- nvinfo : EIATTR_PARAM_CBANK
	.align		4
        /*1aac*/ 	.byte	0x04, 0x0a
        /*1aae*/ 	.short	(.L_249 - .L_248)
	.align		4
.L_248:
        /*1ab0*/ 	.word	index@(.nv.constant0._ZN7cutlass13device_kernelIN5flash11enable_sm90INS1_16FlashAttnFwdSm90INS1_25CollectiveMainloopFwdSm90ILi2EN4cute5tupleIJNS5_1CILi1EEES8_S8_EEENS6_IJNS7_ILi128EEENS7_ILi64EEENS7_ILi256EEEEEELi256ENS_10bfloat16_tEfNS_4arch4Sm90ELb0ELb1ELb1ELb1ELb1ELb1ELb0ELb1ELb1ELb1ELb1ELb0EEENS1_21CollectiveEpilogueFwdINS6_IJSA_SC_SB_EEES9_SE_SG_Li256ELb1ELb1ELb1ELb0EEENS1_36VarlenDynamicPersistentTileSchedulerILi128ELi64ELi256ELi128ELb1ELb1ELb1ELb1ELb0ELb1EEEEEEEEEvNT_6ParamsE)
        /*1ab4*/ 	.short	0x0210
        /*1ab6*/ 	.short	0x0af0


	//----- nvinfo : EIATTR_SW_WAR
	.align		4
.L_249:
        /*1ab8*/ 	.byte	0x04, 0x36
        /*1aba*/ 	.short	(.L_251 - .L_250)
.L_250:
        /*1abc*/ 	.word	0x00000008
.L_251:


//--------------------- .nv.info._ZN7cutlass13device_kernelIN5flash11enable_sm90INS1_16FlashAttnFwdSm90INS1_25CollectiveMainloopFwdSm90ILi2EN4cute5tupleIJNS5_1CILi1EEES8_S8_EEENS6_IJNS7_ILi128EEENS7_ILi80EEENS7_ILi256EEEEEELi256ENS_10bfloat16_tEfNS_4arch4Sm90ELb1ELb0ELb1ELb0ELb1ELb0ELb0ELb1ELb1ELb1ELb1ELb0EEENS1_21CollectiveEpilogueFwdINS6_IJSA_SC_SB_EEES9_SE_SG_Li256ELb0ELb1ELb1ELb0EEENS1_19SingleTileSchedulerILb0ELb1ELb1ELi128EEEEEEEEEvNT_6ParamsE --------------------------
	.section	.nv.info._ZN7cutlass13device_kernelIN5flash11enable_sm90INS1_16FlashAttnFwdSm90INS1_25CollectiveMainloopFwdSm90ILi2EN4cute5tupleIJNS5_1CILi1EEES8_S8_EEENS6_IJNS7_ILi128EEENS7_ILi80EEENS7_ILi256EEEEEELi256ENS_10bfloat16_tEfNS_4arch4Sm90ELb1ELb0ELb1ELb0ELb1ELb0ELb0ELb1ELb1ELb1ELb1ELb0EEENS1_21CollectiveEpilogueFwdINS6_IJSA_SC_SB_EEES9_SE_SG_Li256ELb0ELb1ELb1ELb0EEENS1_19SingleTileSchedulerILb0ELb1ELb1ELi128EEEEEEEEEvNT_6ParamsE,"",@"SHT_CUDA_INFO"
	.sectionflags	@""
	.align	4


	//----- nvinfo : EIATTR_CUDA_API_VERSION
	.align		4
        /*0000*/ 	.byte	0x04, 0x37
        /*0002*/ 	.short	(.L_253 - .L_252)
.L_252:
        /*0004*/ 	.word	0x00000082


	//----- nvinfo : EIATTR_KPARAM_INFO
	.align		4
.L_253:
        /*0008*/ 	.byte	0x04, 0x17
        /*000a*/ 	.short	(.L_255 - .L_254)
.L_254:
        /*000c*/ 	.word	0x00000000
        /*0010*/ 	.short	0x0000
        /*0012*/ 	.short	0x0070
        /*0014*/ 	.byte	0x00, 0xf0, 0x01, 0x28


	//----- nvinfo : EIATTR_SPARSE_MMA_MASK
	.align		4
.L_255:
        /*0018*/ 	.byte	0x03, 0x50
        /*001a*/ 	.short	0x0000


	//----- nvinfo : EIATTR_MAXREG_COUNT
	.align		4
        /*001c*/ 	.byte	0x03, 0x1b
        /*001e*/ 	.short	0x00a8


	//----- nvinfo : EIATTR_NUM_BARRIERS
	.align		4
        /*0020*/ 	.byte	0x02, 0x4c
        /*0022*/ 	.byte	0x09
	.zero		1


	//----- nvinfo : EIATTR_EXTERNS
	.align		4
        /*0024*/ 	.byte	0x04, 0x0f
        /*0026*/ 	.short	(.L_257 - .L_256)


	//   ....[0]....
	.align		4
.L_256:
        /*0028*/ 	.word	index@(__assertfail)


	//----- nvinfo : EIATTR_ANNOTATIONS
	.align		4
.L_257:
        /*002c*/ 	.byte	0x04, 0x55
        /*002e*/ 	.short	(.L_259 - .L_258)


	//   ....[0]....
.L_258:
        /*0030*/ 	.word	0x00000001
        /*0034*/ 	.byte	0xa0, 0x08, 0x00, 0x00, 0x01, 0x00, 0x00, 0x00, 0xf0, 0x15, 0x00, 0x00, 0x01, 0x00, 0x00, 0x00
        /*0044*/ 	.byte	0x50, 0x28, 0x01, 0x00, 0x01, 0x00, 0x00, 0x00, 0xe0, 0x29, 0x01, 0x00, 0x01, 0x00, 0x00, 0x00
        /*0054*/ 	.byte	0xf0, 0x3f, 0x01, 0x00, 0x01, 0x00, 0x00, 0x00, 0x90, 0x58, 0x01, 0x00


	//----- nvinfo : EIATTR_MERCURY_ISA_VERSION
	.align		4
.L_259:
        /*0060*/ 	.byte	0x03, 0x5f
        /*0062*/ 	.short	0x0101


	//----- nvinfo : EIATTR_INT_WARP_WIDE_INSTR_OFFSETS
	.align		4
        /*0064*/ 	.byte	0x04, 0x31
        /*0066*/ 	.short	(.L_261 - .L_260)


	//   ....[0]....
.L_260:
        /*0068*/ 	.word	0x000000c0


	//   ....[1]....
        /*006c*/ 	.word	0x000000d0


	//   ....[2]....
        /*0070*/ 	.word	0x00000170


	//----- nvinfo : EIATTR_COOP_GROUP_MASK_REGIDS
	.align		4
.L_261:
        /*0074*/ 	.byte	0x04, 0x29
        /*0076*/ 	.short	(.L_263 - .L_262)


	//   ....[0]....
.L_262:
        /*0078*/ 	.word	0xffffffff


	//   ....[1]....
        /*007c*/ 	.word	0xffffffff


	//   ....[2]....
        /*0080*/ 	.word	0xffffffff


	//   ....[3]....
        /*0084*/ 	.word	0xffffffff


	//   ....[4]....
        /*0088*/ 	.word	0xffffffff


	//   ....[5]....
        /*008c*/ 	.word	0xffffffff


	//   ....[6]....
        /*0090*/ 	.word	0xffffffff


	//   ....[7]....
        /*0094*/ 	.word	0xffffffff


	//   ....[8]....
        /*0098*/ 	.word	0xffffffff


	//   ....[9]....
        /*009c*/ 	.word	0xffffffff


	//   ....[10]....
        /*00a0*/ 	.word	0xffffffff


	//   ....[11]....
        /*00a4*/ 	.word	0xffffffff


	//   ....[12]....
        /*00a8*/ 	.word	0xffffffff


	//   ....[13]....
        /*00ac*/ 	.word	0xffffffff


	//   ....[14]....
        /*00b0*/ 	.word	0xffffffff


	//   ....[15]....
        /*00b4*/ 	.word	0xffffffff


	//   ....[16]....
        /*00b8*/ 	.word	0xffffffff


	//   ....[17]....
        /*00bc*/ 	.word	0xffffffff


	//   ....[18]....
        /*00c0*/ 	.word	0xffffffff


	//   ....[19]....
        /*00c4*/ 	.word	0xffffffff


	//   ....[20]....
        /*00c8*/ 	.word	0xffffffff


	//   ....[21]....
        /*00cc*/ 	.word	0xffffffff


	//   ....[22]....
        /*00d0*/ 	.word	0xffffffff


	//   ....[23]....
        /*00d4*/ 	.word	0xffffffff


	//   ....[24]....
        /*00d8*/ 	.word	0xffffffff


	//   ....[25]....
        /*00dc*/ 	.word	0xffffffff


	//   ....[26]....
        /*00e0*/ 	.word	0xffffffff


	//   ....[27]....
        /*00e4*/ 	.word	0xffffffff


	//   ....[28]....
        /*00e8*/ 	.word	0xffffffff


	//   ....[29]....
        /*00ec*/ 	.word	0xffffffff


	//   ....[30]....
        /*00f0*/ 	.word	0xffffffff


	//   ....[31]....
        /*00f4*/ 	.word	0xffffffff


	//   ....[32]....
        /*00f8*/ 	.word	0xffffffff


	//   ....[33]....
        /*00fc*/ 	.word	0xffffffff


	//   ....[34]....
        /*0100*/ 	.word	0xffffffff


	//   ....[35]....
        /*0104*/ 	.word	0xffffffff


	//   ....[36]....
        /*0108*/ 	.word	0xffffffff


	//   ....[37]....
        /*010c*/ 	.word	0xffffffff


	//   ....[38]....
        /*0110*/ 	.word	0xffffffff


	//   ....[39]....
        /*0114*/ 	.word	0xffffffff


	//   ....[40]....
        /*0118*/ 	.word	0xffffffff


	//   ....[41]....
        /*011c*/ 	.word	0xffffffff


	//   ....[42]....
        /*0120*/ 	.word	0xffffffff


	//   ....[43]....
        /*0124*/ 	.word	0xffffffff


	//   ....[44]....
        /*0128*/ 	.word	0xffffffff


	//   ....[45]....
        /*012c*/ 	.word	0xffffffff


	//   ....[46]....
        /*0130*/ 	.word	0xffffffff


	//   ....[47]....
        /*0134*/ 	.word	0xffffffff


	//   ....[48]....
        /*0138*/ 	.word	0xffffffff


	//   ....[49]....
        /*013c*/ 	.word	0xffffffff


	//   ....[50]....
        /*0140*/ 	.word	0xffffffff


	//   ....[51]....
        /*0144*/ 	.word	0xffffffff


	//   ....[52]....
        /*0148*/ 	.word	0xffffffff


	//   ....[53]....
        /*014c*/ 	.word	0xffffffff


	//   ....[54]....
        /*0150*/ 	.word	0xffffffff


	//   ....[55]....
        /*0154*/ 	.word	0xffffffff


	//   ....[56]....
        /*0158*/ 	.word	0xffffffff


	//   ....[57]....
        /*015c*/ 	.word	0xffffffff


	//   ....[58]....
        /*0160*/ 	.word	0xffffffff


	//   ....[59]....
        /*0164*/ 	.word	0xffffffff


	//   ....[60]....
        /*0168*/ 	.word	0xffffffff


	//   ....[61]....
        /*016c*/ 	.word	0xffffffff


	//   ....[62]....
        /*0170*/ 	.word	0xffffffff


	//   ....[63]....
        /*0174*/ 	.word	0xffffffff


	//   ....[64]....
        /*0178*/ 	.word	0xffffffff


	//   ....[65]....
        /*017c*/ 	.word	0xffffffff


	//   ....[66]....
        /*0180*/ 	.word	0xffffffff


	//   ....[67]....
        /*0184*/ 	.word	0xffffffff


	//   ....[68]....
        /*0188*/ 	.word	0xffffffff


	//   ....[69]....
        /*018c*/ 	.word	0xffffffff


	//   ....[70]....
        /*0190*/ 	.word	0xffffffff


	//   ....[71]....
        /*0194*/ 	.word	0xffffffff


	//   ....[72]....
        /*0198*/ 	.word	0xffffffff


	//   ....[73]....
        /*019c*/ 	.word	0xffffffff


	//   ....[74]....
        /*01a0*/ 	.word	0xffffffff


	//   ....[75]....
        /*01a4*/ 	.word	0xffffffff


	//   ....[76]....
        /*01a8*/ 	.word	0xffffffff


	//   ....[77]....
        /*01ac*/ 	.word	0xffffffff


	//   ....[78]....
        /*01b0*/ 	.word	0xffffffff


	//   ....[79]....
        /*01b4*/ 	.word	0xffffffff


	//   ....[80]....
        /*01b8*/ 	.word	0xffffffff


	//   ....[81]....
        /*01bc*/ 	.word	0xffffffff


	//   ....[82]....
        /*01c0*/ 	.word	0xffffffff


	//   ....[83]....
        /*01c4*/ 	.word	0xffffffff


	//   ....[84]....
        /*01c8*/ 	.word	0xffffffff


	//   ....[85]....
        /*01cc*/ 	.word	0xffffffff


	//   ....[86]....
        /*01d0*/ 	.word	0xffffffff


	//   ....[87]....
        /*01d4*/ 	.word	0xffffffff


	//   ....[88]....
        /*01d8*/ 	.word	0xffffffff


	//   ....[89]....
        /*01dc*/ 	.word	0xffffffff


	//   ....[90]....
        /*01e0*/ 	.word	0xffffffff


	//   ....[91]....
        /*01e4*/ 	.word	0xffffffff


	//   ....[92]....
        /*01e8*/ 	.word	0xffffffff


	//   ....[93]....
        /*01ec*/ 	.word	0x0500000f


	//   ....[94]....
        /*01f0*/ 	.word	0x0500000f


	//   ....[95]....
        /*01f4*/ 	.word	0x0500000f


	//   ....[96]....
        /*01f8*/ 	.word	0x0500000f


	//   ....[97]....
        /*01fc*/ 	.word	0x0500000f


	//   ....[98]....
        /*0200*/ 	.word	0x0500000f


	//   ....[99]....
        /*0204*/ 	.word	0x0500000f


	//   ....[100]....
        /*0208*/ 	.word	0x0500000f


	//   ....[101]....
        /*020c*/ 	.word	0x0500000f


	//   ....[102]....
        /*0210*/ 	.word	0x0500000f


	//   ....[103]....
        /*0214*/ 	.word	0x0500000f


	//   ....[104]....
        /*0218*/ 	.word	0x0500000f


	//   ....[105]....
        /*021c*/ 	.word	0x0500000f


	//   ....[106]....
        /*0220*/ 	.word	0x0500000f


	//   ....[107]....
        /*0224*/ 	.word	0x0500000f


	//   ....[108]....
        /*0228*/ 	.word	0x0500000f


	//   ....[109]....
        /*022c*/ 	.word	0x0500000f


	//   ....[110]....
        /*0230*/ 	.word	0x0500000f


	//   ....[111]....
        /*0234*/ 	.word	0x0500000f


	//   ....[112]....
        /*0238*/ 	.word	0x0500000f


	//   ....[113]....
        /*023c*/ 	.word	0x0500000f


	//   ....[114]....
        /*0240*/ 	.word	0x0500000f


	//   ....[115]....
        /*0244*/ 	.word	0x0500000f


	//   ....[116]....
        /*0248*/ 	.word	0x0500000f


	//   ....[117]....
        /*024c*/ 	.word	0x0500000f


	//   ....[118]....
        /*0250*/ 	.word	0x0500000f


	//   ....[119]....
        /*0254*/ 	.word	0x0500000f


	//   ....[120]....
        /*0258*/ 	.word	0x0500000f


	//   ....[121]....
        /*025c*/ 	.word	0x0500000f


	//   ....[122]....
        /*0260*/ 	.word	0x0500000f


	//   ....[123]....
        /*0264*/ 	.word	0x0500000f


	//   ....[124]....
        /*0268*/ 	.word	0x0500000f


	//   ....[125]....
        /*026c*/ 	.word	0x0500000f


	//   ....[126]....
        /*0270*/ 	.word	0x0500000f


	//   ....[127]....
        /*0274*/ 	.word	0x0500000f


	//   ....[128]....
        /*0278*/ 	.word	0x0500000f


	//   ....[129]....
        /*027c*/ 	.word	0x0500000f


	//   ....[130]....
        /*0280*/ 	.word	0x0500000f


	//   ....[131]....
        /*0284*/ 	.word	0x0500000f


	//   ....[132]....
        /*0288*/ 	.word	0x0500000f


	//   ....[133]....
        /*028c*/ 	.word	0x0500000f


	//   ....[134]....
        /*0290*/ 	.word	0x0500000f


	//   ....[135]....
        /*0294*/ 	.word	0x0500000f


	//   ....[136]....
        /*0298*/ 	.word	0x0500000f


	//   ....[137]....
        /*029c*/ 	.word	0x0500000f


	//   ....[138]....
        /*02a0*/ 	.word	0x0500000f


	//   ....[139]....
        /*02a4*/ 	.word	0x0500000f


	//   ....[140]....
        /*02a8*/ 	.word	0x0500000f


	//   ....[141]....
        /*02ac*/ 	.word	0x0500000f


	//   ....[142]....
        /*02b0*/ 	.word	0x0500000f


	//   ....[143]....
        /*02b4*/ 	.word	0x0500000f


	//   ....[144]....
        /*02b8*/ 	.word	0x0500000f


	//   ....[145]....
        /*02bc*/ 	.word	0x0500000f


	//   ....[146]....
        /*02c0*/ 	.word	0x0500000f


	//   ....[147]....
        /*02c4*/ 	.word	0x0500000f


	//   ....[148]....
        /*02c8*/ 	.word	0x0500000f


	//   ....[149]....
        /*02cc*/ 	.word	0x0500000f


	//   ....[150]....
        /*02d0*/ 	.word	0x0500000f


	//----- nvinfo : EIATTR_COOP_GROUP_INSTR_OFFSETS
	.align		4
.L_263:
        /*02d4*/ 	.byte	0x04, 0x28
        /*02d6*/ 	.short	(.L_265 - .L_264)


	//   ....[0]....
.L_264:
        /*02d8*/ 	.word	0x00000070


	//   ....[1]....
        /*02dc*/ 	.word	0x000000b0


	//   ....[2]....
        /*02e0*/ 	.word	0x000002d0


	//   ....[3]....
        /*02e4*/ 	.word	0x00000430


	//   ....[4]....
        /*02e8*/ 	.word	0x00000550


	//   ....[5]....
        /*02ec*/ 	.word	0x000006b0


	//   ....[6]....
        /*02f0*/ 	.word	0x000013d0


	//   ....[7]....
        /*02f4*/ 	.word	0x00003e30


	//   ....[8]....
        /*02f8*/ 	.word	0x00003f90


	//   ....[9]....
        /*02fc*/ 	.word	0x000049d0


	//   ....[10]....
        /*0300*/ 	.word	0x00004a90


	//   ....[11]....
        /*0304*/ 	.word	0x00005070


	//   ....[12]....
        /*0308*/ 	.word	0x000050f0


	//   ....[13]....
        /*030c*/ 	.word	0x00008910


	//   ....[14]....
        /*0310*/ 	.word	0x00008f30


	//   ....[15]....
        /*0314*/ 	.word	0x00008f80


	//   ....[16]....
        /*0318*/ 	.word	0x00009060


	//   ....[17]....
        /*031c*/ 	.word	0x000096b0


	//   ....[18]....
        /*0320*/ 	.word	0x00009710


	//   ....[19]....
        /*0324*/ 	.word	0x0000d5b0


	//   ....[20]....
        /*0328*/ 	.word	0x0000d5d0


	//   ....[21]....
        /*032c*/ 	.word	0x0000d5f0


	//   ....[22]....
        /*0330*/ 	.word	0x0000d610


	//   ....[23]....
        /*0334*/ 	.word	0x0000e9b0


	//   ....[24]....
        /*0338*/ 	.word	0x0000e9c0


	//   ....[25]....
        /*033c*/ 	.word	0x0000ea60


	//   ....[26]....
        /*0340*/ 	.word	0x0000eac0


	//   ....[27]....
        /*0344*/ 	.word	0x0000fd80


	//   ....[28]....
        /*0348*/ 	.word	0x0000fdf0


	//   ....[29]....
        /*034c*/ 	.word	0x0000fe30


	//   ....[30]....
        /*0350*/ 	.word	0x0000fe60


	//   ....[31]....
        /*0354*/ 	.word	0x0000fea0


	//   ....[32]....
        /*0358*/ 	.word	0x0000feb0


	//   ....[33]....
        /*035c*/ 	.word	0x00010b20


	//   ....[34]....
        /*0360*/ 	.word	0x00010b30


	//   ....[35]....
        /*0364*/ 	.word	0x00011ba0


	//   ....[36]....
        /*0368*/ 	.word	0x00012e80


	//   ....[37]....
        /*036c*/ 	.word	0x00012ec0


	//   ....[38]....
        /*0370*/ 	.word	0x00012ef0


	//   ....[39]....
        /*0374*/ 	.word	0x00012f10


	//   ....[40]....
        /*0378*/ 	.word	0x00012f20


	//   ....[41]....
        /*037c*/ 	.word	0x00012f90


	//   ....[42]....
        /*0380*/ 	.word	0x00012fc0


	//   ....[43]....
        /*0384*/ 	.word	0x00013020


	//   ....[44]....
        /*0388*/ 	.word	0x00013050


	//   ....[45]....
        /*038c*/ 	.word	0x000130b0


	//   ....[46]....
        /*0390*/ 	.word	0x000137b0


	//   ....[47]....
        /*0394*/ 	.word	0x000137f0


	//   ....[48]....
        /*0398*/ 	.word	0x00013820


	//   ....[49]....
        /*039c*/ 	.word	0x00013850


	//   ....[50]....
        /*03a0*/ 	.word	0x00013860


	//   ....[51]....
        /*03a4*/ 	.word	0x000138f0


	//   ....[52]....
        /*03a8*/ 	.word	0x00013920


	//   ....[53]....
        /*03ac*/ 	.word	0x00013990


	//   ....[54]....
        /*03b0*/ 	.word	0x000139c0


	//   ....[55]....
        /*03b4*/ 	.word	0x00013a30


	//   ....[56]....
        /*03b8*/ 	.word	0x00013a60


	//   ....[57]....
        /*03bc*/ 	.word	0x00013ad0


	//   ....[58]....
        /*03c0*/ 	.word	0x00013b00


	//   ....[59]....
        /*03c4*/ 	.word	0x00013b70


	//   ....[60]....
        /*03c8*/ 	.word	0x00013ba0


	//   ....[61]....
        /*03cc*/ 	.word	0x00013c00


	//   ....[62]....
        /*03d0*/ 	.word	0x00014470


	//   ....[63]....
        /*03d4*/ 	.word	0x000144b0


	//   ....[64]....
        /*03d8*/ 	.word	0x000144e0


	//   ....[65]....
        /*03dc*/ 	.word	0x00014500


	//   ....[66]....
        /*03e0*/ 	.word	0x00014520


	//   ....[67]....
        /*03e4*/ 	.word	0x00014540


	//   ....[68]....
        /*03e8*/ 	.word	0x00014570


	//   ....[69]....
        /*03ec*/ 	.word	0x00014590


	//   ....[70]....
        /*03f0*/ 	.word	0x000145a0


	//   ....[71]....
        /*03f4*/ 	.word	0x00014620


	//   ....[72]....
        /*03f8*/ 	.word	0x000149c0


	//   ....[73]....
        /*03fc*/ 	.word	0x000149f0


	//   ....[74]....
        /*0400*/ 	.word	0x00014a10


	//   ....[75]....
        /*0404*/ 	.word	0x00014ab0


	//   ....[76]....
        /*0408*/ 	.word	0x00014ad0


	//   ....[77]....
        /*040c*/ 	.word	0x00014b70


	//   ....[78]....
        /*0410*/ 	.word	0x00014b90


	//   ....[79]....
        /*0414*/ 	.word	0x00014c30


	//   ....[80]....
        /*0418*/ 	.word	0x00014c50


	//   ....[81]....
        /*041c*/ 	.word	0x00014c60


	//   ....[82]....
        /*0420*/ 	.word	0x000151a0


	//   ....[83]....
        /*0424*/ 	.word	0x000151e0


	//   ....[84]....
        /*0428*/ 	.word	0x00015210


	//   ....[85]....
        /*042c*/ 	.word	0x00015240


	//   ....[86]....
        /*0430*/ 	.word	0x00015320


	//   ....[87]....
        /*0434*/ 	.word	0x00015340


	//   ....[88]....
        /*0438*/ 	.word	0x000153f0


	//   ....[89]....
        /*043c*/ 	.word	0x00015410


	//   ....[90]....
        /*0440*/ 	.word	0x00015460


	//   ....[91]....
        /*0444*/ 	.word	0x000154d0


	//   ....[92]....
        /*0448*/ 	.word	0x00015820


	//   ....[93]....
        /*044c*/ 	.word	0x00015de0


	//   ....[94]....
        /*0450*/ 	.word	0x00015ed0


	//   ....[95]....
        /*0454*/ 	.word	0x00015f90


	//   ....[96]....
        /*0458*/ 	.word	0x000160b0


	//   ....[97]....
        /*045c*/ 	.word	0x00016110


	//   ....[98]....
        /*0460*/ 	.word	0x00016210


	//   ....[99]....
        /*0464*/ 	.word	0x00016270


	//   ....[100]....
        /*0468*/ 	.word	0x00016370


	//   ....[101]....
        /*046c*/ 	.word	0x000163d0


	//   ....[102]....
        /*0470*/ 	.word	0x000164c0


	//   ....[103]....
        /*0474*/ 	.word	0x00016510


	//   ....[104]....
        /*0478*/ 	.word	0x000165b0


	//   ....[105]....
        /*047c*/ 	.word	0x00016610


	//   ....[106]....
        /*0480*/ 	.word	0x00016750


	//   ....[107]....
        /*0484*/ 	.word	0x000167c0


	//   ....[108]....
        /*0488*/ 	.word	0x000168c0


	//   ....[109]....
        /*048c*/ 	.word	0x00016930


	//   ....[110]....
        /*0490*/ 	.word	0x00016a30


	//   ....[111]....
        /*0494*/ 	.word	0x00016aa0


	//   ....[112]....
        /*0498*/ 	.word	0x00016ba0


	//   ....[113]....
        /*049c*/ 	.word	0x00016c10


	//   ....[114]....
        /*04a0*/ 	.word	0x00016d10


	//   ....[115]....
        /*04a4*/ 	.word	0x00016d80


	//   ....[116]....
        /*04a8*/ 	.word	0x00016e80


	//   ....[117]....
        /*04ac*/ 	.word	0x00016ee0


	//   ....[118]....
        /*04b0*/ 	.word	0x00016fd0


	//   ....[119]....
        /*04b4*/ 	.word	0x00017020


	//   ....[120]....
        /*04b8*/ 	.word	0x00017160


	//   ....[121]....
        /*04bc*/ 	.word	0x00017220


	//   ....[122]....
        /*04c0*/ 	.word	0x00017360


	//   ....[123]....
        /*04c4*/ 	.word	0x000173b0


	//   ....[124]....
        /*04c8*/ 	.word	0x000174c0


	//   ....[125]....
        /*04cc*/ 	.word	0x00017510


	//   ....[126]....
        /*04d0*/ 	.word	0x00017630


	//   ....[127]....
        /*04d4*/ 	.word	0x00017680


	//   ....[128]....
        /*04d8*/ 	.word	0x000177b0


	//   ....[129]....
        /*04dc*/ 	.word	0x00017800


	//   ....[130]....
        /*04e0*/ 	.word	0x000178e0


	//   ....[131]....
        /*04e4*/ 	.word	0x00017980


	//   ....[132]....
        /*04e8*/ 	.word	0x00017ab0


	//   ....[133]....
        /*04ec*/ 	.word	0x00017b00


	//   ....[134]....
        /*04f0*/ 	.word	0x00017c30


	//   ....[135]....
        /*04f4*/ 	.word	0x00017c80


	//   ....[136]....
        /*04f8*/ 	.word	0x00017db0


	//   ....[137]....
        /*04fc*/ 	.word	0x00017e00


	//   ....[138]....
        /*0500*/ 	.word	0x00017f30


	//   ....[139]....
        /*0504*/ 	.word	0x00017f80


	//   ....[140]....
        /*0508*/ 	.word	0x00018060


	//   ....[141]....
        /*050c*/ 	.word	0x00018100


	//   ....[142]....
        /*0510*/ 	.word	0x000182a0


	//   ....[143]....
        /*0514*/ 	.word	0x000182f0


	//   ....[144]....
        /*0518*/ 	.word	0x00018430


	//   ....[145]....
        /*051c*/ 	.word	0x00018480


	//   ....[146]....
        /*0520*/ 	.word	0x000185c0


	//   ....[147]....
        /*0524*/ 	.word	0x00018610


	//   ....[148]....
        /*0528*/ 	.word	0x00018740


	//   ....[149]....
        /*052c*/ 	.word	0x00018790


	//   ....[150]....
        /*0530*/ 	.word	0x000188a0


	//----- nvinfo : EIATTR_REG_RECONFIG
	.align		4
.L_265:
        /*0534*/ 	.byte	0x01, 0x54
	.zero		2


	//----- nvinfo : EIATTR_SYSCALL_OFFSETS
	.align		4
        /*0538*/ 	.byte	0x04, 0x46
        /*053a*/ 	.short	(.L_267 - .L_266)


	//   ....[0]....
.L_266:
        /*053c*/ 	.word	0x000015a0


	//   ....[1]....
        /*0540*/ 	.word	0x000123d0


	//   ....[2]....
        /*0544*/ 	.word	0x00012510


	//   ....[3]....
        /*0548*/ 	.word	0x00012600


	//   ....[4]....
        /*054c*/ 	.word	0x000134a0


	//----- nvinfo : EIATTR_MBARRIER_INSTR_OFFSETS
	.align		4
.L_267:
        /*0550*/ 	.byte	0x04, 0x39
        /*0552*/ 	.short	(.L_269 - .L_268)


	//   ....[0]....
.L_268:
        /*0554*/ 	.word	0x00000180
        /*0558*/ 	.word	0x000000ff
        /*055c*/ 	.word	0x00038800
        /*0560*/ 	.short	0x0100
        /*0562*/ 	.byte	0x08
	.zero		1


	//   ....[1]....
        /*0564*/ 	.word	0x00000190
        /*0568*/ 	.word	0x000000ff
        /*056c*/ 	.word	0x00038820
        /*0570*/ 	.short	0x0100
        /*0572*/ 	.byte	0x08
	.zero		1


	//   ....[2]....
        /*0574*/ 	.word	0x00000280
        /*0578*/ 	.word	0x000000ff
        /*057c*/ 	.word	0x00038830
        /*0580*/ 	.short	0x0100
        /*0582*/ 	.byte	0x08
	.zero		1


	//   ....[3]....
        /*0584*/ 	.word	0x00000290
        /*0588*/ 	.word	0x000000ff
        /*058c*/ 	.word	0x00038840
        /*0590*/ 	.short	0x0100
        /*0592*/ 	.byte	0x08
	.zero		1


	//   ....[4]....
        /*0594*/ 	.word	0x000002a0
        /*0598*/ 	.word	0x000000ff
        /*059c*/ 	.word	0x00038838
        /*05a0*/ 	.short	0x0100
        /*05a2*/ 	.byte	0x08
	.zero		1


	//   ....[5]....
        /*05a4*/ 	.word	0x000002b0
        /*05a8*/ 	.word	0x000000ff
        /*05ac*/ 	.word	0x00038848
        /*05b0*/ 	.short	0x0100
        /*05b2*/ 	.byte	0x08
	.zero		1


	//   ....[6]....
        /*05b4*/ 	.word	0x000003e0
        /*05b8*/ 	.word	0x000000ff
        /*05bc*/ 	.word	0x00038850
        /*05c0*/ 	.short	0x0100
        /*05c2*/ 	.byte	0x08
	.zero		1


	//   ....[7]....
        /*05c4*/ 	.word	0x000003f0
        /*05c8*/ 	.word	0x000000ff
        /*05cc*/ 	.word	0x00038860
        /*05d0*/ 	.short	0x0100
        /*05d2*/ 	.byte	0x08
	.zero		1


	//   ....[8]....
        /*05d4*/ 	.word	0x00000400
        /*05d8*/ 	.word	0x000000ff
        /*05dc*/ 	.word	0x00038858
        /*05e0*/ 	.short	0x0100
        /*05e2*/ 	.byte	0x08
	.zero		1


	//   ....[9]....
        /*05e4*/ 	.word	0x00000410
        /*05e8*/ 	.word	0x000000ff
        /*05ec*/ 	.word	0x00038868
        /*05f0*/ 	.short	0x0100
        /*05f2*/ 	.byte	0x08
	.zero		1


	//   ....[10]....
        /*05f4*/ 	.word	0x00000500
        /*05f8*/ 	.word	0x000000ff
        /*05fc*/ 	.word	0x00038870
        /*0600*/ 	.short	0x0100
        /*0602*/ 	.byte	0x06
	.zero		1


	//   ....[11]....
        /*0604*/ 	.word	0x00000510
        /*0608*/ 	.word	0x000000ff
        /*060c*/ 	.word	0x00038880
        /*0610*/ 	.short	0x0100
        /*0612*/ 	.byte	0x06
	.zero		1


	//   ....[12]....
        /*0614*/ 	.word	0x00000520
        /*0618*/ 	.word	0x000000ff
        /*061c*/ 	.word	0x00038878
        /*0620*/ 	.short	0x0100
        /*0622*/ 	.byte	0x06
	.zero		1


	//   ....[13]....
        /*0624*/ 	.word	0x00000530
        /*0628*/ 	.word	0x000000ff
        /*062c*/ 	.word	0x00038888
        /*0630*/ 	.short	0x0100
        /*0632*/ 	.byte	0x06
	.zero		1


	//   ....[14]....
        /*0634*/ 	.word	0x00000660
        /*0638*/ 	.word	0x000000ff
        /*063c*/ 	.word	0x00038890
        /*0640*/ 	.short	0x0100
        /*0642*/ 	.byte	0x08
	.zero		1


	//   ....[15]....
        /*0644*/ 	.word	0x00000670
        /*0648*/ 	.word	0x000000ff
        /*064c*/ 	.word	0x000388a0
        /*0650*/ 	.short	0x0100
        /*0652*/ 	.byte	0x08
	.zero		1


	//   ....[16]....
        /*0654*/ 	.word	0x00000680
        /*0658*/ 	.word	0x000000ff
        /*065c*/ 	.word	0x00038898
        /*0660*/ 	.short	0x0100
        /*0662*/ 	.byte	0x08
	.zero		1


	//   ....[17]....
        /*0664*/ 	.word	0x00000690
        /*0668*/ 	.word	0x000000ff
        /*066c*/ 	.word	0x000388a8
        /*0670*/ 	.short	0x0100
        /*0672*/ 	.byte	0x08
	.zero		1


	//   ....[18]....
        /*0674*/ 	.word	0x000007d0
        /*0678*/ 	.word	0x000000ff
        /*067c*/ 	.word	0x000388b0
        /*0680*/ 	.short	0x0100
        /*0682*/ 	.byte	0x08
	.zero		1


	//   ....[19]....
        /*0684*/ 	.word	0x000007e0
        /*0688*/ 	.word	0x000000ff
        /*068c*/ 	.word	0x000388c0
        /*0690*/ 	.short	0x0100
        /*0692*/ 	.byte	0x08
	.zero		1


	//   ....[20]....
        /*0694*/ 	.word	0x000007f0
        /*0698*/ 	.word	0x000000ff
        /*069c*/ 	.word	0x000388b8
        /*06a0*/ 	.short	0x0100
        /*06a2*/ 	.byte	0x08
	.zero		1


	//   ....[21]....
        /*06a4*/ 	.word	0x00000800
        /*06a8*/ 	.word	0x000000ff
        /*06ac*/ 	.word	0x000388c8
        /*06b0*/ 	.short	0x0100
        /*06b2*/ 	.byte	0x08
	.zero		1


	//   ....[22]....
        /*06b4*/ 	.word	0x000015d0
        /*06b8*/ 	.word	0x000000ff
        /*06bc*/ 	.word	0x00038800
        /*06c0*/ 	.short	0x010a
        /*06c2*/ 	.byte	0x04
	.zero		1


	//   ....[23]....
        /*06c4*/ 	.word	0x00001670
        /*06c8*/ 	.word	0x000000ff
        /*06cc*/ 	.word	0x00038830
        /*06d0*/ 	.short	0x010a
        /*06d2*/ 	.byte	0x04
	.zero		1


	//   ....[24]....
        /*06d4*/ 	.word	0x000016e0
        /*06d8*/ 	.word	0x000000ff
        /*06dc*/ 	.word	0x00038830
        /*06e0*/ 	.short	0x010a
        /*06e2*/ 	.byte	0x04
	.zero		1


	//   ....[25]....
        /*06e4*/ 	.word	0x00004560
        /*06e8*/ 	.word	0x000000ff
        /*06ec*/ 	.word	0x00000000
        /*06f0*/ 	.short	0x0101
        /*06f2*/ 	.byte	0x07
	.zero		1


	//   ....[26]....
        /*06f4*/ 	.word	0x00005ae0
        /*06f8*/ 	.word	0x000000ff
        /*06fc*/ 	.word	0x00038830
        /*0700*/ 	.short	0x010a
        /*0702*/ 	.byte	0x06
	.zero		1


	//   ....[27]....
        /*0704*/ 	.word	0x00005b30
        /*0708*/ 	.word	0x000000ff
        /*070c*/ 	.word	0x00038830
        /*0710*/ 	.short	0x010a
        /*0712*/ 	.byte	0x06
	.zero		1


	//   ....[28]....
        /*0714*/ 	.word	0x000083b0
        /*0718*/ 	.word	0x000000ff
        /*071c*/ 	.word	0x00038850
        /*0720*/ 	.short	0x010a
        /*0722*/ 	.byte	0x0a
	.zero		1


	//   ....[29]....
        /*0724*/ 	.word	0x000083f0
        /*0728*/ 	.word	0x000000ff
        /*072c*/ 	.word	0x00038850
        /*0730*/ 	.short	0x010a
        /*0732*/ 	.byte	0x0a
	.zero		1


	//   ....[30]....
        /*0734*/ 	.word	0x000095e0
        /*0738*/ 	.word	0x000000ff
        /*073c*/ 	.word	0x00000000
        /*0740*/ 	.short	0x0101
        /*0742*/ 	.byte	0x07
	.zero		1


	//   ....[31]....
        /*0744*/ 	.word	0x00009f60
        /*0748*/ 	.word	0x000000ff
        /*074c*/ 	.word	0x00000000
        /*0750*/ 	.short	0x0101
        /*0752*/ 	.byte	0x0a
	.zero		1


	//   ....[32]....
        /*0754*/ 	.word	0x0000a1c0
        /*0758*/ 	.word	0x000000ff
        /*075c*/ 	.word	0x00038830
        /*0760*/ 	.short	0x010a
        /*0762*/ 	.byte	0x06
	.zero		1


	//   ....[33]....
        /*0764*/ 	.word	0x0000a210
        /*0768*/ 	.word	0x000000ff
        /*076c*/ 	.word	0x00038830
        /*0770*/ 	.short	0x010a
        /*0772*/ 	.byte	0x06
	.zero		1


	//   ....[34]....
        /*0774*/ 	.word	0x0000cb30
        /*0778*/ 	.word	0x000000ff
        /*077c*/ 	.word	0x00038850
        /*0780*/ 	.short	0x010a
        /*0782*/ 	.byte	0x0e
	.zero		1


	//   ....[35]....
        /*0784*/ 	.word	0x0000cb70
        /*0788*/ 	.word	0x000000ff
        /*078c*/ 	.word	0x00038850
        /*0790*/ 	.short	0x010a
        /*0792*/ 	.byte	0x0e
	.zero		1


	//   ....[36]....
        /*0794*/ 	.word	0x0000d1b0
        /*0798*/ 	.word	0x000000ff
        /*079c*/ 	.word	0x00000000
        /*07a0*/ 	.short	0x0101
        /*07a2*/ 	.byte	0x0a
	.zero		1


	//   ....[37]....
        /*07a4*/ 	.word	0x0000dfe0
        /*07a8*/ 	.word	0x000000ff
        /*07ac*/ 	.word	0x00000000
        /*07b0*/ 	.short	0x0101
        /*07b2*/ 	.byte	0x0e
	.zero		1


	//   ....[38]....
        /*07b4*/ 	.word	0x0000e920
        /*07b8*/ 	.word	0x000000ff
        /*07bc*/ 	.word	0x00038850
        /*07c0*/ 	.short	0x010a
        /*07c2*/ 	.byte	0x05
	.zero		1


	//   ....[39]....
        /*07c4*/ 	.word	0x0000e960
        /*07c8*/ 	.word	0x000000ff
        /*07cc*/ 	.word	0x00038850
        /*07d0*/ 	.short	0x010a
        /*07d2*/ 	.byte	0x05
	.zero		1


	//   ....[40]....
        /*07d4*/ 	.word	0x0000efa0
        /*07d8*/ 	.word	0x000000ff
        /*07dc*/ 	.word	0x00000000
        /*07e0*/ 	.short	0x0101
        /*07e2*/ 	.byte	0x04
	.zero		1


	//   ....[41]....
        /*07e4*/ 	.word	0x0000fed0
        /*07e8*/ 	.word	0x000000ff
        /*07ec*/ 	.word	0x00000000
        /*07f0*/ 	.short	0x0101
        /*07f2*/ 	.byte	0x04
	.zero		1


	//   ....[42]....
        /*07f4*/ 	.word	0x00012c60
        /*07f8*/ 	.word	0x000000ff
        /*07fc*/ 	.word	0x00038840
        /*0800*/ 	.short	0x010a
        /*0802*/ 	.byte	0x2c
	.zero		1


	//   ....[43]....
        /*0804*/ 	.word	0x00013260
        /*0808*/ 	.word	0x000000ff
        /*080c*/ 	.word	0x00038830
        /*0810*/ 	.short	0x0107
        /*0812*/ 	.byte	0x2c
	.zero		1


	//   ....[44]....
        /*0814*/ 	.word	0x000132d0
        /*0818*/ 	.word	0x000000ff
        /*081c*/ 	.word	0x00038830
        /*0820*/ 	.short	0x0101
        /*0822*/ 	.byte	0x2c
	.zero		1


	//   ....[45]....
        /*0824*/ 	.word	0x00013d80
        /*0828*/ 	.word	0x000000ff
        /*082c*/ 	.word	0x00038800
        /*0830*/ 	.short	0x0107
        /*0832*/ 	.byte	0x2c
	.zero		1


	//   ....[46]....
        /*0834*/ 	.word	0x00013e00
        /*0838*/ 	.word	0x000000ff
        /*083c*/ 	.word	0x00038800
        /*0840*/ 	.short	0x0101
        /*0842*/ 	.byte	0x2c
	.zero		1


	//   ....[47]....
        /*0844*/ 	.word	0x00013e10
        /*0848*/ 	.word	0x000000ff
        /*084c*/ 	.word	0x00038820
        /*0850*/ 	.short	0x010a
        /*0852*/ 	.byte	0x2c
	.zero		1


	//   ....[48]....
        /*0854*/ 	.word	0x00014270
        /*0858*/ 	.word	0x00000013
        /*085c*/ 	.word	0x00038840
        /*0860*/ 	.short	0x010a
        /*0862*/ 	.byte	0x3f
	.zero		1


	//   ....[49]....
        /*0864*/ 	.word	0x00014840
        /*0868*/ 	.word	0x00000013
        /*086c*/ 	.word	0x00038830
        /*0870*/ 	.short	0x0107
        /*0872*/ 	.byte	0x3f
	.zero		1


	//   ....[50]....
        /*0874*/ 	.word	0x000148f0
        /*0878*/ 	.word	0x00000013
        /*087c*/ 	.word	0x00038830
        /*0880*/ 	.short	0x0101
        /*0882*/ 	.byte	0x3f
	.zero		1


	//   ....[51]....
        /*0884*/ 	.word	0x00014950
        /*0888*/ 	.word	0x00000004
        /*088c*/ 	.word	0x00038860
        /*0890*/ 	.short	0x010a
        /*0892*/ 	.byte	0x3f
	.zero		1


	//   ....[52]....
        /*0894*/ 	.word	0x00014e10
        /*0898*/ 	.word	0x00000004
        /*089c*/ 	.word	0x00038850
        /*08a0*/ 	.short	0x0107
        /*08a2*/ 	.byte	0x3f
	.zero		1


	//   ....[53]....
        /*08a4*/ 	.word	0x00014f80
        /*08a8*/ 	.word	0x00000004
        /*08ac*/ 	.word	0x00038850
        /*08b0*/ 	.short	0x0101
        /*08b2*/ 	.byte	0x3f
	.zero		1


	//   ....[54]....
        /*08b4*/ 	.word	0x00015110
        /*08b8*/ 	.word	0x00000000
        /*08bc*/ 	.word	0x00038860
        /*08c0*/ 	.short	0x010a
        /*08c2*/ 	.byte	0x3f
	.zero		1


	//   ....[55]....
        /*08c4*/ 	.word	0x00015660
        /*08c8*/ 	.word	0x00000000
        /*08cc*/ 	.word	0x00038850
        /*08d0*/ 	.short	0x0107
        /*08d2*/ 	.byte	0x3f
	.zero		1


	//   ....[56]....
        /*08d4*/ 	.word	0x00015720
        /*08d8*/ 	.word	0x00000000
        /*08dc*/ 	.word	0x00038850
        /*08e0*/ 	.short	0x0101
        /*08e2*/ 	.byte	0x3f
	.zero		1


	//   ....[57]....
        /*08e4*/ 	.word	0x000157b0
        /*08e8*/ 	.word	0x00000007
        /*08ec*/ 	.word	0x00038820
        /*08f0*/ 	.short	0x010a
        /*08f2*/ 	.byte	0x3f
	.zero		1


	//   ....[58]....
        /*08f4*/ 	.word	0x00015930
        /*08f8*/ 	.word	0x00000005
        /*08fc*/ 	.word	0x00038840
        /*0900*/ 	.short	0x010a
        /*0902*/ 	.byte	0x3f
	.zero		1


	//   ....[59]....
        /*0904*/ 	.word	0x000159d0
        /*0908*/ 	.word	0x00000003
        /*090c*/ 	.word	0x00038840
        /*0910*/ 	.short	0x010a
        /*0912*/ 	.byte	0x3f
	.zero		1


	//   ....[60]....
        /*0914*/ 	.word	0x00015a10
        /*0918*/ 	.word	0x00000005
        /*091c*/ 	.word	0x00038860
        /*0920*/ 	.short	0x010a
        /*0922*/ 	.byte	0x3f
	.zero		1


	//   ....[61]....
        /*0924*/ 	.word	0x00015a50
        /*0928*/ 	.word	0x00000003
        /*092c*/ 	.word	0x00038860
        /*0930*/ 	.short	0x010a
        /*0932*/ 	.byte	0x3f
	.zero		1


	//   ....[62]....
        /*0934*/ 	.word	0x00015ad0
        /*0938*/ 	.word	0x00000003
        /*093c*/ 	.word	0x00038800
        /*0940*/ 	.short	0x010a
        /*0942*/ 	.byte	0x3f
	.zero		1


	//   ....[63]....
        /*0944*/ 	.word	0x00015b40
        /*0948*/ 	.word	0x00000003
        /*094c*/ 	.word	0x00038830
        /*0950*/ 	.short	0x010a
        /*0952*/ 	.byte	0x3f
	.zero		1


	//   ....[64]....
        /*0954*/ 	.word	0x00015bb0
        /*0958*/ 	.word	0x00000006
        /*095c*/ 	.word	0x00038830
        /*0960*/ 	.short	0x010a
        /*0962*/ 	.byte	0x3f
	.zero		1


	//   ....[65]....
        /*0964*/ 	.word	0x00015c10
        /*0968*/ 	.word	0x00000003
        /*096c*/ 	.word	0x00038850
        /*0970*/ 	.short	0x010a
        /*0972*/ 	.byte	0x3f
	.zero		1


	//   ....[66]....
        /*0974*/ 	.word	0x00015c80
        /*0978*/ 	.word	0x00000006
        /*097c*/ 	.word	0x00038830
        /*0980*/ 	.short	0x010a
        /*0982*/ 	.byte	0x3f
	.zero		1


	//   ....[67]....
        /*0984*/ 	.word	0x00015ce0
        /*0988*/ 	.word	0x00000003
        /*098c*/ 	.word	0x00038850
        /*0990*/ 	.short	0x010a
        /*0992*/ 	.byte	0x3f
	.zero		1


	//   ....[68]....
        /*0994*/ 	.word	0x00015d40
        /*0998*/ 	.word	0x00000005
        /*099c*/ 	.word	0x00038850
        /*09a0*/ 	.short	0x010a
        /*09a2*/ 	.byte	0x3f
	.zero		1


	//   ....[69]....
        /*09a4*/ 	.word	0x00015e20
        /*09a8*/ 	.word	0x00000003
        /*09ac*/ 	.word	0x00038840
        /*09b0*/ 	.short	0x010a
        /*09b2*/ 	.byte	0x3f
	.zero		1


	//   ....[70]....
        /*09b4*/ 	.word	0x00017060
        /*09b8*/ 	.word	0x00000003
        /*09bc*/ 	.word	0x00038820
        /*09c0*/ 	.short	0x010a
        /*09c2*/ 	.byte	0x3f
	.zero		1


	//   ....[71]....
        /*09c4*/ 	.word	0x000170b0
        /*09c8*/ 	.word	0x00000013
        /*09cc*/ 	.word	0x00038840
        /*09d0*/ 	.short	0x010a
        /*09d2*/ 	.byte	0x3f
	.zero		1


	//   ....[72]....
        /*09d4*/ 	.word	0x00017830
        /*09d8*/ 	.word	0x00000004
        /*09dc*/ 	.word	0x00038860
        /*09e0*/ 	.short	0x010a
        /*09e2*/ 	.byte	0x3f
	.zero		1


	//   ....[73]....
        /*09e4*/ 	.word	0x00017fb0
        /*09e8*/ 	.word	0x00000000
        /*09ec*/ 	.word	0x00038860
        /*09f0*/ 	.short	0x010a
        /*09f2*/ 	.byte	0x3f
	.zero		1


	//   ....[74]....
        /*09f4*/ 	.word	0x000187c0
        /*09f8*/ 	.word	0x00000007
        /*09fc*/ 	.word	0x00038820
        /*0a00*/ 	.short	0x010a
        /*0a02*/ 	.byte	0x3f
	.zero		1


	//   ....[75]....
        /*0a04*/ 	.word	0x00018960
        /*0a08*/ 	.word	0x00000005
        /*0a0c*/ 	.word	0x00038840
        /*0a10*/ 	.short	0x010a
        /*0a12*/ 	.byte	0x3f
	.zero		1


	//   ....[76]....
        /*0a14*/ 	.word	0x000189b0
        /*0a18*/ 	.word	0x00000003
        /*0a1c*/ 	.word	0x00038840
        /*0a20*/ 	.short	0x010a
        /*0a22*/ 	.byte	0x3f
	.zero		1


	//   ....[77]....
        /*0a24*/ 	.word	0x00018a00
        /*0a28*/ 	.word	0x00000005
        /*0a2c*/ 	.word	0x00038860
        /*0a30*/ 	.short	0x010a
        /*0a32*/ 	.byte	0x3f
	.zero		1


	//----- nvinfo : EIATTR_NUM_MBARRIERS
	.align		4
.L_269:
        /*0a34*/ 	.byte	0x03, 0x38
        /*0a36*/ 	.short	0x0016


	//----- nvinfo : EIATTR_EXIT_INSTR_OFFSETS
	.align		4
        /*0a38*/ 	.byte	0x04, 0x1c
        /*0a3a*/ 	.short	(.L_271 - .L_270)


	//   ....[0]....
.L_270:
        /*0a3c*/ 	.word	0x00015aa0


	//----- nvinfo : EIATTR_MAX_THREADS
	.align		4
.L_271:
        /*0a40*/ 	.byte	0x04, 0x05
        /*0a42*/ 	.short	(.L_273 - .L_272)
.L_272:
        /*0a44*/ 	.word	0x00000180
        /*0a48*/ 	.word	0x00000001
        /*0a4c*/ 	.word	0x00000001


	//----- nvinfo : EIATTR_CRS_STACK_SIZE
	.align		4
.L_273:
        /*0a50*/ 	.byte	0x04, 0x1e
        /*0a52*/ 	.short	(.L_275 - .L_274)
.L_274:
        /*0a54*/ 	.word	0x00000000


	//----- nvinfo : EIATTR_CBANK_PARAM_SIZE
	.align		4
.L_275:
        /*0a58*/ 	.byte	0x03, 0x19
        /*0a5a*/ 	.short	0x0a70


	//----- nvinfo : EIATTR_PARAM_CBANK
	.align		4
        /*0a5c*/ 	.byte	0x04, 0x0a
        /*0a5e*/ 	.short	(.L_277 - .L_276)
	.align		4
.L_276:
        /*0a60*/ 	.word	index@(.nv.constant0._ZN7cutlass13device_kernelIN5flash11enable_sm90INS1_16FlashAttnFwdSm90INS1_25CollectiveMainloopFwdSm90ILi2EN4cute5tupleIJNS5_1CILi1EEES8_S8_EEENS6_IJNS7_ILi128EEENS7_ILi80EEENS7_ILi256EEEEEELi256ENS_10bfloat16_tEfNS_4arch4Sm90ELb1ELb0ELb1ELb0ELb1ELb0ELb0ELb1ELb1ELb1ELb1ELb0EEENS1_21CollectiveEpilogueFwdINS6_IJSA_SC_SB_EEES9_SE_SG_Li256ELb0ELb1ELb1ELb0EEENS1_19SingleTileSchedulerILb0ELb1ELb1ELi128EEEEEEEEEvNT_6ParamsE)
        /*0a64*/ 	.short	0x0210
        /*0a66*/ 	.short	0x0a70


	//----- nvinfo : EIATTR_SW_WAR
	.align		4
.L_277:
        /*0a68*/ 	.byte	0x04, 0x36
        /*0a6a*/ 	.short	(.L_279 - .L_278)
.L_278:
        /*0a6c*/ 	.word	0x00000008
.L_279:


//--------------------- .nv.info._ZN7cutlass13device_kernelIN5flash11enable_sm90INS1_16FlashAttnFwdSm90INS1_25CollectiveMainloopFwdSm90ILi2EN4cute5tupleIJNS5_1CILi1EEES8_S8_EEENS6_IJNS7_ILi128EEENS7_ILi80EEENS7_ILi256EEEEEELi256ENS_10bfloat16_tEfNS_4arch4Sm90ELb1ELb0ELb1ELb1ELb1ELb0ELb0ELb1ELb1ELb1ELb1ELb0EEENS1_21CollectiveEpilogueFwdINS6_IJSA_SC_SB_EEES9_SE_SG_Li256ELb1ELb1ELb1ELb0EEENS1_36VarlenDynamicPersistentTileSchedulerILi128ELi80ELi256ELi128ELb1ELb1ELb1ELb1ELb1ELb1EEEEEEEEEvNT_6ParamsE --------------------------
	.section	.nv.info._ZN7cutlass13device_kernelIN5flash11enable_sm90INS1_16FlashAttnFwdSm90INS1_25CollectiveMainloopFwdSm90ILi2EN4cute5tupleIJNS5_1CILi1EEES8_S8_EEENS6_IJNS7_ILi128EEENS7_ILi80EEENS7_ILi256EEEEEELi256ENS_10bfloat16_tEfNS_4arch4Sm90ELb1ELb0ELb1ELb1ELb1ELb0ELb0ELb1ELb1ELb1ELb1ELb0EEENS1_21CollectiveEpilogueFwdINS6_IJSA_SC_SB_EEES9_SE_SG_Li256ELb1ELb1ELb1ELb0EEENS1_36VarlenDynamicPersistentTileSchedulerILi128ELi80ELi256ELi128ELb1ELb1ELb1ELb1ELb1ELb1EEEEEEEEEvNT_6ParamsE,"",@"SHT_CUDA_INFO"
	.sectionflags	@""
	.align	4


	//----- nvinfo : EIATTR_CUDA_API_VERSION
	.align		4
        /*0000*/ 	.byte	0x04, 0x37
        /*0002*/ 	.short	(.L_281 - .L_280)
.L_280:
        /*0004*/ 	.word	0x00000082


	//----- nvinfo : EIATTR_KPARAM_INFO
	.align		4
.L_281:
        /*0008*/ 	.byte	0x04, 0x17
        /*000a*/ 	.short	(.L_283 - .L_282)
.L_282:
        /*000c*/ 	.word	0x00000000
        /*0010*/ 	.short	0x0000
        /*0012*/ 	.short	0x0070
        /*0014*/ 	.byte	0x00, 0xf0, 0x01, 0x2a


	//----- nvinfo : EIATTR_SPARSE_MMA_MASK
	.align		4
.L_283:
        /*0018*/ 	.byte	0x03, 0x50
        /*001a*/ 	.short	0x0000


	//----- nvinfo : EIATTR_MAXREG_COUNT
	.align		4
        /*001c*/ 	.byte	0x03, 0x1b
        /*001e*/ 	.short	0x00a8


	//----- nvinfo : EIATTR_NUM_BARRIERS
	.align		4
        /*0020*/ 	.byte	0x02, 0x4c
        /*0022*/ 	.byte	0x09
	.zero		1


	//----- nvinfo : EIATTR_EXTERNS
	.align		4
        /*0024*/ 	.byte	0x04, 0x0f
        /*0026*/ 	.short	(.L_285 - .L_284)


	//   ....[0]....
	.align		4
.L_284:
        /*0028*/ 	.word	index@(__assertfail)


	//----- nvinfo : EIATTR_ANNOTATIONS
	.align		4
.L_285:
        /*002c*/ 	.byte	0x04, 0x55
        /*002e*/ 	.short	(.L_287 - .L_286)


	//   ....[0]....
.L_286:
        /* <DEDUP_REMOVED lines=27> */


	//----- nvinfo : EIATTR_MERCURY_ISA_VERSION
	.align		4
.L_287:
        /*01c8*/ 	.byte	0x03, 0x5f
        /*01ca*/ 	.short	0x0101


	//----- nvinfo : EIATTR_UNUSED_LOAD_BYTE_OFFSET
	.align		4
        /*01cc*/ 	.byte	0x04, 0x44
        /*01ce*/ 	.short	(.L_289 - .L_288)


	//   ....[0]....
.L_288:
        /*01d0*/ 	.word	0x00000950
        /*01d4*/ 	.word	0x0000fff0


	//   ....[1]....
        /*01d8*/ 	.word	0x0000f940
        /*01dc*/ 	.word	0x0000fff0


	//----- nvinfo : EIATTR_INT_WARP_WIDE_INSTR_OFFSETS
	.align		4
.L_289:
        /*01e0*/ 	.byte	0x04, 0x31
        /*01e2*/ 	.short	(.L_291 - .L_290)


	//   ....[0]....
.L_290:
        /*01e4*/ 	.word	0x000000c0


	//   ....[1]....
        /*01e8*/ 	.word	0x000000d0


	//   ....[2]....
        /*01ec*/ 	.word	0x00000170


	//   ....[3]....
        /*01f0*/ 	.word	0x00015f80


	//   ....[4]....
        /*01f4*/ 	.word	0x00016010


	//   ....[5]....
        /*01f8*/ 	.word	0x00018f20


	//   ....[6]....
        /*01fc*/ 	.word	0x00018fb0


	//----- nvinfo : EIATTR_COOP_GROUP_MASK_REGIDS
	.align		4
.L_291:
        /*0200*/ 	.byte	0x04, 0x29
        /*0202*/ 	.short	(.L_293 - .L_292)


	//   ....[0]....
.L_292:
        /*0204*/ 	.word	0xffffffff


	//   ....[1]....
        /*0208*/ 	.word	0xffffffff


	//   ....[2]....
        /*020c*/ 	.word	0xffffffff


	//   ....[3]....
        /*0210*/ 	.word	0xffffffff


	//   ....[4]....
        /*0214*/ 	.word	0xffffffff


	//   ....[5]....
        /*0218*/ 	.word	0xffffffff


	//   ....[6]....
        /*021c*/ 	.word	0xffffffff


	//   ....[7]....
        /*0220*/ 	.word	0xffffffff


	//   ....[8]....
        /*0224*/ 	.word	0xffffffff


	//   ....[9]....
        /*0228*/ 	.word	0xffffffff


	//   ....[10]....
        /*022c*/ 	.word	0xffffffff


	//   ....[11]....
        /*0230*/ 	.word	0xffffffff


	//   ....[12]....
        /*0234*/ 	.word	0xffffffff


	//   ....[13]....
        /*0238*/ 	.word	0xffffffff


	//   ....[14]....
        /*023c*/ 	.word	0xffffffff


	//   ....[15]....
        /*0240*/ 	.word	0xffffffff


	//   ....[16]....
        /*0244*/ 	.word	0xffffffff


	//   ....[17]....
        /*0248*/ 	.word	0xffffffff


	//   ....[18]....
        /*024c*/ 	.word	0xffffffff


	//   ....[19]....
        /*0250*/ 	.word	0xffffffff


	//   ....[20]....
        /*0254*/ 	.word	0xffffffff


	//   ....[21]....
        /*0258*/ 	.word	0xffffffff


	//   ....[22]....
        /*025c*/ 	.word	0xffffffff


	//   ....[23]....
        /*0260*/ 	.word	0xffffffff


	//   ....[24]....
        /*0264*/ 	.word	0xffffffff


	//   ....[25]....
        /*0268*/ 	.word	0xffffffff


	//   ....[26]....
        /*026c*/ 	.word	0xffffffff


	//   ....[27]....
        /*0270*/ 	.word	0xffffffff


	//   ....[28]....
        /*0274*/ 	.word	0xffffffff


	//   ....[29]....
        /*0278*/ 	.word	0xffffffff


	//   ....[30]....
        /*027c*/ 	.word	0xffffffff


	//   ....[31]....
        /*0280*/ 	.word	0xffffffff


	//   ....[32]....
        /*0284*/ 	.word	0xffffffff


	//   ....[33]....
        /*0288*/ 	.word	0xffffffff


	//   ....[34]....
        /*028c*/ 	.word	0xffffffff


	//   ....[35]....
        /*0290*/ 	.word	0xffffffff


	//   ....[36]....
        /*0294*/ 	.word	0xffffffff


	//   ....[37]....
        /*0298*/ 	.word	0xffffffff


	//   ....[38]....
        /*029c*/ 	.word	0xffffffff


	//   ....[39]....
        /*02a0*/ 	.word	0xffffffff


	//   ....[40]....
        /*02a4*/ 	.word	0xffffffff


	//   ....[41]....
        /*02a8*/ 	.word	0xffffffff


	//   ....[42]....
        /*02ac*/ 	.word	0xffffffff


	//   ....[43]....
        /*02b0*/ 	.word	0xffffffff


	//   ....[44]....
        /*02b4*/ 	.word	0xffffffff


	//   ....[45]....
        /*02b8*/ 	.word	0xffffffff


	//   ....[46]....
        /*02bc*/ 	.word	0xffffffff


	//   ....[47]....
        /*02c0*/ 	.word	0xffffffff


	//   ....[48]....
        /*02c4*/ 	.word	0xffffffff


	//   ....[49]....
        /*02c8*/ 	.word	0xffffffff


	//   ....[50]....
        /*02cc*/ 	.word	0xffffffff


	//   ....[51]....
        /*02d0*/ 	.word	0xffffffff


	//   ....[52]....
        /*02d4*/ 	.word	0xffffffff


	//   ....[53]....
        /*02d8*/ 	.word	0xffffffff


	//   ....[54]....
        /*02dc*/ 	.word	0xffffffff


	//   ....[55]....
        /*02e0*/ 	.word	0xffffffff


	//   ....[56]....
        /*02e4*/ 	.word	0xffffffff


	//   ....[57]....
        /*02e8*/ 	.word	0xffffffff


	//   ....[58]....
        /*02ec*/ 	.word	0xffffffff


	//   ....[59]....
        /*02f0*/ 	.word	0xffffffff


	//   ....[60]....
        /*02f4*/ 	.word	0xffffffff


	//   ....[61]....
        /*02f8*/ 	.word	0xffffffff


	//   ....[62]....
        /*02fc*/ 	.word	0xffffffff


	//   ....[63]....
        /*0300*/ 	.word	0xffffffff


	//   ....[64]....
        /*0304*/ 	.word	0xffffffff


	//   ....[65]....
        /*0308*/ 	.word	0xffffffff


	//   ....[66]....
        /*030c*/ 	.word	0xffffffff


	//   ....[67]....
        /*0310*/ 	.word	0xffffffff


	//   ....[68]....
        /*0314*/ 	.word	0xffffffff


	//   ....[69]....
        /*0318*/ 	.word	0xffffffff


	//   ....[70]....
        /*031c*/ 	.word	0xffffffff


	//   ....[71]....
        /*0320*/ 	.word	0xffffffff


	//   ....[72]....
        /*0324*/ 	.word	0xffffffff


	//   ....[73]....
        /*0328*/ 	.word	0xffffffff


	//   ....[74]....
        /*032c*/ 	.word	0xffffffff


	//   ....[75]....
        /*0330*/ 	.word	0xffffffff


	//   ....[76]....
        /*0334*/ 	.word	0xffffffff


	//   ....[77]....
        /*0338*/ 	.word	0xffffffff


	//   ....[78]....
        /*033c*/ 	.word	0xffffffff


	//   ....[79]....
        /*0340*/ 	.word	0xffffffff


	//   ....[80]....
        /*0344*/ 	.word	0xffffffff


	//   ....[81]....
        /*0348*/ 	.word	0xffffffff


	//   ....[82]....
        /*034c*/ 	.word	0xffffffff


	//   ....[83]....
        /*0350*/ 	.word	0xffffffff


	//   ....[84]....
        /*0354*/ 	.word	0xffffffff


	//   ....[85]....
        /*0358*/ 	.word	0xffffffff


	//   ....[86]....
        /*035c*/ 	.word	0xffffffff


	//   ....[87]....
        /*0360*/ 	.word	0xffffffff


	//   ....[88]....
        /*0364*/ 	.word	0xffffffff


	//   ....[89]....
        /*0368*/ 	.word	0xffffffff


	//   ....[90]....
        /*036c*/ 	.word	0xffffffff


	//   ....[91]....
        /*0370*/ 	.word	0xffffffff


	//   ....[92]....
        /*0374*/ 	.word	0xffffffff


	//   ....[93]....
        /*0378*/ 	.word	0xffffffff


	//   ....[94]....
        /*037c*/ 	.word	0xffffffff


	//   ....[95]....
        /*0380*/ 	.word	0xffffffff


	//   ....[96]....
        /*0384*/ 	.word	0xffffffff


	//   ....[97]....
        /*0388*/ 	.word	0xffffffff


	//   ....[98]....
        /*038c*/ 	.word	0xffffffff


	//   ....[99]....
        /*0390*/ 	.word	0xffffffff


	//   ....[100]....
        /*0394*/ 	.word	0xffffffff


	//   ....[101]....
        /*0398*/ 	.word	0xffffffff


	//   ....[102]....
        /*039c*/ 	.word	0xffffffff


	//   ....[103]....
        /*03a0*/ 	.word	0xffffffff


	//   ....[104]....
        /*03a4*/ 	.word	0xffffffff


	//   ....[105]....
        /*03a8*/ 	.word	0xffffffff


	//   ....[106]....
        /*03ac*/ 	.word	0xffffffff


	//   ....[107]....
        /*03b0*/ 	.word	0xffffffff


	//   ....[108]....
        /*03b4*/ 	.word	0xffffffff


	//   ....[109]....
        /*03b8*/ 	.word	0xffffffff


	//   ....[110]....
        /*03bc*/ 	.word	0xffffffff


	//   ....[111]....
        /*03c0*/ 	.word	0xffffffff


	//   ....[112]....
        /*03c4*/ 	.word	0xffffffff


	//   ....[113]....
        /*03c8*/ 	.word	0xffffffff


	//   ....[114]....
        /*03cc*/ 	.word	0xffffffff


	//   ....[115]....
        /*03d0*/ 	.word	0xffffffff


	//   ....[116]....
        /*03d4*/ 	.word	0xffffffff


	//   ....[117]....
        /*03d8*/ 	.word	0xffffffff


	//   ....[118]....
        /*03dc*/ 	.word	0xffffffff


	//   ....[119]....
        /*03e0*/ 	.word	0xffffffff


	//   ....[120]....
        /*03e4*/ 	.word	0xffffffff


	//   ....[121]....
        /*03e8*/ 	.word	0xffffffff


	//   ....[122]....
        /*03ec*/ 	.word	0xffffffff


	//   ....[123]....
        /*03f0*/ 	.word	0xffffffff


	//   ....[124]....
        /*03f4*/ 	.word	0xffffffff


	//   ....[125]....
        /*03f8*/ 	.word	0xffffffff


	//   ....[126]....
        /*03fc*/ 	.word	0xffffffff


	//   ....[127]....
        /*0400*/ 	.word	0xffffffff


	//   ....[128]....
        /*0404*/ 	.word	0xffffffff


	//   ....[129]....
        /*0408*/ 	.word	0xffffffff


	//   ....[130]....
        /*040c*/ 	.word	0xffffffff


	//   ....[131]....
        /*0410*/ 	.word	0xffffffff


	//   ....[132]....
        /*0414*/ 	.word	0xffffffff


	//   ....[133]....
        /*0418*/ 	.word	0xffffffff


	//   ....[134]....
        /*041c*/ 	.word	0xffffffff


	//   ....[135]....
        /*0420*/ 	.word	0xffffffff


	//   ....[136]....
        /*0424*/ 	.word	0xffffffff


	//   ....[137]....
        /*0428*/ 	.word	0xffffffff


	//   ....[138]....
        /*042c*/ 	.word	0xffffffff


	//   ....[139]....
        /*0430*/ 	.word	0xffffffff


	//   ....[140]....
        /*0434*/ 	.word	0xffffffff


	//   ....[141]....
        /*0438*/ 	.word	0xffffffff


	//   ....[142]....
        /*043c*/ 	.word	0xffffffff


	//   ....[143]....
        /*0440*/ 	.word	0x0500000f


	//   ....[144]....
        /*0444*/ 	.word	0x0500000f


	//   ....[145]....
        /*0448*/ 	.word	0x0500000f


	//   ....[146]....
        /*044c*/ 	.word	0x0500000f


	//   ....[147]....
        /*0450*/ 	.word	0x0500000f


	//   ....[148]....
        /*0454*/ 	.word	0x0500000f


	//   ....[149]....
        /*0458*/ 	.word	0x0500000f


	//   ....[150]....
        /*045c*/ 	.word	0x0500000f


	//   ....[151]....
        /*0460*/ 	.word	0x0500000f


	//   ....[152]....
        /*0464*/ 	.word	0x0500000f


	//   ....[153]....
        /*0468*/ 	.word	0x0500000f


	//   ....[154]....
        /*046c*/ 	.word	0x0500000f


	//   ....[155]....
        /*0470*/ 	.word	0x0500000f


	//   ....[156]....
        /*0474*/ 	.word	0x0500000f


	//   ....[157]....
        /*0478*/ 	.word	0x0500000f


	//   ....[158]....
        /*047c*/ 	.word	0x0500000f


	//   ....[159]....
        /*0480*/ 	.word	0x0500000f


	//   ....[160]....
        /*0484*/ 	.word	0x0500000f


	//   ....[161]....
        /*0488*/ 	.word	0x0500000f


	//   ....[162]....
        /*048c*/ 	.word	0x0500000f


	//   ....[163]....
        /*0490*/ 	.word	0x0500000f


	//   ....[164]....
        /*0494*/ 	.word	0x0500000f


	//   ....[165]....
        /*0498*/ 	.word	0x0500000f


	//   ....[166]....
        /*049c*/ 	.word	0x0500000f


	//   ....[167]....
        /*04a0*/ 	.word	0x0500000f


	//   ....[168]....
        /*04a4*/ 	.word	0x0500000f


	//   ....[169]....
        /*04a8*/ 	.word	0x0500000f


	//   ....[170]....
        /*04ac*/ 	.word	0x0500000f


	//   ....[171]....
        /*04b0*/ 	.word	0x0500000f


	//   ....[172]....
        /*04b4*/ 	.word	0x0500000f


	//   ....[173]....
        /*04b8*/ 	.word	0x0500000f


	//   ....[174]....
        /*04bc*/ 	.word	0x0500000f


	//   ....[175]....
        /*04c0*/ 	.word	0x0500000f


	//   ....[176]....
        /*04c4*/ 	.word	0x0500000f


	//   ....[177]....
        /*04c8*/ 	.word	0x0500000f


	//   ....[178]....
        /*04cc*/ 	.word	0x0500000f


	//   ....[179]....
        /*04d0*/ 	.word	0x0500000f


	//   ....[180]....
        /*04d4*/ 	.word	0x0500000f


	//   ....[181]....
        /*04d8*/ 	.word	0x0500000f


	//   ....[182]....
        /*04dc*/ 	.word	0x0500000f


	//   ....[183]....
        /*04e0*/ 	.word	0x0500000f


	//   ....[184]....
        /*04e4*/ 	.word	0x0500000f


	//   ....[185]....
        /*04e8*/ 	.word	0x0500000f


	//   ....[186]....
        /*04ec*/ 	.word	0x0500000f


	//   ....[187]....
        /*04f0*/ 	.word	0x0500000f


	//   ....[188]....
        /*04f4*/ 	.word	0x0500000f


	//   ....[189]....
        /*04f8*/ 	.word	0x0500000f


	//   ....[190]....
        /*04fc*/ 	.word	0x0500000f


	//   ....[191]....
        /*0500*/ 	.word	0x0500000f


	//   ....[192]....
        /*0504*/ 	.word	0x0500000f


	//   ....[193]....
        /*0508*/ 	.word	0x0500000f


	//   ....[194]....
        /*050c*/ 	.word	0x0500000f


	//   ....[195]....
        /*0510*/ 	.word	0x0500000f


	//   ....[196]....
        /*0514*/ 	.word	0x0500000f


	//   ....[197]....
        /*0518*/ 	.word	0x0500000f


	//   ....[198]....
        /*051c*/ 	.word	0x0500000f


	//   ....[199]....
        /*0520*/ 	.word	0x0500000f


	//   ....[200]....
        /*0524*/ 	.word	0x0500000f


	//   ....[201]....
        /*0528*/ 	.word	0x0500000f


	//   ....[202]....
        /*052c*/ 	.word	0x0500000f


	//   ....[203]....
        /*0530*/ 	.word	0x0500000f


	//   ....[204]....
        /*0534*/ 	.word	0x0500000f


	//   ....[205]....
        /*0538*/ 	.word	0x0500000f


	//   ....[206]....
        /*053c*/ 	.word	0x0500000f


	//   ....[207]....
        /*0540*/ 	.word	0x0500000f


	//   ....[208]....
        /*0544*/ 	.word	0x0500000f


	//   ....[209]....
        /*0548*/ 	.word	0x0500000f


	//   ....[210]....
        /*054c*/ 	.word	0x0500000f


	//   ....[211]....
        /*0550*/ 	.word	0x0500000f


	//   ....[212]....
        /*0554*/ 	.word	0x0500000f


	//   ....[213]....
        /*0558*/ 	.word	0x0500000f


	//   ....[214]....
        /*055c*/ 	.word	0x0500000f


	//   ....[215]....
        /*0560*/ 	.word	0x0500000f


	//   ....[216]....
        /*0564*/ 	.word	0x0500000f


	//   ....[217]....
        /*0568*/ 	.word	0x0500000f


	//   ....[218]....
        /*056c*/ 	.word	0x0500000f


	//----- nvinfo : EIATTR_COOP_GROUP_INSTR_OFFSETS
	.align		4
.L_293:
        /*0570*/ 	.byte	0x04, 0x28
        /*0572*/ 	.short	(.L_295 - .L_294)


	//   ....[0]....
.L_294:
        /*0574*/ 	.word	0x00000070


	//   ....[1]....
        /*0578*/ 	.word	0x000000b0


	//   ....[2]....
        /*057c*/ 	.word	0x000002d0


	//   ....[3]....
        /*0580*/ 	.word	0x00000430


	//   ....[4]....
        /*0584*/ 	.word	0x00000550


	//   ....[5]....
        /*0588*/ 	.word	0x000006b0


	//   ....[6]....
        /*058c*/ 	.word	0x00002010


	//   ....[7]....
        /*0590*/ 	.word	0x000048f0


	//   ....[8]....
        /*0594*/ 	.word	0x00004990


	//   ....[9]....
        /*0598*/ 	.word	0x00005280


	//   ....[10]....
        /*059c*/ 	.word	0x000054e0


	//   ....[11]....
        /*05a0*/ 	.word	0x00005a60


	//   ....[12]....
        /*05a4*/ 	.word	0x00005af0


	//   ....[13]....
        /*05a8*/ 	.word	0x00008fd0


	//   ....[14]....
        /*05ac*/ 	.word	0x00009020


	//   ....[15]....
        /*05b0*/ 	.word	0x000096f0


	//   ....[16]....
        /*05b4*/ 	.word	0x00009800


	//   ....[17]....
        /*05b8*/ 	.word	0x00009d80


	//   ....[18]....
        /*05bc*/ 	.word	0x00009df0


	//   ....[19]....
        /*05c0*/ 	.word	0x0000d600


	//   ....[20]....
        /*05c4*/ 	.word	0x0000d660


	//   ....[21]....
        /*05c8*/ 	.word	0x0000d8c0


	//   ....[22]....
        /*05cc*/ 	.word	0x0000d8e0


	//   ....[23]....
        /*05d0*/ 	.word	0x0000ec30


	//   ....[24]....
        /*05d4*/ 	.word	0x0000ec60


	//   ....[25]....
        /*05d8*/ 	.word	0x0000ecf0


	//   ....[26]....
        /*05dc*/ 	.word	0x0000ed10


	//   ....[27]....
        /*05e0*/ 	.word	0x00010b10


	//   ....[28]....
        /*05e4*/ 	.word	0x00010b20


	//   ....[29]....
        /*05e8*/ 	.word	0x00010b30


	//   ....[30]....
        /*05ec*/ 	.word	0x00010b40


	//   ....[31]....
        /*05f0*/ 	.word	0x00011630


	//   ....[32]....
        /*05f4*/ 	.word	0x00011650


	//   ....[33]....
        /*05f8*/ 	.word	0x000117f0


	//   ....[34]....
        /*05fc*/ 	.word	0x00011810


	//   ....[35]....
        /*0600*/ 	.word	0x00011950


	//   ....[36]....
        /*0604*/ 	.word	0x00011970


	//   ....[37]....
        /*0608*/ 	.word	0x00011ac0


	//   ....[38]....
        /*060c*/ 	.word	0x00011ae0


	//   ....[39]....
        /*0610*/ 	.word	0x000120b0


	//   ....[40]....
        /*0614*/ 	.word	0x000120f0


	//   ....[41]....
        /*0618*/ 	.word	0x00012c20


	//   ....[42]....
        /*061c*/ 	.word	0x00012c30


	//   ....[43]....
        /*0620*/ 	.word	0x00013f70


	//   ....[44]....
        /*0624*/ 	.word	0x00013fa0


	//   ....[45]....
        /*0628*/ 	.word	0x00014100


	//   ....[46]....
        /*062c*/ 	.word	0x00014120


	//   ....[47]....
        /*0630*/ 	.word	0x00014260


	//   ....[48]....
        /*0634*/ 	.word	0x00014280


	//   ....[49]....
        /*0638*/ 	.word	0x000143d0


	//   ....[50]....
        /*063c*/ 	.word	0x000143f0


	//   ....[51]....
        /*0640*/ 	.word	0x000145d0


	//   ....[52]....
        /*0644*/ 	.word	0x000147c0


	//   ....[53]....
        /*0648*/ 	.word	0x000147f0


	//   ....[54]....
        /*064c*/ 	.word	0x00014820


	//   ....[55]....
        /*0650*/ 	.word	0x00014850


	//   ....[56]....
        /*0654*/ 	.word	0x00014880


	//   ....[57]....
        /*0658*/ 	.word	0x000148b0


	//   ....[58]....
        /*065c*/ 	.word	0x00014a20


	//   ....[59]....
        /*0660*/ 	.word	0x00014a50


	//   ....[60]....
        /*0664*/ 	.word	0x00014a80


	//   ....[61]....
        /*0668*/ 	.word	0x00014ab0


	//   ....[62]....
        /*066c*/ 	.word	0x00014ae0


	//   ....[63]....
        /*0670*/ 	.word	0x00014b10


	//   ....[64]....
        /*0674*/ 	.word	0x00014ba0


	//   ....[65]....
        /*0678*/ 	.word	0x00014bd0


	//   ....[66]....
        /*067c*/ 	.word	0x00014be0


	//   ....[67]....
        /*0680*/ 	.word	0x00014c20


	//   ....[68]....
        /*0684*/ 	.word	0x00016b50


	//   ....[69]....
        /*0688*/ 	.word	0x00016b90


	//   ....[70]....
        /*068c*/ 	.word	0x00016bc0


	//   ....[71]....
        /*0690*/ 	.word	0x00016c70


	//   ....[72]....
        /*0694*/ 	.word	0x00016cb0


	//   ....[73]....
        /*0698*/ 	.word	0x00016d10


	//   ....[74]....
        /*069c*/ 	.word	0x00016d50


	//   ....[75]....
        /*06a0*/ 	.word	0x00016db0


	//   ....[76]....
        /*06a4*/ 	.word	0x00016dd0


	//   ....[77]....
        /*06a8*/ 	.word	0x00016e00


	//   ....[78]....
        /*06ac*/ 	.word	0x000175f0


	//   ....[79]....
        /*06b0*/ 	.word	0x00017620


	//   ....[80]....
        /*06b4*/ 	.word	0x00017680


	//   ....[81]....
        /*06b8*/ 	.word	0x000176f0


	//   ....[82]....
        /*06bc*/ 	.word	0x00017740


	//   ....[83]....
        /*06c0*/ 	.word	0x000177b0


	//   ....[84]....
        /*06c4*/ 	.word	0x00017800


	//   ....[85]....
        /*06c8*/ 	.word	0x00017870


	//   ....[86]....
        /*06cc*/ 	.word	0x000178c0


	//   ....[87]....
        /*06d0*/ 	.word	0x00017930


	//   ....[88]....
        /*06d4*/ 	.word	0x00017980


	//   ....[89]....
        /*06d8*/ 	.word	0x000179f0


	//   ....[90]....
        /*06dc*/ 	.word	0x00017a30


	//   ....[91]....
        /*06e0*/ 	.word	0x00017aa0


	//   ....[92]....
        /*06e4*/ 	.word	0x00017ab0


	//   ....[93]....
        /*06e8*/ 	.word	0x00017b00


	//   ....[94]....
        /*06ec*/ 	.word	0x000182d0


	//   ....[95]....
        /*06f0*/ 	.word	0x00018300


	//   ....[96]....
        /*06f4*/ 	.word	0x00018330


	//   ....[97]....
        /*06f8*/ 	.word	0x000183f0


	//   ....[98]....
        /*06fc*/ 	.word	0x00018420


	//   ....[99]....
        /*0700*/ 	.word	0x00018470


	//   ....[100]....
        /*0704*/ 	.word	0x000184a0


	//   ....[101]....
        /*0708*/ 	.word	0x000184f0


	//   ....[102]....
        /*070c*/ 	.word	0x00018520


	//   ....[103]....
        /*0710*/ 	.word	0x00018590


	//   ....[104]....
        /*0714*/ 	.word	0x00018870


	//   ....[105]....
        /*0718*/ 	.word	0x00018890


	//   ....[106]....
        /*071c*/ 	.word	0x000188a0


	//   ....[107]....
        /*0720*/ 	.word	0x00018950


	//   ....[108]....
        /*0724*/ 	.word	0x00018960


	//   ....[109]....
        /*0728*/ 	.word	0x00018a10


	//   ....[110]....
        /*072c*/ 	.word	0x00018a20


	//   ....[111]....
        /*0730*/ 	.word	0x00018ad0


	//   ....[112]....
        /*0734*/ 	.word	0x00018ae0


	//   ....[113]....
        /*0738*/ 	.word	0x00018af0


	//   ....[114]....
        /*073c*/ 	.word	0x00019100


	//   ....[115]....
        /*0740*/ 	.word	0x00019140


	//   ....[116]....
        /*0744*/ 	.word	0x00019180


	//   ....[117]....
        /*0748*/ 	.word	0x000191a0


	//   ....[118]....
        /*074c*/ 	.word	0x000191c0


	//   ....[119]....
        /*0750*/ 	.word	0x00019270


	//   ....[120]....
        /*0754*/ 	.word	0x00019320


	//   ....[121]....
        /*0758*/ 	.word	0x00019350


	//   ....[122]....
        /*075c*/ 	.word	0x00019360


	//   ....[123]....
        /*0760*/ 	.word	0x000193f0


	//   ....[124]....
        /*0764*/ 	.word	0x00019860


	//   ....[125]....
        /*0768*/ 	.word	0x00019890


	//   ....[126]....
        /*076c*/ 	.word	0x000198f0


	//   ....[127]....
        /*0770*/ 	.word	0x00019920


	//   ....[128]....
        /*0774*/ 	.word	0x00019950


	//   ....[129]....
        /*0778*/ 	.word	0x00019980


	//   ....[130]....
        /*077c*/ 	.word	0x000199b0


	//   ....[131]....
        /*0780*/ 	.word	0x000199e0


	//   ....[132]....
        /*0784*/ 	.word	0x00019b80


	//   ....[133]....
        /*0788*/ 	.word	0x00019bb0


	//   ....[134]....
        /*078c*/ 	.word	0x00019be0


	//   ....[135]....
        /*0790*/ 	.word	0x00019c10


	//   ....[136]....
        /*0794*/ 	.word	0x00019c40


	//   ....[137]....
        /*0798*/ 	.word	0x00019c70


	//   ....[138]....
        /*079c*/ 	.word	0x00019d30


	//   ....[139]....
        /*07a0*/ 	.word	0x00019d50


	//   ....[140]....
        /*07a4*/ 	.word	0x00019d70


	//   ....[141]....
        /*07a8*/ 	.word	0x00019dd0


	//   ....[142]....
        /*07ac*/ 	.word	0x0001a7f0


	//   ....[143]....
        /*07b0*/ 	.word	0x0001adc0


	//   ....[144]....
        /*07b4*/ 	.word	0x0001aeb0


	//   ....[145]....
        /*07b8*/ 	.word	0x0001af80


	//   ....[146]....
        /*07bc*/ 	.word	0x0001aff0


	//   ....[147]....
        /*07c0*/ 	.word	0x0001b090


	//   ....[148]....
        /*07c4*/ 	.word	0x0001b170


	//   ....[149]....
        /*07c8*/ 	.word	0x0001b270


	//   ....[150]....
        /*07cc*/ 	.word	0x0001b2e0


	//   ....[151]....
        /*07d0*/ 	.word	0x0001b3d0


	//   ....[152]....
        /*07d4*/ 	.word	0x0001b440


	//   ....[153]....
        /*07d8*/ 	.word	0x0001b520


	//   ....[154]....
        /*07dc*/ 	.word	0x0001b5d0


	//   ....[155]....
        /*07e0*/ 	.word	0x0001b640


	//   ....[156]....
        /*07e4*/ 	.word	0x0001b6c0


	//   ....[157]....
        /*07e8*/ 	.word	0x0001b7a0


	//   ....[158]....
        /*07ec*/ 	.word	0x0001b820


	//   ....[159]....
        /*07f0*/ 	.word	0x0001b910


	//   ....[160]....
        /*07f4*/ 	.word	0x0001b990


	//   ....[161]....
        /*07f8*/ 	.word	0x0001ba80


	//   ....[162]....
        /*07fc*/ 	.word	0x0001bb00


	//   ....[163]....
        /*0800*/ 	.word	0x0001bbf0


	//   ....[164]....
        /*0804*/ 	.word	0x0001bc70


	//   ....[165]....
        /*0808*/ 	.word	0x0001bd60


	//   ....[166]....
        /*080c*/ 	.word	0x0001bde0


	//   ....[167]....
        /*0810*/ 	.word	0x0001bec0


	//   ....[168]....
        /*0814*/ 	.word	0x0001bf40


	//   ....[169]....
        /*0818*/ 	.word	0x0001c010


	//   ....[170]....
        /*081c*/ 	.word	0x0001c140


	//   ....[171]....
        /*0820*/ 	.word	0x0001c210


	//   ....[172]....
        /*0824*/ 	.word	0x0001c2e0


	//   ....[173]....
        /*0828*/ 	.word	0x0001c3c0


	//   ....[174]....
        /*082c*/ 	.word	0x0001c420


	//   ....[175]....
        /*0830*/ 	.word	0x0001c500


	//   ....[176]....
        /*0834*/ 	.word	0x0001c560


	//   ....[177]....
        /*0838*/ 	.word	0x0001c640


	//   ....[178]....
        /*083c*/ 	.word	0x0001c6a0


	//   ....[179]....
        /*0840*/ 	.word	0x0001c7b0


	//   ....[180]....
        /*0844*/ 	.word	0x0001c8a0


	//   ....[181]....
        /*0848*/ 	.word	0x0001c940


	//   ....[182]....
        /*084c*/ 	.word	0x0001c9a0


	//   ....[183]....
        /*0850*/ 	.word	0x0001cac0


	//   ....[184]....
        /*0854*/ 	.word	0x0001cb20


	//   ....[185]....
        /*0858*/ 	.word	0x0001cc40


	//   ....[186]....
        /*085c*/ 	.word	0x0001cca0


	//   ....[187]....
        /*0860*/ 	.word	0x0001cdc0


	//   ....[188]....
        /*0864*/ 	.word	0x0001ce20


	//   ....[189]....
        /*0868*/ 	.word	0x0001cef0


	//   ....[190]....
        /*086c*/ 	.word	0x0001d050


	//   ....[191]....
        /*0870*/ 	.word	0x0001d0f0


	//   ....[192]....
        /*0874*/ 	.word	0x0001d240


	//   ....[193]....
        /*0878*/ 	.word	0x0001d2f0


	//   ....[194]....
        /*087c*/ 	.word	0x0001d350


	//   ....[195]....
        /*0880*/ 	.word	0x0001d410


	//   ....[196]....
        /*0884*/ 	.word	0x0001d4f0


	//   ....[197]....
        /*0888*/ 	.word	0x0001d5b0


	//   ....[198]....
        /*088c*/ 	.word	0x0001d690


	//   ....[199]....
        /*0890*/ 	.word	0x0001d750


	//   ....[200]....
        /*0894*/ 	.word	0x0001d860


	//   ....[201]....
        /*0898*/ 	.word	0x0001d900


	//   ....[202]....
        /*089c*/ 	.word	0x0001da80


	//   ....[203]....
        /*08a0*/ 	.word	0x0001daf0


	//   ....[204]....
        /*08a4*/ 	.word	0x0001db60


	//   ....[205]....
        /*08a8*/ 	.word	0x0001dbd0


	//   ....[206]....
        /*08ac*/ 	.word	0x0001dc40


	//   ....[207]....
        /*08b0*/ 	.word	0x0001dcc0


	//   ....[208]....
        /*08b4*/ 	.word	0x0001dd40


	//   ....[209]....
        /*08b8*/ 	.word	0x0001ddd0


	//   ....[210]....
        /*08bc*/ 	.word	0x0001de40


	//   ....[211]....
        /*08c0*/ 	.word	0x0001deb0


	//   ....[212]....
        /*08c4*/ 	.word	0x0001df20


	//   ....[213]....
        /*08c8*/ 	.word	0x0001dfa0


	//   ....[214]....
        /*08cc*/ 	.word	0x0001e010


	//   ....[215]....
        /*08d0*/ 	.word	0x0001e0a0


	//   ....[216]....
        /*08d4*/ 	.word	0x0001e100


	//   ....[217]....
        /*08d8*/ 	.word	0x0001e190


	//   ....[218]....
        /*08dc*/ 	.word	0x0001e2c0


	//----- nvinfo : EIATTR_REG_RECONFIG
	.align		4
.L_295:
        /*08e0*/ 	.byte	0x01, 0x54
	.zero		2


	//----- nvinfo : EIATTR_SYSCALL_OFFSETS
	.align		4
        /*08e4*/ 	.byte	0x04, 0x46
        /*08e6*/ 	.short	(.L_297 - .L_296)


	//   ....[0]....
.L_296:
        /*08e8*/ 	.word	0x00002190


	//   ....[1]....
        /*08ec*/ 	.word	0x00016170


	//   ....[2]....
        /*08f0*/ 	.word	0x000162c0


	//   ....[3]....
        /*08f4*/ 	.word	0x000163b0


	//   ....[4]....
        /*08f8*/ 	.word	0x00017250


	//----- nvinfo : EIATTR_MBARRIER_INSTR_OFFSETS
	.align		4
.L_297:
        /*08fc*/ 	.byte	0x04, 0x39
        /*08fe*/ 	.short	(.L_299 - .L_298)


	//   ....[0]....
.L_298:
        /*0900*/ 	.word	0x00000180
        /*0904*/ 	.word	0x000000ff
        /*0908*/ 	.word	0x00038800
        /*090c*/ 	.short	0x0100
        /*090e*/ 	.byte	0x08
	.zero		1


	//   ....[1]....
        /*0910*/ 	.word	0x00000190
        /*0914*/ 	.word	0x000000ff
        /*0918*/ 	.word	0x00038820
        /*091c*/ 	.short	0x0100
        /*091e*/ 	.byte	0x08
	.zero		1


	//   ....[2]....
        /*0920*/ 	.word	0x00000280
        /*0924*/ 	.word	0x000000ff
        /*0928*/ 	.word	0x00038830
        /*092c*/ 	.short	0x0100
        /*092e*/ 	.byte	0x08
	.zero		1


	//   ....[3]....
        /*0930*/ 	.word	0x00000290
        /*0934*/ 	.word	0x000000ff
        /*0938*/ 	.word	0x00038840
        /*093c*/ 	.short	0x0100
        /*093e*/ 	.byte	0x08
	.zero		1


	//   ....[4]....
        /*0940*/ 	.word	0x000002a0
        /*0944*/ 	.word	0x000000ff
        /*0948*/ 	.word	0x00038838
        /*094c*/ 	.short	0x0100
        /*094e*/ 	.byte	0x08
	.zero		1


	//   ....[5]....
        /*0950*/ 	.word	0x000002b0
        /*0954*/ 	.word	0x000000ff
        /*0958*/ 	.word	0x00038848
        /*095c*/ 	.short	0x0100
        /*095e*/ 	.byte	0x08
	.zero		1


	//   ....[6]....
        /*0960*/ 	.word	0x000003e0
        /*0964*/ 	.word	0x000000ff
        /*0968*/ 	.word	0x00038850
        /*096c*/ 	.short	0x0100
        /*096e*/ 	.byte	0x08
	.zero		1


	//   ....[7]....
        /*0970*/ 	.word	0x000003f0
        /*0974*/ 	.word	0x000000ff
        /*0978*/ 	.word	0x00038860
        /*097c*/ 	.short	0x0100
        /*097e*/ 	.byte	0x08
	.zero		1


	//   ....[8]....
        /*0980*/ 	.word	0x00000400
        /*0984*/ 	.word	0x000000ff
        /*0988*/ 	.word	0x00038858
        /*098c*/ 	.short	0x0100
        /*098e*/ 	.byte	0x08
	.zero		1


	//   ....[9]....
        /*0990*/ 	.word	0x00000410
        /*0994*/ 	.word	0x000000ff
        /*0998*/ 	.word	0x00038868
        /*099c*/ 	.short	0x0100
        /*099e*/ 	.byte	0x08
	.zero		1


	//   ....[10]....
        /*09a0*/ 	.word	0x00000500
        /*09a4*/ 	.word	0x000000ff
        /*09a8*/ 	.word	0x00038870
        /*09ac*/ 	.short	0x0100
        /*09ae*/ 	.byte	0x06
	.zero		1


	//   ....[11]....
        /*09b0*/ 	.word	0x00000510
        /*09b4*/ 	.word	0x000000ff
        /*09b8*/ 	.word	0x00038880
        /*09bc*/ 	.short	0x0100
        /*09be*/ 	.byte	0x06
	.zero		1


	//   ....[12]....
        /*09c0*/ 	.word	0x00000520
        /*09c4*/ 	.word	0x000000ff
        /*09c8*/ 	.word	0x00038878
        /*09cc*/ 	.short	0x0100
        /*09ce*/ 	.byte	0x06
	.zero		1


	//   ....[13]....
        /*09d0*/ 	.word	0x00000530
        /*09d4*/ 	.word	0x000000ff
        /*09d8*/ 	.word	0x00038888
        /*09dc*/ 	.short	0x0100
        /*09de*/ 	.byte	0x06
	.zero		1


	//   ....[14]....
        /*09e0*/ 	.word	0x00000660
        /*09e4*/ 	.word	0x000000ff
        /*09e8*/ 	.word	0x00038890
        /*09ec*/ 	.short	0x0100
        /*09ee*/ 	.byte	0x08
	.zero		1


	//   ....[15]....
        /*09f0*/ 	.word	0x00000670
        /*09f4*/ 	.word	0x000000ff
        /*09f8*/ 	.word	0x000388a0
        /*09fc*/ 	.short	0x0100
        /*09fe*/ 	.byte	0x08
	.zero		1


	//   ....[16]....
        /*0a00*/ 	.word	0x00000680
        /*0a04*/ 	.word	0x000000ff
        /*0a08*/ 	.word	0x00038898
        /*0a0c*/ 	.short	0x0100
        /*0a0e*/ 	.byte	0x08
	.zero		1


	//   ....[17]....
        /*0a10*/ 	.word	0x00000690
        /*0a14*/ 	.word	0x000000ff
        /*0a18*/ 	.word	0x000388a8
        /*0a1c*/ 	.short	0x0100
        /*0a1e*/ 	.byte	0x08
	.zero		1


	//   ....[18]....
        /*0a20*/ 	.word	0x000007d0
        /*0a24*/ 	.word	0x000000ff
        /*0a28*/ 	.word	0x000388b0
        /*0a2c*/ 	.short	0x0100
        /*0a2e*/ 	.byte	0x08
	.zero		1


	//   ....[19]....
        /*0a30*/ 	.word	0x000007e0
        /*0a34*/ 	.word	0x000000ff
        /*0a38*/ 	.word	0x000388c0
        /*0a3c*/ 	.short	0x0100
        /*0a3e*/ 	.byte	0x08
	.zero		1


	//   ....[20]....
        /*0a40*/ 	.word	0x000007f0
        /*0a44*/ 	.word	0x000000ff
        /*0a48*/ 	.word	0x000388b8
        /*0a4c*/ 	.short	0x0100
        /*0a4e*/ 	.byte	0x08
	.zero		1


	//   ....[21]....
        /*0a50*/ 	.word	0x00000800
        /*0a54*/ 	.word	0x000000ff
        /*0a58*/ 	.word	0x000388c8
        /*0a5c*/ 	.short	0x0100
        /*0a5e*/ 	.byte	0x08
	.zero		1


	//   ....[22]....
        /*0a60*/ 	.word	0x00002260
        /*0a64*/ 	.word	0x000000ff
        /*0a68*/ 	.word	0x00038800
        /*0a6c*/ 	.short	0x010a
        /*0a6e*/ 	.byte	0x06
	.zero		1


	//   ....[23]....
        /*0a70*/ 	.word	0x00002300
        /*0a74*/ 	.word	0x00000000
        /*0a78*/ 	.word	0x00038830
        /*0a7c*/ 	.short	0x010a
        /*0a7e*/ 	.byte	0x3f
	.zero		1


	//   ....[24]....
        /*0a80*/ 	.word	0x00002340
        /*0a84*/ 	.word	0x00000000
        /*0a88*/ 	.word	0x00038830
        /*0a8c*/ 	.short	0x010a
        /*0a8e*/ 	.byte	0x3f
	.zero		1


	//   ....[25]....
        /*0a90*/ 	.word	0x00005420
        /*0a94*/ 	.word	0x000000ff
        /*0a98*/ 	.word	0x00000000
        /*0a9c*/ 	.short	0x0101
        /*0a9e*/ 	.byte	0x04
	.zero		1


	//   ....[26]....
        /*0aa0*/ 	.word	0x000064d0
        /*0aa4*/ 	.word	0x000000ff
        /*0aa8*/ 	.word	0x00038830
        /*0aac*/ 	.short	0x010a
        /*0aae*/ 	.byte	0x3d
	.zero		1


	//   ....[27]....
        /*0ab0*/ 	.word	0x00006510
        /*0ab4*/ 	.word	0x000000ff
        /*0ab8*/ 	.word	0x00038830
        /*0abc*/ 	.short	0x010a
        /*0abe*/ 	.byte	0x3d
	.zero		1


	//   ....[28]....
        /*0ac0*/ 	.word	0x00008a80
        /*0ac4*/ 	.word	0x000000ff
        /*0ac8*/ 	.word	0x00038850
        /*0acc*/ 	.short	0x010a
        /*0ace*/ 	.byte	0x04
	.zero		1


	//   ....[29]....
        /*0ad0*/ 	.word	0x00008ac0
        /*0ad4*/ 	.word	0x000000ff
        /*0ad8*/ 	.word	0x00038850
        /*0adc*/ 	.short	0x010a
        /*0ade*/ 	.byte	0x04
	.zero		1


	//   ....[30]....
        /*0ae0*/ 	.word	0x000092b0
        /*0ae4*/ 	.word	0x000000ff
        /*0ae8*/ 	.word	0x00000000
        /*0aec*/ 	.short	0x0101
        /*0aee*/ 	.byte	0x3d
	.zero		1


	//   ....[31]....
        /*0af0*/ 	.word	0x0000a5e0
        /*0af4*/ 	.word	0x000000ff
        /*0af8*/ 	.word	0x00000000
        /*0afc*/ 	.short	0x0101
        /*0afe*/ 	.byte	0x04
	.zero		1


	//   ....[32]....
        /*0b00*/ 	.word	0x0000a810
        /*0b04*/ 	.word	0x000000ff
        /*0b08*/ 	.word	0x00038830
        /*0b0c*/ 	.short	0x010a
        /*0b0e*/ 	.byte	0x04
	.zero		1


	//   ....[33]....
        /*0b10*/ 	.word	0x0000a850
        /*0b14*/ 	.word	0x000000ff
        /*0b18*/ 	.word	0x00038830
        /*0b1c*/ 	.short	0x010a
        /*0b1e*/ 	.byte	0x04
	.zero		1


	//   ....[34]....
        /*0b20*/ 	.word	0x0000cdc0
        /*0b24*/ 	.word	0x000000ff
        /*0b28*/ 	.word	0x00038850
        /*0b2c*/ 	.short	0x010a
        /*0b2e*/ 	.byte	0x04
	.zero		1


	//   ....[35]....
        /*0b30*/ 	.word	0x0000ce00
        /*0b34*/ 	.word	0x000000ff
        /*0b38*/ 	.word	0x00038850
        /*0b3c*/ 	.short	0x010a
        /*0b3e*/ 	.byte	0x04
	.zero		1


	//   ....[36]....
        /*0b40*/ 	.word	0x0000d470
        /*0b44*/ 	.word	0x000000ff
        /*0b48*/ 	.word	0x00000000
        /*0b4c*/ 	.short	0x0101
        /*0b4e*/ 	.byte	0x06
	.zero		1


	//   ....[37]....
        /*0b50*/ 	.word	0x0000e270
        /*0b54*/ 	.word	0x000000ff
        /*0b58*/ 	.word	0x00000000
        /*0b5c*/ 	.short	0x0101
        /*0b5e*/ 	.byte	0x04
	.zero		1


	//   ....[38]....
        /*0b60*/ 	.word	0x0000eba0
        /*0b64*/ 	.word	0x000000ff
        /*0b68*/ 	.word	0x00038850
        /*0b6c*/ 	.short	0x010a
        /*0b6e*/ 	.byte	0x08
	.zero		1


	//   ....[39]....
        /*0b70*/ 	.word	0x0000ebe0
        /*0b74*/ 	.word	0x000000ff
        /*0b78*/ 	.word	0x00038850
        /*0b7c*/ 	.short	0x010a
        /*0b7e*/ 	.byte	0x08
	.zero		1


	//   ....[40]....
        /*0b80*/ 	.word	0x0000f200
        /*0b84*/ 	.word	0x000000ff
        /*0b88*/ 	.word	0x00000000
        /*0b8c*/ 	.short	0x0101
        /*0b8e*/ 	.byte	0x04
	.zero		1


	//   ....[41]....
        /*0b90*/ 	.word	0x00011620
        /*0b94*/ 	.word	0x000000ff
        /*0b98*/ 	.word	0x00000000
        /*0b9c*/ 	.short	0x0101
        /*0b9e*/ 	.byte	0x08
	.zero		1


	//   ....[42]....
        /*0ba0*/ 	.word	0x00011ed0
        /*0ba4*/ 	.word	0x000000ff
        /*0ba8*/ 	.word	0x00000000
        /*0bac*/ 	.short	0x0101
        /*0bae*/ 	.byte	0x08
	.zero		1


	//   ....[43]....
        /*0bb0*/ 	.word	0x00016980
        /*0bb4*/ 	.word	0x00000005
        /*0bb8*/ 	.word	0x00038840
        /*0bbc*/ 	.short	0x010a
        /*0bbe*/ 	.byte	0x3f
	.zero		1


	//   ....[44]....
        /*0bc0*/ 	.word	0x00016f70
        /*0bc4*/ 	.word	0x00000005
        /*0bc8*/ 	.word	0x00038830
        /*0bcc*/ 	.short	0x0107
        /*0bce*/ 	.byte	0x3f
	.zero		1


	//   ....[45]....
        /*0bd0*/ 	.word	0x00017050
        /*0bd4*/ 	.word	0x00000005
        /*0bd8*/ 	.word	0x00038830
        /*0bdc*/ 	.short	0x0101
        /*0bde*/ 	.byte	0x3f
	.zero		1


	//   ....[46]....
        /*0be0*/ 	.word	0x00017c30
        /*0be4*/ 	.word	0x00000016
        /*0be8*/ 	.word	0x00038800
        /*0bec*/ 	.short	0x0107
        /*0bee*/ 	.byte	0x3f
	.zero		1


	//   ....[47]....
        /*0bf0*/ 	.word	0x00017d50
        /*0bf4*/ 	.word	0x00000016
        /*0bf8*/ 	.word	0x00038800
        /*0bfc*/ 	.short	0x0101
        /*0bfe*/ 	.byte	0x3f
	.zero		1


	//   ....[48]....
        /*0c00*/ 	.word	0x00017d70
        /*0c04*/ 	.word	0x00000016
        /*0c08*/ 	.word	0x00038820
        /*0c0c*/ 	.short	0x010a
        /*0c0e*/ 	.byte	0x3f
	.zero		1


	//   ....[49]....
        /*0c10*/ 	.word	0x00018140
        /*0c14*/ 	.word	0x00000006
        /*0c18*/ 	.word	0x00038840
        /*0c1c*/ 	.short	0x010a
        /*0c1e*/ 	.byte	0x3f
	.zero		1


	//   ....[50]....
        /*0c20*/ 	.word	0x000186a0
        /*0c24*/ 	.word	0x00000006
        /*0c28*/ 	.word	0x00038830
        /*0c2c*/ 	.short	0x0107
        /*0c2e*/ 	.byte	0x3f
	.zero		1


	//   ....[51]....
        /*0c30*/ 	.word	0x00018750
        /*0c34*/ 	.word	0x00000006
        /*0c38*/ 	.word	0x00038830
        /*0c3c*/ 	.short	0x0101
        /*0c3e*/ 	.byte	0x3f
	.zero		1


	//   ....[52]....
        /*0c40*/ 	.word	0x000187b0
        /*0c44*/ 	.word	0x00000006
        /*0c48*/ 	.word	0x00038860
        /*0c4c*/ 	.short	0x010a
        /*0c4e*/ 	.byte	0x3f
	.zero		1


	//   ....[53]....
        /*0c50*/ 	.word	0x00018cb0
        /*0c54*/ 	.word	0x00000006
        /*0c58*/ 	.word	0x00038850
        /*0c5c*/ 	.short	0x0107
        /*0c5e*/ 	.byte	0x3f
	.zero		1


	//   ....[54]....
        /*0c60*/ 	.word	0x00018e40
        /*0c64*/ 	.word	0x00000006
        /*0c68*/ 	.word	0x00038850
        /*0c6c*/ 	.short	0x0101
        /*0c6e*/ 	.byte	0x3f
	.zero		1


	//   ....[55]....
        /*0c70*/ 	.word	0x00019050
        /*0c74*/ 	.word	0x00000004
        /*0c78*/ 	.word	0x00038860
        /*0c7c*/ 	.short	0x010a
        /*0c7e*/ 	.byte	0x3f
	.zero		1


	//   ....[56]....
        /*0c80*/ 	.word	0x00019570
        /*0c84*/ 	.word	0x00000004
        /*0c88*/ 	.word	0x00038850
        /*0c8c*/ 	.short	0x0107
        /*0c8e*/ 	.byte	0x3f
	.zero		1


	//   ....[57]....
        /*0c90*/ 	.word	0x00019620
        /*0c94*/ 	.word	0x00000004
        /*0c98*/ 	.word	0x00038850
        /*0c9c*/ 	.short	0x0101
        /*0c9e*/ 	.byte	0x3f
	.zero		1


	//   ....[58]....
        /*0ca0*/ 	.word	0x0001a770
        /*0ca4*/ 	.word	0x00000004
        /*0ca8*/ 	.word	0x00038820
        /*0cac*/ 	.short	0x010a
        /*0cae*/ 	.byte	0x3f
	.zero		1


	//   ....[59]....
        /*0cb0*/ 	.word	0x0001a910
        /*0cb4*/ 	.word	0x00000005
        /*0cb8*/ 	.word	0x00038840
        /*0cbc*/ 	.short	0x010a
        /*0cbe*/ 	.byte	0x3f
	.zero		1


	//   ....[60]....
        /*0cc0*/ 	.word	0x0001a9b0
        /*0cc4*/ 	.word	0x0000001b
        /*0cc8*/ 	.word	0x00038840
        /*0ccc*/ 	.short	0x010a
        /*0cce*/ 	.byte	0x3f
	.zero		1


	//   ....[61]....
        /*0cd0*/ 	.word	0x0001a9f0
        /*0cd4*/ 	.word	0x00000005
        /*0cd8*/ 	.word	0x00038860
        /*0cdc*/ 	.short	0x010a
        /*0cde*/ 	.byte	0x3f
	.zero		1


	//   ....[62]....
        /*0ce0*/ 	.word	0x0001aa30
        /*0ce4*/ 	.word	0x0000001b
        /*0ce8*/ 	.word	0x00038860
        /*0cec*/ 	.short	0x010a
        /*0cee*/ 	.byte	0x3f
	.zero		1


	//   ....[63]....
        /*0cf0*/ 	.word	0x0001aab0
        /*0cf4*/ 	.word	0x00000003
        /*0cf8*/ 	.word	0x00038800
        /*0cfc*/ 	.short	0x010a
        /*0cfe*/ 	.byte	0x3f
	.zero		1


	//   ....[64]....
        /*0d00*/ 	.word	0x0001ab00
        /*0d04*/ 	.word	0x00000000
        /*0d08*/ 	.word	0x00038830
        /*0d0c*/ 	.short	0x010a
        /*0d0e*/ 	.byte	0x3f
	.zero		1


	//   ....[65]....
        /*0d10*/ 	.word	0x0001ab60
        /*0d14*/ 	.word	0x00000004
        /*0d18*/ 	.word	0x00038830
        /*0d1c*/ 	.short	0x010a
        /*0d1e*/ 	.byte	0x3f
	.zero		1


	//   ....[66]....
        /*0d20*/ 	.word	0x0001abc0
        /*0d24*/ 	.word	0x00000002
        /*0d28*/ 	.word	0x00038850
        /*0d2c*/ 	.short	0x010a
        /*0d2e*/ 	.byte	0x3f
	.zero		1


	//   ....[67]....
        /*0d30*/ 	.word	0x0001ac20
        /*0d34*/ 	.word	0x00000004
        /*0d38*/ 	.word	0x00038830
        /*0d3c*/ 	.short	0x010a
        /*0d3e*/ 	.byte	0x3f
	.zero		1


	//   ....[68]....
        /*0d40*/ 	.word	0x0001ac80
        /*0d44*/ 	.word	0x00000002
        /*0d48*/ 	.word	0x00038850
        /*0d4c*/ 	.short	0x010a
        /*0d4e*/ 	.byte	0x3f
	.zero		1


	//   ....[69]....
        /*0d50*/ 	.word	0x0001ace0
        /*0d54*/ 	.word	0x00000007
        /*0d58*/ 	.word	0x00038850
        /*0d5c*/ 	.short	0x010a
        /*0d5e*/ 	.byte	0x3f
	.zero		1


	//   ....[70]....
        /*0d60*/ 	.word	0x0001ae00
        /*0d64*/ 	.word	0x00000005
        /*0d68*/ 	.word	0x00038840
        /*0d6c*/ 	.short	0x010a
        /*0d6e*/ 	.byte	0x3f
	.zero		1


	//   ....[71]....
        /*0d70*/ 	.word	0x0001c040
        /*0d74*/ 	.word	0x00000016
        /*0d78*/ 	.word	0x00038820
        /*0d7c*/ 	.short	0x010a
        /*0d7e*/ 	.byte	0x3f
	.zero		1


	//   ....[72]....
        /*0d80*/ 	.word	0x0001c090
        /*0d84*/ 	.word	0x00000006
        /*0d88*/ 	.word	0x00038840
        /*0d8c*/ 	.short	0x010a
        /*0d8e*/ 	.byte	0x3f
	.zero		1


	//   ....[73]....
        /*0d90*/ 	.word	0x0001c7f0
        /*0d94*/ 	.word	0x00000006
        /*0d98*/ 	.word	0x00038860
        /*0d9c*/ 	.short	0x010a
        /*0d9e*/ 	.byte	0x3f
	.zero		1


	//   ....[74]....
        /*0da0*/ 	.word	0x0001cfa0
        /*0da4*/ 	.word	0x00000004
        /*0da8*/ 	.word	0x00038860
        /*0dac*/ 	.short	0x010a
        /*0dae*/ 	.byte	0x3f
	.zero		1


	//   ....[75]....
        /*0db0*/ 	.word	0x0001e1e0
        /*0db4*/ 	.word	0x00000004
        /*0db8*/ 	.word	0x00038820
        /*0dbc*/ 	.short	0x010a
        /*0dbe*/ 	.byte	0x3f
	.zero		1


	//   ....[76]....
        /*0dc0*/ 	.word	0x0001e380
        /*0dc4*/ 	.word	0x00000005
        /*0dc8*/ 	.word	0x00038840
        /*0dcc*/ 	.short	0x010a
        /*0dce*/ 	.byte	0x3f
	.zero		1


	//   ....[77]....
        /*0dd0*/ 	.word	0x0001e3d0
        /*0dd4*/ 	.word	0x0000001b
        /*0dd8*/ 	.word	0x00038840
        /*0ddc*/ 	.short	0x010a
        /*0dde*/ 	.byte	0x3f
	.zero		1


	//   ....[78]....
        /*0de0*/ 	.word	0x0001e420
        /*0de4*/ 	.word	0x00000005
        /*0de8*/ 	.word	0x00038860
        /*0dec*/ 	.short	0x010a
        /*0dee*/ 	.byte	0x3f
	.zero		1


	//----- nvinfo : EIATTR_NUM_MBARRIERS
	.align		4
.L_299:
        /*0df0*/ 	.byte	0x03, 0x38
        /*0df2*/ 	.short	0x0016


	//----- nvinfo : EIATTR_EXIT_INSTR_OFFSETS
	.align		4
        /*0df4*/ 	.byte	0x04, 0x1c
        /*0df6*/ 	.short	(.L_301 - .L_300)


	//   ....[0]....
.L_300:
        /*0df8*/ 	.word	0x00000990


	//   ....[1]....
        /*0dfc*/ 	.word	0x00014570


	//   ....[2]....
        /*0e00*/ 	.word	0x0001aa80


	//----- nvinfo : EIATTR_MAX_THREADS
	.align		4
.L_301:
        /*0e04*/ 	.byte	0x04, 0x05
        /*0e06*/ 	.short	(.L_303 - .L_302)
.L_302:
        /*0e08*/ 	.word	0x00000180
        /*0e0c*/ 	.word	0x00000001
        /*0e10*/ 	.word	0x00000001


	//----- nvinfo : EIATTR_CRS_STACK_SIZE
	.align		4
.L_303:
        /*0e14*/ 	.byte	0x04, 0x1e
        /*0e16*/ 	.short	(.L_305 - .L_304)
.L_304:
        /*0e18*/ 	.word	0x00000000


	//----- nvinfo : EIATTR_CBANK_PARAM_SIZE
	.align		4
.L_305:
        /*0e1c*/ 	.byte	0x03, 0x19
        /*0e1e*/ 	.short	0x0af0


	//----- nvinfo : EIATTR_PARAM_CBANK
	.align		4
        /*0e20*/ 	.byte	0x04, 0x0a
        /*0e22*/ 	.short	(.L_307 - .L_306)
	.align		4
.L_306:
        /*0e24*/ 	.word	index@(.nv.constant0._ZN7cutlass13device_kernelIN5flash11enable_sm90INS1_16FlashAttnFwdSm90INS1_25CollectiveMainloopFwdSm90ILi2EN4cute5tupleIJNS5_1CILi1EEES8_S8_EEENS6_IJNS7_ILi128EEENS7_ILi80EEENS7_ILi256EEEEEELi256ENS_10bfloat16_tEfNS_4arch4Sm90ELb1ELb0ELb1ELb1ELb1ELb0ELb0ELb1ELb1ELb1ELb1ELb0EEENS1_21CollectiveEpilogueFwdINS6_IJSA_SC_SB_EEES9_SE_SG_Li256ELb1ELb1ELb1ELb0EEENS1_36VarlenDynamicPersistentTileSchedulerILi128ELi80ELi256ELi128ELb1ELb1ELb1ELb1ELb1ELb1EEEEEEEEEvNT_6ParamsE)
        /*0e28*/ 	.short	0x0210
        /*0e2a*/ 	.short	0x0af0


	//----- nvinfo : EIATTR_SW_WAR
	.align		4
.L_307:
        /*0e2c*/ 	.byte	0x04, 0x36
        /*0e2e*/ 	.short	(.L_309 - .L_308)
.L_308:
        /*0e30*/ 	.word	0x00000008
.L_309:


//--------------------- .nv.info._ZN7cutlass13device_kernelIN5flash11enable_sm90INS1_16FlashAttnFwdSm90INS1_25CollectiveMainloopFwdSm90ILi2EN4cute5tupleIJNS5_1CILi1EEES8_S8_EEENS6_IJNS7_ILi128EEENS7_ILi80EEENS7_ILi256EEEEEELi256ENS_10bfloat16_tEfNS_4arch4Sm90ELb1ELb0ELb1ELb1ELb1ELb1ELb0ELb1ELb1ELb1ELb1ELb0EEENS1_21CollectiveEpilogueFwdINS6_IJSA_SC_SB_EEES9_SE_SG_Li256ELb1ELb1ELb1ELb0EEENS1_36VarlenDynamicPersistentTileSchedulerILi128ELi80ELi256ELi128ELb1ELb1ELb1ELb1ELb1ELb1EEEEEEEEEvNT_6ParamsE --------------------------
	.section	.nv.info._ZN7cutlass13device_kernelIN5flash11enable_sm90INS1_16FlashAttnFwdSm90INS1_25CollectiveMainloopFwdSm90ILi2EN4cute5tupleIJNS5_1CILi1EEES8_S8_EEENS6_IJNS7_ILi128EEENS7_ILi80EEENS7_ILi256EEEEEELi256ENS_10bfloat16_tEfNS_4arch4Sm90ELb1ELb0ELb1ELb1ELb1ELb1ELb0ELb1ELb1ELb1ELb1ELb0EEENS1_21CollectiveEpilogueFwdINS6_IJSA_SC_SB_EEES9_SE_SG_Li256ELb1ELb1ELb1ELb0EEENS1_36VarlenDynamicPersistentTileSchedulerILi128ELi80ELi256ELi128ELb1ELb1ELb1ELb1ELb1ELb1EEEEEEEEEvNT_6ParamsE,"",@"SHT_CUDA_INFO"
	.sectionflags	@""
	.align	4


	//----- nvinfo : EIATTR_CUDA_API_VERSION
	.align		4
        /*0000*/ 	.byte	0x04, 0x37
        /*0002*/ 	.short	(.L_311 - .L_310)
.L_310:
        /*0004*/ 	.word	0x00000082


	//----- nvinfo : EIATTR_KPARAM_INFO
	.align		4
.L_311:
        /*0008*/ 	.byte	0x04, 0x17
        /*000a*/ 	.short	(.L_313 - .L_312)
.L_312:
        /*000c*/ 	.word	0x00000000
        /*0010*/ 	.short	0x0000
        /*0012*/ 	.short	0x0070
        /*0014*/ 	.byte	0x00, 0xf0, 0x01, 0x2a


	//----- nvinfo : EIATTR_SPARSE_MMA_MASK
	.align		4
.L_313:
        /*0018*/ 	.byte	0x03, 0x50
        /*001a*/ 	.short	0x0000


	//----- nvinfo : EIATTR_MAXREG_COUNT
	.align		4
        /*001c*/ 	.byte	0x03, 0x1b
        /*001e*/ 	.short	0x00a8


	//----- nvinfo : EIATTR_NUM_BARRIERS
	.align		4
        /*0020*/ 	.byte	0x02, 0x4c
        /*0022*/ 	.byte	0x10
	.zero		1


	//----- nvinfo : EIATTR_EXTERNS
	.align		4
        /*0024*/ 	.byte	0x04, 0x0f
        /*0026*/ 	.short	(.L_315 - .L_314)


	//   ....[0]....
	.align		4
.L_314:
        /*0028*/ 	.word	index@(__assertfail)


	//----- nvinfo : EIATTR_ANNOTATIONS
	.align		4
.L_315:
        /*002c*/ 	.byte	0x04, 0x55
        /*002e*/ 	.short	(.L_317 - .L_316)


	//   ....[0]....
.L_316:
        /* <DEDUP_REMOVED lines=168> */


	//----- nvinfo : EIATTR_MERCURY_ISA_VERSION
	.align		4
.L_317:
        /*0aa0*/ 	.byte	0x03, 0x5f
        /*0aa2*/ 	.short	0x0101


	//----- nvinfo : EIATTR_UNUSED_LOAD_BYTE_OFFSET
	.align		4
        /*0aa4*/ 	.byte	0x04, 0x44
        /*0aa6*/ 	.short	(.L_319 - .L_318)


	//   ....[0]....
.L_318:
        /*0aa8*/ 	.word	0x00000a60
        /*0aac*/ 	.word	0x0000fff0


	//   ....[1]....
        /*0ab0*/ 	.word	0x00027060
        /*0ab4*/ 	.word	0x0000fff0


	//----- nvinfo : EIATTR_INT_WARP_WIDE_INSTR_OFFSETS
	.align		4
.L_319:
        /*0ab8*/ 	.byte	0x04, 0x31
        /*0aba*/ 	.short	(.L_321 - .L_320)


	//   ....[0]....
.L_320:
        /*0abc*/ 	.word	0x00000130


	//   ....[1]....
        /*0ac0*/ 	.word	0x00000170


	//   ....[2]....
        /*0ac4*/ 	.word	0x000001e0


	//   ....[3]....
        /*0ac8*/ 	.word	0x0002edb0


	//   ....[4]....
        /*0acc*/ 	.word	0x0002ee40


	//   ....[5]....
        /*0ad0*/ 	.word	0x00031d60


	//   ....[6]....
        /*0ad4*/ 	.word	0x00031df0


	//----- nvinfo : EIATTR_COOP_GROUP_MASK_REGIDS
	.align		4
.L_321:
        /*0ad8*/ 	.byte	0x04, 0x29
        /*0ada*/ 	.short	(.L_323 - .L_322)


	//   ....[0]....
.L_322:
        /*0adc*/ 	.word	0xffffffff


	//   ....[1]....
        /*0ae0*/ 	.word	0xffffffff


	//   ....[2]....
        /*0ae4*/ 	.word	0xffffffff


	//   ....[3]....
        /*0ae8*/ 	.word	0xffffffff


	//   ....[4]....
        /*0aec*/ 	.word	0xffffffff


	//   ....[5]....
        /*0af0*/ 	.word	0xffffffff


	//   ....[6]....
        /*0af4*/ 	.word	0xffffffff


	//   ....[7]....
        /*0af8*/ 	.word	0xffffffff


	//   ....[8]....
        /*0afc*/ 	.word	0xffffffff


	//   ....[9]....
        /*0b00*/ 	.word	0xffffffff


	//   ....[10]....
        /*0b04*/ 	.word	0xffffffff


	//   ....[11]....
        /*0b08*/ 	.word	0xffffffff


	//   ....[12]....
        /*0b0c*/ 	.word	0xffffffff


	//   ....[13]....
        /*0b10*/ 	.word	0xffffffff


	//   ....[14]....
        /*0b14*/ 	.word	0xffffffff


	//   ....[15]....
        /*0b18*/ 	.word	0xffffffff


	//   ....[16]....
        /*0b1c*/ 	.word	0xffffffff


	//   ....[17]....
        /*0b20*/ 	.word	0xffffffff


	//   ....[18]....
        /*0b24*/ 	.word	0xffffffff


	//   ....[19]....
        /*0b28*/ 	.word	0xffffffff


	//   ....[20]....
        /*0b2c*/ 	.word	0xffffffff


	//   ....[21]....
        /*0b30*/ 	.word	0xffffffff


	//   ....[22]....
        /*0b34*/ 	.word	0xffffffff


	//   ....[23]....
        /*0b38*/ 	.word	0xffffffff


	//   ....[24]....
        /*0b3c*/ 	.word	0xffffffff


	//   ....[25]....
        /*0b40*/ 	.word	0xffffffff


	//   ....[26]....
        /*0b44*/ 	.word	0xffffffff


	//   ....[27]....
        /*0b48*/ 	.word	0xffffffff


	//   ....[28]....
        /*0b4c*/ 	.word	0xffffffff


	//   ....[29]....
        /*0b50*/ 	.word	0xffffffff


	//   ....[30]....
        /*0b54*/ 	.word	0xffffffff


	//   ....[31]....
        /*0b58*/ 	.word	0xffffffff


	//   ....[32]....
        /*0b5c*/ 	.word	0xffffffff


	//   ....[33]....
        /*0b60*/ 	.word	0xffffffff


	//   ....[34]....
        /*0b64*/ 	.word	0xffffffff


	//   ....[35]....
        /*0b68*/ 	.word	0xffffffff


	//   ....[36]....
        /*0b6c*/ 	.word	0xffffffff


	//   ....[37]....
        /*0b70*/ 	.word	0xffffffff


	//   ....[38]....
        /*0b74*/ 	.word	0xffffffff


	//   ....[39]....
        /*0b78*/ 	.word	0xffffffff


	//   ....[40]....
        /*0b7c*/ 	.word	0xffffffff


	//   ....[41]....
        /*0b80*/ 	.word	0xffffffff


	//   ....[42]....
        /*0b84*/ 	.word	0xffffffff


	//   ....[43]....
        /*0b88*/ 	.word	0xffffffff


	//   ....[44]....
        /*0b8c*/ 	.word	0xffffffff


	//   ....[45]....
        /*0b90*/ 	.word	0xffffffff


	//   ....[46]....
        /*0b94*/ 	.word	0xffffffff


	//   ....[47]....
        /*0b98*/ 	.word	0xffffffff


	//   ....[48]....
        /*0b9c*/ 	.word	0xffffffff


	//   ....[49]....
        /*0ba0*/ 	.word	0xffffffff


	//   ....[50]....
        /*0ba4*/ 	.word	0xffffffff


	//   ....[51]....
        /*0ba8*/ 	.word	0xffffffff


	//   ....[52]....
        /*0bac*/ 	.word	0xffffffff


	//   ....[53]....
        /*0bb0*/ 	.word	0xffffffff


	//   ....[54]....
        /*0bb4*/ 	.word	0xffffffff


	//   ....[55]....
        /*0bb8*/ 	.word	0xffffffff


	//   ....[56]....
        /*0bbc*/ 	.word	0xffffffff


	//   ....[57]....
        /*0bc0*/ 	.word	0xffffffff


	//   ....[58]....
        /*0bc4*/ 	.word	0xffffffff


	//   ....[59]....
        /*0bc8*/ 	.word	0xffffffff


	//   ....[60]....
        /*0bcc*/ 	.word	0xffffffff


	//   ....[61]....
        /*0bd0*/ 	.word	0xffffffff


	//   ....[62]....
        /*0bd4*/ 	.word	0xffffffff


	//   ....[63]....
        /*0bd8*/ 	.word	0xffffffff


	//   ....[64]....
        /*0bdc*/ 	.word	0xffffffff


	//   ....[65]....
        /*0be0*/ 	.word	0xffffffff


	//   ....[66]....
        /*0be4*/ 	.word	0xffffffff


	//   ....[67]....
        /*0be8*/ 	.word	0xffffffff


	//   ....[68]....
        /*0bec*/ 	.word	0xffffffff


	//   ....[69]....
        /*0bf0*/ 	.word	0xffffffff


	//   ....[70]....
        /*0bf4*/ 	.word	0xffffffff


	//   ....[71]....
        /*0bf8*/ 	.word	0xffffffff


	//   ....[72]....
        /*0bfc*/ 	.word	0xffffffff


	//   ....[73]....
        /*0c00*/ 	.word	0xffffffff


	//   ....[74]....
        /*0c04*/ 	.word	0xffffffff


	//   ....[75]....
        /*0c08*/ 	.word	0xffffffff


	//   ....[76]....
        /*0c0c*/ 	.word	0xffffffff


	//   ....[77]....
        /*0c10*/ 	.word	0xffffffff


	//   ....[78]....
        /*0c14*/ 	.word	0xffffffff


	//   ....[79]....
        /*0c18*/ 	.word	0xffffffff


	//   ....[80]....
        /*0c1c*/ 	.word	0xffffffff


	//   ....[81]....
        /*0c20*/ 	.word	0xffffffff


	//   ....[82]....
        /*0c24*/ 	.word	0xffffffff


	//   ....[83]....
        /*0c28*/ 	.word	0xffffffff


	//   ....[84]....
        /*0c2c*/ 	.word	0xffffffff


	//   ....[85]....
        /*0c30*/ 	.word	0xffffffff


	//   ....[86]....
        /*0c34*/ 	.word	0xffffffff


	//   ....[87]....
        /*0c38*/ 	.word	0xffffffff


	//   ....[88]....
        /*0c3c*/ 	.word	0xffffffff


	//   ....[89]....
        /*0c40*/ 	.word	0xffffffff


	//   ....[90]....
        /*0c44*/ 	.word	0xffffffff


	//   ....[91]....
        /*0c48*/ 	.word	0xffffffff


	//   ....[92]....
        /*0c4c*/ 	.word	0xffffffff


	//   ....[93]....
        /*0c50*/ 	.word	0xffffffff


	//   ....[94]....
        /*0c54*/ 	.word	0xffffffff


	//   ....[95]....
        /*0c58*/ 	.word	0xffffffff


	//   ....[96]....
        /*0c5c*/ 	.word	0xffffffff


	//   ....[97]....
        /*0c60*/ 	.word	0xffffffff


	//   ....[98]....
        /*0c64*/ 	.word	0xffffffff


	//   ....[99]....
        /*0c68*/ 	.word	0xffffffff


	//   ....[100]....
        /*0c6c*/ 	.word	0xffffffff


	//   ....[101]....
        /*0c70*/ 	.word	0xffffffff


	//   ....[102]....
        /*0c74*/ 	.word	0xffffffff


	//   ....[103]....
        /*0c78*/ 	.word	0xffffffff


	//   ....[104]....
        /*0c7c*/ 	.word	0xffffffff


	//   ....[105]....
        /*0c80*/ 	.word	0xffffffff


	//   ....[106]....
        /*0c84*/ 	.word	0xffffffff


	//   ....[107]....
        /*0c88*/ 	.word	0xffffffff


	//   ....[108]....
        /*0c8c*/ 	.word	0xffffffff


	//   ....[109]....
        /*0c90*/ 	.word	0xffffffff


	//   ....[110]....
        /*0c94*/ 	.word	0xffffffff


	//   ....[111]....
        /*0c98*/ 	.word	0xffffffff


	//   ....[112]....
        /*0c9c*/ 	.word	0xffffffff


	//   ....[113]....
        /*0ca0*/ 	.word	0xffffffff


	//   ....[114]....
        /*0ca4*/ 	.word	0xffffffff


	//   ....[115]....
        /*0ca8*/ 	.word	0xffffffff


	//   ....[116]....
        /*0cac*/ 	.word	0xffffffff


	//   ....[117]....
        /*0cb0*/ 	.word	0xffffffff


	//   ....[118]....
        /*0cb4*/ 	.word	0xffffffff


	//   ....[119]....
        /*0cb8*/ 	.word	0xffffffff


	//   ....[120]....
        /*0cbc*/ 	.word	0xffffffff


	//   ....[121]....
        /*0cc0*/ 	.word	0xffffffff


	//   ....[122]....
        /*0cc4*/ 	.word	0xffffffff


	//   ....[123]....
        /*0cc8*/ 	.word	0xffffffff


	//   ....[124]....
        /*0ccc*/ 	.word	0xffffffff


	//   ....[125]....
        /*0cd0*/ 	.word	0xffffffff


	//   ....[126]....
        /*0cd4*/ 	.word	0xffffffff


	//   ....[127]....
        /*0cd8*/ 	.word	0xffffffff


	//   ....[128]....
        /*0cdc*/ 	.word	0xffffffff


	//   ....[129]....
        /*0ce0*/ 	.word	0xffffffff


	//   ....[130]....
        /*0ce4*/ 	.word	0xffffffff


	//   ....[131]....
        /*0ce8*/ 	.word	0xffffffff


	//   ....[132]....
        /*0cec*/ 	.word	0xffffffff


	//   ....[133]....
        /*0cf0*/ 	.word	0xffffffff


	//   ....[134]....
        /*0cf4*/ 	.word	0xffffffff


	//   ....[135]....
        /*0cf8*/ 	.word	0xffffffff


	//   ....[136]....
        /*0cfc*/ 	.word	0xffffffff


	//   ....[137]....
        /*0d00*/ 	.word	0xffffffff


	//   ....[138]....
        /*0d04*/ 	.word	0xffffffff


	//   ....[139]....
        /*0d08*/ 	.word	0xffffffff


	//   ....[140]....
        /*0d0c*/ 	.word	0xffffffff


	//   ....[141]....
        /*0d10*/ 	.word	0xffffffff


	//   ....[142]....
        /*0d14*/ 	.word	0xffffffff


	//   ....[143]....
        /*0d18*/ 	.word	0xffffffff


	//   ....[144]....
        /*0d1c*/ 	.word	0xffffffff


	//   ....[145]....
        /*0d20*/ 	.word	0xffffffff


	//   ....[146]....
        /*0d24*/ 	.word	0xffffffff


	//   ....[147]....
        /*0d28*/ 	.word	0xffffffff


	//   ....[148]....
        /*0d2c*/ 	.word	0xffffffff


	//   ....[149]....
        /*0d30*/ 	.word	0xffffffff


	//   ....[150]....
        /*0d34*/ 	.word	0xffffffff


	//   ....[151]....
        /*0d38*/ 	.word	0xffffffff


	//   ....[152]....
        /*0d3c*/ 	.word	0xffffffff


	//   ....[153]....
        /*0d40*/ 	.word	0xffffffff


	//   ....[154]....
        /*0d44*/ 	.word	0xffffffff


	//   ....[155]....
        /*0d48*/ 	.word	0xffffffff


	//   ....[156]....
        /*0d4c*/ 	.word	0xffffffff


	//   ....[157]....
        /*0d50*/ 	.word	0xffffffff


	//   ....[158]....
        /*0d54*/ 	.word	0xffffffff


	//   ....[159]....
        /*0d58*/ 	.word	0xffffffff


	//   ....[160]....
        /*0d5c*/ 	.word	0xffffffff


	//   ....[161]....
        /*0d60*/ 	.word	0xffffffff


	//   ....[162]....
        /*0d64*/ 	.word	0xffffffff


	//   ....[163]....
        /*0d68*/ 	.word	0xffffffff


	//   ....[164]....
        /*0d6c*/ 	.word	0xffffffff


	//   ....[165]....
        /*0d70*/ 	.word	0xffffffff


	//   ....[166]....
        /*0d74*/ 	.word	0xffffffff


	//   ....[167]....
        /*0d78*/ 	.word	0xffffffff


	//   ....[168]....
        /*0d7c*/ 	.word	0xffffffff


	//   ....[169]....
        /*0d80*/ 	.word	0xffffffff


	//   ....[170]....
        /*0d84*/ 	.word	0xffffffff


	//   ....[171]....
        /*0d88*/ 	.word	0xffffffff


	//   ....[172]....
        /*0d8c*/ 	.word	0xffffffff


	//   ....[173]....
        /*0d90*/ 	.word	0xffffffff


	//   ....[174]....
        /*0d94*/ 	.word	0xffffffff


	//   ....[175]....
        /*0d98*/ 	.word	0xffffffff


	//   ....[176]....
        /*0d9c*/ 	.word	0xffffffff


	//   ....[177]....
        /*0da0*/ 	.word	0xffffffff


	//   ....[178]....
        /*0da4*/ 	.word	0xffffffff


	//   ....[179]....
        /*0da8*/ 	.word	0xffffffff


	//   ....[180]....
        /*0dac*/ 	.word	0xffffffff


	//   ....[181]....
        /*0db0*/ 	.word	0xffffffff


	//   ....[182]....
        /*0db4*/ 	.word	0xffffffff


	//   ....[183]....
        /*0db8*/ 	.word	0xffffffff


	//   ....[184]....
        /*0dbc*/ 	.word	0xffffffff


	//   ....[185]....
        /*0dc0*/ 	.word	0xffffffff


	//   ....[186]....
        /*0dc4*/ 	.word	0xffffffff


	//   ....[187]....
        /*0dc8*/ 	.word	0xffffffff


	//   ....[188]....
        /*0dcc*/ 	.word	0xffffffff


	//   ....[189]....
        /*0dd0*/ 	.word	0xffffffff


	//   ....[190]....
        /*0dd4*/ 	.word	0xffffffff


	//   ....[191]....
        /*0dd8*/ 	.word	0xffffffff


	//   ....[192]....
        /*0ddc*/ 	.word	0xffffffff


	//   ....[193]....
        /*0de0*/ 	.word	0xffffffff


	//   ....[194]....
        /*0de4*/ 	.word	0xffffffff


	//   ....[195]....
        /*0de8*/ 	.word	0xffffffff


	//   ....[196]....
        /*0dec*/ 	.word	0xffffffff


	//   ....[197]....
        /*0df0*/ 	.word	0xffffffff


	//   ....[198]....
        /*0df4*/ 	.word	0xffffffff


	//   ....[199]....
        /*0df8*/ 	.word	0xffffffff


	//   ....[200]....
        /*0dfc*/ 	.word	0xffffffff


	//   ....[201]....
        /*0e00*/ 	.word	0x0500000f


	//   ....[202]....
        /*0e04*/ 	.word	0x0500000f


	//   ....[203]....
        /*0e08*/ 	.word	0x0500000f


	//   ....[204]....
        /*0e0c*/ 	.word	0x0500000f


	//   ....[205]....
        /*0e10*/ 	.word	0x0500000f


	//   ....[206]....
        /*0e14*/ 	.word	0x0500000f


	//   ....[207]....
        /*0e18*/ 	.word	0x0500000f


	//   ....[208]....
        /*0e1c*/ 	.word	0x0500000f


	//   ....[209]....
        /*0e20*/ 	.word	0x0500000f


	//   ....[210]....
        /*0e24*/ 	.word	0x0500000f


	//   ....[211]....
        /*0e28*/ 	.word	0x0500000f


	//   ....[212]....
        /*0e2c*/ 	.word	0x0500000f


	//   ....[213]....
        /*0e30*/ 	.word	0x0500000f


	//   ....[214]....
        /*0e34*/ 	.word	0x0500000f


	//   ....[215]....
        /*0e38*/ 	.word	0x0500000f


	//   ....[216]....
        /*0e3c*/ 	.word	0x0500000f


	//   ....[217]....
        /*0e40*/ 	.word	0x0500000f


	//   ....[218]....
        /*0e44*/ 	.word	0x0500000f


	//   ....[219]....
        /*0e48*/ 	.word	0x0500000f


	//   ....[220]....
        /*0e4c*/ 	.word	0x0500000f


	//   ....[221]....
        /*0e50*/ 	.word	0x0500000f


	//   ....[222]....
        /*0e54*/ 	.word	0x0500000f


	//   ....[223]....
        /*0e58*/ 	.word	0x0500000f


	//   ....[224]....
        /*0e5c*/ 	.word	0x0500000f


	//   ....[225]....
        /*0e60*/ 	.word	0x0500000f


	//   ....[226]....
        /*0e64*/ 	.word	0x0500000f


	//   ....[227]....
        /*0e68*/ 	.word	0x0500000f


	//   ....[228]....
        /*0e6c*/ 	.word	0x0500000f


	//   ....[229]....
        /*0e70*/ 	.word	0x0500000f


	//   ....[230]....
        /*0e74*/ 	.word	0x0500000f


	//   ....[231]....
        /*0e78*/ 	.word	0x0500000f


	//   ....[232]....
        /*0e7c*/ 	.word	0x0500000f


	//   ....[233]....
        /*0e80*/ 	.word	0x0500000f


	//   ....[234]....
        /*0e84*/ 	.word	0x0500000f


	//   ....[235]....
        /*0e88*/ 	.word	0x0500000f


	//   ....[236]....
        /*0e8c*/ 	.word	0x0500000f


	//   ....[237]....
        /*0e90*/ 	.word	0x0500000f


	//   ....[238]....
        /*0e94*/ 	.word	0x0500000f


	//   ....[239]....
        /*0e98*/ 	.word	0x0500000f


	//   ....[240]....
        /*0e9c*/ 	.word	0x0500000f


	//   ....[241]....
        /*0ea0*/ 	.word	0x0500000f


	//   ....[242]....
        /*0ea4*/ 	.word	0x0500000f


	//   ....[243]....
        /*0ea8*/ 	.word	0x0500000f


	//   ....[244]....
        /*0eac*/ 	.word	0x0500000f


	//   ....[245]....
        /*0eb0*/ 	.word	0x0500000f


	//   ....[246]....
        /*0eb4*/ 	.word	0x0500000f


	//   ....[247]....
        /*0eb8*/ 	.word	0x0500000f


	//   ....[248]....
        /*0ebc*/ 	.word	0x0500000f


	//   ....[249]....
        /*0ec0*/ 	.word	0x0500000f


	//   ....[250]....
        /*0ec4*/ 	.word	0x0500000f


	//   ....[251]....
        /*0ec8*/ 	.word	0x0500000f


	//   ....[252]....
        /*0ecc*/ 	.word	0x0500000f


	//   ....[253]....
        /*0ed0*/ 	.word	0x0500000f


	//   ....[254]....
        /*0ed4*/ 	.word	0x0500000f


	//   ....[255]....
        /*0ed8*/ 	.word	0x0500000f


	//   ....[0]....
        /*0edc*/ 	.word	0x0500000f


	//   ....[1]....
        /*0ee0*/ 	.word	0x0500000f


	//   ....[2]....
        /*0ee4*/ 	.word	0x0500000f


	//   ....[3]....
        /*0ee8*/ 	.word	0x0500000f


	//   ....[4]....
        /*0eec*/ 	.word	0x0500000f


	//   ....[5]....
        /*0ef0*/ 	.word	0x0500000f


	//   ....[6]....
        /*0ef4*/ 	.word	0x0500000f


	//   ....[7]....
        /*0ef8*/ 	.word	0x0500000f


	//   ....[8]....
        /*0efc*/ 	.word	0x0500000f


	//   ....[9]....
        /*0f00*/ 	.word	0x0500000f


	//   ....[10]....
        /*0f04*/ 	.word	0x0500000f


	//   ....[11]....
        /*0f08*/ 	.word	0x0500000f


	//   ....[12]....
        /*0f0c*/ 	.word	0x0500000f


	//   ....[13]....
        /*0f10*/ 	.word	0x0500000f


	//   ....[14]....
        /*0f14*/ 	.word	0x0500000f


	//   ....[15]....
        /*0f18*/ 	.word	0x0500000f


	//   ....[16]....
        /*0f1c*/ 	.word	0x0500000f


	//   ....[17]....
        /*0f20*/ 	.word	0x0500000f


	//   ....[18]....
        /*0f24*/ 	.word	0x0500000f


	//   ....[19]....
        /*0f28*/ 	.word	0x0500000f


	//   ....[20]....
        /*0f2c*/ 	.word	0x0500000f


	//   ....[21]....
        /*0f30*/ 	.word	0x0500000f


	//   ....[22]....
        /*0f34*/ 	.word	0x0500000f


	//   ....[23]....
        /*0f38*/ 	.word	0x0500000f


	//   ....[24]....
        /*0f3c*/ 	.word	0x0500000f


	//   ....[25]....
        /*0f40*/ 	.word	0x0500000f


	//   ....[26]....
        /*0f44*/ 	.word	0x0500000f


	//   ....[27]....
        /*0f48*/ 	.word	0x0500000f


	//   ....[28]....
        /*0f4c*/ 	.word	0x0500000f


	//   ....[29]....
        /*0f50*/ 	.word	0x0500000f


	//   ....[30]....
        /*0f54*/ 	.word	0x0500000f


	//   ....[31]....
        /*0f58*/ 	.word	0x0500000f


	//   ....[32]....
        /*0f5c*/ 	.word	0x0500000f


	//   ....[33]....
        /*0f60*/ 	.word	0x0500000f


	//   ....[34]....
        /*0f64*/ 	.word	0x0500000f


	//   ....[35]....
        /*0f68*/ 	.word	0x0500000f


	//   ....[36]....
        /*0f6c*/ 	.word	0x0500000f


	//   ....[37]....
        /*0f70*/ 	.word	0x0500000f


	//   ....[38]....
        /*0f74*/ 	.word	0x0500000f


	//   ....[39]....
        /*0f78*/ 	.word	0x0500000f


	//   ....[40]....
        /*0f7c*/ 	.word	0x0500000f


	//   ....[41]....
        /*0f80*/ 	.word	0x0500000f


	//   ....[42]....
        /*0f84*/ 	.word	0x0500000f


	//   ....[43]....
        /*0f88*/ 	.word	0x0500000f


	//   ....[44]....
        /*0f8c*/ 	.word	0x0500000f


	//   ....[45]....
        /*0f90*/ 	.word	0x0500000f


	//   ....[46]....
        /*0f94*/ 	.word	0x0500000f


	//   ....[47]....
        /*0f98*/ 	.word	0x0500000f


	//   ....[48]....
        /*0f9c*/ 	.word	0x0500000f


	//   ....[49]....
        /*0fa0*/ 	.word	0x0500000f


	//   ....[50]....
        /*0fa4*/ 	.word	0x0500000f


	//   ....[51]....
        /*0fa8*/ 	.word	0x0500000f


	//   ....[52]....
        /*0fac*/ 	.word	0x0500000f


	//   ....[53]....
        /*0fb0*/ 	.word	0x0500000f


	//   ....[54]....
        /*0fb4*/ 	.word	0x0500000f


	//   ....[55]....
        /*0fb8*/ 	.word	0x0500000f


	//   ....[56]....
        /*0fbc*/ 	.word	0x0500000f


	//   ....[57]....
        /*0fc0*/ 	.word	0x0500000f


	//   ....[58]....
        /*0fc4*/ 	.word	0x0500000f


	//   ....[59]....
        /*0fc8*/ 	.word	0x0500000f


	//   ....[60]....
        /*0fcc*/ 	.word	0x0500000f


	//   ....[61]....
        /*0fd0*/ 	.word	0x0500000f


	//   ....[62]....
        /*0fd4*/ 	.word	0x0500000f


	//   ....[63]....
        /*0fd8*/ 	.word	0x0500000f


	//   ....[64]....
        /*0fdc*/ 	.word	0x0500000f


	//   ....[65]....
        /*0fe0*/ 	.word	0x0500000f


	//   ....[66]....
        /*0fe4*/ 	.word	0x0500000f


	//   ....[67]....
        /*0fe8*/ 	.word	0x0500000f


	//   ....[68]....
        /*0fec*/ 	.word	0x0500000f


	//   ....[69]....
        /*0ff0*/ 	.word	0x0500000f


	//   ....[70]....
        /*0ff4*/ 	.word	0x0500000f


	//   ....[71]....
        /*0ff8*/ 	.word	0x0500000f


	//----- nvinfo : EIATTR_COOP_GROUP_INSTR_OFFSETS
	.align		4
.L_323:
        /*0ffc*/ 	.byte	0x04, 0x28
        /*0ffe*/ 	.short	(.L_325 - .L_324)


	//   ....[0]....
.L_324:
        /*1000*/ 	.word	0x00000060


	//   ....[1]....
        /*1004*/ 	.word	0x00000140


	//   ....[2]....
        /*1008*/ 	.word	0x00000190


	//   ....[3]....
        /*100c*/ 	.word	0x000003c0


	//   ....[4]....
        /*1010*/ 	.word	0x00000520


	//   ....[5]....
        /*1014*/ 	.word	0x00000640


	//   ....[6]....
        /*1018*/ 	.word	0x000007a0


	//   ....[7]....
        /*101c*/ 	.word	0x00004320


	//   ....[8]....
        /*1020*/ 	.word	0x00004330


	//   ....[9]....
        /*1024*/ 	.word	0x00005200


	//   ....[10]....
        /*1028*/ 	.word	0x00005210


	//   ....[11]....
        /*102c*/ 	.word	0x00006110


	//   ....[12]....
        /*1030*/ 	.word	0x00006120


	//   ....[13]....
        /*1034*/ 	.word	0x00007c40


	//   ....[14]....
        /*1038*/ 	.word	0x00007c50


	//   ....[15]....
        /*103c*/ 	.word	0x00008d10


	//   ....[16]....
        /*1040*/ 	.word	0x00008d20


	//   ....[17]....
        /*1044*/ 	.word	0x00009df0


	//   ....[18]....
        /*1048*/ 	.word	0x00009e00


	//   ....[19]....
        /*104c*/ 	.word	0x0000b130


	//   ....[20]....
        /*1050*/ 	.word	0x0000b140


	//   ....[21]....
        /*1054*/ 	.word	0x0000b2f0


	//   ....[22]....
        /*1058*/ 	.word	0x0000b300


	//   ....[23]....
        /*105c*/ 	.word	0x0000b4c0


	//   ....[24]....
        /*1060*/ 	.word	0x0000b4d0


	//   ....[25]....
        /*1064*/ 	.word	0x0000b900


	//   ....[26]....
        /*1068*/ 	.word	0x0000b910


	//   ....[27]....
        /*106c*/ 	.word	0x0000ba90


	//   ....[28]....
        /*1070*/ 	.word	0x0000bab0


	//   ....[29]....
        /*1074*/ 	.word	0x0000bc40


	//   ....[30]....
        /*1078*/ 	.word	0x0000bc60


	//   ....[31]....
        /*107c*/ 	.word	0x0000c780


	//   ....[32]....
        /*1080*/ 	.word	0x0000ce80


	//   ....[33]....
        /*1084*/ 	.word	0x0000ce90


	//   ....[34]....
        /*1088*/ 	.word	0x0000cea0


	//   ....[35]....
        /*108c*/ 	.word	0x0000ceb0


	//   ....[36]....
        /*1090*/ 	.word	0x0000d4b0


	//   ....[37]....
        /*1094*/ 	.word	0x0000d4c0


	//   ....[38]....
        /*1098*/ 	.word	0x0000d4d0


	//   ....[39]....
        /*109c*/ 	.word	0x0000d4e0


	//   ....[40]....
        /*10a0*/ 	.word	0x0000da50


	//   ....[41]....
        /*10a4*/ 	.word	0x0000da60


	//   ....[42]....
        /*10a8*/ 	.word	0x0000da70


	//   ....[43]....
        /*10ac*/ 	.word	0x0000da80


	//   ....[44]....
        /*10b0*/ 	.word	0x0000e010


	//   ....[45]....
        /*10b4*/ 	.word	0x0000e020


	//   ....[46]....
        /*10b8*/ 	.word	0x0000e030


	//   ....[47]....
        /*10bc*/ 	.word	0x0000e040


	//   ....[48]....
        /*10c0*/ 	.word	0x00011b30


	//   ....[49]....
        /*10c4*/ 	.word	0x00011b40


	//   ....[50]....
        /*10c8*/ 	.word	0x00011b50


	//   ....[51]....
        /*10cc*/ 	.word	0x00011b60


	//   ....[52]....
        /*10d0*/ 	.word	0x00012020


	//   ....[53]....
        /*10d4*/ 	.word	0x00012030


	//   ....[54]....
        /*10d8*/ 	.word	0x00012040


	//   ....[55]....
        /*10dc*/ 	.word	0x00012050


	//   ....[56]....
        /*10e0*/ 	.word	0x00012470


	//   ....[57]....
        /*10e4*/ 	.word	0x00012480


	//   ....[58]....
        /*10e8*/ 	.word	0x00012490


	//   ....[59]....
        /*10ec*/ 	.word	0x000124a0


	//   ....[60]....
        /*10f0*/ 	.word	0x000128e0


	//   ....[61]....
        /*10f4*/ 	.word	0x000128f0


	//   ....[62]....
        /*10f8*/ 	.word	0x00012900


	//   ....[63]....
        /*10fc*/ 	.word	0x00012910


	//   ....[64]....
        /*1100*/ 	.word	0x00019e40


	//   ....[65]....
        /*1104*/ 	.word	0x0001a2d0


	//   ....[66]....
        /*1108*/ 	.word	0x0001a2e0


	//   ....[67]....
        /*110c*/ 	.word	0x0001a350


	//   ....[68]....
        /*1110*/ 	.word	0x0001a8b0


	//   ....[69]....
        /*1114*/ 	.word	0x0001a8d0


	//   ....[70]....
        /*1118*/ 	.word	0x0001f510


	//   ....[71]....
        /*111c*/ 	.word	0x0001f520


	//   ....[72]....
        /*1120*/ 	.word	0x0001fa50


	//   ....[73]....
        /*1124*/ 	.word	0x0001fab0


	//   ....[74]....
        /*1128*/ 	.word	0x00020270


	//   ....[75]....
        /*112c*/ 	.word	0x00020290


	//   ....[76]....
        /*1130*/ 	.word	0x00024cf0


	//   ....[77]....
        /*1134*/ 	.word	0x00024d50


	//   ....[78]....
        /*1138*/ 	.word	0x00024fc0


	//   ....[79]....
        /*113c*/ 	.word	0x00024fe0


	//   ....[80]....
        /*1140*/ 	.word	0x00026320


	//   ....[81]....
        /*1144*/ 	.word	0x000263f0


	//   ....[82]....
        /*1148*/ 	.word	0x000265d0


	//   ....[83]....
        /*114c*/ 	.word	0x000265f0


	//   ....[84]....
        /*1150*/ 	.word	0x00028110


	//   ....[85]....
        /*1154*/ 	.word	0x00028120


	//   ....[86]....
        /*1158*/ 	.word	0x00028130


	//   ....[87]....
        /*115c*/ 	.word	0x00028140


	//   ....[88]....
        /*1160*/ 	.word	0x00028b40


	//   ....[89]....
        /*1164*/ 	.word	0x00028b50


	//   ....[90]....
        /*1168*/ 	.word	0x00028cb0


	//   ....[91]....
        /*116c*/ 	.word	0x00028cd0


	//   ....[92]....
        /*1170*/ 	.word	0x00028e10


	//   ....[93]....
        /*1174*/ 	.word	0x00028e30


	//   ....[94]....
        /*1178*/ 	.word	0x00028f80


	//   ....[95]....
        /*117c*/ 	.word	0x00028fa0


	//   ....[96]....
        /*1180*/ 	.word	0x00029780


	//   ....[97]....
        /*1184*/ 	.word	0x000297b0


	//   ....[98]....
        /*1188*/ 	.word	0x00029ff0


	//   ....[99]....
        /*118c*/ 	.word	0x0002a000


	//   ....[100]....
        /*1190*/ 	.word	0x0002b0c0


	//   ....[101]....
        /*1194*/ 	.word	0x0002b0f0


	//   ....[102]....
        /*1198*/ 	.word	0x0002b240


	//   ....[103]....
        /*119c*/ 	.word	0x0002b260


	//   ....[104]....
        /*11a0*/ 	.word	0x0002b3a0


	//   ....[105]....
        /*11a4*/ 	.word	0x0002b3c0


	//   ....[106]....
        /*11a8*/ 	.word	0x0002b510


	//   ....[107]....
        /*11ac*/ 	.word	0x0002b530


	//   ....[108]....
        /*11b0*/ 	.word	0x0002b700


	//   ....[109]....
        /*11b4*/ 	.word	0x0002b8f0


	//   ....[110]....
        /*11b8*/ 	.word	0x0002b920


	//   ....[111]....
        /*11bc*/ 	.word	0x0002b950


	//   ....[112]....
        /*11c0*/ 	.word	0x0002b980


	//   ....[113]....
        /*11c4*/ 	.word	0x0002b9b0


	//   ....[114]....
        /*11c8*/ 	.word	0x0002b9e0


	//   ....[115]....
        /*11cc*/ 	.word	0x0002bb70


	//   ....[116]....
        /*11d0*/ 	.word	0x0002bba0


	//   ....[117]....
        /*11d4*/ 	.word	0x0002bbd0


	//   ....[118]....
        /*11d8*/ 	.word	0x0002bc00


	//   ....[119]....
        /*11dc*/ 	.word	0x0002bc30


	//   ....[120]....
        /*11e0*/ 	.word	0x0002bc60


	//   ....[121]....
        /*11e4*/ 	.word	0x0002bcf0


	//   ....[122]....
        /*11e8*/ 	.word	0x0002bd20


	//   ....[123]....
        /*11ec*/ 	.word	0x0002bd30


	//   ....[124]....
        /*11f0*/ 	.word	0x0002bd70


	//   ....[125]....
        /*11f4*/ 	.word	0x0002d250


	//   ....[126]....
        /*11f8*/ 	.word	0x0002f960


	//   ....[127]....
        /*11fc*/ 	.word	0x0002f9a0


	//   ....[128]....
        /*1200*/ 	.word	0x0002f9d0


	//   ....[129]....
        /*1204*/ 	.word	0x0002fa80


	//   ....[130]....
        /*1208*/ 	.word	0x0002fac0


	//   ....[131]....
        /*120c*/ 	.word	0x0002fb20


	//   ....[132]....
        /*1210*/ 	.word	0x0002fb60


	//   ....[133]....
        /*1214*/ 	.word	0x0002fbc0


	//   ....[134]....
        /*1218*/ 	.word	0x0002fbe0


	//   ....[135]....
        /*121c*/ 	.word	0x0002fc10


	//   ....[136]....
        /*1220*/ 	.word	0x00030410


	//   ....[137]....
        /*1224*/ 	.word	0x00030440


	//   ....[138]....
        /*1228*/ 	.word	0x00030460


	//   ....[139]....
        /*122c*/ 	.word	0x00030500


	//   ....[140]....
        /*1230*/ 	.word	0x00030510


	//   ....[141]....
        /*1234*/ 	.word	0x000305c0


	//   ....[142]....
        /*1238*/ 	.word	0x000305d0


	//   ....[143]....
        /*123c*/ 	.word	0x00030680


	//   ....[144]....
        /*1240*/ 	.word	0x00030690


	//   ....[145]....
        /*1244*/ 	.word	0x00030740


	//   ....[146]....
        /*1248*/ 	.word	0x00030750


	//   ....[147]....
        /*124c*/ 	.word	0x00030800


	//   ....[148]....
        /*1250*/ 	.word	0x00030810


	//   ....[149]....
        /*1254*/ 	.word	0x000308c0


	//   ....[150]....
        /*1258*/ 	.word	0x000308d0


	//   ....[151]....
        /*125c*/ 	.word	0x00030920


	//   ....[152]....
        /*1260*/ 	.word	0x00031100


	//   ....[153]....
        /*1264*/ 	.word	0x00031130


	//   ....[154]....
        /*1268*/ 	.word	0x00031160


	//   ....[155]....
        /*126c*/ 	.word	0x00031220


	//   ....[156]....
        /*1270*/ 	.word	0x00031250


	//   ....[157]....
        /*1274*/ 	.word	0x000312a0


	//   ....[158]....
        /*1278*/ 	.word	0x000312d0


	//   ....[159]....
        /*127c*/ 	.word	0x00031320


	//   ....[160]....
        /*1280*/ 	.word	0x00031350


	//   ....[161]....
        /*1284*/ 	.word	0x000313c0


	//   ....[162]....
        /*1288*/ 	.word	0x000316a0


	//   ....[163]....
        /*128c*/ 	.word	0x000316c0


	//   ....[164]....
        /*1290*/ 	.word	0x00031780


	//   ....[165]....
        /*1294*/ 	.word	0x00031790


	//   ....[166]....
        /*1298*/ 	.word	0x00031840


	//   ....[167]....
        /*129c*/ 	.word	0x00031850


	//   ....[168]....
        /*12a0*/ 	.word	0x00031900


	//   ....[169]....
        /*12a4*/ 	.word	0x00031910


	//   ....[170]....
        /*12a8*/ 	.word	0x00031920


	//   ....[171]....
        /*12ac*/ 	.word	0x000319d0


	//   ....[172]....
        /*12b0*/ 	.word	0x00031f40


	//   ....[173]....
        /*12b4*/ 	.word	0x00031f80


	//   ....[174]....
        /*12b8*/ 	.word	0x00032000


	//   ....[175]....
        /*12bc*/ 	.word	0x00032030


	//   ....[176]....
        /*12c0*/ 	.word	0x000320c0


	//   ....[177]....
        /*12c4*/ 	.word	0x000320f0


	//   ....[178]....
        /*12c8*/ 	.word	0x00032180


	//   ....[179]....
        /*12cc*/ 	.word	0x000321b0


	//   ....[180]....
        /*12d0*/ 	.word	0x000321c0


	//   ....[181]....
        /*12d4*/ 	.word	0x00032250


	//   ....[182]....
        /*12d8*/ 	.word	0x000326c0


	//   ....[183]....
        /*12dc*/ 	.word	0x000326f0


	//   ....[184]....
        /*12e0*/ 	.word	0x00032750


	//   ....[185]....
        /*12e4*/ 	.word	0x00032780


	//   ....[186]....
        /*12e8*/ 	.word	0x000327b0


	//   ....[187]....
        /*12ec*/ 	.word	0x000327e0


	//   ....[188]....
        /*12f0*/ 	.word	0x00032810


	//   ....[189]....
        /*12f4*/ 	.word	0x00032840


	//   ....[190]....
        /*12f8*/ 	.word	0x000329e0


	//   ....[191]....
        /*12fc*/ 	.word	0x00032a10


	//   ....[192]....
        /*1300*/ 	.word	0x00032a40


	//   ....[193]....
        /*1304*/ 	.word	0x00032a70


	//   ....[194]....
        /*1308*/ 	.word	0x00032aa0


	//   ....[195]....
        /*130c*/ 	.word	0x00032ad0


	//   ....[196]....
        /*1310*/ 	.word	0x00032b90


	//   ....[197]....
        /*1314*/ 	.word	0x00032bb0


	//   ....[198]....
        /*1318*/ 	.word	0x00032bd0


	//   ....[199]....
        /*131c*/ 	.word	0x00032c30


	//   ....[200]....
        /*1320*/ 	.word	0x00033650


	//   ....[201]....
        /*1324*/ 	.word	0x00033990


	//   ....[202]....
        /*1328*/ 	.word	0x00033a20


	//   ....[203]....
        /*132c*/ 	.word	0x00033ac0


	//   ....[204]....
        /*1330*/ 	.word	0x00033b50


	//   ....[205]....
        /*1334*/ 	.word	0x00033bf0


	//   ....[206]....
        /*1338*/ 	.word	0x00033c80


	//   ....[207]....
        /*133c*/ 	.word	0x00033d70


	//   ....[208]....
        /*1340*/ 	.word	0x00033e00


	//   ....[209]....
        /*1344*/ 	.word	0x00033ea0


	//   ....[210]....
        /*1348*/ 	.word	0x00033f30


	//   ....[211]....
        /*134c*/ 	.word	0x00033fd0


	//   ....[212]....
        /*1350*/ 	.word	0x00034060


	//   ....[213]....
        /*1354*/ 	.word	0x00034150


	//   ....[214]....
        /*1358*/ 	.word	0x000341e0


	//   ....[215]....
        /*135c*/ 	.word	0x00034280


	//   ....[216]....
        /*1360*/ 	.word	0x00034310


	//   ....[217]....
        /*1364*/ 	.word	0x000343b0


	//   ....[218]....
        /*1368*/ 	.word	0x00034440


	//   ....[219]....
        /*136c*/ 	.word	0x00034530


	//   ....[220]....
        /*1370*/ 	.word	0x000345c0


	//   ....[221]....
        /*1374*/ 	.word	0x00034610


	//   ....[222]....
        /*1378*/ 	.word	0x00034660


	//   ....[223]....
        /*137c*/ 	.word	0x00034700


	//   ....[224]....
        /*1380*/ 	.word	0x00034790


	//   ....[225]....
        /*1384*/ 	.word	0x000347e0


	//   ....[226]....
        /*1388*/ 	.word	0x00034830


	//   ....[227]....
        /*138c*/ 	.word	0x000348d0


	//   ....[228]....
        /*1390*/ 	.word	0x00034960


	//   ....[229]....
        /*1394*/ 	.word	0x000349b0


	//   ....[230]....
        /*1398*/ 	.word	0x00034a00


	//   ....[231]....
        /*139c*/ 	.word	0x00034aa0


	//   ....[232]....
        /*13a0*/ 	.word	0x00034b30


	//   ....[233]....
        /*13a4*/ 	.word	0x00034b80


	//   ....[234]....
        /*13a8*/ 	.word	0x00034bd0


	//   ....[235]....
        /*13ac*/ 	.word	0x00034cc0


	//   ....[236]....
        /*13b0*/ 	.word	0x00034d50


	//   ....[237]....
        /*13b4*/ 	.word	0x00034da0


	//   ....[238]....
        /*13b8*/ 	.word	0x00034df0


	//   ....[239]....
        /*13bc*/ 	.word	0x00034e80


	//   ....[240]....
        /*13c0*/ 	.word	0x00034f10


	//   ....[241]....
        /*13c4*/ 	.word	0x00034f60


	//   ....[242]....
        /*13c8*/ 	.word	0x00034fb0


	//   ....[243]....
        /*13cc*/ 	.word	0x00035040


	//   ....[244]....
        /*13d0*/ 	.word	0x000350d0


	//   ....[245]....
        /*13d4*/ 	.word	0x00035120


	//   ....[246]....
        /*13d8*/ 	.word	0x00035170


	//   ....[247]....
        /*13dc*/ 	.word	0x00035210


	//   ....[248]....
        /*13e0*/ 	.word	0x000352a0


	//   ....[249]....
        /*13e4*/ 	.word	0x000352f0


	//   ....[250]....
        /*13e8*/ 	.word	0x00035340


	//   ....[251]....
        /*13ec*/ 	.word	0x00035640


	//   ....[252]....
        /*13f0*/ 	.word	0x00035920


	//   ....[253]....
        /*13f4*/ 	.word	0x00035a10


	//   ....[254]....
        /*13f8*/ 	.word	0x00035af0


	//   ....[255]....
        /*13fc*/ 	.word	0x00035b50


	//   ....[0]....
        /*1400*/ 	.word	0x00035bf0


	//   ....[1]....
        /*1404*/ 	.word	0x00035cd0


	//   ....[2]....
        /*1408*/ 	.word	0x00035dd0


	//   ....[3]....
        /*140c*/ 	.word	0x00035e40


	//   ....[4]....
        /*1410*/ 	.word	0x00035f30


	//   ....[5]....
        /*1414*/ 	.word	0x00035fa0


	//   ....[6]....
        /*1418*/ 	.word	0x00036080


	//   ....[7]....
        /*141c*/ 	.word	0x00036130


	//   ....[8]....
        /*1420*/ 	.word	0x00036190


	//   ....[9]....
        /*1424*/ 	.word	0x000361f0


	//   ....[10]....
        /*1428*/ 	.word	0x00036300


	//   ....[11]....
        /*142c*/ 	.word	0x00036360


	//   ....[12]....
        /*1430*/ 	.word	0x00036480


	//   ....[13]....
        /*1434*/ 	.word	0x000364e0


	//   ....[14]....
        /*1438*/ 	.word	0x00036600


	//   ....[15]....
        /*143c*/ 	.word	0x00036660


	//   ....[16]....
        /*1440*/ 	.word	0x00036780


	//   ....[17]....
        /*1444*/ 	.word	0x000367e0


	//   ....[18]....
        /*1448*/ 	.word	0x00036900


	//   ....[19]....
        /*144c*/ 	.word	0x00036960


	//   ....[20]....
        /*1450*/ 	.word	0x00036a80


	//   ....[21]....
        /*1454*/ 	.word	0x00036ae0


	//   ....[22]....
        /*1458*/ 	.word	0x00036be0


	//   ....[23]....
        /*145c*/ 	.word	0x00036d10


	//   ....[24]....
        /*1460*/ 	.word	0x00036de0


	//   ....[25]....
        /*1464*/ 	.word	0x00036eb0


	//   ....[26]....
        /*1468*/ 	.word	0x00036f90


	//   ....[27]....
        /*146c*/ 	.word	0x00036ff0


	//   ....[28]....
        /*1470*/ 	.word	0x000370d0


	//   ....[29]....
        /*1474*/ 	.word	0x00037130


	//   ....[30]....
        /*1478*/ 	.word	0x00037210


	//   ....[31]....
        /*147c*/ 	.word	0x00037270


	//   ....[32]....
        /*1480*/ 	.word	0x00037380


	//   ....[33]....
        /*1484*/ 	.word	0x00037470


	//   ....[34]....
        /*1488*/ 	.word	0x00037510


	//   ....[35]....
        /*148c*/ 	.word	0x00037570


	//   ....[36]....
        /*1490*/ 	.word	0x00037690


	//   ....[37]....
        /*1494*/ 	.word	0x000376f0


	//   ....[38]....
        /*1498*/ 	.word	0x00037810


	//   ....[39]....
        /*149c*/ 	.word	0x00037870


	//   ....[40]....
        /*14a0*/ 	.word	0x00037990


	//   ....[41]....
        /*14a4*/ 	.word	0x000379f0


	//   ....[42]....
        /*14a8*/ 	.word	0x00037ac0


	//   ....[43]....
        /*14ac*/ 	.word	0x00037c30


	//   ....[44]....
        /*14b0*/ 	.word	0x00037cf0


	//   ....[45]....
        /*14b4*/ 	.word	0x00037e40


	//   ....[46]....
        /*14b8*/ 	.word	0x00037ef0


	//   ....[47]....
        /*14bc*/ 	.word	0x00037f50


	//   ....[48]....
        /*14c0*/ 	.word	0x00038010


	//   ....[49]....
        /*14c4*/ 	.word	0x000380f0


	//   ....[50]....
        /*14c8*/ 	.word	0x00038200


	//   ....[51]....
        /*14cc*/ 	.word	0x00038260


	//   ....[52]....
        /*14d0*/ 	.word	0x00038320


	//   ....[53]....
        /*14d4*/ 	.word	0x00038430


	//   ....[54]....
        /*14d8*/ 	.word	0x000384d0


	//   ....[55]....
        /*14dc*/ 	.word	0x00038640


	//   ....[56]....
        /*14e0*/ 	.word	0x000386b0


	//   ....[57]....
        /*14e4*/ 	.word	0x00038720


	//   ....[58]....
        /*14e8*/ 	.word	0x00038790


	//   ....[59]....
        /*14ec*/ 	.word	0x00038800


	//   ....[60]....
        /*14f0*/ 	.word	0x00038880


	//   ....[61]....
        /*14f4*/ 	.word	0x00038900


	//   ....[62]....
        /*14f8*/ 	.word	0x00038990


	//   ....[63]....
        /*14fc*/ 	.word	0x00038a00


	//   ....[64]....
        /*1500*/ 	.word	0x00038a70


	//   ....[65]....
        /*1504*/ 	.word	0x00038ae0


	//   ....[66]....
        /*1508*/ 	.word	0x00038b60


	//   ....[67]....
        /*150c*/ 	.word	0x00038bd0


	//   ....[68]....
        /*1510*/ 	.word	0x00038c60


	//   ....[69]....
        /*1514*/ 	.word	0x00038cc0


	//   ....[70]....
        /*1518*/ 	.word	0x00038d50


	//   ....[71]....
        /*151c*/ 	.word	0x00038e80


	//----- nvinfo : EIATTR_REG_RECONFIG
	.align		4
.L_325:
        /*1520*/ 	.byte	0x01, 0x54
	.zero		2


	//----- nvinfo : EIATTR_SYSCALL_OFFSETS
	.align		4
        /*1524*/ 	.byte	0x04, 0x46
        /*1526*/ 	.short	(.L_327 - .L_326)


	//   ....[0]....
.L_326:
        /*1528*/ 	.word	0x000026e0


	//   ....[1]....
        /*152c*/ 	.word	0x00002830


	//   ....[2]....
        /*1530*/ 	.word	0x0000c8f0


	//   ....[3]....
        /*1534*/ 	.word	0x0000cc20


	//   ....[4]....
        /*1538*/ 	.word	0x0002efa0


	//   ....[5]....
        /*153c*/ 	.word	0x0002f0f0


	//   ....[6]....
        /*1540*/ 	.word	0x0002f1e0


	//   ....[7]....
        /*1544*/ 	.word	0x00030080


	//----- nvinfo : EIATTR_MBARRIER_INSTR_OFFSETS
	.align		4
.L_327:
        /*1548*/ 	.byte	0x04, 0x39
        /*154a*/ 	.short	(.L_329 - .L_328)


	//   ....[0]....
.L_328:
        /*154c*/ 	.word	0x00000270
        /*1550*/ 	.word	0x000000ff
        /*1554*/ 	.word	0x00038800
        /*1558*/ 	.short	0x0100
        /*155a*/ 	.byte	0x08
	.zero		1


	//   ....[1]....
        /*155c*/ 	.word	0x00000280
        /*1560*/ 	.word	0x000000ff
        /*1564*/ 	.word	0x00038820
        /*1568*/ 	.short	0x0100
        /*156a*/ 	.byte	0x08
	.zero		1


	//   ....[2]....
        /*156c*/ 	.word	0x00000370
        /*1570*/ 	.word	0x000000ff
        /*1574*/ 	.word	0x00038830
        /*1578*/ 	.short	0x0100
        /*157a*/ 	.byte	0x08
	.zero		1


	//   ....[3]....
        /*157c*/ 	.word	0x00000380
        /*1580*/ 	.word	0x000000ff
        /*1584*/ 	.word	0x00038840
        /*1588*/ 	.short	0x0100
        /*158a*/ 	.byte	0x08
	.zero		1


	//   ....[4]....
        /*158c*/ 	.word	0x00000390
        /*1590*/ 	.word	0x000000ff
        /*1594*/ 	.word	0x00038838
        /*1598*/ 	.short	0x0100
        /*159a*/ 	.byte	0x08
	.zero		1


	//   ....[5]....
        /*159c*/ 	.word	0x000003a0
        /*15a0*/ 	.word	0x000000ff
        /*15a4*/ 	.word	0x00038848
        /*15a8*/ 	.short	0x0100
        /*15aa*/ 	.byte	0x08
	.zero		1


	//   ....[6]....
        /*15ac*/ 	.word	0x000004d0
        /*15b0*/ 	.word	0x000000ff
        /*15b4*/ 	.word	0x00038850
        /*15b8*/ 	.short	0x0100
        /*15ba*/ 	.byte	0x08
	.zero		1


	//   ....[7]....
        /*15bc*/ 	.word	0x000004e0
        /*15c0*/ 	.word	0x000000ff
        /*15c4*/ 	.word	0x00038860
        /*15c8*/ 	.short	0x0100
        /*15ca*/ 	.byte	0x08
	.zero		1


	//   ....[8]....
        /*15cc*/ 	.word	0x000004f0
        /*15d0*/ 	.word	0x000000ff
        /*15d4*/ 	.word	0x00038858
        /*15d8*/ 	.short	0x0100
        /*15da*/ 	.byte	0x08
	.zero		1


	//   ....[9]....
        /*15dc*/ 	.word	0x00000500
        /*15e0*/ 	.word	0x000000ff
        /*15e4*/ 	.word	0x00038868
        /*15e8*/ 	.short	0x0100
        /*15ea*/ 	.byte	0x08
	.zero		1


	//   ....[10]....
        /*15ec*/ 	.word	0x000005f0
        /*15f0*/ 	.word	0x000000ff
        /*15f4*/ 	.word	0x00038870
        /*15f8*/ 	.short	0x0100
        /*15fa*/ 	.byte	0x06
	.zero		1


	//   ....[11]....
        /*15fc*/ 	.word	0x00000600
        /*1600*/ 	.word	0x000000ff
        /*1604*/ 	.word	0x00038880
        /*1608*/ 	.short	0x0100
        /*160a*/ 	.byte	0x06
	.zero		1


	//   ....[12]....
        /*160c*/ 	.word	0x00000610
        /*1610*/ 	.word	0x000000ff
        /*1614*/ 	.word	0x00038878
        /*1618*/ 	.short	0x0100
        /*161a*/ 	.byte	0x06
	.zero		1


	//   ....[13]....
        /*161c*/ 	.word	0x00000620
        /*1620*/ 	.word	0x000000ff
        /*1624*/ 	.word	0x00038888
        /*1628*/ 	.short	0x0100
        /*162a*/ 	.byte	0x06
	.zero		1


	//   ....[14]....
        /*162c*/ 	.word	0x00000750
        /*1630*/ 	.word	0x000000ff
        /*1634*/ 	.word	0x00038890
        /*1638*/ 	.short	0x0100
        /*163a*/ 	.byte	0x08
	.zero		1


	//   ....[15]....
        /*163c*/ 	.word	0x00000760
        /*1640*/ 	.word	0x000000ff
        /*1644*/ 	.word	0x000388a0
        /*1648*/ 	.short	0x0100
        /*164a*/ 	.byte	0x08
	.zero		1


	//   ....[16]....
        /*164c*/ 	.word	0x00000770
        /*1650*/ 	.word	0x000000ff
        /*1654*/ 	.word	0x00038898
        /*1658*/ 	.short	0x0100
        /*165a*/ 	.byte	0x08
	.zero		1


	//   ....[17]....
        /*165c*/ 	.word	0x00000780
        /*1660*/ 	.word	0x000000ff
        /*1664*/ 	.word	0x000388a8
        /*1668*/ 	.short	0x0100
        /*166a*/ 	.byte	0x08
	.zero		1


	//   ....[18]....
        /*166c*/ 	.word	0x000008b0
        /*1670*/ 	.word	0x000000ff
        /*1674*/ 	.word	0x000388b0
        /*1678*/ 	.short	0x0100
        /*167a*/ 	.byte	0x08
	.zero		1


	//   ....[19]....
        /*167c*/ 	.word	0x000008c0
        /*1680*/ 	.word	0x000000ff
        /*1684*/ 	.word	0x000388c0
        /*1688*/ 	.short	0x0100
        /*168a*/ 	.byte	0x08
	.zero		1


	//   ....[20]....
        /*168c*/ 	.word	0x000008d0
        /*1690*/ 	.word	0x000000ff
        /*1694*/ 	.word	0x000388b8
        /*1698*/ 	.short	0x0100
        /*169a*/ 	.byte	0x08
	.zero		1


	//   ....[21]....
        /*169c*/ 	.word	0x000008e0
        /*16a0*/ 	.word	0x000000ff
        /*16a4*/ 	.word	0x000388c8
        /*16a8*/ 	.short	0x0100
        /*16aa*/ 	.byte	0x08
	.zero		1


	//   ....[22]....
        /*16ac*/ 	.word	0x000042d0
        /*16b0*/ 	.word	0x00000058
        /*16b4*/ 	.word	0x00038890
        /*16b8*/ 	.short	0x010a
        /*16ba*/ 	.byte	0x3f
	.zero		1


	//   ....[23]....
        /*16bc*/ 	.word	0x00007bd0
        /*16c0*/ 	.word	0x00000058
        /*16c4*/ 	.word	0x00038890
        /*16c8*/ 	.short	0x010a
        /*16ca*/ 	.byte	0x3f
	.zero		1


	//   ....[24]....
        /*16cc*/ 	.word	0x0000af90
        /*16d0*/ 	.word	0x00000058
        /*16d4*/ 	.word	0x00038890
        /*16d8*/ 	.short	0x010a
        /*16da*/ 	.byte	0x3f
	.zero		1


	//   ....[25]....
        /*16dc*/ 	.word	0x0000b740
        /*16e0*/ 	.word	0x0000000b
        /*16e4*/ 	.word	0x00000000
        /*16e8*/ 	.short	0x0101
        /*16ea*/ 	.byte	0x3f
	.zero		1


	//   ....[26]....
        /*16ec*/ 	.word	0x0000b780
        /*16f0*/ 	.word	0x00000058
        /*16f4*/ 	.word	0x000388b0
        /*16f8*/ 	.short	0x010a
        /*16fa*/ 	.byte	0x3f
	.zero		1


	//   ....[27]....
        /*16fc*/ 	.word	0x0000bea0
        /*1700*/ 	.word	0x00000058
        /*1704*/ 	.word	0x00000000
        /*1708*/ 	.short	0x0101
        /*170a*/ 	.byte	0x3f
	.zero		1


	//   ....[28]....
        /*170c*/ 	.word	0x0000c980
        /*1710*/ 	.word	0x00000017
        /*1714*/ 	.word	0x00038800
        /*1718*/ 	.short	0x010a
        /*171a*/ 	.byte	0x3f
	.zero		1


	//   ....[29]....
        /*171c*/ 	.word	0x0000c9d0
        /*1720*/ 	.word	0x00000017
        /*1724*/ 	.word	0x00038800
        /*1728*/ 	.short	0x010a
        /*172a*/ 	.byte	0x3f
	.zero		1


	//   ....[30]....
        /*172c*/ 	.word	0x0000e470
        /*1730*/ 	.word	0x00000017
        /*1734*/ 	.word	0x00038800
        /*1738*/ 	.short	0x010a
        /*173a*/ 	.byte	0x3f
	.zero		1


	//   ....[31]....
        /*173c*/ 	.word	0x00012bf0
        /*1740*/ 	.word	0x00000017
        /*1744*/ 	.word	0x00038800
        /*1748*/ 	.short	0x010a
        /*174a*/ 	.byte	0x3f
	.zero		1


	//   ....[32]....
        /*174c*/ 	.word	0x00016950
        /*1750*/ 	.word	0x00000000
        /*1754*/ 	.word	0x00038830
        /*1758*/ 	.short	0x010a
        /*175a*/ 	.byte	0x3f
	.zero		1


	//   ....[33]....
        /*175c*/ 	.word	0x00016990
        /*1760*/ 	.word	0x00000000
        /*1764*/ 	.word	0x00038830
        /*1768*/ 	.short	0x010a
        /*176a*/ 	.byte	0x3f
	.zero		1


	//   ....[34]....
        /*176c*/ 	.word	0x0001acc0
        /*1770*/ 	.word	0x00000000
        /*1774*/ 	.word	0x00000000
        /*1778*/ 	.short	0x0101
        /*177a*/ 	.byte	0x3f
	.zero		1


	//   ....[35]....
        /*177c*/ 	.word	0x0001b7d0
        /*1780*/ 	.word	0x00000009
        /*1784*/ 	.word	0x00038830
        /*1788*/ 	.short	0x010a
        /*178a*/ 	.byte	0x3f
	.zero		1


	//   ....[36]....
        /*178c*/ 	.word	0x0001b860
        /*1790*/ 	.word	0x00000009
        /*1794*/ 	.word	0x00038830
        /*1798*/ 	.short	0x010a
        /*179a*/ 	.byte	0x3f
	.zero		1


	//   ....[37]....
        /*179c*/ 	.word	0x0001ef50
        /*17a0*/ 	.word	0x00000007
        /*17a4*/ 	.word	0x00038850
        /*17a8*/ 	.short	0x010a
        /*17aa*/ 	.byte	0x3f
	.zero		1


	//   ....[38]....
        /*17ac*/ 	.word	0x0001efa0
        /*17b0*/ 	.word	0x00000007
        /*17b4*/ 	.word	0x00038850
        /*17b8*/ 	.short	0x010a
        /*17ba*/ 	.byte	0x3f
	.zero		1


	//   ....[39]....
        /*17bc*/ 	.word	0x0001f570
        /*17c0*/ 	.word	0x00000009
        /*17c4*/ 	.word	0x00000000
        /*17c8*/ 	.short	0x0101
        /*17ca*/ 	.byte	0x3f
	.zero		1


	//   ....[40]....
        /*17cc*/ 	.word	0x00020a20
        /*17d0*/ 	.word	0x00000007
        /*17d4*/ 	.word	0x00000000
        /*17d8*/ 	.short	0x0101
        /*17da*/ 	.byte	0x3f
	.zero		1


	//   ....[41]....
        /*17dc*/ 	.word	0x00020cd0
        /*17e0*/ 	.word	0x00000004
        /*17e4*/ 	.word	0x00038830
        /*17e8*/ 	.short	0x010a
        /*17ea*/ 	.byte	0x3f
	.zero		1


	//   ....[42]....
        /*17ec*/ 	.word	0x00020d60
        /*17f0*/ 	.word	0x00000004
        /*17f4*/ 	.word	0x00038830
        /*17f8*/ 	.short	0x010a
        /*17fa*/ 	.byte	0x3f
	.zero		1


	//   ....[43]....
        /*17fc*/ 	.word	0x00024450
        /*1800*/ 	.word	0x00000006
        /*1804*/ 	.word	0x00038850
        /*1808*/ 	.short	0x010a
        /*180a*/ 	.byte	0x3f
	.zero		1


	//   ....[44]....
        /*180c*/ 	.word	0x000244a0
        /*1810*/ 	.word	0x00000006
        /*1814*/ 	.word	0x00038850
        /*1818*/ 	.short	0x010a
        /*181a*/ 	.byte	0x3f
	.zero		1


	//   ....[45]....
        /*181c*/ 	.word	0x00024f50
        /*1820*/ 	.word	0x00000004
        /*1824*/ 	.word	0x00000000
        /*1828*/ 	.short	0x0101
        /*182a*/ 	.byte	0x3f
	.zero		1


	//   ....[46]....
        /*182c*/ 	.word	0x000258b0
        /*1830*/ 	.word	0x00000006
        /*1834*/ 	.word	0x00000000
        /*1838*/ 	.short	0x0101
        /*183a*/ 	.byte	0x3f
	.zero		1


	//   ....[47]....
        /*183c*/ 	.word	0x00026270
        /*1840*/ 	.word	0x0000000a
        /*1844*/ 	.word	0x00038850
        /*1848*/ 	.short	0x010a
        /*184a*/ 	.byte	0x3f
	.zero		1


	//   ....[48]....
        /*184c*/ 	.word	0x000262c0
        /*1850*/ 	.word	0x0000000a
        /*1854*/ 	.word	0x00038850
        /*1858*/ 	.short	0x010a
        /*185a*/ 	.byte	0x3f
	.zero		1


	//   ....[49]....
        /*185c*/ 	.word	0x00026770
        /*1860*/ 	.word	0x0000000a
        /*1864*/ 	.word	0x00000000
        /*1868*/ 	.short	0x0101
        /*186a*/ 	.byte	0x3f
	.zero		1


	//   ....[50]....
        /*186c*/ 	.word	0x00028b20
        /*1870*/ 	.word	0x00000014
        /*1874*/ 	.word	0x00000000
        /*1878*/ 	.short	0x0101
        /*187a*/ 	.byte	0x3f
	.zero		1


	//   ....[51]....
        /*187c*/ 	.word	0x000297a0
        /*1880*/ 	.word	0x00000002
        /*1884*/ 	.word	0x00000000
        /*1888*/ 	.short	0x0101
        /*188a*/ 	.byte	0x3f
	.zero		1


	//   ....[52]....
        /*188c*/ 	.word	0x0002d330
        /*1890*/ 	.word	0x00000010
        /*1894*/ 	.word	0x00038820
        /*1898*/ 	.short	0x010a
        /*189a*/ 	.byte	0x3f
	.zero		1


	//   ....[53]....
        /*189c*/ 	.word	0x0002d3c0
        /*18a0*/ 	.word	0x0000000b
        /*18a4*/ 	.word	0x000388a0
        /*18a8*/ 	.short	0x010a
        /*18aa*/ 	.byte	0x3f
	.zero		1


	//   ....[54]....
        /*18ac*/ 	.word	0x0002d910
        /*18b0*/ 	.word	0x0000000b
        /*18b4*/ 	.word	0x000388c0
        /*18b8*/ 	.short	0x010a
        /*18ba*/ 	.byte	0x3f
	.zero		1


	//   ....[55]....
        /*18bc*/ 	.word	0x0002df20
        /*18c0*/ 	.word	0x0000000a
        /*18c4*/ 	.word	0x000388a0
        /*18c8*/ 	.short	0x010a
        /*18ca*/ 	.byte	0x3f
	.zero		1


	//   ....[56]....
        /*18cc*/ 	.word	0x0002e460
        /*18d0*/ 	.word	0x0000000a
        /*18d4*/ 	.word	0x000388c0
        /*18d8*/ 	.short	0x010a
        /*18da*/ 	.byte	0x3f
	.zero		1


	//   ....[57]....
        /*18dc*/ 	.word	0x0002f790
        /*18e0*/ 	.word	0x00000005
        /*18e4*/ 	.word	0x00038840
        /*18e8*/ 	.short	0x010a
        /*18ea*/ 	.byte	0x3f
	.zero		1


	//   ....[58]....
        /*18ec*/ 	.word	0x0002fd80
        /*18f0*/ 	.word	0x00000005
        /*18f4*/ 	.word	0x00038830
        /*18f8*/ 	.short	0x0107
        /*18fa*/ 	.byte	0x3f
	.zero		1


	//   ....[59]....
        /*18fc*/ 	.word	0x0002fe50
        /*1900*/ 	.word	0x00000005
        /*1904*/ 	.word	0x00038830
        /*1908*/ 	.short	0x0101
        /*190a*/ 	.byte	0x3f
	.zero		1


	//   ....[60]....
        /*190c*/ 	.word	0x00030a50
        /*1910*/ 	.word	0x00000010
        /*1914*/ 	.word	0x00038800
        /*1918*/ 	.short	0x0107
        /*191a*/ 	.byte	0x3f
	.zero		1


	//   ....[61]....
        /*191c*/ 	.word	0x00030b70
        /*1920*/ 	.word	0x00000010
        /*1924*/ 	.word	0x00038800
        /*1928*/ 	.short	0x0101
        /*192a*/ 	.byte	0x3f
	.zero		1


	//   ....[62]....
        /*192c*/ 	.word	0x00030b90
        /*1930*/ 	.word	0x00000010
        /*1934*/ 	.word	0x00038820
        /*1938*/ 	.short	0x010a
        /*193a*/ 	.byte	0x3f
	.zero		1


	//   ....[63]....
        /*193c*/ 	.word	0x00030f70
        /*1940*/ 	.word	0x00000006
        /*1944*/ 	.word	0x00038840
        /*1948*/ 	.short	0x010a
        /*194a*/ 	.byte	0x3f
	.zero		1


	//   ....[64]....
        /*194c*/ 	.word	0x000314d0
        /*1950*/ 	.word	0x00000006
        /*1954*/ 	.word	0x00038830
        /*1958*/ 	.short	0x0107
        /*195a*/ 	.byte	0x3f
	.zero		1


	//   ....[65]....
        /*195c*/ 	.word	0x00031580
        /*1960*/ 	.word	0x00000006
        /*1964*/ 	.word	0x00038830
        /*1968*/ 	.short	0x0101
        /*196a*/ 	.byte	0x3f
	.zero		1


	//   ....[66]....
        /*196c*/ 	.word	0x000315e0
        /*1970*/ 	.word	0x00000006
        /*1974*/ 	.word	0x00038860
        /*1978*/ 	.short	0x010a
        /*197a*/ 	.byte	0x3f
	.zero		1


	//   ....[67]....
        /*197c*/ 	.word	0x00031af0
        /*1980*/ 	.word	0x00000006
        /*1984*/ 	.word	0x00038850
        /*1988*/ 	.short	0x0107
        /*198a*/ 	.byte	0x3f
	.zero		1


	//   ....[68]....
        /*198c*/ 	.word	0x00031c80
        /*1990*/ 	.word	0x00000006
        /*1994*/ 	.word	0x00038850
        /*1998*/ 	.short	0x0101
        /*199a*/ 	.byte	0x3f
	.zero		1


	//   ....[69]....
        /*199c*/ 	.word	0x00031e90
        /*19a0*/ 	.word	0x00000004
        /*19a4*/ 	.word	0x00038860
        /*19a8*/ 	.short	0x010a
        /*19aa*/ 	.byte	0x3f
	.zero		1


	//   ....[70]....
        /*19ac*/ 	.word	0x000323d0
        /*19b0*/ 	.word	0x00000004
        /*19b4*/ 	.word	0x00038850
        /*19b8*/ 	.short	0x0107
        /*19ba*/ 	.byte	0x3f
	.zero		1


	//   ....[71]....
        /*19bc*/ 	.word	0x00032480
        /*19c0*/ 	.word	0x00000004
        /*19c4*/ 	.word	0x00038850
        /*19c8*/ 	.short	0x0101
        /*19ca*/ 	.byte	0x3f
	.zero		1


	//   ....[72]....
        /*19cc*/ 	.word	0x000335d0
        /*19d0*/ 	.word	0x00000005
        /*19d4*/ 	.word	0x00038820
        /*19d8*/ 	.short	0x010a
        /*19da*/ 	.byte	0x3f
	.zero		1


	//   ....[73]....
        /*19dc*/ 	.word	0x00033760
        /*19e0*/ 	.word	0x00000003
        /*19e4*/ 	.word	0x00038840
        /*19e8*/ 	.short	0x010a
        /*19ea*/ 	.byte	0x3f
	.zero		1


	//   ....[74]....
        /*19ec*/ 	.word	0x00033800
        /*19f0*/ 	.word	0x00000017
        /*19f4*/ 	.word	0x00038840
        /*19f8*/ 	.short	0x010a
        /*19fa*/ 	.byte	0x3f
	.zero		1


	//   ....[75]....
        /*19fc*/ 	.word	0x00033840
        /*1a00*/ 	.word	0x00000003
        /*1a04*/ 	.word	0x00038860
        /*1a08*/ 	.short	0x010a
        /*1a0a*/ 	.byte	0x3f
	.zero		1


	//   ....[76]....
        /*1a0c*/ 	.word	0x00033880
        /*1a10*/ 	.word	0x00000017
        /*1a14*/ 	.word	0x00038860
        /*1a18*/ 	.short	0x010a
        /*1a1a*/ 	.byte	0x3f
	.zero		1


	//   ....[77]....
        /*1a1c*/ 	.word	0x000338e0
        /*1a20*/ 	.word	0x00000058
        /*1a24*/ 	.word	0x00038890
        /*1a28*/ 	.short	0x010a
        /*1a2a*/ 	.byte	0x3f
	.zero		1


	//   ....[78]....
        /*1a2c*/ 	.word	0x00033cc0
        /*1a30*/ 	.word	0x00000058
        /*1a34*/ 	.word	0x00038890
        /*1a38*/ 	.short	0x010a
        /*1a3a*/ 	.byte	0x3f
	.zero		1


	//   ....[79]....
        /*1a3c*/ 	.word	0x000340a0
        /*1a40*/ 	.word	0x00000058
        /*1a44*/ 	.word	0x00038890
        /*1a48*/ 	.short	0x010a
        /*1a4a*/ 	.byte	0x3f
	.zero		1


	//   ....[80]....
        /*1a4c*/ 	.word	0x00034480
        /*1a50*/ 	.word	0x00000058
        /*1a54*/ 	.word	0x000388b0
        /*1a58*/ 	.short	0x010a
        /*1a5a*/ 	.byte	0x3f
	.zero		1


	//   ....[81]....
        /*1a5c*/ 	.word	0x00034c10
        /*1a60*/ 	.word	0x00000017
        /*1a64*/ 	.word	0x00038800
        /*1a68*/ 	.short	0x010a
        /*1a6a*/ 	.byte	0x3f
	.zero		1


	//   ....[82]....
        /*1a6c*/ 	.word	0x00035380
        /*1a70*/ 	.word	0x00000017
        /*1a74*/ 	.word	0x00038800
        /*1a78*/ 	.short	0x010a
        /*1a7a*/ 	.byte	0x3f
	.zero		1


	//   ....[83]....
        /*1a7c*/ 	.word	0x000353d0
        /*1a80*/ 	.word	0x00000000
        /*1a84*/ 	.word	0x00038830
        /*1a88*/ 	.short	0x010a
        /*1a8a*/ 	.byte	0x3f
	.zero		1


	//   ....[84]....
        /*1a8c*/ 	.word	0x00035420
        /*1a90*/ 	.word	0x00000009
        /*1a94*/ 	.word	0x00038830
        /*1a98*/ 	.short	0x010a
        /*1a9a*/ 	.byte	0x3f
	.zero		1


	//   ....[85]....
        /*1a9c*/ 	.word	0x00035470
        /*1aa0*/ 	.word	0x00000007
        /*1aa4*/ 	.word	0x00038850
        /*1aa8*/ 	.short	0x010a
        /*1aaa*/ 	.byte	0x3f
	.zero		1


	//   ....[86]....
        /*1aac*/ 	.word	0x000354c0
        /*1ab0*/ 	.word	0x00000004
        /*1ab4*/ 	.word	0x00038830
        /*1ab8*/ 	.short	0x010a
        /*1aba*/ 	.byte	0x3f
	.zero		1


	//   ....[87]....
        /*1abc*/ 	.word	0x00035510
        /*1ac0*/ 	.word	0x00000006
        /*1ac4*/ 	.word	0x00038850
        /*1ac8*/ 	.short	0x010a
        /*1aca*/ 	.byte	0x3f
	.zero		1


	//   ....[88]....
        /*1acc*/ 	.word	0x00035560
        /*1ad0*/ 	.word	0x0000000a
        /*1ad4*/ 	.word	0x00038850
        /*1ad8*/ 	.short	0x010a
        /*1ada*/ 	.byte	0x3f
	.zero		1


	//   ....[89]....
        /*1adc*/ 	.word	0x00035700
        /*1ae0*/ 	.word	0x00000010
        /*1ae4*/ 	.word	0x00038820
        /*1ae8*/ 	.short	0x010a
        /*1aea*/ 	.byte	0x3f
	.zero		1


	//   ....[90]....
        /*1aec*/ 	.word	0x00035750
        /*1af0*/ 	.word	0x0000000b
        /*1af4*/ 	.word	0x000388a0
        /*1af8*/ 	.short	0x010a
        /*1afa*/ 	.byte	0x3f
	.zero		1


	//   ....[91]....
        /*1afc*/ 	.word	0x000357a0
        /*1b00*/ 	.word	0x0000000b
        /*1b04*/ 	.word	0x000388c0
        /*1b08*/ 	.short	0x010a
        /*1b0a*/ 	.byte	0x3f
	.zero		1


	//   ....[92]....
        /*1b0c*/ 	.word	0x000357f0
        /*1b10*/ 	.word	0x0000000a
        /*1b14*/ 	.word	0x000388a0
        /*1b18*/ 	.short	0x010a
        /*1b1a*/ 	.byte	0x3f
	.zero		1


	//   ....[93]....
        /*1b1c*/ 	.word	0x00035840
        /*1b20*/ 	.word	0x0000000a
        /*1b24*/ 	.word	0x000388c0
        /*1b28*/ 	.short	0x010a
        /*1b2a*/ 	.byte	0x3f
	.zero		1


	//   ....[94]....
        /*1b2c*/ 	.word	0x00035960
        /*1b30*/ 	.word	0x00000005
        /*1b34*/ 	.word	0x00038840
        /*1b38*/ 	.short	0x010a
        /*1b3a*/ 	.byte	0x3f
	.zero		1


	//   ....[95]....
        /*1b3c*/ 	.word	0x00036c10
        /*1b40*/ 	.word	0x00000010
        /*1b44*/ 	.word	0x00038820
        /*1b48*/ 	.short	0x010a
        /*1b4a*/ 	.byte	0x3f
	.zero		1


	//   ....[96]....
        /*1b4c*/ 	.word	0x00036c60
        /*1b50*/ 	.word	0x00000006
        /*1b54*/ 	.word	0x00038840
        /*1b58*/ 	.short	0x010a
        /*1b5a*/ 	.byte	0x3f
	.zero		1


	//   ....[97]....
        /*1b5c*/ 	.word	0x000373c0
        /*1b60*/ 	.word	0x00000006
        /*1b64*/ 	.word	0x00038860
        /*1b68*/ 	.short	0x010a
        /*1b6a*/ 	.byte	0x3f
	.zero		1


	//   ....[98]....
        /*1b6c*/ 	.word	0x00037b80
        /*1b70*/ 	.word	0x00000004
        /*1b74*/ 	.word	0x00038860
        /*1b78*/ 	.short	0x010a
        /*1b7a*/ 	.byte	0x3f
	.zero		1


	//   ....[99]....
        /*1b7c*/ 	.word	0x00038da0
        /*1b80*/ 	.word	0x00000005
        /*1b84*/ 	.word	0x00038820
        /*1b88*/ 	.short	0x010a
        /*1b8a*/ 	.byte	0x3f
	.zero		1


	//   ....[100]....
        /*1b8c*/ 	.word	0x00038f40
        /*1b90*/ 	.word	0x00000003
        /*1b94*/ 	.word	0x00038840
        /*1b98*/ 	.short	0x010a
        /*1b9a*/ 	.byte	0x3f
	.zero		1


	//   ....[101]....
        /*1b9c*/ 	.word	0x00038f90
        /*1ba0*/ 	.word	0x00000017
        /*1ba4*/ 	.word	0x00038840
        /*1ba8*/ 	.short	0x010a
        /*1baa*/ 	.byte	0x3f
	.zero		1


	//   ....[102]....
        /*1bac*/ 	.word	0x00038fe0
        /*1bb0*/ 	.word	0x00000003
        /*1bb4*/ 	.word	0x00038860
        /*1bb8*/ 	.short	0x010a
        /*1bba*/ 	.byte	0x3f
	.zero		1


	//----- nvinfo : EIATTR_NUM_MBARRIERS
	.align		4
.L_329:
        /*1bbc*/ 	.byte	0x03, 0x38
        /*1bbe*/ 	.short	0x0016


	//----- nvinfo : EIATTR_EXIT_INSTR_OFFSETS
	.align		4
        /*1bc0*/ 	.byte	0x04, 0x1c
        /*1bc2*/ 	.short	(.L_331 - .L_330)


	//   ....[0]....
.L_330:
        /*1bc4*/ 	.word	0x000338d0


	//----- nvinfo : EIATTR_MAX_THREADS
	.align		4
.L_331:
        /*1bc8*/ 	.byte	0x04, 0x05
        /*1bca*/ 	.short	(.L_333 - .L_332)
.L_332:
        /*1bcc*/ 	.word	0x00000180
        /*1bd0*/ 	.word	0x00000001
        /*1bd4*/ 	.word	0x00000001


	//----- nvinfo : EIATTR_CRS_STACK_SIZE
	.align		4
.L_333:
        /*1bd8*/ 	.byte	0x04, 0x1e
        /*1bda*/ 	.short	(.L_335 - .L_334)
.L_334:
        /*1bdc*/ 	.word	0x00000000


	//----- nvinfo : EIATTR_CBANK_PARAM_SIZE
	.align		4
.L_335:
        /*1be0*/ 	.byte	0x03, 0x19
        /*1be2*/ 	.short	0x0af0


	//----- nvinfo : EIATTR_PARAM_CBANK
	.align		4
        /*1be4*/ 	.byte	0x04, 0x0a
        /*1be6*/ 	.short	(.L_337 - .L_336)
	.align		4
.L_336:
        /*1be8*/ 	.word	index@(.nv.constant0._ZN7cutlass13device_kernelIN5flash11enable_sm90INS1_16FlashAttnFwdSm90INS1_25CollectiveMainloopFwdSm90ILi2EN4cute5tupleIJNS5_1CILi1EEES8_S8_EEENS6_IJNS7_ILi128EEENS7_ILi80EEENS7_ILi256EEEEEELi256ENS_10bfloat16_tEfNS_4arch4Sm90ELb1ELb0ELb1ELb1ELb1ELb1ELb0ELb1ELb1ELb1ELb1ELb0EEENS1_21CollectiveEpilogueFwdINS6_IJSA_SC_SB_EEES9_SE_SG_Li256ELb1ELb1ELb1ELb0EEENS1_36VarlenDynamicPersistentTileSchedulerILi128ELi80ELi256ELi128ELb1ELb1ELb1ELb1ELb1ELb1EEEEEEEEEvNT_6ParamsE)
        /*1bec*/ 	.short	0x0210
        /*1bee*/ 	.short	0x0af0


	//----- nvinfo : EIATTR_SW_WAR
	.align		4
.L_337:
        /*1bf0*/ 	.byte	0x04, 0x36
        /*1bf2*/ 	.short	(.L_339 - .L_338)
.L_338:
        /*1bf4*/ 	.word	0x00000008
.L_339:


//--------------------- .nv.callgraph             --------------------------
	.section	.nv.callgraph,"",@"SHT_CUDA_CALLGRAPH"
	.align	4
	.sectionentsize	8
	.align		4
        /*0000*/ 	.word	0x00000000
	.align		4
        /*0004*/ 	.word	0xffffffff
	.align		4
        /*0008*/ 	.word	index@(_ZN7cutlass13device_kernelIN5flash11enable_sm90INS1_16FlashAttnFwdSm90INS1_25CollectiveMainloopFwdSm90ILi2EN4cute5tupleIJNS5_1CILi1EEES8_S8_EEENS6_IJNS7_ILi128EEENS7_ILi80EEENS7_ILi256EEEEEELi256ENS_10bfloat16_tEfNS_4arch4Sm90ELb0ELb0ELb1ELb0ELb1ELb0ELb0ELb1ELb1ELb1ELb1ELb0EEENS1_21CollectiveEpilogueFwdINS6_IJSA_SC_SB_EEES9_SE_SG_Li256ELb0ELb1ELb1ELb0EEENS1_19SingleTileSchedulerILb0ELb1ELb1ELi128EEEEEEEEEvNT_6ParamsE)
	.align		4
        /*000c*/ 	.word	index@(__assertfail)
	.align		4
        /*0010*/ 	.word	index@(_ZN7cutlass13device_kernelIN5flash11enable_sm90INS1_16FlashAttnFwdSm90INS1_25CollectiveMainloopFwdSm90ILi2EN4cute5tupleIJNS5_1CILi1EEES8_S8_EEENS6_IJNS7_ILi128EEENS7_ILi80EEENS7_ILi256EEEEEELi256ENS_10bfloat16_tEfNS_4arch4Sm90ELb0ELb0ELb1ELb1ELb1ELb0ELb0ELb1ELb1ELb1ELb1ELb0EEENS1_21CollectiveEpilogueFwdINS6_IJSA_SC_SB_EEES9_SE_SG_Li256ELb1ELb1ELb1ELb0EEENS1_36VarlenDynamicPersistentTileSchedulerILi128ELi80ELi256ELi128ELb1ELb1ELb1ELb0ELb1ELb1EEEEEEEEEvNT_6ParamsE)
	.align		4
        /*0014*/ 	.word	index@(__assertfail)
	.align		4
        /*0018*/ 	.word	index@(_ZN7cutlass13device_kernelIN5flash11enable_sm90INS1_16FlashAttnFwdSm90INS1_25CollectiveMainloopFwdSm90ILi2EN4cute5tupleIJNS5_1CILi1EEES8_S8_EEENS6_IJNS7_ILi128EEENS7_ILi80EEENS7_ILi256EEEEEELi256ENS_10bfloat16_tEfNS_4arch4Sm90ELb0ELb0ELb1ELb1ELb1ELb1ELb0ELb1ELb1ELb1ELb1ELb0EEENS1_21CollectiveEpilogueFwdINS6_IJSA_SC_SB_EEES9_SE_SG_Li256ELb1ELb1ELb1ELb0EEENS1_36VarlenDynamicPersistentTileSchedulerILi128ELi80ELi256ELi128ELb1ELb1ELb1ELb0ELb1ELb1EEEEEEEEEvNT_6ParamsE)
	.align		4
        /*001c*/ 	.word	index@(__assertfail)
	.align		4
        /*0020*/ 	.word	index@(_ZN7cutlass13device_kernelIN5flash11enable_sm90INS1_16FlashAttnFwdSm90INS1_25CollectiveMainloopFwdSm90ILi2EN4cute5tupleIJNS5_1CILi1EEES8_S8_EEENS6_IJNS7_ILi128EEENS7_ILi64EEENS7_ILi256EEEEEELi256ENS_10bfloat16_tEfNS_4arch4Sm90ELb0ELb1ELb1ELb0ELb1ELb0ELb0ELb1ELb1ELb1ELb1ELb0EEENS1_21CollectiveEpilogueFwdINS6_IJSA_SC_SB_EEES9_SE_SG_Li256ELb0ELb1ELb1ELb0EEENS1_19SingleTileSchedulerILb0ELb1ELb1ELi128EEEEEEEEEvNT_6ParamsE)
	.align		4
        /*0024*/ 	.word	index@(__assertfail)
	.align		4
        /*0028*/ 	.word	index@(_ZN7cutlass13device_kernelIN5flash11enable_sm90INS1_16FlashAttnFwdSm90INS1_25CollectiveMainloopFwdSm90ILi2EN4cute5tupleIJNS5_1CILi1EEES8_S8_EEENS6_IJNS7_ILi128EEENS7_ILi64EEENS7_ILi256EEEEEELi256ENS_10bfloat16_tEfNS_4arch4Sm90ELb0ELb1ELb1ELb1ELb1ELb0ELb0ELb1ELb1ELb1ELb1ELb0EEENS1_21CollectiveEpilogueFwdINS6_IJSA_SC_SB_EEES9_SE_SG_Li256ELb1ELb1ELb1ELb0EEENS1_36VarlenDynamicPersistentTileSchedulerILi128ELi64ELi256ELi128ELb1ELb1ELb1ELb1ELb0ELb1EEEEEEEEEvNT_6ParamsE)
	.align		4
        /*002c*/ 	.word	index@(__assertfail)
	.align		4
        /*0030*/ 	.word	index@(_ZN7cutlass13device_kernelIN5flash11enable_sm90INS1_16FlashAttnFwdSm90INS1_25CollectiveMainloopFwdSm90ILi2EN4cute5tupleIJNS5_1CILi1EEES8_S8_EEENS6_IJNS7_ILi128EEENS7_ILi64EEENS7_ILi256EEEEEELi256ENS_10bfloat16_tEfNS_4arch4Sm90ELb0ELb1ELb1ELb1ELb1ELb1ELb0ELb1ELb1ELb1ELb1ELb0EEENS1_21CollectiveEpilogueFwdINS6_IJSA_SC_SB_EEES9_SE_SG_Li256ELb1ELb1ELb1ELb0EEENS1_36VarlenDynamicPersistentTileSchedulerILi128ELi64ELi256ELi128ELb1ELb1ELb1ELb1ELb0ELb1EEEEEEEEEvNT_6ParamsE)
	.align		4
        /*0034*/ 	.word	index@(__assertfail)
	.align		4
        /*0038*/ 	.word	index@(_ZN7cutlass13device_kernelIN5flash11enable_sm90INS1_16FlashAttnFwdSm90INS1_25CollectiveMainloopFwdSm90ILi2EN4cute5tupleIJNS5_1CILi1EEES8_S8_EEENS6_IJNS7_ILi128EEENS7_ILi80EEENS7_ILi256EEEEEELi256ENS_10bfloat16_tEfNS_4arch4Sm90ELb1ELb0ELb1ELb0ELb1ELb0ELb0ELb1ELb1ELb1ELb1ELb0EEENS1_21CollectiveEpilogueFwdINS6_IJSA_SC_SB_EEES9_SE_SG_Li256ELb0ELb1ELb1ELb0EEENS1_19SingleTileSchedulerILb0ELb1ELb1ELi128EEEEEEEEEvNT_6ParamsE)
	.align		4
        /*003c*/ 	.word	index@(__assertfail)
	.align		4
        /*0040*/ 	.word	index@(_ZN7cutlass13device_kernelIN5flash11enable_sm90INS1_16FlashAttnFwdSm90INS1_25CollectiveMainloopFwdSm90ILi2EN4cute5tupleIJNS5_1CILi1EEES8_S8_EEENS6_IJNS7_ILi128EEENS7_ILi80EEENS7_ILi256EEEEEELi256ENS_10bfloat16_tEfNS_4arch4Sm90ELb1ELb0ELb1ELb1ELb1ELb0ELb0ELb1ELb1ELb1ELb1ELb0EEENS1_21CollectiveEpilogueFwdINS6_IJSA_SC_SB_EEES9_SE_SG_Li256ELb1ELb1ELb1ELb0EEENS1_36VarlenDynamicPersistentTileSchedulerILi128ELi80ELi256ELi128ELb1ELb1ELb1ELb1ELb1ELb1EEEEEEEEEvNT_6ParamsE)
	.align		4
        /*0044*/ 	.word	index@(__assertfail)
	.align		4
        /*0048*/ 	.word	index@(_ZN7cutlass13device_kernelIN5flash11enable_sm90INS1_16FlashAttnFwdSm90INS1_25CollectiveMainloopFwdSm90ILi2EN4cute5tupleIJNS5_1CILi1EEES8_S8_EEENS6_IJNS7_ILi128EEENS7_ILi80EEENS7_ILi256EEEEEELi256ENS_10bfloat16_tEfNS_4arch4Sm90ELb1ELb0ELb1ELb1ELb1ELb1ELb0ELb1ELb1ELb1ELb1ELb0EEENS1_21CollectiveEpilogueFwdINS6_IJSA_SC_SB_EEES9_SE_SG_Li256ELb1ELb1ELb1ELb0EEENS1_36VarlenDynamicPersistentTileSchedulerILi128ELi80ELi256ELi128ELb1ELb1ELb1ELb1ELb1ELb1EEEEEEEEEvNT_6ParamsE)
	.align		4
        /*004c*/ 	.word	index@(__assertfail)
	.align		4
        /*0050*/ 	.word	0x00000000
	.align		4
        /*0054*/ 	.word	0xfffffffe
	.align		4
        /*0058*/ 	.word	0x00000000
	.align		4
        /*005c*/ 	.word	0xfffffffd
	.align		4
        /*0060*/ 	.word	0x00000000
	.align		4
        /*0064*/ 	.word	0xfffffffc


//--------------------- .nv.constant4             --------------------------
	.section	.nv.constant4,"a",@progbits
	.align	8
	.align		8
.nv.constant4:
        /*0000*/ 	.dword	__assertfail
	.align		8
        /*0008*/ 	.dword	__unnamed_1
	.align		8
        /*0010*/ 	.dword	__unnamed_2
	.align		8
        /*0018*/ 	.dword	__unnamed_3
	.align		8
        /*0020*/ 	.dword	__unnamed_4
	.align		8
        /*0028*/ 	.dword	__unnamed_5
	.align		8
        /*0030*/ 	.dword	__unnamed_6
	.align		8
        /*0038*/ 	.dword	__unnamed_7
	.align		8
        /*0040*/ 	.dword	__unnamed_8
	.align		8
        /*0048*/ 	.dword	__unnamed_9
	.align		8
        /*0050*/ 	.dword	_ZN86_INTERNAL_1379c5dd_50_flash_fwd_hdim256_bf16_paged_split_softcap_sm90_cu_93b96ec2_33264cuda3std3__45__cpo5beginE
	.align		8
        /*0058*/ 	.dword	_ZN86_INTERNAL_1379c5dd_50_flash_fwd_hdim256_bf16_paged_split_softcap_sm90_cu_93b96ec2_33264cuda3std3__45__cpo3endE
	.align		8
        /*0060*/ 	.dword	_ZN86_INTERNAL_1379c5dd_50_flash_fwd_hdim256_bf16_paged_split_softcap_sm90_cu_93b96ec2_33264cuda3std3__45__cpo6cbeginE
	.align		8
        /*0068*/ 	.dword	_ZN86_INTERNAL_1379c5dd_50_flash_fwd_hdim256_bf16_paged_split_softcap_sm90_cu_93b96ec2_33264cuda3std3__45__cpo4cendE
	.align		8
        /*0070*/ 	.dword	_ZN86_INTERNAL_1379c5dd_50_flash_fwd_hdim256_bf16_paged_split_softcap_sm90_cu_93b96ec2_33264cuda3std3__488_GLOBAL__N__1379c5dd_50_flash_fwd_hdim256_bf16_paged_split_softcap_sm90_cu_93b96ec2_33266ignoreE
	.align		8
        /*0078*/ 	.dword	_ZN86_INTERNAL_1379c5dd_50_flash_fwd_hdim256_bf16_paged_split_softcap_sm90_cu_93b96ec2_33264cuda3std3__419piecewise_constructE
	.align		8
        /*0080*/ 	.dword	_ZN86_INTERNAL_1379c5dd_50_flash_fwd_hdim256_bf16_paged_split_softcap_sm90_cu_93b96ec2_33264cuda3std3__48in_placeE
	.align		8
        /*0088*/ 	.dword	_ZN86_INTERNAL_1379c5dd_50_flash_fwd_hdim256_bf16_paged_split_softcap_sm90_cu_93b96ec2_33264cuda3std6ranges3__45__cpo4swapE
	.align		8
        /*0090*/ 	.dword	_ZN86_INTERNAL_1379c5dd_50_flash_fwd_hdim256_bf16_paged_split_softcap_sm90_cu_93b96ec2_33264cuda3std6ranges3__45__cpo9iter_moveE
	.align		8
        /*0098*/ 	.dword	_ZN86_INTERNAL_1379c5dd_50_flash_fwd_hdim256_bf16_paged_split_softcap_sm90_cu_93b96ec2_33264cute7productE
	.align		8
        /*00a0*/ 	.dword	_ZN86_INTERNAL_1379c5dd_50_flash_fwd_hdim256_bf16_paged_split_softcap_sm90_cu_93b96ec2_33264cute1_E
	.align		8
        /*00a8*/ 	.dword	$str$23
	.align		8
        /*00b0*/ 	.dword	$str$24


//--------------------- .text._ZN7cutlass13device_kernelIN5flash11enable_sm90INS1_16FlashAttnFwdSm90INS1_25CollectiveMainloopFwdSm90ILi2EN4cute5tupleIJNS5_1CILi1EEES8_S8_EEENS6_IJNS7_ILi128EEENS7_ILi80EEENS7_ILi256EEEEEELi256ENS_10bfloat16_tEfNS_4arch4Sm90ELb0ELb0ELb1ELb0ELb1ELb0ELb0ELb1ELb1ELb1ELb1ELb0EEENS1_21CollectiveEpilogueFwdINS6_IJSA_SC_SB_EEES9_SE_SG_Li256ELb0ELb1ELb1ELb0EEENS1_19SingleTileSchedulerILb0ELb1ELb1ELi128EEEEEEEEEvNT_6ParamsE --------------------------
	.section	.text._ZN7cutlass13device_kernelIN5flash11enable_sm90INS1_16FlashAttnFwdSm90INS1_25CollectiveMainloopFwdSm90ILi2EN4cute5tupleIJNS5_1CILi1EEES8_S8_EEENS6_IJNS7_ILi128EEENS7_ILi80EEENS7_ILi256EEEEEELi256ENS_10bfloat16_tEfNS_4arch4Sm90ELb0ELb0ELb1ELb0ELb1ELb0ELb0ELb1ELb1ELb1ELb1ELb0EEENS1_21CollectiveEpilogueFwdINS6_IJSA_SC_SB_EEES9_SE_SG_Li256ELb0ELb1ELb1ELb0EEENS1_19SingleTileSchedulerILb0ELb1ELb1ELi128EEEEEEEEEvNT_6ParamsE,"ax",@progbits
	.align	128
.text._ZN7cutlass13device_kernelIN5flash11enable_sm90INS1_16FlashAttnFwdSm90INS1_25CollectiveMainloopFwdSm90ILi2EN4cute5tupleIJNS5_1CILi1EEES8_S8_EEENS6_IJNS7_ILi128EEENS7_ILi80EEENS7_ILi256EEEEEELi256ENS_10bfloat16_tEfNS_4arch4Sm90ELb0ELb0ELb1ELb0ELb1ELb0ELb0ELb1ELb1ELb1ELb1ELb0EEENS1_21CollectiveEpilogueFwdINS6_IJSA_SC_SB_EEES9_SE_SG_Li256ELb0ELb1ELb1ELb0EEENS1_19SingleTileSchedulerILb0ELb1ELb1ELi128EEEEEEEEEvNT_6ParamsE:
        .type           _ZN7cutlass13device_kernelIN5flash11enable_sm90INS1_16FlashAttnFwdSm90INS1_25CollectiveMainloopFwdSm90ILi2EN4cute5tupleIJNS5_1CILi1EEES8_S8_EEENS6_IJNS7_ILi128EEENS7_ILi80EEENS7_ILi256EEEEEELi256ENS_10bfloat16_tEfNS_4arch4Sm90ELb0ELb0ELb1ELb0ELb1ELb0ELb0ELb1ELb1ELb1ELb1ELb0EEENS1_21CollectiveEpilogueFwdINS6_IJSA_SC_SB_EEES9_SE_SG_Li256ELb0ELb1ELb1ELb0EEENS1_19SingleTileSchedulerILb0ELb1ELb1ELi128EEEEEEEEEvNT_6ParamsE,@function
        .size           _ZN7cutlass13device_kernelIN5flash11enable_sm90INS1_16FlashAttnFwdSm90INS1_25CollectiveMainloopFwdSm90ILi2EN4cute5tupleIJNS5_1CILi1EEES8_S8_EEENS6_IJNS7_ILi128EEENS7_ILi80EEENS7_ILi256EEEEEELi256ENS_10bfloat16_tEfNS_4arch4Sm90ELb0ELb0ELb1ELb0ELb1ELb0ELb0ELb1ELb1ELb1ELb1ELb0EEENS1_21CollectiveEpilogueFwdINS6_IJSA_SC_SB_EEES9_SE_SG_Li256ELb0ELb1ELb1ELb0EEENS1_19SingleTileSchedulerILb0ELb1ELb1ELi128EEEEEEEEEvNT_6ParamsE,(.L_x_3271 - _ZN7cutlass13device_kernelIN5flash11enable_sm90INS1_16FlashAttnFwdSm90INS1_25CollectiveMainloopFwdSm90ILi2EN4cute5tupleIJNS5_1CILi1EEES8_S8_EEENS6_IJNS7_ILi128EEENS7_ILi80EEENS7_ILi256EEEEEELi256ENS_10bfloat16_tEfNS_4arch4Sm90ELb0ELb0ELb1ELb0ELb1ELb0ELb0ELb1ELb1ELb1ELb1ELb0EEENS1_21CollectiveEpilogueFwdINS6_IJSA_SC_SB_EEES9_SE_SG_Li256ELb0ELb1ELb1ELb0EEENS1_19SingleTileSchedulerILb0ELb1ELb1ELi128EEEEEEEEEvNT_6ParamsE)
        .other          _ZN7cutlass13device_kernelIN5flash11enable_sm90INS1_16FlashAttnFwdSm90INS1_25CollectiveMainloopFwdSm90ILi2EN4cute5tupleIJNS5_1CILi1EEES8_S8_EEENS6_IJNS7_ILi128EEENS7_ILi80EEENS7_ILi256EEEEEELi256ENS_10bfloat16_tEfNS_4arch4Sm90ELb0ELb0ELb1ELb0ELb1ELb0ELb0ELb1ELb1ELb1ELb1ELb0EEENS1_21CollectiveEpilogueFwdINS6_IJSA_SC_SB_EEES9_SE_SG_Li256ELb0ELb1ELb1ELb0EEENS1_19SingleTileSchedulerILb0ELb1ELb1ELi128EEEEEEEEEvNT_6ParamsE,@"STO_CUDA_ENTRY STV_DEFAULT"
_ZN7cutlass13device_kernelIN5flash11enable_sm90INS1_16FlashAttnFwdSm90INS1_25CollectiveMainloopFwdSm90ILi2EN4cute5tupleIJNS5_1CILi1EEES8_S8_EEENS6_IJNS7_ILi128EEENS7_ILi80EEENS7_ILi256EEEEEELi256ENS_10bfloat16_tEfNS_4arch4Sm90ELb0ELb0ELb1ELb0ELb1ELb0ELb0ELb1ELb1ELb1ELb1ELb0EEENS1_21CollectiveEpilogueFwdINS6_IJSA_SC_SB_EEES9_SE_SG_Li256ELb0ELb1ELb1ELb0EEENS1_19SingleTileSchedulerILb0ELb1ELb1ELi128EEEEEEEEEvNT_6ParamsE:
[----:B------:R-:W0:Y:S02]  /*0000*/  LDC R1, c[0x0][0x28] ;  /* 0x00000a00ff017b82 */ /* 0x000e240000000800 */
[----:B0-----:R-:W-:Y:S01]  /*0010*/  VIADD R1, R1, 0xfffffff8 ;  /* 0xfffffff801017836 */ /* 0x001fe20000000000 */
[----:B------:R-:W0:Y:S01]  /*0020*/  S2R R25, SR_TID.X ;  /* 0x0000000000197919 */ /* 0x000e220000002100 */
[----:B------:R-:W-:Y:S01]  /*0030*/  ELECT P0, URZ, PT ;  /* 0x00000000003f782f */ /* 0x000fe20003800000 */
[----:B------:R-:W-:Y:S01]  /*0040*/  UMOV UR4, 0x80 ;  /* 0x0000008000047882 */ /* 0x000fe20000000000 */
[----:B------:R-:W-:Y:S01]  /*0050*/  UMOV UR7, 0x100 ;  /* 0x0000010000077882 */ /* 0x000fe20000000000 */
[----:B0-----:R-:W-:-:S05]  /*0060*/  SHF.R.U32.HI R0, RZ, 0x5, R25 ;  /* 0x00000005ff007819 */ /* 0x001fca0000011619 */
[----:B------:R-:W0:Y:S02]  /*0070*/  SHFL.IDX PT, R2, R0, RZ, 0x1f ;  /* 0x00001fff00027589 */ /* 0x000e2400000e0000 */
[C---:B0-----:R-:W-:Y:S02]  /*0080*/  ISETP.NE.OR P0, PT, R2.reuse, RZ, !P0 ;  /* 0x000000ff0200720c */ /* 0x041fe40004705670 */
[----:B------:R-:W-:Y:S02]  /*0090*/  ISETP.NE.AND P1, PT, R2, RZ, PT ;  /* 0x000000ff0200720c */ /* 0x000fe40003f25270 */
[----:B------:R-:W-:-:S06]  /*00a0*/  SHF.R.U32.HI R2, RZ, 0x7, R25 ;  /* 0x00000007ff027819 */ /* 0x000fcc0000011619 */
[----:B------:R-:W0:Y:S03]  /*00b0*/  SHFL.IDX PT, R2, R2, RZ, 0x1f ;  /* 0x00001fff02027589 */ /* 0x000e2600000e0000 */
[----:B------:R-:W-:Y:S01]  /*00c0*/  VOTEU.ALL UP0, P0 ;  /* 0x00000000003f7886 */ /* 0x000fe20000000000 */
[----:B------:R-:W-:-:S04]  /*00d0*/  VOTEU.ALL UP1, P0 ;  /* 0x00000000003f7886 */ /* 0x000fc80000020000 */
[----:B------:R-:W1:Y:S01]  /*00e0*/  @!UP0 S2UR UR8, SR_CgaCtaId ;  /* 0x00000000000889c3 */ /* 0x000e620000008800 */
[----:B------:R-:W-:Y:S01]  /*00f0*/  @!UP0 UMOV UR6, 0x400 ;  /* 0x0000040000068882 */ /* 0x000fe20000000000 */
[----:B------:R-:W-:-:S04]  /*0100*/  @!UP0 UIADD3 UR4, -UR4, 0x100000, URZ ;  /* 0x0010000004048890 */ /* 0x000fc8000fffe13f */
[----:B------:R-:W-:Y:S02]  /*0110*/  @!UP0 USHF.L.U32 UR5, UR4, 0xb, URZ ;  /* 0x0000000b04058899 */ /* 0x000fe4000800063f */
[----:B------:R-:W-:Y:S02]  /*0120*/  @!UP0 USHF.L.U32 UR4, UR4, 0x1, URZ ;  /* 0x0000000104048899 */ /* 0x000fe4000800063f */
[----:B-1----:R-:W-:Y:S02]  /*0130*/  @!UP0 ULEA UR8, UR8, UR6, 0x18 ;  /* 0x0000000608088291 */ /* 0x002fe4000f8ec03f */
[----:B------:R-:W-:-:S04]  /*0140*/  @!UP0 UIADD3 UR6, -UR7, 0x100000, URZ ;  /* 0x0010000007068890 */ /* 0x000fc8000fffe13f */
[----:B------:R-:W-:Y:S02]  /*0150*/  @!UP0 USHF.L.U32 UR7, UR6, 0xb, URZ ;  /* 0x0000000b06078899 */ /* 0x000fe4000800063f */
[----:B------:R-:W-:Y:S01]  /*0160*/  @!UP0 USHF.L.U32 UR6, UR6, 0x1, URZ ;  /* 0x0000000106068899 */ /* 0x000fe2000800063f */
[----:B------:R-:W-:-:S05]  /*0170*/  VOTEU.ALL UP0, P0 ;  /* 0x00000000003f7886 */ /* 0x000fca0000000000 */
[----:B------:R1:W2:Y:S06]  /*0180*/  @!UP0 SYNCS.EXCH.64 URZ, [UR8+0x38800], UR4 ;  /* 0x03880004083f85b2 */ /* 0x0002ac0008000100 */
[----:B------:R1:W3:Y:S02]  /*0190*/  @!UP1 SYNCS.EXCH.64 URZ, [UR8+0x38820], UR6 ;  /* 0x03882006083f95b2 */ /* 0x0002e40008000100 */
[----:B01----:R-:W-:Y:S05]  /*01a0*/  @P1 BRA `(.L_x_0) ;  /* 0x0000000000481947 */ /* 0x003fea0003800000 */
[----:B------:R-:W0:Y:S01]  /*01b0*/  S2UR UR5, SR_CgaCtaId ;  /* 0x00000000000579c3 */ /* 0x000e220000008800 */
[----:B------:R-:W-:Y:S01]  /*01c0*/  UMOV UR4, 0x400 ;  /* 0x0000040000047882 */ /* 0x000fe20000000000 */
[----:B------:R-:W-:Y:S01]  /*01d0*/  UMOV UR6, 0x80 ;  /* 0x0000008000067882 */ /* 0x000fe20000000000 */
[----:B------:R-:W-:Y:S01]  /*01e0*/  UMOV UR7, 0x100 ;  /* 0x0000010000077882 */ /* 0x000fe20000000000 */
[----:B------:R-:W-:Y:S01]  /*01f0*/  ELECT P0, URZ, PT ;  /* 0x00000000003f782f */ /* 0x000fe20003800000 */
[----:B0-----:R-:W-:Y:S02]  /*0200*/  ULEA UR8, UR5, UR4, 0x18 ;  /* 0x0000000405087291 */ /* 0x001fe4000f8ec03f */
[----:B------:R-:W-:-:S04]  /*0210*/  UIADD3 UR4, -UR6, 0x100000, URZ ;  /* 0x0010000006047890 */ /* 0x000fc8000fffe13f */
[----:B------:R-:W-:Y:S02]  /*0220*/  USHF.L.U32 UR5, UR4, 0xb, URZ ;  /* 0x0000000b04057899 */ /* 0x000fe4000800063f */
[----:B------:R-:W-:Y:S02]  /*0230*/  USHF.L.U32 UR4, UR4, 0x1, URZ ;  /* 0x0000000104047899 */ /* 0x000fe4000800063f */
[----:B------:R-:W-:-:S04]  /*0240*/  UIADD3 UR6, -UR7, 0x100000, URZ ;  /* 0x0010000007067890 */ /* 0x000fc8000fffe13f */
[----:B------:R-:W-:Y:S02]  /*0250*/  USHF.L.U32 UR7, UR6, 0xb, URZ ;  /* 0x0000000b06077899 */ /* 0x000fe4000800063f */
[----:B------:R-:W-:Y:S01]  /*0260*/  USHF.L.U32 UR6, UR6, 0x1, URZ ;  /* 0x0000000106067899 */ /* 0x000fe2000800063f */
[----:B------:R-:W0:Y:S03]  /*0270*/  FENCE.VIEW.ASYNC.S ;  /* 0x00000000000073c6 */ /* 0x000e260000000000 */
[----:B0-----:R0:W1:Y:S08]  /*0280*/  SYNCS.EXCH.64 URZ, [UR8+0x38830], UR4 ;  /* 0x03883004083f75b2 */ /* 0x0010700008000100 */
[----:B------:R0:W4:Y:S01]  /*0290*/  SYNCS.EXCH.64 URZ, [UR8+0x38840], UR6 ;  /* 0x03884006083f75b2 */ /* 0x0001220008000100 */
[----:B------:R0:W0:Y:S01]  /*02a0*/  SYNCS.EXCH.64 URZ, [UR8+0x38838], UR4 ;  /* 0x03883804083f75b2 */ /* 0x0000220008000100 */
[----:B------:R0:W0:Y:S01]  /*02b0*/  SYNCS.EXCH.64 URZ, [UR8+0x38848], UR6 ;  /* 0x03884806083f75b2 */ /* 0x0000220008000100 */
[----:B------:R-:W-:Y:S01]  /*02c0*/  NOP ;  /* 0x0000000000007918 */ /* 0x000fe20000000000 */
.L_x_0:
[----:B------:R-:W5:Y:S01]  /*02d0*/  SHFL.IDX PT, R3, R0, RZ, 0x1f ;  /* 0x00001fff00037589 */ /* 0x000f6200000e0000 */
[----:B------:R-:W-:Y:S01]  /*02e0*/  NOP ;  /* 0x0000000000007918 */ /* 0x000fe20000000000 */
[----:B-----5:R-:W-:-:S13]  /*02f0*/  ISETP.NE.AND P0, PT, R3, RZ, PT ;  /* 0x000000ff0300720c */ /* 0x020fda0003f05270 */
[----:B------:R-:W-:Y:S05]  /*0300*/  @P0 BRA `(.L_x_1) ;  /* 0x0000000000480947 */ /* 0x000fea0003800000 */
[----:B0-----:R-:W0:Y:S01]  /*0310*/  S2UR UR5, SR_CgaCtaId ;  /* 0x00000000000579c3 */ /* 0x001e220000008800 */
        /* <DEDUP_REMOVED lines=12> */
[----:B0-----:R0:W0:Y:S08]  /*03e0*/  SYNCS.EXCH.64 URZ, [UR8+0x38850], UR4 ;  /* 0x03885004083f75b2 */ /* 0x0010300008000100 */
[----:B------:R0:W0:Y:S01]  /*03f0*/  SYNCS.EXCH.64 URZ, [UR8+0x38860], UR6 ;  /* 0x03886006083f75b2 */ /* 0x0000220008000100 */
[----:B------:R0:W0:Y:S01]  /*0400*/  SYNCS.EXCH.64 URZ, [UR8+0x38858], UR4 ;  /* 0x03885804083f75b2 */ /* 0x0000220008000100 */
[----:B------:R0:W0:Y:S01]  /*0410*/  SYNCS.EXCH.64 URZ, [UR8+0x38868], UR6 ;  /* 0x03886806083f75b2 */ /* 0x0000220008000100 */
[----:B------:R-:W-:Y:S01]  /*0420*/  NOP ;  /* 0x0000000000007918 */ /* 0x000fe20000000000 */
.L_x_1:
[----:B------:R-:W5:Y:S01]  /*0430*/  SHFL.IDX PT, R3, R0, RZ, 0x1f ;  /* 0x00001fff00037589 */ /* 0x000f6200000e0000 */
[----:B------:R-:W-:Y:S01]  /*0440*/  NOP ;  /* 0x0000000000007918 */ /* 0x000fe20000000000 */
[----:B-----5:R-:W-:-:S13]  /*0450*/  ISETP.NE.AND P0, PT, R3, RZ, PT ;  /* 0x000000ff0300720c */ /* 0x020fda0003f05270 */
[----:B------:R-:W-:Y:S05]  /*0460*/  @P0 BRA `(.L_x_2) ;  /* 0x0000000000380947 */ /* 0x000fea0003800000 */
[----:B0-----:R-:W0:Y:S01]  /*0470*/  S2UR UR5, SR_CgaCtaId ;  /* 0x00000000000579c3 */ /* 0x001e220000008800 */
[----:B------:R-:W-:Y:S01]  /*0480*/  UMOV UR4, 0x400 ;  /* 0x0000040000047882 */ /* 0x000fe20000000000 */
[----:B------:R-:W-:Y:S01]  /*0490*/  UMOV UR7, 0x80 ;  /* 0x0000008000077882 */ /* 0x000fe20000000000 */
[----:B------:R-:W-:Y:S01]  /*04a0*/  ELECT P0, URZ, PT ;  /* 0x00000000003f782f */ /* 0x000fe20003800000 */
[----:B0-----:R-:W-:Y:S02]  /*04b0*/  ULEA UR6, UR5, UR4, 0x18 ;  /* 0x0000000405067291 */ /* 0x001fe4000f8ec03f */
[----:B------:R-:W-:-:S04]  /*04c0*/  UIADD3 UR4, -UR7, 0x100000, URZ ;  /* 0x0010000007047890 */ /* 0x000fc8000fffe13f */
[----:B------:R-:W-:Y:S02]  /*04d0*/  USHF.L.U32 UR5, UR4, 0xb, URZ ;  /* 0x0000000b04057899 */ /* 0x000fe4000800063f */
[----:B------:R-:W-:Y:S01]  /*04e0*/  USHF.L.U32 UR4, UR4, 0x1, URZ ;  /* 0x0000000104047899 */ /* 0x000fe2000800063f */
[----:B------:R-:W0:Y:S11]  /*04f0*/  FENCE.VIEW.ASYNC.S ;  /* 0x00000000000073c6 */ /* 0x000e360000000000 */
[----:B0-----:R0:W0:Y:S01]  /*0500*/  SYNCS.EXCH.64 URZ, [UR6+0x38870], UR4 ;  /* 0x03887004063f75b2 */ /* 0x0010220008000100 */
[----:B------:R0:W0:Y:S01]  /*0510*/  SYNCS.EXCH.64 URZ, [UR6+0x38880], UR4 ;  /* 0x03888004063f75b2 */ /* 0x0000220008000100 */
[----:B------:R0:W0:Y:S01]  /*0520*/  SYNCS.EXCH.64 URZ, [UR6+0x38878], UR4 ;  /* 0x03887804063f75b2 */ /* 0x0000220008000100 */
[----:B------:R0:W0:Y:S01]  /*0530*/  SYNCS.EXCH.64 URZ, [UR6+0x38888], UR4 ;  /* 0x03888804063f75b2 */ /* 0x0000220008000100 */
[----:B------:R-:W-:Y:S01]  /*0540*/  NOP ;  /* 0x0000000000007918 */ /* 0x000fe20000000000 */
.L_x_2:
        /* <DEDUP_REMOVED lines=22> */
.L_x_3:
[----:B------:R-:W5:Y:S01]  /*06b0*/  SHFL.IDX PT, R3, R0, RZ, 0x1f ;  /* 0x00001fff00037589 */ /* 0x000f6200000e0000 */
[----:B------:R-:W-:Y:S01]  /*06c0*/  R2UR UR9, R2 ;  /* 0x00000000020972ca */ /* 0x000fe200000e0000 */
        /* <DEDUP_REMOVED lines=21> */
.L_x_4:
[----:B------:R-:W-:Y:S01]  /*0820*/  UISETP.NE.AND UP0, UPT, UR9, URZ, UPT ;  /* 0x0000003f0900728c */ /* 0x000fe2000bf05270 */
[----:B------:R-:W-:Y:S01]  /*0830*/  NOP ;  /* 0x0000000000007918 */ /* 0x000fe20000000000 */
[----:B0-----:R-:W-:Y:S01]  /*0840*/  UMOV UR4, 0x1 ;  /* 0x0000000100047882 */ /* 0x001fe20000000000 */
[----:B------:R-:W-:Y:S01]  /*0850*/  BSSY B6, `(.L_x_5) ;  /* 0x00010d3000067945 */ /* 0x000fe20003800000 */
[----:B------:R-:W-:Y:S01]  /*0860*/  USEL UR4, UR4, 0x2, !UP0 ;  /* 0x0000000204047887 */ /* 0x000fe2000c000000 */
[----:B-1234-:R-:W-:Y:S01]  /*0870*/  BAR.SYNC.DEFER_BLOCKING 0x0 ;  /* 0x0000000000007b1d */ /* 0x01efe20000010000 */
[----:B------:R-:W-:-:S04]  /*0880*/  PLOP3.LUT P0, PT, PT, PT, UP0, 0x80, 0x0 ;  /* 0x000000000000781c */ /* 0x000fc80003f0f008 */
[----:B------:R-:W-:-:S05]  /*0890*/  IMAD.U32 R2, RZ, RZ, UR4 ;  /* 0x00000004ff027e24 */ /* 0x000fca000f8e00ff */
[----:B------:R0:W-:Y:S04]  /*08a0*/  STL [R1+0x4], R2 ;  /* 0x0000040201007387 */ /* 0x0001e80000100800 */
[----:B------:R-:W-:Y:S05]  /*08b0*/  @!P0 BRA `(.L_x_6) ;  /* 0x000000cc009c8947 */ /* 0x000fea0003800000 */
.L_x_7:
[----:B------:R-:W-:-:S08]  /*08c0*/  NOP ;  /* 0x0000000000007918 */ /* 0x000fd00000000000 */
[----:B------:R-:W1:Y:S02]  /*08d0*/  USETMAXREG.TRY_ALLOC.CTAPOOL UP0, 0xe8 ;  /* 0x000000e8000079c8 */ /* 0x000e640008000600 */
[----:B-1----:R-:W-:-:S13]  /*08e0*/  PLOP3.LUT P0, PT, PT, PT, UP0, 0x80, 0x0 ;  /* 0x000000000000781c */ /* 0x002fda0003f0f008 */
[----:B------:R-:W-:Y:S05]  /*08f0*/  @!P0 BRA `(.L_x_7) ;  /* 0xfffffffc00f08947 */ /* 0x000fea000383ffff */
[----:B------:R-:W1:Y:S01]  /*0900*/  S2UR UR6, SR_CTAID.Y ;  /* 0x00000000000679c3 */ /* 0x000e620000002600 */
[----:B------:R-:W-:Y:S02]  /*0910*/  ULDC UR7, c[0x0][0xc50] ;  /* 0x0003140000077ab9 */ /* 0x000fe40000000800 */
[----:B------:R-:W-:-:S05]  /*0920*/  UISETP.NE.AND UP0, UPT, UR7, 0x1, UPT ;  /* 0x000000010700788c */ /* 0x000fca000bf05270 */
[----:B------:R-:W2:Y:S06]  /*0930*/  S2UR UR8, SR_CTAID.Z ;  /* 0x00000000000879c3 */ /* 0x000eac0000002700 */
[----:B------:R-:W-:Y:S01]  /*0940*/  @UP0 ULDC UR4, c[0x0][0xc54] ;  /* 0x0003150000040ab9 */ /* 0x000fe20000000800 */
[----:B------:R-:W-:Y:S01]  /*0950*/  @UP0 ULDC UR9, c[0x0][0xc58] ;  /* 0x0003160000090ab9 */ /* 0x000fe20000000800 */
[----:B-1----:R-:W-:Y:S02]  /*0960*/  UIMAD.WIDE.U32 UR4, UR6, UR4, URZ ;  /* 0x00000004060472a5 */ /* 0x002fe4000f8e003f */
[----:B------:R-:W-:-:S02]  /*0970*/  UMOV UR10, UR6 ;  /* 0x00000006000a7c82 */ /* 0x000fc40008000000 */
[----:B------:R-:W-:Y:S01]  /*0980*/  @UP0 USHF.R.U32.HI UR10, URZ, UR9, UR5 ;  /* 0x000000093f0a0299 */ /* 0x000fe20008011605 */
[----:B------:R-:W-:Y:S06]  /*0990*/  BAR.ARV 0x8, 0x180 ;  /* 0x0206000000007b1d */ /* 0x000fec0000002000 */
[----:B--2---:R-:W-:Y:S01]  /*09a0*/  ISETP.LE.AND P0, PT, RZ, UR8, PT ;  /* 0x00000008ff007c0c */ /* 0x004fe2000bf03270 */
[----:B------:R-:W-:Y:S02]  /*09b0*/  UIADD3 UR4, -UR10, URZ, URZ ;  /* 0x0000003f0a047290 */ /* 0x000fe4000fffe13f */
[----:B------:R-:W-:-:S02]  /*09c0*/  IMAD.U32 R18, RZ, RZ, UR10 ;  /* 0x0000000aff127e24 */ /* 0x000fc4000f8e00ff */
[----:B------:R-:W-:-:S08]  /*09d0*/  UIMAD UR7, UR7, UR4, UR6 ;  /* 0x00000004070772a4 */ /* 0x000fd0000f8e0206 */
[----:B------:R-:W-:Y:S05]  /*09e0*/  @!P0 BRA `(.L_x_8) ;  /* 0x0000010800e48947 */ /* 0x000fea0003800000 */
[----:B------:R-:W-:Y:S01]  /*09f0*/  ULDC.64 UR4, c[0x0][0x418] ;  /* 0x0001060000047ab9 */ /* 0x000fe20000000a00 */
[----:B------:R-:W-:Y:S01]  /*0a00*/  ULDC UR61, c[0x0][0x424] ;  /* 0x00010900003d7ab9 */ /* 0x000fe20000000800 */
[----:B------:R-:W-:Y:S02]  /*0a10*/  UISETP.NE.U32.AND UP0, UPT, UR4, URZ, UPT ;  /* 0x0000003f0400728c */ /* 0x000fe4000bf05070 */
[----:B------:R-:W-:Y:S02]  /*0a20*/  ULOP3.LUT UR9, UR7, 0xffff, URZ, 0xc0, !UPT ;  /* 0x0000ffff07097892 */ /* 0x000fe4000f8ec03f */
[----:B------:R-:W-:Y:S01]  /*0a30*/  UISETP.NE.AND.EX UP0, UPT, UR5, URZ, UPT, UP0 ;  /* 0x0000003f0500728c */ /* 0x000fe2000bf05300 */
[----:B------:R-:W-:-:S03]  /*0a40*/  ULDC UR4, c[0x0][0x2f0] ;  /* 0x0000bc0000047ab9 */ /* 0x000fc60000000800 */
[----:B------:R-:W-:-:S04]  /*0a50*/  USEL UR61, UR61, 0x1, UP0 ;  /* 0x000000013d3d7887 */ /* 0x000fc80008000000 */
[----:B------:R-:W-:-:S04]  /*0a60*/  UIMAD UR61, UR61, UR4, URZ ;  /* 0x000000043d3d72a4 */ /* 0x000fc8000f8e023f */
[----:B------:R-:W-:Y:S02]  /*0a70*/  UISETP.GE.AND UP0, UPT, UR61, 0x1, UPT ;  /* 0x000000013d00788c */ /* 0x000fe4000bf06270 */
[----:B------:R-:W-:-:S04]  /*0a80*/  UIADD3 UR4, UR61, 0x4f, URZ ;  /* 0x0000004f3d047890 */ /* 0x000fc8000fffe03f */
[----:B------:R-:W-:Y:S01]  /*0a90*/  PLOP3.LUT P0, PT, PT, PT, UP0, 0x80, 0x0 ;  /* 0x000000000000781c */ /* 0x000fe20003f0f008 */
[----:B------:R-:W-:-:S04]  /*0aa0*/  UIMAD.WIDE UR4, UR4, 0x66666667, URZ ;  /* 0x66666667040478a5 */ /* 0x000fc8000f8e023f */
[----:B------:R-:W-:-:S03]  /*0ab0*/  USHF.R.U32.HI UR6, URZ, 0x1f, UR5 ;  /* 0x0000001f3f067899 */ /* 0x000fc60008011605 */
[----:B------:R-:W-:Y:S01]  /*0ac0*/  UMOV UR4, URZ ;  /* 0x0000003f00047c82 */ /* 0x000fe20008000000 */
[----:B------:R-:W-:-:S04]  /*0ad0*/  ULEA.HI.SX32 UR6, UR5, UR6, 0x1b ;  /* 0x0000000605067291 */ /* 0x000fc8000f8fda3f */
[----:B------:R-:W-:Y:S08]  /*0ae0*/  @!P0 BRA `(.L_x_9) ;  /* 0x0000000000908947 */ /* 0x000ff00003800000 */
[----:B------:R-:W-:Y:S01]  /*0af0*/  USHF.R.U32.HI UR7, URZ, 0x10, UR7 ;  /* 0x000000103f077899 */ /* 0x000fe20008011607 */
[----:B------:R-:W-:-:S03]  /*0b00*/  UMOV UR4, URZ ;  /* 0x0000003f00047c82 */ /* 0x000fc60008000000 */
[----:B------:R-:W-:-:S11]  /*0b10*/  UISETP.NE.AND UP0, UPT, UR7, URZ, UPT ;  /* 0x0000003f0700728c */ /* 0x000fd6000bf05270 */
[----:B------:R-:W-:Y:S02]  /*0b20*/  @!UP0 ULDC UR7, c[0x0][0x9f0] ;  /* 0x00027c0000078ab9 */ /* 0x000fe40000000800 */
[----:B------:R-:W-:Y:S01]  /*0b30*/  MOV R3, UR7 ;  /* 0x0000000700037c02 */ /* 0x000fe20008000f00 */
[----:B------:R-:W-:-:S03]  /*0b40*/  UIADD3 UR8, UR6, -0x1, UR7 ;  /* 0xffffffff06087890 */ /* 0x000fc6000fffe007 */
[-C--:B------:R-:W-:Y:S02]  /*0b50*/  IABS R0, R3.reuse ;  /* 0x0000000300007213 */ /* 0x080fe40000000000 */
[----:B------:R-:W-:Y:S01]  /*0b60*/  IABS R5, R3 ;  /* 0x0000000300057213 */ /* 0x000fe20000000000 */
[----:B------:R-:W-:Y:S01]  /*0b70*/  IMAD.U32 R4, RZ, RZ, UR8 ;  /* 0x00000008ff047e24 */ /* 0x000fe2000f8e00ff */
[----:B------:R-:W-:Y:S01]  /*0b80*/  R2UR UR12, R0 ;  /* 0x00000000000c72ca */ /* 0x000fe200000e0000 */
[----:B------:R-:W-:-:S03]  /*0b90*/  ULOP3.LUT UR8, UR8, UR7, URZ, 0x3c, !UPT ;  /* 0x0000000708087292 */ /* 0x000fc6000f8e3c3f */
[----:B------:R-:W-:-:S05]  /*0ba0*/  IABS R4, R4 ;  /* 0x0000000400047213 */ /* 0x000fca0000000000 */
[----:B------:R-:W-:-:S04]  /*0bb0*/  IMAD.MOV.U32 R3, RZ, RZ, R4 ;  /* 0x000000ffff037224 */ /* 0x000fc800078e0004 */
[----:B------:R-:W1:Y:S01]  /*0bc0*/  I2F.RP R0, UR12 ;  /* 0x0000000c00007d06 */ /* 0x000e620008209400 */
[----:B------:R-:W-:-:S07]  /*0bd0*/  R2UR UR11, R3 ;  /* 0x00000000030b72ca */ /* 0x000fce00000e0000 */
[----:B-1----:R-:W0:Y:S02]  /*0be0*/  MUFU.RCP R0, R0 ;  /* 0x0000000000007308 */ /* 0x002e240000001000 */
[----:B0-----:R-:W-:Y:S01]  /*0bf0*/  VIADD R2, R0, 0xffffffe ;  /* 0x0ffffffe00027836 */ /* 0x001fe20000000000 */
[----:B------:R-:W-:-:S05]  /*0c00*/  IADD3 R0, RZ, -R5, RZ ;  /* 0x80000005ff007210 */ /* 0x000fca0007ffe0ff */
[----:B------:R-:W0:Y:S02]  /*0c10*/  F2I.FTZ.U32.TRUNC.NTZ R2, R2 ;  /* 0x0000000200027305 */ /* 0x000e24000021f000 */
[----:B0-----:R-:W-:-:S13]  /*0c20*/  R2UR UR5, R2 ;  /* 0x00000000020572ca */ /* 0x001fda00000e0000 */
[----:B------:R-:W-:-:S04]  /*0c30*/  UIADD3 UR10, URZ, -UR5, URZ ;  /* 0x800000053f0a7290 */ /* 0x000fc8000fffe03f */
[----:B------:R-:W-:-:S04]  /*0c40*/  UIMAD UR10, UR10, UR12, URZ ;  /* 0x0000000c0a0a72a4 */ /* 0x000fc8000f8e023f */
[----:B------:R-:W-:-:S03]  /*0c50*/  UIMAD.WIDE.U32 UR4, UR5, UR10, UR4 ;  /* 0x0000000a050472a5 */ /* 0x000fc6000f8e0004 */
[----:B------:R-:W-:Y:S01]  /*0c60*/  R2UR UR10, R0 ;  /* 0x00000000000a72ca */ /* 0x000fe200000e0000 */
[----:B------:R-:W-:-:S12]  /*0c70*/  UIMAD.WIDE.U32 UR4, UR5, UR11, URZ ;  /* 0x0000000b050472a5 */ /* 0x000fd8000f8e003f */
[----:B------:R-:W-:-:S04]  /*0c80*/  UIMAD UR4, UR5, UR10, UR11 ;  /* 0x0000000a050472a4 */ /* 0x000fc8000f8e020b */
[----:B------:R-:W-:-:S11]  /*0c90*/  UISETP.GT.U32.AND UP0, UPT, UR12, UR4, UPT ;  /* 0x000000040c00728c */ /* 0x000fd6000bf04070 */
[----:B------:R-:W-:Y:S02]  /*0ca0*/  @!UP0 UIADD3 UR4, UR4, -UR12, URZ ;  /* 0x8000000c04048290 */ /* 0x000fe4000fffe03f */
[----:B------:R-:W-:Y:S02]  /*0cb0*/  @!UP0 UIADD3 UR5, UR5, 0x1, URZ ;  /* 0x0000000105058890 */ /* 0x000fe4000fffe03f */
[----:B------:R-:W-:Y:S02]  /*0cc0*/  UISETP.GE.U32.AND UP1, UPT, UR4, UR12, UPT ;  /* 0x0000000c0400728c */ /* 0x000fe4000bf26070 */
[----:B------:R-:W-:-:S09]  /*0cd0*/  UISETP.GE.AND UP0, UPT, UR8, URZ, UPT ;  /* 0x0000003f0800728c */ /* 0x000fd2000bf06270 */
[----:B------:R-:W-:Y:S02]  /*0ce0*/  @UP1 UIADD3 UR5, UR5, 0x1, URZ ;  /* 0x0000000105051890 */ /* 0x000fe4000fffe03f */
[----:B------:R-:W-:-:S05]  /*0cf0*/  UISETP.NE.AND UP1, UPT, UR7, URZ, UPT ;  /* 0x0000003f0700728c */ /* 0x000fca000bf25270 */
[----:B------:R-:W-:Y:S02]  /*0d00*/  UMOV UR4, UR5 ;  /* 0x0000000500047c82 */ /* 0x000fe40008000000 */
[----:B------:R-:W-:-:S04]  /*0d10*/  @!UP0 UIADD3 UR4, -UR4, URZ, URZ ;  /* 0x0000003f04048290 */ /* 0x000fc8000fffe13f */
[----:B------:R-:W-:-:S12]  /*0d20*/  @!UP1 ULOP3.LUT UR4, URZ, UR7, URZ, 0x33, !UPT ;  /* 0x000000073f049292 */ /* 0x000fd8000f8e333f */
.L_x_9:
[----:B------:R-:W-:Y:S01]  /*0d30*/  UIMAD UR5, UR9, UR4, URZ ;  /* 0x00000004090572a4 */ /* 0x000fe2000f8e023f */
[----:B------:R-:W-:Y:S01]  /*0d40*/  IMAD.U32 R0, RZ, RZ, UR6 ;  /* 0x00000006ff007e24 */ /* 0x000fe2000f8e00ff */
[----:B------:R-:W-:Y:S01]  /*0d50*/  IADD3 R19, R25, -0x80, RZ ;  /* 0xffffff8019137810 */ /* 0x000fe20007ffe0ff */
[----:B------:R-:W-:Y:S01]  /*0d60*/  IMAD.U32 R3, RZ, RZ, UR4 ;  /* 0x00000004ff037e24 */ /* 0x000fe2000f8e00ff */
[----:B------:R-:W-:Y:S01]  /*0d70*/  PLOP3.LUT P0, PT, PT, PT, PT, 0x80, 0x0 ;  /* 0x000000000000781c */ /* 0x000fe20003f0f070 */
[----:B0-----:R-:W-:Y:S01]  /*0d80*/  IMAD.MOV.U32 R2, RZ, RZ, RZ ;  /* 0x000000ffff027224 */ /* 0x001fe200078e00ff */
[----:B------:R-:W-:Y:S01]  /*0d90*/  CS2R R150, SRZ ;  /* 0x0000000000967805 */ /* 0x000fe2000001ff00 */
[----:B------:R-:W-:Y:S01]  /*0da0*/  IMAD.U32 R17, RZ, RZ, UR5 ;  /* 0x00000005ff117e24 */ /* 0x000fe2000f8e00ff */
[----:B------:R-:W-:Y:S02]  /*0db0*/  VIADDMNMX R0, R3, UR5, R0, PT ;  /* 0x0000000503007c46 */ /* 0x000fe4000b800100 */
[----:B------:R-:W-:-:S02]  /*0dc0*/  CS2R R148, SRZ ;  /* 0x0000000000947805 */ /* 0x000fc4000001ff00 */
[----:B------:R-:W-:Y:S02]  /*0dd0*/  CS2R R146, SRZ ;  /* 0x0000000000927805 */ /* 0x000fe4000001ff00 */
[----:B------:R-:W-:Y:S02]  /*0de0*/  CS2R R144, SRZ ;  /* 0x0000000000907805 */ /* 0x000fe4000001ff00 */
[----:B------:R-:W-:Y:S01]  /*0df0*/  R2UR UR60, R0 ;  /* 0x00000000003c72ca */ /* 0x000fe200000e0000 */
[----:B------:R-:W-:Y:S01]  /*0e00*/  IMAD.MOV.U32 R0, RZ, RZ, RZ ;  /* 0x000000ffff007224 */ /* 0x000fe200078e00ff */
[----:B------:R-:W-:Y:S02]  /*0e10*/  CS2R R142, SRZ ;  /* 0x00000000008e7805 */ /* 0x000fe4000001ff00 */
[----:B------:R-:W-:Y:S02]  /*0e20*/  CS2R R140, SRZ ;  /* 0x00000000008c7805 */ /* 0x000fe4000001ff00 */
[----:B------:R-:W-:-:S02]  /*0e30*/  CS2R R138, SRZ ;  /* 0x00000000008a7805 */ /* 0x000fc4000001ff00 */
[----:B------:R-:W-:Y:S02]  /*0e40*/  CS2R R136, SRZ ;  /* 0x0000000000887805 */ /* 0x000fe4000001ff00 */
[----:B------:R-:W-:Y:S02]  /*0e50*/  CS2R R134, SRZ ;  /* 0x0000000000867805 */ /* 0x000fe4000001ff00 */
[----:B------:R-:W-:Y:S02]  /*0e60*/  CS2R R132, SRZ ;  /* 0x0000000000847805 */ /* 0x000fe4000001ff00 */
[----:B------:R-:W-:Y:S02]  /*0e70*/  CS2R R130, SRZ ;  /* 0x0000000000827805 */ /* 0x000fe4000001ff00 */
[----:B------:R-:W-:Y:S02]  /*0e80*/  CS2R R128, SRZ ;  /* 0x0000000000807805 */ /* 0x000fe4000001ff00 */
[----:B------:R-:W-:-:S02]  /*0e90*/  CS2R R126, SRZ ;  /* 0x00000000007e7805 */ /* 0x000fc4000001ff00 */
[----:B------:R-:W-:Y:S02]  /*0ea0*/  CS2R R124, SRZ ;  /* 0x00000000007c7805 */ /* 0x000fe4000001ff00 */
[----:B------:R-:W-:Y:S01]  /*0eb0*/  CS2R R122, SRZ ;  /* 0x00000000007a7805 */ /* 0x000fe2000001ff00 */
[----:B------:R-:W-:Y:S01]  /*0ec0*/  UISETP.GT.AND UP0, UPT, UR60, UR5, UPT ;  /* 0x000000053c00728c */ /* 0x000fe2000bf04270 */
[----:B------:R-:W-:Y:S02]  /*0ed0*/  CS2R R120, SRZ ;  /* 0x0000000000787805 */ /* 0x000fe4000001ff00 */
[----:B------:R-:W-:Y:S02]  /*0ee0*/  CS2R R118, SRZ ;  /* 0x0000000000767805 */ /* 0x000fe4000001ff00 */
[----:B------:R-:W-:Y:S02]  /*0ef0*/  CS2R R116, SRZ ;  /* 0x0000000000747805 */ /* 0x000fe4000001ff00 */
[----:B------:R-:W-:-:S02]  /*0f00*/  CS2R R114, SRZ ;  /* 0x0000000000727805 */ /* 0x000fc4000001ff00 */
[----:B------:R-:W-:Y:S02]  /*0f10*/  CS2R R112, SRZ ;  /* 0x0000000000707805 */ /* 0x000fe4000001ff00 */
[----:B------:R-:W-:Y:S02]  /*0f20*/  PLOP3.LUT P1, PT, PT, PT, UP0, 0x80, 0x0 ;  /* 0x000000000000781c */ /* 0x000fe40003f2f008 */
[----:B------:R-:W-:Y:S02]  /*0f30*/  CS2R R110, SRZ ;  /* 0x00000000006e7805 */ /* 0x000fe4000001ff00 */
        /* <DEDUP_REMOVED lines=42> */
[----:B------:R-:W-:Y:S01]  /*11e0*/  CS2R R24, SRZ ;  /* 0x0000000000187805 */ /* 0x000fe2000001ff00 */
[----:B------:R-:W-:Y:S06]  /*11f0*/  @!P1 BRA `(.L_x_10) ;  /* 0x0000009c00f09947 */ /* 0x000fec0003800000 */
[----:B------:R-:W-:Y:S01]  /*1200*/  SHF.R.S32.HI R0, RZ, 0x1f, R19 ;  /* 0x0000001fff007819 */ /* 0x000fe20000011413 */
[----:B------:R-:W0:Y:S01]  /*1210*/  S2UR UR7, SR_CgaCtaId ;  /* 0x00000000000779c3 */ /* 0x000e220000008800 */
[----:B------:R-:W-:Y:S02]  /*1220*/  UMOV UR6, 0x400 ;  /* 0x0000040000067882 */ /* 0x000fe40000000000 */
[----:B------:R-:W-:-:S04]  /*1230*/  LEA.HI R22, R0, R19, RZ, 0x7 ;  /* 0x0000001300167211 */ /* 0x000fc800078f38ff */
[----:B------:R-:W-:-:S06]  /*1240*/  SHF.R.S32.HI R0, RZ, 0x7, R22 ;  /* 0x00000007ff007819 */ /* 0x000fcc0000011416 */
[----:B------:R-:W1:Y:S01]  /*1250*/  SHFL.IDX PT, R0, R0, RZ, 0x1f ;  /* 0x00001fff00007589 */ /* 0x000e6200000e0000 */
[----:B0-----:R-:W-:-:S04]  /*1260*/  ULEA UR8, UR7, UR6, 0x18 ;  /* 0x0000000607087291 */ /* 0x001fc8000f8ec03f */
[----:B------:R-:W-:Y:S02]  /*1270*/  UIADD3 UR6, UR8, 0x14400, URZ ;  /* 0x0001440008067890 */ /* 0x000fe4000fffe03f */
[----:B------:R-:W-:Y:S02]  /*1280*/  IMAD.U32 R16, RZ, RZ, UR8 ;  /* 0x00000008ff107e24 */ /* 0x000fe4000f8e00ff */
[----:B------:R-:W-:Y:S01]  /*1290*/  ULOP3.LUT UP0, URZ, UR6, 0x9f, URZ, 0xc0, !UPT ;  /* 0x0000009f063f7892 */ /* 0x000fe2000f80c03f */
[----:B-1----:R-:W-:-:S05]  /*12a0*/  R2UR UR4, R0 ;  /* 0x00000000000472ca */ /* 0x002fca00000e0000 */
[----:B------:R-:W-:-:S08]  /*12b0*/  PLOP3.LUT P0, PT, PT, PT, UP0, 0x80, 0x0 ;  /* 0x000000000000781c */ /* 0x000fd00003f0f008 */
[----:B------:R-:W-:-:S04]  /*12c0*/  ULEA.HI UR5, UR4, UR4, URZ, 0x1 ;  /* 0x0000000404057291 */ /* 0x000fc8000f8f083f */
[----:B------:R-:W-:-:S04]  /*12d0*/  ULOP3.LUT UR5, UR5, 0x1e, URZ, 0xc0, !UPT ;  /* 0x0000001e05057892 */ /* 0x000fc8000f8ec03f */
[----:B------:R-:W-:-:S04]  /*12e0*/  UIADD3 UR5, UR4, -UR5, URZ ;  /* 0x8000000504057290 */ /* 0x000fc8000fffe03f */
[----:B------:R-:W-:-:S04]  /*12f0*/  ULEA UR5, UR5, UR6, 0xd ;  /* 0x0000000605057291 */ /* 0x000fc8000f8e683f */
[----:B------:R-:W-:-:S04]  /*1300*/  USHF.R.U32.HI UR5, URZ, 0x4, UR5 ;  /* 0x000000043f057899 */ /* 0x000fc80008011605 */
[----:B------:R-:W-:Y:S01]  /*1310*/  ULOP3.LUT UR36, UR5, 0x3fff, URZ, 0xc0, !UPT ;  /* 0x00003fff05247892 */ /* 0x000fe2000f8ec03f */
[----:B------:R-:W-:Y:S11]  /*1320*/  @!P0 BRA `(.L_x_11) ;  /* 0x0000000000408947 */ /* 0x000ff60003800000 */
[----:B------:R-:W-:Y:S01]  /*1330*/  MOV R0, 0x0 ;  /* 0x0000000000007802 */ /* 0x000fe20000000f00 */
[----:B------:R-:W-:Y:S01]  /*1340*/  ULDC.64 UR4, c[0x4][0xa8] ;  /* 0x01002a0000047ab9 */ /* 0x000fe20000000a00 */
[----:B------:R-:W-:Y:S01]  /*1350*/  ULDC.64 UR6, c[0x4][0x28] ;  /* 0x01000a0000067ab9 */ /* 0x000fe20000000a00 */
[----:B------:R-:W-:Y:S01]  /*1360*/  MOV R4, UR4 ;  /* 0x0000000400047c02 */ /* 0x000fe20008000f00 */
[----:B------:R0:W1:Y:S01]  /*1370*/  LDC.64 R2, c[0x4][R0] ;  /* 0x0100000000027b82 */ /* 0x0000620000000a00 */
[----:B------:R-:W-:Y:S01]  /*1380*/  IMAD.U32 R5, RZ, RZ, UR5 ;  /* 0x00000005ff057e24 */ /* 0x000fe2000f8e00ff */
[----:B------:R-:W-:Y:S01]  /*1390*/  ULDC.64 UR4, c[0x4][0xb0] ;  /* 0x01002c0000047ab9 */ /* 0x000fe20000000a00 */
[----:B------:R-:W-:Y:S01]  /*13a0*/  MOV R10, UR6 ;  /* 0x00000006000a7c02 */ /* 0x000fe20008000f00 */
[----:B------:R-:W-:Y:S01]  /*13b0*/  IMAD.U32 R6, RZ, RZ, UR4 ;  /* 0x00000004ff067e24 */ /* 0x000fe2000f8e00ff */
[----:B------:R-:W-:Y:S01]  /*13c0*/  MOV R13, RZ ;  /* 0x000000ff000d7202 */ /* 0x000fe20000000f00 */
[----:B------:R-:W-:-:S02]  /*13d0*/  IMAD.U32 R7, RZ, RZ, UR5 ;  /* 0x00000005ff077e24 */ /* 0x000fc4000f8e00ff */
[----:B------:R-:W-:Y:S02]  /*13e0*/  IMAD.U32 R11, RZ, RZ, UR7 ;  /* 0x00000007ff0b7e24 */ /* 0x000fe4000f8e00ff */
[----:B------:R-:W-:Y:S02]  /*13f0*/  IMAD.MOV.U32 R8, RZ, RZ, 0x70 ;  /* 0x00000070ff087424 */ /* 0x000fe400078e00ff */
[----:B0-----:R-:W-:-:S07]  /*1400*/  IMAD.MOV.U32 R12, RZ, RZ, 0x1 ;  /* 0x00000001ff0c7424 */ /* 0x001fce00078e00ff */
[----:B------:R-:W-:-:S07]  /*1410*/  LEPC R20, `(.L_x_11) ;  /* 0x000000001014794e */ /* 0x000fce0000000000 */
[----:B-1----:R-:W-:Y:S05]  /*1420*/  CALL.ABS.NOINC R2 ;  /* 0x0000000002007343 */ /* 0x002fea0003c00000 */
.L_x_11:
[----:B------:R-:W-:Y:S02]  /*1430*/  R2UR UR4, R16 ;  /* 0x00000000100472ca */ /* 0x000fe400000e0000 */
[----:B------:R-:W-:-:S11]  /*1440*/  SHF.L.U32 R0, RZ, 0x1f, RZ ;  /* 0x0000001fff007819 */ /* 0x000fd600000006ff */
[----:B------:R-:W0:Y:S02]  /*1450*/  SYNCS.PHASECHK.TRANS64.TRYWAIT P0, [UR4+0x38800], R0 ;  /* 0x03880000ff0075a7 */ /* 0x000e240008000144 */
[----:B0-----:R-:W-:Y:S05]  /*1460*/  @!P0 BRA `(.L_x_12) ;  /* 0x00000100004c8947 */ /* 0x001fea0003800000 */
.L_x_87:
[----:B------:R-:W2:Y:S02]  /*1470*/  LDL R2, [R1+0x4] ;  /* 0x0000040001027983 */ /* 0x000ea40000100800 */
[----:B--2---:R-:W-:-:S13]  /*1480*/  R2UR UR4, R2 ;  /* 0x00000000020472ca */ /* 0x004fda00000e0000 */
[----:B------:R-:W-:-:S06]  /*1490*/  ULOP3.LUT UR4, UR4, 0x1, URZ, 0xfc, !UPT ;  /* 0x0000000104047892 */ /* 0x000fcc000f8efc3f */
[----:B------:R-:W-:-:S05]  /*14a0*/  IMAD.U32 R2, RZ, RZ, UR4 ;  /* 0x00000004ff027e24 */ /* 0x000fca000f8e00ff */
[----:B------:R-:W-:-:S13]  /*14b0*/  ISETP.NE.AND P0, PT, R2, 0x3, PT ;  /* 0x000000030200780c */ /* 0x000fda0003f05270 */
[----:B------:R-:W-:Y:S05]  /*14c0*/  @!P0 BRA `(.L_x_13) ;  /* 0x0000000000048947 */ /* 0x000fea0003800000 */
[----:B------:R-:W-:Y:S01]  /*14d0*/  BPT.TRAP 0x1 ;  /* 0x000000040000795c */ /* 0x000fe20000300000 */
.L_x_13:
[----:B------:R-:W-:-:S13]  /*14e0*/  R2UR UR4, R16 ;  /* 0x00000000100472ca */ /* 0x000fda00000e0000 */
[----:B------:R1:W2:Y:S01]  /*14f0*/  SYNCS.PHASECHK.TRANS64.TRYWAIT P1, [UR4+0x38830], R0 ;  /* 0x03883000ff0075a7 */ /* 0x0002a20008020144 */
[----:B------:R-:W-:Y:S05]  /*1500*/  @!P0 BRA `(.L_x_14) ;  /* 0x0000000000048947 */ /* 0x000fea0003800000 */
[----:B------:R-:W-:Y:S01]  /*1510*/  BPT.TRAP 0x1 ;  /* 0x000000040000795c */ /* 0x000fe20000300000 */
.L_x_14:
[----:B------:R-:W-:Y:S02]  /*1520*/  IMAD.U32 R4, RZ, RZ, UR36 ;  /* 0x00000024ff047e24 */ /* 0x000fe4000f8e00ff */
[----:B------:R-:W-:Y:S01]  /*1530*/  IMAD.MOV.U32 R8, RZ, RZ, RZ ;  /* 0x000000ffff087224 */ /* 0x000fe200078e00ff */
[----:B--2---:R-:W-:Y:S06]  /*1540*/  @P1 BRA `(.L_x_15) ;  /* 0x00000000000c1947 */ /* 0x004fec0003800000 */
[----:B------:R-:W-:-:S13]  /*1550*/  R2UR UR4, R16 ;  /* 0x00000000100472ca */ /* 0x000fda00000e0000 */
[----:B------:R-:W2:Y:S02]  /*1560*/  SYNCS.PHASECHK.TRANS64.TRYWAIT P1, [UR4+0x38830], R0 ;  /* 0x03883000ff0075a7 */ /* 0x000ea40008020144 */
[----:B--2---:R-:W-:Y:S05]  /*1570*/  @!P1 BRA `(.L_x_16) ;  /* 0x0000010000249947 */ /* 0x004fea0003800000 */
.L_x_15:
[----:B------:R-:W-:Y:S05]  /*1580*/  WARPSYNC.ALL ;  /* 0x0000000000007948 */ /* 0x000fea0003800000 */
[----:B------:R-:W-:Y:S01]  /*1590*/  MOV R151, RZ ;  /* 0x000000ff00977202 */ /* 0x000fe20000000f00 */
[----:B------:R-:W-:Y:S01]  /*15a0*/  IMAD.MOV.U32 R5, RZ, RZ, 0x40000040 ;  /* 0x40000040ff057424 */ /* 0x000fe200078e00ff */
[----:B------:R-:W-:Y:S02]  /*15b0*/  LOP3.LUT R4, R4, 0x10000, RZ, 0xfc, !PT ;  /* 0x0001000004047812 */ /* 0x000fe400078efcff */
[----:B------:R-:W-:Y:S01]  /*15c0*/  R2UR UR4, R16 ;  /* 0x00000000100472ca */ /* 0x000fe200000e0000 */
[----:B------:R-:W-:Y:S01]  /*15d0*/  WARPGROUP.ARRIVE ;  /* 0x00000000000079c5 */ /* 0x000fe20000000000 */
[C---:B------:R-:W-:Y:S01]  /*15e0*/  R2UR UR8, R4.reuse ;  /* 0x00000000040872ca */ /* 0x040fe200000e0000 */
[----:B------:R-:W-:Y:S01]  /*15f0*/  UMOV UR11, 0x40000040 ;  /* 0x40000040000b7882 */ /* 0x000fe20000000000 */
        /* <DEDUP_REMOVED lines=9> */
[----:B------:R-:W-:Y:S01]  /*1690*/  UIADD3 UR4, UR4, 0x24400, URZ ;  /* 0x0002440004047890 */ /* 0x000fe2000fffe03f */
[C---:B------:R-:W-:Y:S01]  /*16a0*/  R2UR UR20, R4.reuse ;  /* 0x00000000041472ca */ /* 0x040fe200000e0000 */
[----:B------:R-:W-:Y:S01]  /*16b0*/  UMOV UR31, 0x40000040 ;  /* 0x40000040001f7882 */ /* 0x000fe20000000000 */
[C---:B------:R-:W-:Y:S01]  /*16c0*/  R2UR UR21, R5.reuse ;  /* 0x00000000051572ca */ /* 0x040fe200000e0000 */
[----:B------:R-:W-:Y:S01]  /*16d0*/  USHF.R.U32.HI UR4, URZ, 0x4, UR4 ;  /* 0x000000043f047899 */ /* 0x000fe20008011604 */
[C---:B------:R-:W-:Y:S01]  /*16e0*/  R2UR UR16, R4.reuse ;  /* 0x00000000041072ca */ /* 0x040fe200000e0000 */
[----:B------:R-:W-:Y:S01]  /*16f0*/  IMAD.U32 R13, RZ, RZ, UR31 ;  /* 0x0000001fff0d7e24 */ /* 0x000fe2000f8e00ff */
[----:B------:R-:W-:Y:S01]  /*1700*/  R2UR UR17, R5 ;  /* 0x00000000051172ca */ /* 0x000fe200000e0000 */
[----:B------:R-:W-:Y:S01]  /*1710*/  ULOP3.LUT UR4, UR4, 0x3fff, URZ, 0xc0, !UPT ;  /* 0x00003fff04047892 */ /* 0x000fe2000f8ec03f */
[----:B------:R-:W-:Y:S01]  /*1720*/  R2UR UR6, R4 ;  /* 0x00000000040672ca */ /* 0x000fe200000e0000 */
[----:B------:R-:W-:Y:S01]  /*1730*/  UMOV UR35, 0x40000040 ;  /* 0x4000004000237882 */ /* 0x000fe20000000000 */
[----:B------:R-:W-:Y:S01]  /*1740*/  UMOV UR39, 0x40000040 ;  /* 0x4000004000277882 */ /* 0x000fe20000000000 */
[----:B------:R-:W-:Y:S01]  /*1750*/  ULOP3.LUT UR28, UR4, 0x10000, URZ, 0xfc, !UPT ;  /* 0x00010000041c7892 */ /* 0x000fe2000f8efc3f */
[----:B------:R-:W-:Y:S01]  /*1760*/  UMOV UR43, 0x40000040 ;  /* 0x40000040002b7882 */ /* 0x000fe20000000000 */
[----:B------:R-:W-:-:S02]  /*1770*/  UMOV UR47, 0x40000040 ;  /* 0x40000040002f7882 */ /* 0x000fc40000000000 */
[----:B------:R-:W-:Y:S02]  /*1780*/  UIADD3 UR4, UR28, 0x80, URZ ;  /* 0x000000801c047890 */ /* 0x000fe4000fffe03f */
[----:B------:R-:W-:Y:S02]  /*1790*/  UIADD3 UR26, UR28, 0x100, URZ ;  /* 0x000001001c1a7890 */ /* 0x000fe4000fffe03f */
[----:B------:R-:W-:Y:S01]  /*17a0*/  IMAD.U32 R15, RZ, RZ, UR28 ;  /* 0x0000001cff0f7e24 */ /* 0x000fe2000f8e00ff */
[----:B------:R-:W-:Y:S01]  /*17b0*/  UMOV UR10, UR28 ;  /* 0x0000001c000a7c82 */ /* 0x000fe20008000000 */
[----:B------:R-:W-:Y:S01]  /*17c0*/  UIADD3 UR22, UR28, 0x180, URZ ;  /* 0x000001801c167890 */ /* 0x000fe2000fffe03f */
[----:B------:R-:W-:Y:S01]  /*17d0*/  HGMMA.64x16x16.F32.BF16 R56, gdesc[UR8], RZ, !UPT, gsb0 ;  /* 0x00200000083879f0 */ /* 0x000fe2000c0018ff */
[----:B------:R-:W-:Y:S01]  /*17e0*/  UMOV UR14, UR4 ;  /* 0x00000004000e7c82 */ /* 0x000fe20008000000 */
[----:B------:R-:W-:Y:S02]  /*17f0*/  UIADD3 UR18, UR28, 0x200, URZ ;  /* 0x000002001c127890 */ /* 0x000fe4000fffe03f */
[----:B------:R-:W-:-:S02]  /*1800*/  UIADD3 UR4, UR6, 0x2, URZ ;  /* 0x0000000206047890 */ /* 0x000fc4000fffe03f */
[----:B------:R-:W-:Y:S01]  /*1810*/  UIADD3 UR10, UR28, 0x102, URZ ;  /* 0x000001021c0a7890 */ /* 0x000fe2000fffe03f */
[----:B------:R-:W-:Y:S01]  /*1820*/  UMOV UR9, UR31 ;  /* 0x0000001f00097c82 */ /* 0x000fe20008000000 */
[----:B------:R-:W-:Y:S01]  /*1830*/  UMOV UR11, 0x40000040 ;  /* 0x40000040000b7882 */ /* 0x000fe20000000000 */
[----:B------:R-:W-:Y:S02]  /*1840*/  UIADD3 UR5, UR28, 0x202, URZ ;  /* 0x000002021c057890 */ /* 0x000fe4000fffe03f */
[----:B------:R-:W-:Y:S01]  /*1850*/  UMOV UR30, UR4 ;  /* 0x00000004001e7c82 */ /* 0x000fe20008000000 */
[----:B------:R-:W-:Y:S01]  /*1860*/  UIADD3 UR4, UR28, 0x182, URZ ;  /* 0x000001821c047890 */ /* 0x000fe2000fffe03f */
[----:B------:R-:W-:Y:S01]  /*1870*/  MOV R12, UR30 ;  /* 0x0000001e000c7c02 */ /* 0x000fe20008000f00 */
[----:B------:R-:W-:Y:S01]  /*1880*/  UMOV UR8, UR30 ;  /* 0x0000001e00087c82 */ /* 0x000fe20008000000 */
[----:B------:R-:W-:Y:S01]  /*1890*/  UIADD3 UR7, UR28, 0x184, URZ ;  /* 0x000001841c077890 */ /* 0x000fe2000fffe03f */
[----:B------:R-:W-:Y:S01]  /*18a0*/  UMOV UR51, 0x40000040 ;  /* 0x4000004000337882 */ /* 0x000fe20000000000 */
[----:B------:R-:W-:Y:S01]  /*18b0*/  UMOV UR55, 0x40000040 ;  /* 0x4000004000377882 */ /* 0x000fe20000000000 */
[----:B------:R-:W-:Y:S01]  /*18c0*/  UMOV UR59, 0x40000040 ;  /* 0x40000040003b7882 */ /* 0x000fe20000000000 */
[----:B------:R-:W-:-:S02]  /*18d0*/  WARPGROUP.DEPBAR.LE gsb0, 0x0 ;  /* 0x00008000000079c5 */ /* 0x000fc40000010000 */
[----:B------:R-:W-:-:S06]  /*18e0*/  WARPGROUP.ARRIVE ;  /* 0x00000000000079c5 */ /* 0x000fcc0000000000 */
[----:B------:R-:W-:Y:S01]  /*18f0*/  HGMMA.64x16x16.F32.BF16 R48, gdesc[UR12], RZ, !UPT, gsb0 ;  /* 0x002000000c3079f0 */ /* 0x000fe2000c0018ff */
[----:B------:R-:W-:Y:S01]  /*1900*/  UIADD3 UR14, UR28, 0x2, URZ ;  /* 0x000000021c0e7890 */ /* 0x000fe2000fffe03f */
[----:B------:R-:W-:Y:S01]  /*1910*/  UMOV UR12, UR30 ;  /* 0x0000001e000c7c82 */ /* 0x000fe20008000000 */
[----:B------:R-:W-:Y:S01]  /*1920*/  UMOV UR13, UR31 ;  /* 0x0000001f000d7c82 */ /* 0x000fe20008000000 */
[----:B------:R-:W-:Y:S01]  /*1930*/  UMOV UR15, 0x40000040 ;  /* 0x40000040000f7882 */ /* 0x000fe20000000000 */
[----:B------:R-:W-:Y:S02]  /*1940*/  WARPGROUP.DEPBAR.LE gsb0, 0x0 ;  /* 0x00008000000079c5 */ /* 0x000fe40000010000 */
[----:B------:R-:W-:-:S06]  /*1950*/  WARPGROUP.ARRIVE ;  /* 0x00000000000079c5 */ /* 0x000fcc0000000000 */
[----:B------:R-:W-:Y:S01]  /*1960*/  HGMMA.64x16x16.F32.BF16 R40, gdesc[UR24], RZ, !UPT, gsb0 ;  /* 0x00200000182879f0 */ /* 0x000fe2000c0018ff */
[----:B------:R-:W-:Y:S02]  /*1970*/  UMOV UR27, 0x40000040 ;  /* 0x40000040001b7882 */ /* 0x000fe40000000000 */
[----:B------:R-:W-:Y:S02]  /*1980*/  WARPGROUP.DEPBAR.LE gsb0, 0x0 ;  /* 0x00008000000079c5 */ /* 0x000fe40000010000 */
[----:B------:R-:W-:-:S06]  /*1990*/  WARPGROUP.ARRIVE ;  /* 0x00000000000079c5 */ /* 0x000fcc0000000000 */
[----:B------:R-:W-:Y:S01]  /*19a0*/  HGMMA.64x16x16.F32.BF16 R32, gdesc[UR20], RZ, !UPT, gsb0 ;  /* 0x00200000142079f0 */ /* 0x000fe2000c0018ff */
[----:B------:R-:W-:Y:S02]  /*19b0*/  UMOV UR23, 0x40000040 ;  /* 0x4000004000177882 */ /* 0x000fe40000000000 */
[----:B------:R-:W-:Y:S02]  /*19c0*/  WARPGROUP.DEPBAR.LE gsb0, 0x0 ;  /* 0x00008000000079c5 */ /* 0x000fe40000010000 */
        /* <DEDUP_REMOVED lines=8> */
[----:B------:R-:W-:Y:S01]  /*1a50*/  HGMMA.64x16x16.F32.BF16 R56, gdesc[UR12], R56, gsb0 ;  /* 0x002000000c3879f0 */ /* 0x000fe20008001838 */
[----:B------:R-:W-:Y:S01]  /*1a60*/  UIADD3 UR14, UR28, 0x84, URZ ;  /* 0x000000841c0e7890 */ /* 0x000fe2000fffe03f */
        /* <DEDUP_REMOVED lines=9> */
[----:B------:R-:W-:Y:S01]  /*1b00*/  UMOV UR8, UR30 ;  /* 0x0000001e00087c82 */ /* 0x000fe20008000000 */
[----:B------:R-:W-:Y:S01]  /*1b10*/  UMOV UR9, UR31 ;  /* 0x0000001f00097c82 */ /* 0x000fe20008000000 */
[----:B------:R-:W-:Y:S01]  /*1b20*/  UMOV UR10, UR4 ;  /* 0x00000004000a7c82 */ /* 0x000fe20008000000 */
[----:B------:R-:W-:Y:S01]  /*1b30*/  UMOV UR11, 0x40000040 ;  /* 0x40000040000b7882 */ /* 0x000fe20000000000 */
[----:B------:R-:W-:-:S07]  /*1b40*/  UIADD3 UR4, UR6, 0x4, URZ ;  /* 0x0000000406047890 */ /* 0x000fce000fffe03f */
[----:B------:R-:W-:Y:S01]  /*1b50*/  UMOV UR16, UR4 ;  /* 0x0000000400107c82 */ /* 0x000fe20008000000 */
[----:B------:R-:W-:Y:S01]  /*1b60*/  UMOV UR12, UR4 ;  /* 0x00000004000c7c82 */ /* 0x000fe20008000000 */
[----:B------:R-:W-:Y:S02]  /*1b70*/  WARPGROUP.DEPBAR.LE gsb0, 0x0 ;  /* 0x00008000000079c5 */ /* 0x000fe40000010000 */
[----:B------:R-:W-:-:S06]  /*1b80*/  WARPGROUP.ARRIVE ;  /* 0x00000000000079c5 */ /* 0x000fcc0000000000 */
[----:B------:R-:W-:Y:S01]  /*1b90*/  HGMMA.64x16x16.F32.BF16 R32, gdesc[UR8], R32, gsb0 ;  /* 0x00200000082079f0 */ /* 0x000fe20008001820 */
[----:B------:R-:W-:Y:S01]  /*1ba0*/  UMOV UR8, UR30 ;  /* 0x0000001e00087c82 */ /* 0x000fe20008000000 */
[----:B------:R-:W-:Y:S01]  /*1bb0*/  UMOV UR9, UR31 ;  /* 0x0000001f00097c82 */ /* 0x000fe20008000000 */
[----:B------:R-:W-:Y:S01]  /*1bc0*/  UMOV UR10, UR5 ;  /* 0x00000005000a7c82 */ /* 0x000fe20008000000 */
[----:B------:R-:W-:Y:S01]  /*1bd0*/  UMOV UR11, 0x40000040 ;  /* 0x40000040000b7882 */ /* 0x000fe20000000000 */
[----:B------:R-:W-:Y:S01]  /*1be0*/  UMOV UR5, 0x40000040 ;  /* 0x4000004000057882 */ /* 0x000fe20000000000 */
[----:B------:R-:W-:Y:S01]  /*1bf0*/  UMOV UR31, 0x40000040 ;  /* 0x40000040001f7882 */ /* 0x000fe20000000000 */
[----:B------:R-:W-:Y:S01]  /*1c00*/  UMOV UR17, UR5 ;  /* 0x0000000500117c82 */ /* 0x000fe20008000000 */
[----:B------:R-:W-:Y:S01]  /*1c10*/  UMOV UR13, UR5 ;  /* 0x00000005000d7c82 */ /* 0x000fe20008000000 */
[----:B------:R-:W-:Y:S02]  /*1c20*/  WARPGROUP.DEPBAR.LE gsb0, 0x0 ;  /* 0x00008000000079c5 */ /* 0x000fe40000010000 */
[----:B------:R-:W-:-:S06]  /*1c30*/  WARPGROUP.ARRIVE ;  /* 0x00000000000079c5 */ /* 0x000fcc0000000000 */
[----:B------:R-:W-:Y:S01]  /*1c40*/  HGMMA.64x16x16.F32.BF16 R24, gdesc[UR8], R24, gsb0 ;  /* 0x00200000081879f0 */ /* 0x000fe20008001818 */
        /* <DEDUP_REMOVED lines=12> */
[----:B------:R-:W-:Y:S02]  /*1d10*/  UIADD3 UR12, UR28, 0x204, URZ ;  /* 0x000002041c0c7890 */ /* 0x000fe4000fffe03f */
        /* <DEDUP_REMOVED lines=9> */
[----:B------:R-:W-:Y:S01]  /*1db0*/  UIADD3 UR7, UR28, 0x206, URZ ;  /* 0x000002061c077890 */ /* 0x000fe2000fffe03f */
[----:B------:R-:W-:Y:S02]  /*1dc0*/  WARPGROUP.DEPBAR.LE gsb0, 0x0 ;  /* 0x00008000000079c5 */ /* 0x000fe40000010000 */
[----:B------:R-:W-:-:S06]  /*1dd0*/  WARPGROUP.ARRIVE ;  /* 0x00000000000079c5 */ /* 0x000fcc0000000000 */
[----:B------:R-:W-:Y:S01]  /*1de0*/  HGMMA.64x16x16.F32.BF16 R32, gdesc[UR8], R32, gsb0 ;  /* 0x00200000082079f0 */ /* 0x000fe20008001820 */
[----:B------:R-:W-:Y:S01]  /*1df0*/  UMOV UR8, UR4 ;  /* 0x0000000400087c82 */ /* 0x000fe20008000000 */
[----:B------:R-:W-:Y:S01]  /*1e00*/  UMOV UR9, UR5 ;  /* 0x0000000500097c82 */ /* 0x000fe20008000000 */
[----:B------:R-:W-:Y:S01]  /*1e10*/  UMOV UR10, UR12 ;  /* 0x0000000c000a7c82 */ /* 0x000fe20008000000 */
[----:B------:R-:W-:Y:S01]  /*1e20*/  UMOV UR11, 0x40000040 ;  /* 0x40000040000b7882 */ /* 0x000fe20000000000 */
[----:B------:R-:W-:Y:S02]  /*1e30*/  WARPGROUP.DEPBAR.LE gsb0, 0x0 ;  /* 0x00008000000079c5 */ /* 0x000fe40000010000 */
[----:B------:R-:W-:-:S06]  /*1e40*/  WARPGROUP.ARRIVE ;  /* 0x00000000000079c5 */ /* 0x000fcc0000000000 */
[----:B------:R-:W-:Y:S01]  /*1e50*/  HGMMA.64x16x16.F32.BF16 R24, gdesc[UR8], R24, gsb0 ;  /* 0x00200000081879f0 */ /* 0x000fe20008001818 */
[----:B------:R-:W-:Y:S02]  /*1e60*/  UIADD3 UR8, UR6, 0x6, URZ ;  /* 0x0000000606087890 */ /* 0x000fe4000fffe03f */
[----:B------:R-:W-:Y:S01]  /*1e70*/  UIADD3 UR10, UR28, 0x6, URZ ;  /* 0x000000061c0a7890 */ /* 0x000fe2000fffe03f */
[----:B------:R-:W-:Y:S01]  /*1e80*/  UMOV UR9, 0x40000040 ;  /* 0x4000004000097882 */ /* 0x000fe20000000000 */
[----:B------:R-:W-:Y:S01]  /*1e90*/  UMOV UR11, 0x40000040 ;  /* 0x40000040000b7882 */ /* 0x000fe20000000000 */
[----:B------:R-:W-:Y:S02]  /*1ea0*/  UMOV UR13, UR9 ;  /* 0x00000009000d7c82 */ /* 0x000fe40008000000 */
[----:B------:R-:W-:Y:S01]  /*1eb0*/  UMOV UR12, UR8 ;  /* 0x00000008000c7c82 */ /* 0x000fe20008000000 */
[----:B------:R-:W-:Y:S01]  /*1ec0*/  UMOV UR16, UR8 ;  /* 0x0000000800107c82 */ /* 0x000fe20008000000 */
[----:B------:R-:W-:Y:S01]  /*1ed0*/  UMOV UR17, UR9 ;  /* 0x0000000900117c82 */ /* 0x000fe20008000000 */
[----:B------:R-:W-:-:S02]  /*1ee0*/  WARPGROUP.DEPBAR.LE gsb0, 0x0 ;  /* 0x00008000000079c5 */ /* 0x000fc40000010000 */
        /* <DEDUP_REMOVED lines=9> */
[----:B------:R-:W-:Y:S01]  /*1f80*/  UMOV UR15, 0x40000040 ;  /* 0x40000040000f7882 */ /* 0x000fe20000000000 */
[----:B------:R-:W-:-:S04]  /*1f90*/  UMOV UR21, UR13 ;  /* 0x0000000d00157c82 */ /* 0x000fc80008000000 */
[----:B------:R-:W-:Y:S01]  /*1fa0*/  UMOV UR20, UR12 ;  /* 0x0000000c00147c82 */ /* 0x000fe20008000000 */
[----:B------:R-:W-:Y:S02]  /*1fb0*/  WARPGROUP.DEPBAR.LE gsb0, 0x0 ;  /* 0x00008000000079c5 */ /* 0x000fe40000010000 */
[----:B------:R-:W-:-:S06]  /*1fc0*/  WARPGROUP.ARRIVE ;  /* 0x00000000000079c5 */ /* 0x000fcc0000000000 */
[----:B------:R-:W-:Y:S01]  /*1fd0*/  HGMMA.64x16x16.F32.BF16 R40, gdesc[UR16], R40, gsb0 ;  /* 0x00200000102879f0 */ /* 0x000fe20008001828 */
[----:B------:R-:W-:Y:S01]  /*1fe0*/  UMOV UR16, UR12 ;  /* 0x0000000c00107c82 */ /* 0x000fe20008000000 */
[----:B------:R-:W-:Y:S01]  /*1ff0*/  UMOV UR17, UR13 ;  /* 0x0000000d00117c82 */ /* 0x000fe20008000000 */
[----:B------:R-:W-:Y:S01]  /*2000*/  UMOV UR19, 0x40000040 ;  /* 0x4000004000137882 */ /* 0x000fe20000000000 */
[----:B------:R-:W-:Y:S02]  /*2010*/  WARPGROUP.DEPBAR.LE gsb0, 0x0 ;  /* 0x00008000000079c5 */ /* 0x000fe40000010000 */
[----:B------:R-:W-:-:S06]  /*2020*/  WARPGROUP.ARRIVE ;  /* 0x00000000000079c5 */ /* 0x000fcc0000000000 */
[----:B------:R-:W-:Y:S01]  /*2030*/  HGMMA.64x16x16.F32.BF16 R32, gdesc[UR8], R32, gsb0 ;  /* 0x00200000082079f0 */ /* 0x000fe20008001820 */
[----:B------:R-:W-:Y:S01]  /*2040*/  UMOV UR10, UR7 ;  /* 0x00000007000a7c82 */ /* 0x000fe20008000000 */
[----:B------:R-:W-:Y:S01]  /*2050*/  UMOV UR11, 0x40000040 ;  /* 0x40000040000b7882 */ /* 0x000fe20000000000 */
[----:B------:R-:W-:Y:S02]  /*2060*/  WARPGROUP.DEPBAR.LE gsb0, 0x0 ;  /* 0x00008000000079c5 */ /* 0x000fe40000010000 */
[----:B------:R-:W-:-:S06]  /*2070*/  WARPGROUP.ARRIVE ;  /* 0x00000000000079c5 */ /* 0x000fcc0000000000 */
[----:B------:R-:W-:Y:S01]  /*2080*/  HGMMA.64x16x16.F32.BF16 R24, gdesc[UR8], R24, gsb0 ;  /* 0x00200000081879f0 */ /* 0x000fe20008001818 */
[----:B------:R-:W-:Y:S02]  /*2090*/  UMOV UR11, UR28 ;  /* 0x0000001c000b7c82 */ /* 0x000fe40008000000 */
[----:B------:R-:W-:Y:S02]  /*20a0*/  UIADD3 UR14, UR11, 0x280, URZ ;  /* 0x000002800b0e7890 */ /* 0x000fe4000fffe03f */
[----:B------:R-:W-:Y:S02]  /*20b0*/  UIADD3 UR18, UR11, 0x300, URZ ;  /* 0x000003000b127890 */ /* 0x000fe4000fffe03f */
[----:B------:R-:W-:Y:S02]  /*20c0*/  UIADD3 UR22, UR11, 0x380, URZ ;  /* 0x000003800b167890 */ /* 0x000fe4000fffe03f */
[----:B------:R-:W-:Y:S02]  /*20d0*/  UIADD3 UR7, UR11, 0x480, URZ ;  /* 0x000004800b077890 */ /* 0x000fe4000fffe03f */
[----:B------:R-:W-:-:S02]  /*20e0*/  UIADD3 UR26, UR11, 0x382, URZ ;  /* 0x000003820b1a7890 */ /* 0x000fc4000fffe03f */
[----:B------:R-:W-:Y:S02]  /*20f0*/  UIADD3 UR30, UR11, 0x384, URZ ;  /* 0x000003840b1e7890 */ /* 0x000fe4000fffe03f */
[----:B------:R-:W-:Y:S02]  /*2100*/  UIADD3 UR34, UR11, 0x386, URZ ;  /* 0x000003860b227890 */ /* 0x000fe4000fffe03f */
[----:B------:R-:W-:Y:S02]  /*2110*/  UIADD3 UR38, UR11, 0x600, URZ ;  /* 0x000006000b267890 */ /* 0x000fe4000fffe03f */
[----:B------:R-:W-:Y:S02]  /*2120*/  UIADD3 UR42, UR11, 0x602, URZ ;  /* 0x000006020b2a7890 */ /* 0x000fe4000fffe03f */
[----:B------:R-:W-:Y:S02]  /*2130*/  UIADD3 UR46, UR11, 0x604, URZ ;  /* 0x000006040b2e7890 */ /* 0x000fe4000fffe03f */
[----:B------:R-:W-:-:S02]  /*2140*/  UIADD3 UR50, UR11, 0x506, URZ ;  /* 0x000005060b327890 */ /* 0x000fc4000fffe03f */
[----:B------:R-:W-:Y:S02]  /*2150*/  UIADD3 UR10, UR11, 0x706, URZ ;  /* 0x000007060b0a7890 */ /* 0x000fe4000fffe03f */
[----:B------:R-:W-:Y:S02]  /*2160*/  UIADD3 UR54, UR11, 0x780, URZ ;  /* 0x000007800b367890 */ /* 0x000fe4000fffe03f */
[----:B------:R-:W-:Y:S01]  /*2170*/  UIADD3 UR58, UR11, 0x782, URZ ;  /* 0x000007820b3a7890 */ /* 0x000fe2000fffe03f */
        /* <DEDUP_REMOVED lines=14> */
[----:B0-----:R-:W-:Y:S02]  /*2260*/  MOV R3, UR17 ;  /* 0x0000001100037c02 */ /* 0x001fe40008000f00 */
[----:B------:R-:W-:Y:S01]  /*2270*/  MOV R6, UR16 ;  /* 0x0000001000067c02 */ /* 0x000fe20008000f00 */
[----:B------:R-:W-:-:S02]  /*2280*/  WARPGROUP.DEPBAR.LE gsb0, 0x0 ;  /* 0x00008000000079c5 */ /* 0x000fc40000010000 */
        /* <DEDUP_REMOVED lines=11> */
[----:B------:R-:W-:Y:S01]  /*2340*/  UIADD3 UR7, UR11, 0x482, URZ ;  /* 0x000004820b077890 */ /* 0x000fe2000fffe03f */
[----:B------:R-:W-:Y:S02]  /*2350*/  WARPGROUP.DEPBAR.LE gsb0, 0x0 ;  /* 0x00008000000079c5 */ /* 0x000fe40000010000 */
[----:B------:R-:W-:-:S06]  /*2360*/  WARPGROUP.ARRIVE ;  /* 0x00000000000079c5 */ /* 0x000fcc0000000000 */
[----:B------:R-:W-:Y:S01]  /*2370*/  HGMMA.64x16x16.F32.BF16 R24, gdesc[UR12], R24, gsb0 ;  /* 0x002000000c1879f0 */ /* 0x000fe20008001818 */
[----:B------:R-:W-:Y:S02]  /*2380*/  UMOV UR15, 0x40000040 ;  /* 0x40000040000f7882 */ /* 0x000fe40000000000 */
[----:B------:R-:W-:Y:S01]  /*2390*/  MOV R11, UR15 ;  /* 0x0000000f000b7c02 */ /* 0x000fe20008000f00 */
        /* <DEDUP_REMOVED lines=14> */
[----:B-1----:R-:W-:Y:S02]  /*2480*/  MOV R0, UR21 ;  /* 0x0000001500007c02 */ /* 0x002fe40008000f00 */
        /* <DEDUP_REMOVED lines=79> */
[----:B------:R-:W-:Y:S03]  /*2980*/  HGMMA.64x16x16.F32.BF16 R24, gdesc[UR24], R24, gsb0 ;  /* 0x00200000181879f0 */ /* 0x000fe60008001818 */
        /* <DEDUP_REMOVED lines=70> */
[----:B------:R-:W-:Y:S01]  /*2df0*/  UIADD3 UR42, UR11, 0x586, URZ ;  /* 0x000005860b2a7890 */ /* 0x000fe2000fffe03f */
[----:B------:R-:W-:Y:S01]  /*2e00*/  UMOV UR49, UR41 ;  /* 0x0000002900317c82 */ /* 0x000fe20008000000 */
[----:B------:R-:W-:-:S03]  /*2e10*/  UMOV UR43, 0x40000040 ;  /* 0x40000040002b7882 */ /* 0x000fc60000000000 */
        /* <DEDUP_REMOVED lines=31> */
[----:B------:R-:W-:Y:S01]  /*3010*/  UIADD3 UR44, UR6, 0xc00, URZ ;  /* 0x00000c00062c7890 */ /* 0x000fe2000fffe03f */
[----:B------:R-:W-:Y:S01]  /*3020*/  UMOV UR45, 0x40000040 ;  /* 0x40000040002d7882 */ /* 0x000fe20000000000 */
[----:B------:R-:W-:Y:S01]  /*3030*/  UIADD3 UR46, UR11, 0x880, URZ ;  /* 0x000008800b2e7890 */ /* 0x000fe2000fffe03f */
[----:B------:R-:W-:Y:S01]  /*3040*/  UMOV UR53, UR45 ;  /* 0x0000002d00357c82 */ /* 0x000fe20008000000 */
[----:B------:R-:W-:-:S03]  /*3050*/  UMOV UR49, UR45 ;  /* 0x0000002d00317c82 */ /* 0x000fc60008000000 */
        /* <DEDUP_REMOVED lines=59> */
[----:B------:R-:W-:-:S07]  /*3410*/  UIADD3 UR6, UR6, 0xc06, URZ ;  /* 0x00000c0606067890 */ /* 0x000fce000fffe03f */
[----:B------:R-:W-:Y:S01]  /*3420*/  UMOV UR14, UR6 ;  /* 0x00000006000e7c82 */ /* 0x000fe20008000000 */
[----:B------:R-:W-:Y:S01]  /*3430*/  UIADD3 UR6, UR11, 0x786, URZ ;  /* 0x000007860b067890 */ /* 0x000fe2000fffe03f */
[----:B------:R-:W-:Y:S01]  /*3440*/  IMAD.U32 R10, RZ, RZ, UR14 ;  /* 0x0000000eff0a7e24 */ /* 0x000fe2000f8e00ff */
[----:B------:R-:W-:-:S05]  /*3450*/  UMOV UR20, UR14 ;  /* 0x0000000e00147c82 */ /* 0x000fca0008000000 */
[----:B------:R-:W-:Y:S01]  /*3460*/  UMOV UR22, UR6 ;  /* 0x0000000600167c82 */ /* 0x000fe20008000000 */
[----:B------:R-:W-:Y:S01]  /*3470*/  UIADD3 UR6, UR11, 0x906, URZ ;  /* 0x000009060b067890 */ /* 0x000fe2000fffe03f */
[----:B------:R-:W-:Y:S02]  /*3480*/  WARPGROUP.DEPBAR.LE gsb0, 0x0 ;  /* 0x00008000000079c5 */ /* 0x000fe40000010000 */
[----:B------:R-:W-:-:S06]  /*3490*/  WARPGROUP.ARRIVE ;  /* 0x00000000000079c5 */ /* 0x000fcc0000000000 */
[----:B------:R-:W-:Y:S01]  /*34a0*/  HGMMA.64x16x16.F32.BF16 R40, gdesc[UR48], R40, gsb0 ;  /* 0x00200000302879f0 */ /* 0x000fe20008001828 */
[----:B------:R-:W-:Y:S01]  /*34b0*/  UMOV UR50, UR7 ;  /* 0x0000000700327c82 */ /* 0x000fe20008000000 */
[----:B------:R-:W-:Y:S01]  /*34c0*/  UMOV UR51, 0x40000040 ;  /* 0x4000004000337882 */ /* 0x000fe20000000000 */
[----:B------:R-:W-:-:S07]  /*34d0*/  UIADD3 UR7, UR11, 0x784, URZ ;  /* 0x000007840b077890 */ /* 0x000fce000fffe03f */
[----:B------:R-:W-:Y:S01]  /*34e0*/  UMOV UR18, UR7 ;  /* 0x0000000700127c82 */ /* 0x000fe20008000000 */
        /* <DEDUP_REMOVED lines=38> */
[----:B------:R-:W-:Y:S03]  /*3750*/  HGMMA.64x16x16.F32.BF16 R24, gdesc[UR52], R24, gsb0 ;  /* 0x00200000341879f0 */ /* 0x000fe60008001818 */
[----:B------:R-:W-:Y:S02]  /*3760*/  WARPGROUP.DEPBAR.LE gsb0, 0x0 ;  /* 0x00008000000079c5 */ /* 0x000fe40000010000 */
[----:B------:R-:W-:-:S06]  /*3770*/  WARPGROUP.ARRIVE ;  /* 0x00000000000079c5 */ /* 0x000fcc0000000000 */
[----:B------:R-:W-:Y:S01]  /*3780*/  HGMMA.64x16x16.F32.BF16 R56, gdesc[UR20], R56, gsb0 ;  /* 0x00200000143879f0 */ /* 0x000fe20008001838 */
[----:B------:R-:W-:Y:S02]  /*3790*/  R2UR UR21, R0 ;  /* 0x00000000001572ca */ /* 0x000fe400000e0000 */
[----:B------:R-:W-:Y:S01]  /*37a0*/  R2UR UR20, R2 ;  /* 0x00000000021472ca */ /* 0x000fe200000e0000 */
        /* <DEDUP_REMOVED lines=21> */
[----:B------:R-:W-:Y:S03]  /*3900*/  HGMMA.64x16x16.F32.BF16 R24, gdesc[UR56], R24, gsb0 ;  /* 0x00200000381879f0 */ /* 0x000fe60008001818 */
[----:B------:R-:W-:Y:S02]  /*3910*/  WARPGROUP.DEPBAR.LE gsb0, 0x0 ;  /* 0x00008000000079c5 */ /* 0x000fe40000010000 */
[----:B------:R-:W-:Y:S05]  /*3920*/  @!P0 BRA `(.L_x_17) ;  /* 0x0000000000048947 */ /* 0x000fea0003800000 */
[----:B------:R-:W-:Y:S01]  /*3930*/  BPT.TRAP 0x1 ;  /* 0x000000040000795c */ /* 0x000fe20000300000 */
.L_x_17:
[----:B------:R-:W-:Y:S01]  /*3940*/  LOP3.LUT R22, R22, 0xffffff80, RZ, 0xc0, !PT ;  /* 0xffffff8016167812 */ /* 0x000fe200078ec0ff */
[----:B------:R-:W-:Y:S01]  /*3950*/  ULDC UR6, c[0x0][0x9d8] ;  /* 0x0002760000067ab9 */ /* 0x000fe20000000800 */
[----:B------:R-:W-:Y:S01]  /*3960*/  MOV R0, 0xfffffffe ;  /* 0xfffffffe00007802 */ /* 0x000fe20000000f00 */
[----:B------:R-:W-:Y:S01]  /*3970*/  FMUL.FTZ R58, R58, UR6 ;  /* 0x000000063a3a7c20 */ /* 0x000fe20008410000 */
[----:B------:R-:W-:Y:S01]  /*3980*/  FMUL.FTZ R59, R59, UR6 ;  /* 0x000000063b3b7c20 */ /* 0x000fe20008410000 */
[----:B------:R-:W-:Y:S02]  /*3990*/  IMAD.IADD R22, R19, 0x1, -R22 ;  /* 0x0000000113167824 */ /* 0x000fe400078e0a16 */
[----:B------:R-:W-:Y:S01]  /*39a0*/  FMUL.FTZ R62, R62, UR6 ;  /* 0x000000063e3e7c20 */ /* 0x000fe20008410000 */
[----:B------:R-:W-:Y:S01]  /*39b0*/  FMUL.FTZ R63, R63, UR6 ;  /* 0x000000063f3f7c20 */ /* 0x000fe20008410000 */
[----:B------:R-:W-:Y:S01]  /*39c0*/  FMUL.FTZ R50, R50, UR6 ;  /* 0x0000000632327c20 */ /* 0x000fe20008410000 */
[----:B------:R-:W0:Y:S01]  /*39d0*/  MUFU.TANH R58, R58 ;  /* 0x0000003a003a7308 */ /* 0x000e220000002400 */
[----:B------:R-:W-:Y:S01]  /*39e0*/  SHF.R.S32.HI R3, RZ, 0x1f, R22 ;  /* 0x0000001fff037819 */ /* 0x000fe20000011416 */
[----:B------:R-:W-:Y:S01]  /*39f0*/  FMUL.FTZ R56, R56, UR6 ;  /* 0x0000000638387c20 */ /* 0x000fe20008410000 */
[----:B------:R-:W-:Y:S01]  /*3a00*/  FMUL.FTZ R51, R51, UR6 ;  /* 0x0000000633337c20 */ /* 0x000fe20008410000 */
[----:B------:R-:W-:Y:S01]  /*3a10*/  FMUL.FTZ R57, R57, UR6 ;  /* 0x0000000639397c20 */ /* 0x000fe20008410000 */
[----:B------:R-:W-:Y:S01]  /*3a20*/  LEA.HI R3, R3, R22, RZ, 0x2 ;  /* 0x0000001603037211 */ /* 0x000fe200078f10ff */
[----:B------:R-:W-:Y:S01]  /*3a30*/  FMUL.FTZ R54, R54, UR6 ;  /* 0x0000000636367c20 */ /* 0x000fe20008410000 */
[----:B------:R-:W-:Y:S01]  /*3a40*/  FMUL.FTZ R60, R60, UR6 ;  /* 0x000000063c3c7c20 */ /* 0x000fe20008410000 */
[----:B------:R-:W1:Y:S01]  /*3a50*/  MUFU.TANH R59, R59 ;  /* 0x0000003b003b7308 */ /* 0x000e620000002400 */
[----:B------:R-:W-:Y:S01]  /*3a60*/  LOP3.LUT R3, R3, 0x7ffffffc, RZ, 0xc0, !PT ;  /* 0x7ffffffc03037812 */ /* 0x000fe200078ec0ff */
[----:B------:R-:W-:Y:S01]  /*3a70*/  FMUL.FTZ R55, R55, UR6 ;  /* 0x0000000637377c20 */ /* 0x000fe20008410000 */
[----:B------:R-:W-:Y:S01]  /*3a80*/  FMUL.FTZ R61, R61, UR6 ;  /* 0x000000063d3d7c20 */ /* 0x000fe20008410000 */
[----:B------:R-:W-:Y:S01]  /*3a90*/  FMUL.FTZ R42, R42, UR6 ;  /* 0x000000062a2a7c20 */ /* 0x000fe20008410000 */
[----:B------:R-:W-:Y:S01]  /*3aa0*/  FMUL.FTZ R48, R48, UR6 ;  /* 0x0000000630307c20 */ /* 0x000fe20008410000 */
[----:B------:R-:W-:-:S02]  /*3ab0*/  IMAD.IADD R3, R22, 0x1, -R3 ;  /* 0x0000000116037824 */ /* 0x000fc400078e0a03 */
[----:B------:R-:W-:Y:S01]  /*3ac0*/  FMUL.FTZ R43, R43, UR6 ;  /* 0x000000062b2b7c20 */ /* 0x000fe20008410000 */
[----:B------:R-:W2:Y:S01]  /*3ad0*/  MUFU.TANH R62, R62 ;  /* 0x0000003e003e7308 */ /* 0x000ea20000002400 */
[----:B------:R-:W-:Y:S01]  /*3ae0*/  FMUL.FTZ R49, R49, UR6 ;  /* 0x0000000631317c20 */ /* 0x000fe20008410000 */
[----:B------:R-:W-:Y:S02]  /*3af0*/  IMAD R3, R3, R0, 0x50 ;  /* 0x0000005003037424 */ /* 0x000fe400078e0200 */
[----:B------:R-:W-:Y:S01]  /*3b00*/  FMUL.FTZ R46, R46, UR6 ;  /* 0x000000062e2e7c20 */ /* 0x000fe20008410000 */
[----:B------:R-:W-:Y:S02]  /*3b10*/  IMAD.U32 R0, RZ, RZ, UR60 ;  /* 0x0000003cff007e24 */ /* 0x000fe4000f8e00ff */
[----:B------:R-:W-:Y:S01]  /*3b20*/  FMUL.FTZ R52, R52, UR6 ;  /* 0x0000000634347c20 */ /* 0x000fe20008410000 */
[----:B------:R-:W-:Y:S02]  /*3b30*/  VIADD R3, R3, UR61 ;  /* 0x0000003d03037c36 */ /* 0x000fe40008000000 */
[----:B------:R-:W-:Y:S01]  /*3b40*/  FMUL.FTZ R47, R47, UR6 ;  /* 0x000000062f2f7c20 */ /* 0x000fe20008410000 */
[----:B------:R-:W3:Y:S01]  /*3b50*/  MUFU.TANH R63, R63 ;  /* 0x0000003f003f7308 */ /* 0x000ee20000002400 */
[----:B------:R-:W-:Y:S01]  /*3b60*/  FMUL.FTZ R53, R53, UR6 ;  /* 0x0000000635357c20 */ /* 0x000fe20008410000 */
[----:B------:R-:W-:-:S02]  /*3b70*/  IMAD R3, R0, -0x50, R3 ;  /* 0xffffffb000037824 */ /* 0x000fc400078e0203 */
[----:B------:R-:W-:Y:S01]  /*3b80*/  FMUL.FTZ R34, R34, UR6 ;  /* 0x0000000622227c20 */ /* 0x000fe20008410000 */
[----:B------:R-:W-:Y:S01]  /*3b90*/  FMUL.FTZ R40, R40, UR6 ;  /* 0x0000000628287c20 */ /* 0x000fe20008410000 */
[----:B------:R-:W-:Y:S01]  /*3ba0*/  FMUL.FTZ R35, R35, UR6 ;  /* 0x0000000623237c20 */ /* 0x000fe20008410000 */
[----:B------:R-:W-:Y:S01]  /*3bb0*/  FMUL.FTZ R41, R41, UR6 ;  /* 0x0000000629297c20 */ /* 0x000fe20008410000 */
[C---:B------:R-:W-:Y:S01]  /*3bc0*/  ISETP.GT.AND P2, PT, R3.reuse, RZ, PT ;  /* 0x000000ff0300720c */ /* 0x040fe20003f44270 */
[----:B------:R-:W4:Y:S01]  /*3bd0*/  MUFU.TANH R50, R50 ;  /* 0x0000003200327308 */ /* 0x000f220000002400 */
[C---:B------:R-:W-:Y:S01]  /*3be0*/  ISETP.GT.AND P1, PT, R3.reuse, 0x1, PT ;  /* 0x000000010300780c */ /* 0x040fe20003f24270 */
[----:B------:R-:W-:Y:S01]  /*3bf0*/  FMUL.FTZ R38, R38, UR6 ;  /* 0x0000000626267c20 */ /* 0x000fe20008410000 */
[----:B------:R-:W-:Y:S01]  /*3c00*/  ISETP.GT.AND P6, PT, R3, 0x8, PT ;  /* 0x000000080300780c */ /* 0x000fe20003fc4270 */
[----:B------:R-:W-:Y:S01]  /*3c10*/  FMUL.FTZ R44, R44, UR6 ;  /* 0x000000062c2c7c20 */ /* 0x000fe20008410000 */
[----:B0-----:R-:W-:Y:S01]  /*3c20*/  FSEL R58, R58, -INF , P2 ;  /* 0xff8000003a3a7808 */ /* 0x001fe20001000000 */
[----:B------:R-:W-:Y:S01]  /*3c30*/  FMUL.FTZ R39, R39, UR6 ;  /* 0x0000000627277c20 */ /* 0x000fe20008410000 */
[----:B-1----:R-:W-:Y:S01]  /*3c40*/  FSEL R59, R59, -INF , P1 ;  /* 0xff8000003b3b7808 */ /* 0x002fe20000800000 */
[----:B------:R-:W0:Y:S01]  /*3c50*/  MUFU.TANH R56, R56 ;  /* 0x0000003800387308 */ /* 0x000e220000002400 */
[----:B------:R-:W-:Y:S01]  /*3c60*/  ISETP.GT.AND P5, PT, R3, 0x9, PT ;  /* 0x000000090300780c */ /* 0x000fe20003fa4270 */
[----:B------:R-:W-:Y:S01]  /*3c70*/  FMUL.FTZ R45, R45, UR6 ;  /* 0x000000062d2d7c20 */ /* 0x000fe20008410000 */
[----:B--2---:R-:W-:Y:S01]  /*3c80*/  FSEL R62, R62, -INF , P6 ;  /* 0xff8000003e3e7808 */ /* 0x004fe20003000000 */
[----:B------:R-:W-:Y:S01]  /*3c90*/  FMUL.FTZ R26, R26, UR6 ;  /* 0x000000061a1a7c20 */ /* 0x000fe20008410000 */
[----:B------:R-:W-:Y:S01]  /*3ca0*/  FMNMX.FTZ R7, R58, R59, !PT ;  /* 0x0000003b3a077209 */ /* 0x000fe20007810000 */
[----:B------:R-:W-:Y:S01]  /*3cb0*/  FMUL.FTZ R32, R32, UR6 ;  /* 0x0000000620207c20 */ /* 0x000fe20008410000 */
[----:B------:R-:W-:Y:S01]  /*3cc0*/  ISETP.GT.AND P4, PT, R3, 0x10, PT ;  /* 0x000000100300780c */ /* 0x000fe20003f84270 */
[----:B------:R-:W1:Y:S01]  /*3cd0*/  MUFU.TANH R51, R51 ;  /* 0x0000003300337308 */ /* 0x000e620000002400 */
[----:B---3--:R-:W-:Y:S01]  /*3ce0*/  FSEL R63, R63, -INF , P5 ;  /* 0xff8000003f3f7808 */ /* 0x008fe20002800000 */
[----:B------:R-:W-:Y:S01]  /*3cf0*/  FMUL.FTZ R27, R27, UR6 ;  /* 0x000000061b1b7c20 */ /* 0x000fe20008410000 */
[----:B------:R-:W-:Y:S01]  /*3d00*/  FMNMX.FTZ R0, R62, R7, !PT ;  /* 0x000000073e007209 */ /* 0x000fe20007810000 */
[----:B------:R-:W-:Y:S01]  /*3d10*/  FMUL.FTZ R33, R33, UR6 ;  /* 0x0000000621217c20 */ /* 0x000fe20008410000 */
[----:B------:R-:W-:Y:S01]  /*3d20*/  ISETP.GT.AND P3, PT, R3, 0x11, PT ;  /* 0x000000110300780c */ /* 0x000fe20003f64270 */
[----:B------:R-:W-:Y:S01]  /*3d30*/  FMUL.FTZ R30, R30, UR6 ;  /* 0x000000061e1e7c20 */ /* 0x000fe20008410000 */
[----:B----4-:R-:W-:Y:S01]  /*3d40*/  FSEL R50, R50, -INF , P4 ;  /* 0xff80000032327808 */ /* 0x010fe20002000000 */
[----:B------:R-:W2:Y:S01]  /*3d50*/  MUFU.TANH R57, R57 ;  /* 0x0000003900397308 */ /* 0x000ea20000002400 */
[----:B------:R-:W-:Y:S01]  /*3d60*/  FMNMX.FTZ R7, R63, R0, !PT ;  /* 0x000000003f077209 */ /* 0x000fe20007810000 */
[----:B------:R-:W-:Y:S01]  /*3d70*/  FMUL.FTZ R31, R31, UR6 ;  /* 0x000000061f1f7c20 */ /* 0x000fe20008410000 */
[----:B0-----:R-:W-:Y:S01]  /*3d80*/  FSEL R56, R56, -INF , P2 ;  /* 0xff80000038387808 */ /* 0x001fe20001000000 */
[----:B------:R-:W-:Y:S01]  /*3d90*/  FMUL.FTZ R36, R36, UR6 ;  /* 0x0000000624247c20 */ /* 0x000fe20008410000 */
[----:B------:R-:W-:Y:S01]  /*3da0*/  ISETP.GT.AND P2, PT, R3, 0x18, PT ;  /* 0x000000180300780c */ /* 0x000fe20003f44270 */
[----:B------:R-:W-:Y:S01]  /*3db0*/  FMUL.FTZ R37, R37, UR6 ;  /* 0x0000000625257c20 */ /* 0x000fe20008410000 */
[----:B------:R-:W-:Y:S01]  /*3dc0*/  FMNMX.FTZ R0, R50, R7, !PT ;  /* 0x0000000732007209 */ /* 0x000fe20007810000 */
[----:B------:R-:W0:Y:S01]  /*3dd0*/  MUFU.TANH R54, R54 ;  /* 0x0000003600367308 */ /* 0x000e220000002400 */
[----:B-1----:R-:W-:Y:S01]  /*3de0*/  FSEL R51, R51, -INF , P3 ;  /* 0xff80000033337808 */ /* 0x002fe20001800000 */
[----:B------:R-:W-:Y:S01]  /*3df0*/  FMUL.FTZ R24, R24, UR6 ;  /* 0x0000000618187c20 */ /* 0x000fe20008410000 */
[----:B------:R-:W-:Y:S01]  /*3e00*/  FMUL.FTZ R25, R25, UR6 ;  /* 0x0000000619197c20 */ /* 0x000fe20008410000 */
[----:B------:R-:W-:Y:S01]  /*3e10*/  FMUL.FTZ R28, R28, UR6 ;  /* 0x000000061c1c7c20 */ /* 0x000fe20008410000 */
[----:B------:R-:W-:Y:S01]  /*3e20*/  FMNMX.FTZ R7, R51, R0, !PT ;  /* 0x0000000033077209 */ /* 0x000fe20007810000 */
[----:B------:R-:W-:Y:S01]  /*3e30*/  FMUL.FTZ R29, R29, UR6 ;  /* 0x000000061d1d7c20 */ /* 0x000fe20008410000 */
[----:B------:R-:W-:Y:S01]  /*3e40*/  ULDC UR7, c[0x0][0x988] ;  /* 0x0002620000077ab9 */ /* 0x000fe20000000800 */
[----:B------:R-:W1:Y:S01]  /*3e50*/  MUFU.TANH R60, R60 ;  /* 0x0000003c003c7308 */ /* 0x000e620000002400 */
[----:B--2---:R-:W-:Y:S01]  /*3e60*/  FSEL R57, R57, -INF , P1 ;  /* 0xff80000039397808 */ /* 0x004fe20000800000 */
[----:B------:R-:W2:Y:S01]  /*3e70*/  S2UR UR11, SR_CgaCtaId ;  /* 0x00000000000b79c3 */ /* 0x000ea20000008800 */
[C---:B------:R-:W-:Y:S01]  /*3e80*/  ISETP.GT.AND P1, PT, R3.reuse, 0x19, PT ;  /* 0x000000190300780c */ /* 0x040fe20003f24270 */
[----:B------:R-:W-:Y:S01]  /*3e90*/  UIADD3 UR60, UR60, -0x2, URZ ;  /* 0xfffffffe3c3c7890 */ /* 0x000fe2000fffe03f */
[----:B------:R-:W-:Y:S01]  /*3ea0*/  P2R R9, PR, RZ, 0x1 ;  /* 0x00000001ff097803 */ /* 0x000fe20000000000 */
[--C-:B------:R-:W-:Y:S01]  /*3eb0*/  IMAD.MOV.U32 R150, RZ, RZ, R151.reuse ;  /* 0x000000ffff967224 */ /* 0x100fe200078e0097 */
[----:B------:R-:W-:Y:S01]  /*3ec0*/  R2UR UR10, R16 ;  /* 0x00000000100a72ca */ /* 0x000fe200000e0000 */
[----:B------:R-:W3:Y:S01]  /*3ed0*/  MUFU.TANH R55, R55 ;  /* 0x0000003700377308 */ /* 0x000ee20000002400 */
[----:B0-----:R-:W-:Y:S01]  /*3ee0*/  FSEL R54, R54, -INF , P2 ;  /* 0xff80000036367808 */ /* 0x001fe20001000000 */
[--C-:B------:R-:W-:Y:S01]  /*3ef0*/  IMAD.MOV.U32 R148, RZ, RZ, R151.reuse ;  /* 0x000000ffff947224 */ /* 0x100fe200078e0097 */
[----:B------:R-:W-:Y:S01]  /*3f00*/  MOV R149, R151 ;  /* 0x0000009700957202 */ /* 0x000fe20000000f00 */
[--C-:B------:R-:W-:Y:S01]  /*3f10*/  IMAD.MOV.U32 R147, RZ, RZ, R151.reuse ;  /* 0x000000ffff937224 */ /* 0x100fe200078e0097 */
[----:B------:R-:W-:Y:S01]  /*3f20*/  FMNMX.FTZ R0, R54, R7, !PT ;  /* 0x0000000736007209 */ /* 0x000fe20007810000 */
[--C-:B------:R-:W-:Y:S01]  /*3f30*/  IMAD.MOV.U32 R145, RZ, RZ, R151.reuse ;  /* 0x000000ffff917224 */ /* 0x100fe200078e0097 */
[-C--:B------:R-:W-:Y:S01]  /*3f40*/  MOV R146, R151.reuse ;  /* 0x0000009700927202 */ /* 0x080fe20000000f00 */
[----:B------:R-:W0:Y:S01]  /*3f50*/  MUFU.TANH R61, R61 ;  /* 0x0000003d003d7308 */ /* 0x000e220000002400 */
[----:B-1----:R-:W-:Y:S01]  /*3f60*/  FSEL R60, R60, -INF , P6 ;  /* 0xff8000003c3c7808 */ /* 0x002fe20003000000 */
[--C-:B------:R-:W-:Y:S01]  /*3f70*/  IMAD.MOV.U32 R144, RZ, RZ, R151.reuse ;  /* 0x000000ffff907224 */ /* 0x100fe200078e0097 */
[----:B------:R-:W-:Y:S01]  /*3f80*/  ISETP.GT.AND P6, PT, R3, 0x20, PT ;  /* 0x000000200300780c */ /* 0x000fe20003fc4270 */
[----:B------:R-:W-:Y:S01]  /*3f90*/  UIADD3 UR6, UR10, 0x38840, URZ ;  /* 0x000388400a067890 */ /* 0x000fe2000fffe03f */
[----:B------:R-:W-:Y:S01]  /*3fa0*/  R2UR UR10, R17 ;  /* 0x00000000110a72ca */ /* 0x000fe200000e0000 */
[--C-:B------:R-:W-:Y:S01]  /*3fb0*/  IMAD.MOV.U32 R142, RZ, RZ, R151.reuse ;  /* 0x000000ffff8e7224 */ /* 0x100fe200078e0097 */
[-C--:B------:R-:W-:Y:S01]  /*3fc0*/  MOV R143, R151.reuse ;  /* 0x00000097008f7202 */ /* 0x080fe20000000f00 */
[----:B------:R-:W1:Y:S01]  /*3fd0*/  MUFU.TANH R42, R42 ;  /* 0x0000002a002a7308 */ /* 0x000e620000002400 */
[----:B---3--:R-:W-:Y:S01]  /*3fe0*/  FSEL R55, R55, -INF , P1 ;  /* 0xff80000037377808 */ /* 0x008fe20000800000 */
[----:B--2---:R-:W-:Y:S01]  /*3ff0*/  UPRMT UR6, UR11, 0x654, UR6 ;  /* 0x000006540b067896 */ /* 0x004fe20008000006 */
[--C-:B------:R-:W-:Y:S01]  /*4000*/  IMAD.MOV.U32 R141, RZ, RZ, R151.reuse ;  /* 0x000000ffff8d7224 */ /* 0x100fe200078e0097 */
[-C--:B------:R-:W-:Y:S01]  /*4010*/  MOV R140, R151.reuse ;  /* 0x00000097008c7202 */ /* 0x080fe20000000f00 */
[--C-:B------:R-:W-:Y:S01]  /*4020*/  IMAD.MOV.U32 R139, RZ, RZ, R151.reuse ;  /* 0x000000ffff8b7224 */ /* 0x100fe200078e0097 */
[----:B------:R-:W-:Y:S01]  /*4030*/  FMNMX.FTZ R7, R55, R0, !PT ;  /* 0x0000000037077209 */ /* 0x000fe20007810000 */
[--C-:B------:R-:W-:Y:S01]  /*4040*/  IMAD.MOV.U32 R138, RZ, RZ, R151.reuse ;  /* 0x000000ffff8a7224 */ /* 0x100fe200078e0097 */
[----:B------:R-:W2:Y:S01]  /*4050*/  MUFU.TANH R48, R48 ;  /* 0x0000003000307308 */ /* 0x000ea20000002400 */
[----:B0-----:R-:W-:Y:S01]  /*4060*/  FSEL R61, R61, -INF , P5 ;  /* 0xff8000003d3d7808 */ /* 0x001fe20002800000 */
[----:B------:R-:W-:Y:S01]  /*4070*/  UISETP.GE.AND UP0, UPT, UR60, UR10, UPT ;  /* 0x0000000a3c00728c */ /* 0x000fe2000bf06270 */
[C---:B------:R-:W-:Y:S01]  /*4080*/  ISETP.GT.AND P5, PT, R3.reuse, 0x21, PT ;  /* 0x000000210300780c */ /* 0x040fe20003fa4270 */
[----:B------:R-:W-:Y:S01]  /*4090*/  SYNCS.ARRIVE.TRANS64.RED.A1T0 RZ, [UR6], RZ ;  /* 0x000000ffffff79a7 */ /* 0x000fe20008100406 */
[----:B------:R-:W-:Y:S01]  /*40a0*/  UMOV UR6, URZ ;  /* 0x0000003f00067c82 */ /* 0x000fe20008000000 */
[-C--:B------:R-:W-:Y:S01]  /*40b0*/  MOV R137, R151.reuse ;  /* 0x0000009700897202 */ /* 0x080fe20000000f00 */
[--C-:B------:R-:W-:Y:S01]  /*40c0*/  IMAD.MOV.U32 R136, RZ, RZ, R151.reuse ;  /* 0x000000ffff887224 */ /* 0x100fe200078e0097 */
[----:B------:R-:W0:Y:S01]  /*40d0*/  MUFU.TANH R43, R43 ;  /* 0x0000002b002b7308 */ /* 0x000e220000002400 */
[----:B-1----:R-:W-:Y:S01]  /*40e0*/  FSEL R42, R42, -INF , P6 ;  /* 0xff8000002a2a7808 */ /* 0x002fe20003000000 */
[--C-:B------:R-:W-:Y:S01]  /*40f0*/  IMAD.MOV.U32 R135, RZ, RZ, R151.reuse ;  /* 0x000000ffff877224 */ /* 0x100fe200078e0097 */
[----:B------:R-:W-:Y:S01]  /*4100*/  MOV R134, R151 ;  /* 0x0000009700867202 */ /* 0x000fe20000000f00 */
[--C-:B------:R-:W-:Y:S01]  /*4110*/  IMAD.MOV.U32 R133, RZ, RZ, R151.reuse ;  /* 0x000000ffff857224 */ /* 0x100fe200078e0097 */
[----:B------:R-:W-:Y:S01]  /*4120*/  FMNMX.FTZ R0, R42, R7, !PT ;  /* 0x000000072a007209 */ /* 0x000fe20007810000 */
[--C-:B------:R-:W-:Y:S01]  /*4130*/  IMAD.MOV.U32 R132, RZ, RZ, R151.reuse ;  /* 0x000000ffff847224 */ /* 0x100fe200078e0097 */
[-C--:B------:R-:W-:Y:S01]  /*4140*/  MOV R131, R151.reuse ;  /* 0x0000009700837202 */ /* 0x080fe20000000f00 */
[----:B------:R-:W1:Y:S01]  /*4150*/  MUFU.TANH R49, R49 ;  /* 0x0000003100317308 */ /* 0x000e620000002400 */
[----:B--2---:R-:W-:Y:S01]  /*4160*/  FSEL R48, R48, -INF , P4 ;  /* 0xff80000030307808 */ /* 0x004fe20002000000 */
[--C-:B------:R-:W-:Y:S01]  /*4170*/  IMAD.MOV.U32 R130, RZ, RZ, R151.reuse ;  /* 0x000000ffff827224 */ /* 0x100fe200078e0097 */
[----:B------:R-:W-:Y:S01]  /*4180*/  ISETP.GT.AND P4, PT, R3, 0x28, PT ;  /* 0x000000280300780c */ /* 0x000fe20003f84270 */
[--C-:B------:R-:W-:Y:S01]  /*4190*/  IMAD.MOV.U32 R129, RZ, RZ, R151.reuse ;  /* 0x000000ffff817224 */ /* 0x100fe200078e0097 */
[-C--:B------:R-:W-:Y:S01]  /*41a0*/  MOV R128, R151.reuse ;  /* 0x0000009700807202 */ /* 0x080fe20000000f00 */
[--C-:B------:R-:W-:Y:S01]  /*41b0*/  IMAD.MOV.U32 R127, RZ, RZ, R151.reuse ;  /* 0x000000ffff7f7224 */ /* 0x100fe200078e0097 */
[-C--:B------:R-:W-:Y:S01]  /*41c0*/  MOV R125, R151.reuse ;  /* 0x00000097007d7202 */ /* 0x080fe20000000f00 */
[----:B------:R-:W2:Y:S01]  /*41d0*/  MUFU.TANH R46, R46 ;  /* 0x0000002e002e7308 */ /* 0x000ea20000002400 */
[----:B0-----:R-:W-:Y:S01]  /*41e0*/  FSEL R43, R43, -INF , P5 ;  /* 0xff8000002b2b7808 */ /* 0x001fe20002800000 */
[--C-:B------:R-:W-:Y:S01]  /*41f0*/  IMAD.MOV.U32 R126, RZ, RZ, R151.reuse ;  /* 0x000000ffff7e7224 */ /* 0x100fe200078e0097 */
[-C--:B------:R-:W-:Y:S01]  /*4200*/  MOV R122, R151.reuse ;  /* 0x00000097007a7202 */ /* 0x080fe20000000f00 */
[--C-:B------:R-:W-:Y:S01]  /*4210*/  IMAD.MOV.U32 R124, RZ, RZ, R151.reuse ;  /* 0x000000ffff7c7224 */ /* 0x100fe200078e0097 */
[----:B------:R-:W-:Y:S01]  /*4220*/  FMNMX.FTZ R7, R43, R0, !PT ;  /* 0x000000002b077209 */ /* 0x000fe20007810000 */
[--C-:B------:R-:W-:Y:S01]  /*4230*/  IMAD.MOV.U32 R123, RZ, RZ, R151.reuse ;  /* 0x000000ffff7b7224 */ /* 0x100fe200078e0097 */
[-C--:B------:R-:W-:Y:S01]  /*4240*/  MOV R119, R151.reuse ;  /* 0x0000009700777202 */ /* 0x080fe20000000f00 */
[----:B------:R-:W0:Y:S01]  /*4250*/  MUFU.TANH R52, R52 ;  /* 0x0000003400347308 */ /* 0x000e220000002400 */
[----:B-1----:R-:W-:Y:S01]  /*4260*/  FSEL R49, R49, -INF , P3 ;  /* 0xff80000031317808 */ /* 0x002fe20001800000 */
[--C-:B------:R-:W-:Y:S01]  /*4270*/  IMAD.MOV.U32 R121, RZ, RZ, R151.reuse ;  /* 0x000000ffff797224 */ /* 0x100fe200078e0097 */
[C---:B------:R-:W-:Y:S01]  /*4280*/  ISETP.GT.AND P3, PT, R3.reuse, 0x29, PT ;  /* 0x000000290300780c */ /* 0x040fe20003f64270 */
[--C-:B------:R-:W-:Y:S01]  /*4290*/  IMAD.MOV.U32 R120, RZ, RZ, R151.reuse ;  /* 0x000000ffff787224 */ /* 0x100fe200078e0097 */
[-C--:B------:R-:W-:Y:S01]  /*42a0*/  MOV R116, R151.reuse ;  /* 0x0000009700747202 */ /* 0x080fe20000000f00 */
[--C-:B------:R-:W-:Y:S01]  /*42b0*/  IMAD.MOV.U32 R118, RZ, RZ, R151.reuse ;  /* 0x000000ffff767224 */ /* 0x100fe200078e0097 */
[-C--:B------:R-:W-:Y:S01]  /*42c0*/  MOV R113, R151.reuse ;  /* 0x0000009700717202 */ /* 0x080fe20000000f00 */
[----:B------:R-:W1:Y:S01]  /*42d0*/  MUFU.TANH R47, R47 ;  /* 0x0000002f002f7308 */ /* 0x000e620000002400 */
[----:B--2---:R-:W-:Y:S01]  /*42e0*/  FSEL R46, R46, -INF , P4 ;  /* 0xff8000002e2e7808 */ /* 0x004fe20002000000 */
[--C-:B------:R-:W-:Y:S01]  /*42f0*/  IMAD.MOV.U32 R117, RZ, RZ, R151.reuse ;  /* 0x000000ffff757224 */ /* 0x100fe200078e0097 */
[----:B------:R-:W-:Y:S01]  /*4300*/  MOV R110, R151 ;  /* 0x00000097006e7202 */ /* 0x000fe20000000f00 */
[--C-:B------:R-:W-:Y:S01]  /*4310*/  IMAD.MOV.U32 R115, RZ, RZ, R151.reuse ;  /* 0x000000ffff737224 */ /* 0x100fe200078e0097 */
[----:B------:R-:W-:Y:S01]  /*4320*/  FMNMX.FTZ R0, R46, R7, !PT ;  /* 0x000000072e007209 */ /* 0x000fe20007810000 */
[--C-:B------:R-:W-:Y:S01]  /*4330*/  IMAD.MOV.U32 R114, RZ, RZ, R151.reuse ;  /* 0x000000ffff727224 */ /* 0x100fe200078e0097 */
[-C--:B------:R-:W-:Y:S01]  /*4340*/  MOV R107, R151.reuse ;  /* 0x00000097006b7202 */ /* 0x080fe20000000f00 */
[----:B------:R-:W2:Y:S01]  /*4350*/  MUFU.TANH R53, R53 ;  /* 0x0000003500357308 */ /* 0x000ea20000002400 */
[----:B0-----:R-:W-:Y:S01]  /*4360*/  FSEL R52, R52, -INF , P2 ;  /* 0xff80000034347808 */ /* 0x001fe20001000000 */
[--C-:B------:R-:W-:Y:S01]  /*4370*/  IMAD.MOV.U32 R112, RZ, RZ, R151.reuse ;  /* 0x000000ffff707224 */ /* 0x100fe200078e0097 */
[----:B------:R-:W-:Y:S01]  /*4380*/  ISETP.GT.AND P2, PT, R3, 0x30, PT ;  /* 0x000000300300780c */ /* 0x000fe20003f44270 */
[--C-:B------:R-:W-:Y:S01]  /*4390*/  IMAD.MOV.U32 R111, RZ, RZ, R151.reuse ;  /* 0x000000ffff6f7224 */ /* 0x100fe200078e0097 */
[-C--:B------:R-:W-:Y:S01]  /*43a0*/  MOV R104, R151.reuse ;  /* 0x0000009700687202 */ /* 0x080fe20000000f00 */
[--C-:B------:R-:W-:Y:S01]  /*43b0*/  IMAD.MOV.U32 R109, RZ, RZ, R151.reuse ;  /* 0x000000ffff6d7224 */ /* 0x100fe200078e0097 */
[-C--:B------:R-:W-:Y:S01]  /*43c0*/  MOV R101, R151.reuse ;  /* 0x0000009700657202 */ /* 0x080fe20000000f00 */
[----:B------:R-:W0:Y:S01]  /*43d0*/  MUFU.TANH R34, R34 ;  /* 0x0000002200227308 */ /* 0x000e220000002400 */
[----:B-1----:R-:W-:Y:S01]  /*43e0*/  FSEL R47, R47, -INF , P3 ;  /* 0xff8000002f2f7808 */ /* 0x002fe20001800000 */
[--C-:B------:R-:W-:Y:S01]  /*43f0*/  IMAD.MOV.U32 R108, RZ, RZ, R151.reuse ;  /* 0x000000ffff6c7224 */ /* 0x100fe200078e0097 */
[-C--:B------:R-:W-:Y:S01]  /*4400*/  MOV R98, R151.reuse ;  /* 0x0000009700627202 */ /* 0x080fe20000000f00 */
[--C-:B------:R-:W-:Y:S01]  /*4410*/  IMAD.MOV.U32 R106, RZ, RZ, R151.reuse ;  /* 0x000000ffff6a7224 */ /* 0x100fe200078e0097 */
[----:B------:R-:W-:Y:S01]  /*4420*/  FMNMX.FTZ R7, R47, R0, !PT ;  /* 0x000000002f077209 */ /* 0x000fe20007810000 */
[--C-:B------:R-:W-:Y:S01]  /*4430*/  IMAD.MOV.U32 R105, RZ, RZ, R151.reuse ;  /* 0x000000ffff697224 */ /* 0x100fe200078e0097 */
[-C--:B------:R-:W-:Y:S01]  /*4440*/  MOV R95, R151.reuse ;  /* 0x00000097005f7202 */ /* 0x080fe20000000f00 */
[----:B------:R-:W1:Y:S01]  /*4450*/  MUFU.TANH R40, R40 ;  /* 0x0000002800287308 */ /* 0x000e620000002400 */
[----:B--2---:R-:W-:Y:S01]  /*4460*/  FSEL R53, R53, -INF , P1 ;  /* 0xff80000035357808 */ /* 0x004fe20000800000 */
[--C-:B------:R-:W-:Y:S01]  /*4470*/  IMAD.MOV.U32 R103, RZ, RZ, R151.reuse ;  /* 0x000000ffff677224 */ /* 0x100fe200078e0097 */
[C---:B------:R-:W-:Y:S01]  /*4480*/  ISETP.GT.AND P1, PT, R3.reuse, 0x31, PT ;  /* 0x000000310300780c */ /* 0x040fe20003f24270 */
[--C-:B------:R-:W-:Y:S01]  /*4490*/  IMAD.MOV.U32 R102, RZ, RZ, R151.reuse ;  /* 0x000000ffff667224 */ /* 0x100fe200078e0097 */
[-C--:B------:R-:W-:Y:S01]  /*44a0*/  MOV R92, R151.reuse ;  /* 0x00000097005c7202 */ /* 0x080fe20000000f00 */
[--C-:B------:R-:W-:Y:S01]  /*44b0*/  IMAD.MOV.U32 R100, RZ, RZ, R151.reuse ;  /* 0x000000ffff647224 */ /* 0x100fe200078e0097 */
[-C--:B------:R-:W-:Y:S01]  /*44c0*/  MOV R89, R151.reuse ;  /* 0x0000009700597202 */ /* 0x080fe20000000f00 */
[----:B------:R-:W2:Y:S01]  /*44d0*/  MUFU.TANH R35, R35 ;  /* 0x0000002300237308 */ /* 0x000ea20000002400 */
        /* <DEDUP_REMOVED lines=11> */
[--C-:B------:R-:W-:Y:S01]  /*4590*/  IMAD.MOV.U32 R93, RZ, RZ, R151.reuse ;  /* 0x000000ffff5d7224 */ /* 0x100fe200078e0097 */
[-C--:B------:R-:W-:Y:S01]  /*45a0*/  MOV R80, R151.reuse ;  /* 0x0000009700507202 */ /* 0x080fe20000000f00 */
[--C-:B------:R-:W-:Y:S01]  /*45b0*/  IMAD.MOV.U32 R91, RZ, RZ, R151.reuse ;  /* 0x000000ffff5b7224 */ /* 0x100fe200078e0097 */
[-C--:B------:R-:W-:Y:S01]  /*45c0*/  MOV R77, R151.reuse ;  /* 0x00000097004d7202 */ /* 0x080fe20000000f00 */
[----:B------:R-:W1:Y:S01]  /*45d0*/  MUFU.TANH R38, R38 ;  /* 0x0000002600267308 */ /* 0x000e620000002400 */
[----:B--2---:R-:W-:Y:S01]  /*45e0*/  FSEL R35, R35, -INF , P1 ;  /* 0xff80000023237808 */ /* 0x004fe20000800000 */
[--C-:B------:R-:W-:Y:S01]  /*45f0*/  IMAD.MOV.U32 R90, RZ, RZ, R151.reuse ;  /* 0x000000ffff5a7224 */ /* 0x100fe200078e0097 */
[-C--:B------:R-:W-:Y:S01]  /*4600*/  MOV R74, R151.reuse ;  /* 0x00000097004a7202 */ /* 0x080fe20000000f00 */
        /* <DEDUP_REMOVED lines=11> */
[----:B------:R-:W-:Y:S01]  /*46c0*/  MOV R65, R151 ;  /* 0x0000009700417202 */ /* 0x000fe20000000f00 */
[----:B------:R-:W0:Y:S01]  /*46d0*/  MUFU.TANH R39, R39 ;  /* 0x0000002700277308 */ /* 0x000e220000002400 */
[----:B-1----:R-:W-:Y:S01]  /*46e0*/  FSEL R38, R38, -INF , P6 ;  /* 0xff80000026267808 */ /* 0x002fe20003000000 */
[----:B------:R-:W-:-:S02]  /*46f0*/  IMAD.MOV.U32 R81, RZ, RZ, R151 ;  /* 0x000000ffff517224 */ /* 0x000fc400078e0097 */
[--C-:B------:R-:W-:Y:S01]  /*4700*/  IMAD.MOV.U32 R79, RZ, RZ, R151.reuse ;  /* 0x000000ffff4f7224 */ /* 0x100fe200078e0097 */
[----:B------:R-:W-:Y:S01]  /*4710*/  FMNMX.FTZ R0, R38, R7, !PT ;  /* 0x0000000726007209 */ /* 0x000fe20007810000 */
[--C-:B------:R-:W-:Y:S02]  /*4720*/  IMAD.MOV.U32 R78, RZ, RZ, R151.reuse ;  /* 0x000000ffff4e7224 */ /* 0x100fe400078e0097 */
[----:B------:R-:W1:Y:S01]  /*4730*/  MUFU.TANH R45, R45 ;  /* 0x0000002d002d7308 */ /* 0x000e620000002400 */
[----:B--2---:R-:W-:Y:S01]  /*4740*/  FSEL R44, R44, -INF , P4 ;  /* 0xff8000002c2c7808 */ /* 0x004fe20002000000 */
[--C-:B------:R-:W-:Y:S01]  /*4750*/  IMAD.MOV.U32 R76, RZ, RZ, R151.reuse ;  /* 0x000000ffff4c7224 */ /* 0x100fe200078e0097 */
[----:B------:R-:W-:Y:S01]  /*4760*/  ISETP.GT.AND P4, PT, R3, 0x40, PT ;  /* 0x000000400300780c */ /* 0x000fe20003f84270 */
[--C-:B------:R-:W-:Y:S02]  /*4770*/  IMAD.MOV.U32 R75, RZ, RZ, R151.reuse ;  /* 0x000000ffff4b7224 */ /* 0x100fe400078e0097 */
[----:B------:R-:W-:-:S02]  /*4780*/  IMAD.MOV.U32 R73, RZ, RZ, R151 ;  /* 0x000000ffff497224 */ /* 0x000fc400078e0097 */
[----:B------:R-:W2:Y:S01]  /*4790*/  MUFU.TANH R26, R26 ;  /* 0x0000001a001a7308 */ /* 0x000ea20000002400 */
[----:B0-----:R-:W-:Y:S01]  /*47a0*/  FSEL R39, R39, -INF , P5 ;  /* 0xff80000027277808 */ /* 0x001fe20002800000 */
[--C-:B------:R-:W-:Y:S02]  /*47b0*/  IMAD.MOV.U32 R72, RZ, RZ, R151.reuse ;  /* 0x000000ffff487224 */ /* 0x100fe400078e0097 */
[--C-:B------:R-:W-:Y:S01]  /*47c0*/  IMAD.MOV.U32 R70, RZ, RZ, R151.reuse ;  /* 0x000000ffff467224 */ /* 0x100fe200078e0097 */
[----:B------:R-:W-:Y:S01]  /*47d0*/  FMNMX.FTZ R7, R39, R0, !PT ;  /* 0x0000000027077209 */ /* 0x000fe20007810000 */
[--C-:B------:R-:W-:Y:S02]  /*47e0*/  IMAD.MOV.U32 R69, RZ, RZ, R151.reuse ;  /* 0x000000ffff457224 */ /* 0x100fe400078e0097 */
[----:B------:R-:W0:Y:S01]  /*47f0*/  MUFU.TANH R32, R32 ;  /* 0x0000002000207308 */ /* 0x000e220000002400 */
[----:B-1----:R-:W-:Y:S01]  /*4800*/  FSEL R45, R45, -INF , P3 ;  /* 0xff8000002d2d7808 */ /* 0x002fe20001800000 */
[--C-:B------:R-:W-:Y:S01]  /*4810*/  IMAD.MOV.U32 R67, RZ, RZ, R151.reuse ;  /* 0x000000ffff437224 */ /* 0x100fe200078e0097 */
[----:B------:R-:W-:Y:S01]  /*4820*/  ISETP.GT.AND P3, PT, R3, 0x41, PT ;  /* 0x000000410300780c */ /* 0x000fe20003f64270 */
[----:B------:R-:W-:-:S02]  /*4830*/  IMAD.MOV.U32 R66, RZ, RZ, R151 ;  /* 0x000000ffff427224 */ /* 0x000fc400078e0097 */
[----:B------:R-:W-:Y:S02]  /*4840*/  IMAD.MOV.U32 R64, RZ, RZ, R151 ;  /* 0x000000ffff407224 */ /* 0x000fe400078e0097 */
[----:B------:R-:W1:Y:S01]  /*4850*/  MUFU.TANH R27, R27 ;  /* 0x0000001b001b7308 */ /* 0x000e620000002400 */
[----:B--2---:R-:W-:-:S04]  /*4860*/  FSEL R26, R26, -INF , P4 ;  /* 0xff8000001a1a7808 */ /* 0x004fc80002000000 */
[----:B------:R-:W-:-:S03]  /*4870*/  FMNMX.FTZ R0, R26, R7, !PT ;  /* 0x000000071a007209 */ /* 0x000fc60007810000 */
[----:B------:R-:W2:Y:S01]  /*4880*/  MUFU.TANH R33, R33 ;  /* 0x0000002100217308 */ /* 0x000ea20000002400 */
[----:B0-----:R-:W-:Y:S02]  /*4890*/  FSEL R32, R32, -INF , P2 ;  /* 0xff80000020207808 */ /* 0x001fe40001000000 */
[----:B------:R-:W-:-:S05]  /*48a0*/  ISETP.GT.AND P2, PT, R3, 0x48, PT ;  /* 0x000000480300780c */ /* 0x000fca0003f44270 */
[----:B------:R-:W0:Y:S01]  /*48b0*/  MUFU.TANH R30, R30 ;  /* 0x0000001e001e7308 */ /* 0x000e220000002400 */
[----:B-1----:R-:W-:-:S07]  /*48c0*/  FSEL R27, R27, -INF , P3 ;  /* 0xff8000001b1b7808 */ /* 0x002fce0001800000 */
[----:B------:R-:W1:Y:S01]  /*48d0*/  MUFU.TANH R31, R31 ;  /* 0x0000001f001f7308 */ /* 0x000e620000002400 */
[----:B--2---:R-:W-:Y:S02]  /*48e0*/  FSEL R33, R33, -INF , P1 ;  /* 0xff80000021217808 */ /* 0x004fe40000800000 */
[----:B------:R-:W-:Y:S02]  /*48f0*/  ISETP.GT.AND P1, PT, R3, 0x49, PT ;  /* 0x000000490300780c */ /* 0x000fe40003f24270 */
[----:B------:R-:W-:-:S03]  /*4900*/  FMNMX.FTZ R3, R27, R0, !PT ;  /* 0x000000001b037209 */ /* 0x000fc60007810000 */
[----:B------:R-:W2:Y:S01]  /*4910*/  MUFU.TANH R36, R36 ;  /* 0x0000002400247308 */ /* 0x000ea20000002400 */
[----:B0-----:R-:W-:-:S04]  /*4920*/  FSEL R30, R30, -INF , P2 ;  /* 0xff8000001e1e7808 */ /* 0x001fc80001000000 */
[----:B------:R-:W-:-:S03]  /*4930*/  FMNMX.FTZ R0, R30, R3, !PT ;  /* 0x000000031e007209 */ /* 0x000fc60007810000 */
[----:B------:R-:W0:Y:S01]  /*4940*/  MUFU.TANH R37, R37 ;  /* 0x0000002500257308 */ /* 0x000e220000002400 */
[----:B-1----:R-:W-:-:S04]  /*4950*/  FSEL R31, R31, -INF , P1 ;  /* 0xff8000001f1f7808 */ /* 0x002fc80000800000 */
[----:B------:R-:W-:-:S03]  /*4960*/  FMNMX.FTZ R0, R31, R0, !PT ;  /* 0x000000001f007209 */ /* 0x000fc60007810000 */
[----:B------:R-:W1:Y:S01]  /*4970*/  MUFU.TANH R24, R24 ;  /* 0x0000001800187308 */ /* 0x000e620000002400 */
[----:B--2---:R-:W-:Y:S01]  /*4980*/  FSEL R36, R36, -INF , P6 ;  /* 0xff80000024247808 */ /* 0x004fe20003000000 */
[----:B------:R-:W2:Y:S06]  /*4990*/  SHFL.BFLY PT, R3, R0, 0x2, 0x1f ;  /* 0x0c401f0000037f89 */ /* 0x000eac00000e0000 */
[----:B------:R-:W3:Y:S01]  /*49a0*/  MUFU.TANH R25, R25 ;  /* 0x0000001900197308 */ /* 0x000ee20000002400 */
[----:B0-----:R-:W-:-:S07]  /*49b0*/  FSEL R37, R37, -INF , P5 ;  /* 0xff80000025257808 */ /* 0x001fce0002800000 */
[----:B------:R-:W0:Y:S01]  /*49c0*/  MUFU.TANH R28, R28 ;  /* 0x0000001c001c7308 */ /* 0x000e220000002400 */
[----:B-1----:R-:W-:-:S07]  /*49d0*/  FSEL R24, R24, -INF , P4 ;  /* 0xff80000018187808 */ /* 0x002fce0002000000 */
[----:B------:R-:W1:Y:S01]  /*49e0*/  MUFU.TANH R29, R29 ;  /* 0x0000001d001d7308 */ /* 0x000e620000002400 */
[----:B---3--:R-:W-:Y:S02]  /*49f0*/  FSEL R25, R25, -INF , P3 ;  /* 0xff80000019197808 */ /* 0x008fe40001800000 */
[----:B--2---:R-:W-:-:S05]  /*4a00*/  FMNMX.FTZ R3, R0, R3, !PT ;  /* 0x0000000300037209 */ /* 0x004fca0007810000 */
[----:B------:R-:W2:Y:S01]  /*4a10*/  SHFL.BFLY PT, R6, R3, 0x1, 0x1f ;  /* 0x0c201f0003067f89 */ /* 0x000ea200000e0000 */
[----:B0-----:R-:W-:Y:S02]  /*4a20*/  FSEL R28, R28, -INF , P2 ;  /* 0xff8000001c1c7808 */ /* 0x001fe40001000000 */
[----:B-1----:R-:W-:Y:S02]  /*4a30*/  FSEL R29, R29, -INF , P1 ;  /* 0xff8000001d1d7808 */ /* 0x002fe40000800000 */
[----:B--2---:R-:W-:Y:S02]  /*4a40*/  FMNMX.FTZ R6, R3, R6, !PT ;  /* 0x0000000603067209 */ /* 0x004fe40007810000 */
[----:B------:R-:W-:Y:S02]  /*4a50*/  FMNMX.FTZ R3, R56, R57, !PT ;  /* 0x0000003938037209 */ /* 0x000fe40007810000 */
[C---:B------:R-:W-:Y:S01]  /*4a60*/  FSETP.NEU.FTZ.AND P0, PT, R6.reuse, -INF , PT ;  /* 0xff8000000600780b */ /* 0x040fe20003f1d000 */
[----:B------:R-:W-:Y:S01]  /*4a70*/  FMUL.FTZ R2, R6, UR7 ;  /* 0x0000000706027c20 */ /* 0x000fe20008410000 */
[----:B------:R-:W-:-:S04]  /*4a80*/  FMNMX.FTZ R0, R60, R3, !PT ;  /* 0x000000033c007209 */ /* 0x000fc80007810000 */
[----:B------:R-:W-:Y:S02]  /*4a90*/  FMNMX.FTZ R3, R61, R0, !PT ;  /* 0x000000003d037209 */ /* 0x000fe40007810000 */
[----:B------:R-:W-:Y:S02]  /*4aa0*/  FSEL R7, R2, RZ, P0 ;  /* 0x000000ff02077208 */ /* 0x000fe40000000000 */
[----:B------:R-:W-:Y:S02]  /*4ab0*/  FMNMX.FTZ R0, R48, R3, !PT ;  /* 0x0000000330007209 */ /* 0x000fe40007810000 */
[----:B------:R-:W-:Y:S01]  /*4ac0*/  ISETP.NE.AND P0, PT, R9, RZ, PT ;  /* 0x000000ff0900720c */ /* 0x000fe20003f05270 */
[--C-:B------:R-:W-:Y:S01]  /*4ad0*/  FFMA.FTZ R58, R58, UR7, -R7.reuse ;  /* 0x000000073a3a7c23 */ /* 0x100fe20008010807 */
[----:B------:R-:W-:Y:S01]  /*4ae0*/  FMNMX.FTZ R3, R49, R0, !PT ;  /* 0x0000000031037209 */ /* 0x000fe20007810000 */
[--C-:B------:R-:W-:Y:S01]  /*4af0*/  FFMA.FTZ R59, R59, UR7, -R7.reuse ;  /* 0x000000073b3b7c23 */ /* 0x100fe20008010807 */
[--C-:B------:R-:W-:Y:S01]  /*4b00*/  FFMA.FTZ R62, R62, UR7, -R7.reuse ;  /* 0x000000073e3e7c23 */ /* 0x100fe20008010807 */
[--C-:B------:R-:W-:Y:S01]  /*4b10*/  FFMA.FTZ R63, R63, UR7, -R7.reuse ;  /* 0x000000073f3f7c23 */ /* 0x100fe20008010807 */
[----:B------:R-:W-:Y:S01]  /*4b20*/  FMNMX.FTZ R0, R52, R3, !PT ;  /* 0x0000000334007209 */ /* 0x000fe20007810000 */
[----:B------:R-:W-:Y:S01]  /*4b30*/  MUFU.EX2 R58, R58 ;  /* 0x0000003a003a7308 */ /* 0x000fe20000000800 */
[--C-:B------:R-:W-:Y:S01]  /*4b40*/  FFMA.FTZ R50, R50, UR7, -R7.reuse ;  /* 0x0000000732327c23 */ /* 0x100fe20008010807 */
[--C-:B------:R-:W-:Y:S01]  /*4b50*/  FFMA.FTZ R51, R51, UR7, -R7.reuse ;  /* 0x0000000733337c23 */ /* 0x100fe20008010807 */
[----:B------:R-:W-:Y:S01]  /*4b60*/  FMNMX.FTZ R3, R53, R0, !PT ;  /* 0x0000000035037209 */ /* 0x000fe20007810000 */
[--C-:B------:R-:W-:Y:S01]  /*4b70*/  FFMA.FTZ R54, R54, UR7, -R7.reuse ;  /* 0x0000000736367c23 */ /* 0x100fe20008010807 */
[--C-:B------:R-:W-:Y:S01]  /*4b80*/  FFMA.FTZ R55, R55, UR7, -R7.reuse ;  /* 0x0000000737377c23 */ /* 0x100fe20008010807 */
[--C-:B------:R-:W-:Y:S01]  /*4b90*/  FFMA.FTZ R42, R42, UR7, -R7.reuse ;  /* 0x000000072a2a7c23 */ /* 0x100fe20008010807 */
[----:B------:R-:W-:Y:S01]  /*4ba0*/  FMNMX.FTZ R0, R40, R3, !PT ;  /* 0x0000000328007209 */ /* 0x000fe20007810000 */
[----:B------:R-:W0:Y:S01]  /*4bb0*/  MUFU.EX2 R59, R59 ;  /* 0x0000003b003b7308 */ /* 0x000e220000000800 */
[--C-:B------:R-:W-:Y:S01]  /*4bc0*/  FFMA.FTZ R43, R43, UR7, -R7.reuse ;  /* 0x000000072b2b7c23 */ /* 0x100fe20008010807 */
        /* <DEDUP_REMOVED lines=14> */
[----:B------:R-:W1:Y:S01]  /*4cb0*/  MUFU.EX2 R63, R63 ;  /* 0x0000003f003f7308 */ /* 0x000e620000000800 */
[----:B------:R-:W-:Y:S01]  /*4cc0*/  FFMA.FTZ R7, R31, UR7, -R7 ;  /* 0x000000071f077c23 */ /* 0x000fe20008010807 */
[----:B0-----:R-:W-:Y:S01]  /*4cd0*/  F2FP.BF16.F32.PACK_AB R209, R59, R58 ;  /* 0x0000003a3bd1723e */ /* 0x001fe200000010ff */
[----:B------:R-:W-:Y:S01]  /*4ce0*/  IMAD.MOV.U32 R31, RZ, RZ, R151 ;  /* 0x000000ffff1f7224 */ /* 0x000fe200078e0097 */
[----:B------:R-:W-:-:S04]  /*4cf0*/  FMNMX.FTZ R3, R33, R0, !PT ;  /* 0x0000000021037209 */ /* 0x000fc80007810000 */
[----:B------:R-:W-:Y:S01]  /*4d00*/  FMNMX.FTZ R0, R36, R3, !PT ;  /* 0x0000000324007209 */ /* 0x000fe20007810000 */
[----:B------:R-:W-:Y:S03]  /*4d10*/  MUFU.EX2 R50, R50 ;  /* 0x0000003200327308 */ /* 0x000fe60000000800 */
[----:B------:R-:W-:-:S04]  /*4d20*/  FMNMX.FTZ R3, R37, R0, !PT ;  /* 0x0000000025037209 */ /* 0x000fc80007810000 */
[----:B------:R-:W-:Y:S01]  /*4d30*/  FMNMX.FTZ R0, R24, R3, !PT ;  /* 0x0000000318007209 */ /* 0x000fe20007810000 */
[----:B------:R-:W0:Y:S01]  /*4d40*/  MUFU.EX2 R51, R51 ;  /* 0x0000003300337308 */ /* 0x000e220000000800 */
[----:B-1----:R-:W-:Y:S02]  /*4d50*/  F2FP.BF16.F32.PACK_AB R211, R63, R62 ;  /* 0x0000003e3fd3723e */ /* 0x002fe400000010ff */
[----:B------:R-:W-:-:S04]  /*4d60*/  FMNMX.FTZ R3, R25, R0, !PT ;  /* 0x0000000019037209 */ /* 0x000fc80007810000 */
[----:B------:R-:W-:Y:S01]  /*4d70*/  FMNMX.FTZ R0, R28, R3, !PT ;  /* 0x000000031c007209 */ /* 0x000fe20007810000 */
[----:B------:R1:W-:Y:S03]  /*4d80*/  MUFU.EX2 R195, R7 ;  /* 0x0000000700c37308 */ /* 0x0003e60000000800 */
[----:B------:R-:W-:-:S05]  /*4d90*/  FMNMX.FTZ R0, R29, R0, !PT ;  /* 0x000000001d007209 */ /* 0x000fca0007810000 */
[----:B------:R-:W2:Y:S01]  /*4da0*/  SHFL.BFLY PT, R3, R0, 0x2, 0x1f ;  /* 0x0c401f0000037f89 */ /* 0x000ea200000e0000 */
[----:B-1----:R-:W-:Y:S01]  /*4db0*/  FADD.FTZ R7, R58, R59 ;  /* 0x0000003b3a077221 */ /* 0x002fe20000010000 */
[----:B------:R-:W-:Y:S01]  /*4dc0*/  MUFU.EX2 R54, R54 ;  /* 0x0000003600367308 */ /* 0x000fe20000000800 */
[----:B0-----:R-:W-:Y:S01]  /*4dd0*/  F2FP.BF16.F32.PACK_AB R205, R51, R50 ;  /* 0x0000003233cd723e */ /* 0x001fe200000010ff */
[----:B------:R-:W-:Y:S01]  /*4de0*/  IMAD.MOV.U32 R58, RZ, RZ, R151 ;  /* 0x000000ffff3a7224 */ /* 0x000fe200078e0097 */
[----:B------:R-:W-:-:S05]  /*4df0*/  MOV R59, R151 ;  /* 0x00000097003b7202 */ /* 0x000fca0000000f00 */
[----:B------:R-:W0:Y:S08]  /*4e00*/  MUFU.EX2 R55, R55 ;  /* 0x0000003700377308 */ /* 0x000e300000000800 */
[----:B------:R-:W-:Y:S01]  /*4e10*/  MUFU.EX2 R42, R42 ;  /* 0x0000002a002a7308 */ /* 0x000fe20000000800 */
[----:B--2---:R-:W-:-:S07]  /*4e20*/  FMNMX.FTZ R2, R0, R3, !PT ;  /* 0x0000000300027209 */ /* 0x004fce0007810000 */
[----:B------:R-:W1:Y:S01]  /*4e30*/  MUFU.EX2 R43, R43 ;  /* 0x0000002b002b7308 */ /* 0x000e620000000800 */
[----:B0-----:R-:W-:Y:S01]  /*4e40*/  F2FP.BF16.F32.PACK_AB R207, R55, R54 ;  /* 0x0000003637cf723e */ /* 0x001fe200000010ff */
[----:B------:R-:W0:Y:S06]  /*4e50*/  SHFL.BFLY PT, R3, R2, 0x1, 0x1f ;  /* 0x0c201f0002037f89 */ /* 0x000e2c00000e0000 */
[----:B------:R-:W-:Y:S08]  /*4e60*/  MUFU.EX2 R46, R46 ;  /* 0x0000002e002e7308 */ /* 0x000ff00000000800 */
[----:B------:R-:W2:Y:S01]  /*4e70*/  MUFU.EX2 R47, R47 ;  /* 0x0000002f002f7308 */ /* 0x000ea20000000800 */
[----:B-1----:R-:W-:-:S07]  /*4e80*/  F2FP.BF16.F32.PACK_AB R201, R43, R42 ;  /* 0x0000002a2bc9723e */ /* 0x002fce00000010ff */
[----:B------:R-:W-:Y:S01]  /*4e90*/  MUFU.EX2 R34, R34 ;  /* 0x0000002200227308 */ /* 0x000fe20000000800 */
[----:B0-----:R-:W-:Y:S01]  /*4ea0*/  FMNMX.FTZ R3, R2, R3, !PT ;  /* 0x0000000302037209 */ /* 0x001fe20007810000 */
[----:B------:R-:W-:Y:S01]  /*4eb0*/  FADD.FTZ R2, R62, R7 ;  /* 0x000000073e027221 */ /* 0x000fe20000010000 */
[----:B------:R-:W-:Y:S02]  /*4ec0*/  MOV R62, R151 ;  /* 0x00000097003e7202 */ /* 0x000fe40000000f00 */
[C---:B------:R-:W-:Y:S01]  /*4ed0*/  FSETP.NEU.FTZ.AND P1, PT, R3.reuse, -INF , PT ;  /* 0xff8000000300780b */ /* 0x040fe20003f3d000 */
[----:B------:R-:W-:Y:S01]  /*4ee0*/  FMUL.FTZ R0, R3, UR7 ;  /* 0x0000000703007c20 */ /* 0x000fe20008410000 */
[----:B------:R-:W-:Y:S01]  /*4ef0*/  FADD.FTZ R7, R63, R2 ;  /* 0x000000023f077221 */ /* 0x000fe20000010000 */
[----:B------:R-:W0:Y:S01]  /*4f00*/  MUFU.EX2 R35, R35 ;  /* 0x0000002300237308 */ /* 0x000e220000000800 */
[----:B--2---:R-:W-:Y:S01]  /*4f10*/  F2FP.BF16.F32.PACK_AB R203, R47, R46 ;  /* 0x0000002e2fcb723e */ /* 0x004fe200000010ff */
[----:B------:R-:W-:Y:S01]  /*4f20*/  IMAD.MOV.U32 R63, RZ, RZ, R151 ;  /* 0x000000ffff3f7224 */ /* 0x000fe200078e0097 */
[----:B------:R-:W-:Y:S01]  /*4f30*/  FSEL R0, R0, RZ, P1 ;  /* 0x000000ff00007208 */ /* 0x000fe20000800000 */
[----:B------:R-:W-:Y:S01]  /*4f40*/  FADD.FTZ R2, R50, R7 ;  /* 0x0000000732027221 */ /* 0x000fe20000010000 */
[----:B------:R-:W-:-:S02]  /*4f50*/  PLOP3.LUT P1, PT, PT, PT, UP0, 0x80, 0x0 ;  /* 0x000000000000781c */ /* 0x000fc40003f2f008 */
[-C--:B------:R-:W-:Y:S01]  /*4f60*/  MOV R50, R151.reuse ;  /* 0x0000009700327202 */ /* 0x080fe20000000f00 */
[--C-:B------:R-:W-:Y:S01]  /*4f70*/  FFMA.FTZ R56, R56, UR7, -R0.reuse ;  /* 0x0000000738387c23 */ /* 0x100fe20008010800 */
[--C-:B------:R-:W-:Y:S01]  /*4f80*/  FFMA.FTZ R57, R57, UR7, -R0.reuse ;  /* 0x0000000739397c23 */ /* 0x100fe20008010800 */
[--C-:B------:R-:W-:Y:S01]  /*4f90*/  FFMA.FTZ R60, R60, UR7, -R0.reuse ;  /* 0x000000073c3c7c23 */ /* 0x100fe20008010800 */
[--C-:B------:R-:W-:Y:S01]  /*4fa0*/  FFMA.FTZ R61, R61, UR7, -R0.reuse ;  /* 0x000000073d3d7c23 */ /* 0x100fe20008010800 */
[--C-:B------:R-:W-:Y:S01]  /*4fb0*/  FFMA.FTZ R48, R48, UR7, -R0.reuse ;  /* 0x0000000730307c23 */ /* 0x100fe20008010800 */
[--C-:B------:R-:W-:Y:S01]  /*4fc0*/  FFMA.FTZ R49, R49, UR7, -R0.reuse ;  /* 0x0000000731317c23 */ /* 0x100fe20008010800 */
[----:B------:R-:W-:Y:S01]  /*4fd0*/  MUFU.EX2 R56, R56 ;  /* 0x0000003800387308 */ /* 0x000fe20000000800 */
[--C-:B------:R-:W-:Y:S01]  /*4fe0*/  FFMA.FTZ R52, R52, UR7, -R0.reuse ;  /* 0x0000000734347c23 */ /* 0x100fe20008010800 */
[----:B------:R-:W-:Y:S01]  /*4ff0*/  FFMA.FTZ R53, R53, UR7, -R0 ;  /* 0x0000000735357c23 */ /* 0x000fe20008010800 */
[----:B------:R-:W-:Y:S01]  /*5000*/  FADD.FTZ R9, R51, R2 ;  /* 0x0000000233097221 */ /* 0x000fe20000010000 */
[--C-:B------:R-:W-:Y:S01]  /*5010*/  FFMA.FTZ R40, R40, UR7, -R0.reuse ;  /* 0x0000000728287c23 */ /* 0x100fe20008010800 */
[--C-:B------:R-:W-:Y:S01]  /*5020*/  FFMA.FTZ R41, R41, UR7, -R0.reuse ;  /* 0x0000000729297c23 */ /* 0x100fe20008010800 */
[--C-:B------:R-:W-:Y:S01]  /*5030*/  FFMA.FTZ R44, R44, UR7, -R0.reuse ;  /* 0x000000072c2c7c23 */ /* 0x100fe20008010800 */
[----:B------:R-:W-:Y:S01]  /*5040*/  FADD.FTZ R14, R54, R9 ;  /* 0x00000009360e7221 */ /* 0x000fe20000010000 */
[----:B------:R-:W1:Y:S01]  /*5050*/  MUFU.EX2 R57, R57 ;  /* 0x0000003900397308 */ /* 0x000e620000000800 */
[--C-:B------:R-:W-:Y:S01]  /*5060*/  FFMA.FTZ R45, R45, UR7, -R0.reuse ;  /* 0x000000072d2d7c23 */ /* 0x100fe20008010800 */
[----:B------:R-:W-:Y:S01]  /*5070*/  FFMA.FTZ R32, R32, UR7, -R0 ;  /* 0x0000000720207c23 */ /* 0x000fe20008010800 */
[----:B------:R-:W-:Y:S01]  /*5080*/  FADD.FTZ R9, R55, R14 ;  /* 0x0000000e37097221 */ /* 0x000fe20000010000 */
[--C-:B------:R-:W-:Y:S01]  /*5090*/  FFMA.FTZ R33, R33, UR7, -R0.reuse ;  /* 0x0000000721217c23 */ /* 0x100fe20008010800 */
[--C-:B------:R-:W-:Y:S01]  /*50a0*/  FFMA.FTZ R36, R36, UR7, -R0.reuse ;  /* 0x0000000724247c23 */ /* 0x100fe20008010800 */
[--C-:B------:R-:W-:Y:S01]  /*50b0*/  FFMA.FTZ R37, R37, UR7, -R0.reuse ;  /* 0x0000000725257c23 */ /* 0x100fe20008010800 */
[----:B------:R-:W-:Y:S01]  /*50c0*/  FADD.FTZ R14, R42, R9 ;  /* 0x000000092a0e7221 */ /* 0x000fe20000010000 */
[----:B------:R-:W2:Y:S01]  /*50d0*/  MUFU.EX2 R60, R60 ;  /* 0x0000003c003c7308 */ /* 0x000ea20000000800 */
[--C-:B------:R-:W-:Y:S01]  /*50e0*/  FFMA.FTZ R24, R24, UR7, -R0.reuse ;  /* 0x0000000718187c23 */ /* 0x100fe20008010800 */
[----:B------:R-:W-:Y:S01]  /*50f0*/  FFMA.FTZ R25, R25, UR7, -R0 ;  /* 0x0000000719197c23 */ /* 0x000fe20008010800 */
[----:B------:R-:W-:Y:S01]  /*5100*/  FADD.FTZ R9, R43, R14 ;  /* 0x0000000e2b097221 */ /* 0x000fe20000010000 */
[--C-:B------:R-:W-:Y:S01]  /*5110*/  FFMA.FTZ R28, R28, UR7, -R0.reuse ;  /* 0x000000071c1c7c23 */ /* 0x100fe20008010800 */
[----:B------:R-:W-:Y:S01]  /*5120*/  FFMA.FTZ R0, R29, UR7, -R0 ;  /* 0x000000071d007c23 */ /* 0x000fe20008010800 */
[----:B0-----:R-:W-:Y:S01]  /*5130*/  F2FP.BF16.F32.PACK_AB R197, R35, R34 ;  /* 0x0000002223c5723e */ /* 0x001fe200000010ff */
[----:B------:R-:W-:Y:S01]  /*5140*/  FADD.FTZ R14, R46, R9 ;  /* 0x000000092e0e7221 */ /* 0x000fe20000010000 */
[----:B------:R-:W0:Y:S01]  /*5150*/  MUFU.EX2 R61, R61 ;  /* 0x0000003d003d7308 */ /* 0x000e220000000800 */
[----:B-1----:R-:W-:Y:S01]  /*5160*/  FADD.FTZ R7, R56, R57 ;  /* 0x0000003938077221 */ /* 0x002fe20000010000 */
[----:B------:R-:W-:Y:S01]  /*5170*/  F2FP.BF16.F32.PACK_AB R208, R57, R56 ;  /* 0x0000003839d0723e */ /* 0x000fe200000010ff */
[----:B------:R-:W-:Y:S01]  /*5180*/  FADD.FTZ R9, R47, R14 ;  /* 0x0000000e2f097221 */ /* 0x000fe20000010000 */
[--C-:B------:R-:W-:Y:S01]  /*5190*/  IMAD.MOV.U32 R57, RZ, RZ, R151.reuse ;  /* 0x000000ffff397224 */ /* 0x100fe200078e0097 */
[----:B------:R-:W-:Y:S01]  /*51a0*/  MOV R56, R151 ;  /* 0x0000009700387202 */ /* 0x000fe20000000f00 */
[----:B------:R-:W-:-:S02]  /*51b0*/  IMAD.MOV.U32 R55, RZ, RZ, R151 ;  /* 0x000000ffff377224 */ /* 0x000fc400078e0097 */
[----:B------:R-:W-:Y:S01]  /*51c0*/  FADD.FTZ R14, R34, R9 ;  /* 0x00000009220e7221 */ /* 0x000fe20000010000 */
[----:B------:R-:W1:Y:S01]  /*51d0*/  MUFU.EX2 R48, R48 ;  /* 0x0000003000307308 */ /* 0x000e620000000800 */
[----:B--2---:R-:W-:Y:S01]  /*51e0*/  FADD.FTZ R2, R60, R7 ;  /* 0x000000073c027221 */ /* 0x004fe20000010000 */
[--C-:B------:R-:W-:Y:S02]  /*51f0*/  IMAD.MOV.U32 R54, RZ, RZ, R151.reuse ;  /* 0x000000ffff367224 */ /* 0x100fe400078e0097 */
[----:B------:R-:W-:Y:S01]  /*5200*/  FADD.FTZ R9, R35, R14 ;  /* 0x0000000e23097221 */ /* 0x000fe20000010000 */
[--C-:B------:R-:W-:Y:S01]  /*5210*/  IMAD.MOV.U32 R51, RZ, RZ, R151.reuse ;  /* 0x000000ffff337224 */ /* 0x100fe200078e0097 */
[-C--:B------:R-:W-:Y:S01]  /*5220*/  MOV R47, R151.reuse ;  /* 0x00000097002f7202 */ /* 0x080fe20000000f00 */
[--C-:B------:R-:W-:Y:S01]  /*5230*/  IMAD.MOV.U32 R46, RZ, RZ, R151.reuse ;  /* 0x000000ffff2e7224 */ /* 0x100fe200078e0097 */
[-C--:B------:R-:W-:Y:S01]  /*5240*/  MOV R35, R151.reuse ;  /* 0x0000009700237202 */ /* 0x080fe20000000f00 */
[----:B------:R-:W2:Y:S01]  /*5250*/  MUFU.EX2 R49, R49 ;  /* 0x0000003100317308 */ /* 0x000ea20000000800 */
[C---:B0-----:R-:W-:Y:S01]  /*5260*/  FADD.FTZ R7, R61.reuse, R2 ;  /* 0x000000023d077221 */ /* 0x041fe20000010000 */
[----:B------:R-:W-:Y:S01]  /*5270*/  F2FP.BF16.F32.PACK_AB R210, R61, R60 ;  /* 0x0000003c3dd2723e */ /* 0x000fe200000010ff */
[--C-:B------:R-:W-:Y:S01]  /*5280*/  IMAD.MOV.U32 R61, RZ, RZ, R151.reuse ;  /* 0x000000ffff3d7224 */ /* 0x100fe200078e0097 */
[----:B------:R-:W-:Y:S01]  /*5290*/  MOV R29, R151 ;  /* 0x00000097001d7202 */ /* 0x000fe20000000f00 */
[----:B------:R-:W-:-:S02]  /*52a0*/  IMAD.MOV.U32 R60, RZ, RZ, R151 ;  /* 0x000000ffff3c7224 */ /* 0x000fc400078e0097 */
[----:B------:R-:W-:Y:S01]  /*52b0*/  IMAD.MOV.U32 R43, RZ, RZ, R151 ;  /* 0x000000ffff2b7224 */ /* 0x000fe200078e0097 */
[----:B------:R-:W0:Y:S01]  /*52c0*/  MUFU.EX2 R52, R52 ;  /* 0x0000003400347308 */ /* 0x000e220000000800 */
[----:B-1----:R-:W-:Y:S01]  /*52d0*/  FADD.FTZ R2, R48, R7 ;  /* 0x0000000730027221 */ /* 0x002fe20000010000 */
[--C-:B------:R-:W-:Y:S02]  /*52e0*/  IMAD.MOV.U32 R42, RZ, RZ, R151.reuse ;  /* 0x000000ffff2a7224 */ /* 0x100fe400078e0097 */
[----:B------:R-:W-:-:S04]  /*52f0*/  IMAD.MOV.U32 R34, RZ, RZ, R151 ;  /* 0x000000ffff227224 */ /* 0x000fc800078e0097 */
[----:B------:R-:W1:Y:S01]  /*5300*/  MUFU.EX2 R53, R53 ;  /* 0x0000003500357308 */ /* 0x000e620000000800 */
[C---:B--2---:R-:W-:Y:S01]  /*5310*/  FADD.FTZ R7, R49.reuse, R2 ;  /* 0x0000000231077221 */ /* 0x044fe20000010000 */
[----:B------:R-:W-:Y:S01]  /*5320*/  F2FP.BF16.F32.PACK_AB R204, R49, R48 ;  /* 0x0000003031cc723e */ /* 0x000fe200000010ff */
[--C-:B------:R-:W-:Y:S02]  /*5330*/  IMAD.MOV.U32 R49, RZ, RZ, R151.reuse ;  /* 0x000000ffff317224 */ /* 0x100fe400078e0097 */
[----:B------:R-:W-:-:S03]  /*5340*/  IMAD.MOV.U32 R48, RZ, RZ, R151 ;  /* 0x000000ffff307224 */ /* 0x000fc600078e0097 */
[----:B------:R-:W2:Y:S01]  /*5350*/  MUFU.EX2 R40, R40 ;  /* 0x0000002800287308 */ /* 0x000ea20000000800 */
[----:B0-----:R-:W-:-:S07]  /*5360*/  FADD.FTZ R2, R52, R7 ;  /* 0x0000000734027221 */ /* 0x001fce0000010000 */
[----:B------:R-:W0:Y:S01]  /*5370*/  MUFU.EX2 R41, R41 ;  /* 0x0000002900297308 */ /* 0x000e220000000800 */
[C---:B-1----:R-:W-:Y:S01]  /*5380*/  FADD.FTZ R7, R53.reuse, R2 ;  /* 0x0000000235077221 */ /* 0x042fe20000010000 */
[----:B------:R-:W-:Y:S01]  /*5390*/  F2FP.BF16.F32.PACK_AB R206, R53, R52 ;  /* 0x0000003435ce723e */ /* 0x000fe200000010ff */
[----:B------:R-:W-:Y:S01]  /*53a0*/  IMAD.MOV.U32 R52, RZ, RZ, R151 ;  /* 0x000000ffff347224 */ /* 0x000fe200078e0097 */
[----:B------:R-:W-:-:S04]  /*53b0*/  MOV R53, R151 ;  /* 0x0000009700357202 */ /* 0x000fc80000000f00 */
[----:B------:R-:W1:Y:S01]  /*53c0*/  MUFU.EX2 R44, R44 ;  /* 0x0000002c002c7308 */ /* 0x000e620000000800 */
[----:B--2---:R-:W-:-:S07]  /*53d0*/  FADD.FTZ R2, R40, R7 ;  /* 0x0000000728027221 */ /* 0x004fce0000010000 */
[----:B------:R-:W2:Y:S01]  /*53e0*/  MUFU.EX2 R45, R45 ;  /* 0x0000002d002d7308 */ /* 0x000ea20000000800 */
[C---:B0-----:R-:W-:Y:S01]  /*53f0*/  FADD.FTZ R7, R41.reuse, R2 ;  /* 0x0000000229077221 */ /* 0x041fe20000010000 */
[----:B------:R-:W-:Y:S01]  /*5400*/  F2FP.BF16.F32.PACK_AB R200, R41, R40 ;  /* 0x0000002829c8723e */ /* 0x000fe200000010ff */
[----:B------:R-:W-:Y:S01]  /*5410*/  IMAD.MOV.U32 R40, RZ, RZ, R151 ;  /* 0x000000ffff287224 */ /* 0x000fe200078e0097 */
[----:B------:R-:W-:-:S04]  /*5420*/  MOV R41, R151 ;  /* 0x0000009700297202 */ /* 0x000fc80000000f00 */
[----:B------:R-:W0:Y:S01]  /*5430*/  MUFU.EX2 R32, R32 ;  /* 0x0000002000207308 */ /* 0x000e220000000800 */
[----:B-1----:R-:W-:-:S07]  /*5440*/  FADD.FTZ R2, R44, R7 ;  /* 0x000000072c027221 */ /* 0x002fce0000010000 */
[----:B------:R-:W1:Y:S01]  /*5450*/  MUFU.EX2 R38, R38 ;  /* 0x0000002600267308 */ /* 0x000e620000000800 */
[C---:B--2---:R-:W-:Y:S01]  /*5460*/  FADD.FTZ R7, R45.reuse, R2 ;  /* 0x000000022d077221 */ /* 0x044fe20000010000 */
[----:B------:R-:W-:Y:S01]  /*5470*/  F2FP.BF16.F32.PACK_AB R202, R45, R44 ;  /* 0x0000002c2dca723e */ /* 0x000fe200000010ff */
[----:B------:R-:W-:Y:S01]  /*5480*/  IMAD.MOV.U32 R45, RZ, RZ, R151 ;  /* 0x000000ffff2d7224 */ /* 0x000fe200078e0097 */
[----:B------:R-:W-:-:S04]  /*5490*/  MOV R44, R151 ;  /* 0x00000097002c7202 */ /* 0x000fc80000000f00 */
[----:B------:R-:W2:Y:S01]  /*54a0*/  MUFU.EX2 R33, R33 ;  /* 0x0000002100217308 */ /* 0x000ea20000000800 */
[----:B0-----:R-:W-:-:S07]  /*54b0*/  FADD.FTZ R2, R32, R7 ;  /* 0x0000000720027221 */ /* 0x001fce0000010000 */
        /* <DEDUP_REMOVED lines=15> */
[----:B--2---:R-:W-:-:S07]  /*55b0*/  FADD.FTZ R14, R26, R9 ;  /* 0x000000091a0e7221 */ /* 0x004fce0000010000 */
[----:B------:R-:W2:Y:S01]  /*55c0*/  MUFU.EX2 R24, R24 ;  /* 0x0000001800187308 */ /* 0x000ea20000000800 */
[C---:B0-----:R-:W-:Y:S01]  /*55d0*/  FADD.FTZ R19, R37.reuse, R2 ;  /* 0x0000000225137221 */ /* 0x041fe20000010000 */
[----:B------:R-:W-:Y:S01]  /*55e0*/  F2FP.BF16.F32.PACK_AB R198, R37, R36 ;  /* 0x0000002425c6723e */ /* 0x000fe200000010ff */
[--C-:B------:R-:W-:Y:S02]  /*55f0*/  IMAD.MOV.U32 R37, RZ, RZ, R151.reuse ;  /* 0x000000ffff257224 */ /* 0x100fe400078e0097 */
[----:B------:R-:W-:-:S03]  /*5600*/  IMAD.MOV.U32 R36, RZ, RZ, R151 ;  /* 0x000000ffff247224 */ /* 0x000fc600078e0097 */
        /* <DEDUP_REMOVED lines=8> */
[----:B0-----:R-:W-:-:S04]  /*5690*/  FADD.FTZ R14, R30, R9 ;  /* 0x000000091e0e7221 */ /* 0x001fc80000010000 */
[C---:B------:R-:W-:Y:S01]  /*56a0*/  FADD.FTZ R9, R195.reuse, R14 ;  /* 0x0000000ec3097221 */ /* 0x040fe20000010000 */
[----:B------:R-:W-:Y:S01]  /*56b0*/  F2FP.BF16.F32.PACK_AB R195, R195, R30 ;  /* 0x0000001ec3c3723e */ /* 0x000fe200000010ff */
[--C-:B------:R-:W-:Y:S01]  /*56c0*/  IMAD.MOV.U32 R30, RZ, RZ, R151.reuse ;  /* 0x000000ffff1e7224 */ /* 0x100fe200078e0097 */
[----:B------:R0:W3:Y:S01]  /*56d0*/  MUFU.EX2 R7, R0 ;  /* 0x0000000000077308 */ /* 0x0000e20000000800 */
[C---:B-1----:R-:W-:Y:S01]  /*56e0*/  FADD.FTZ R19, R25.reuse, R2 ;  /* 0x0000000219137221 */ /* 0x042fe20000010000 */
[----:B------:R-:W-:Y:S01]  /*56f0*/  F2FP.BF16.F32.PACK_AB R192, R25, R24 ;  /* 0x0000001819c0723e */ /* 0x000fe200000010ff */
[--C-:B------:R-:W-:Y:S01]  /*5700*/  IMAD.MOV.U32 R25, RZ, RZ, R151.reuse ;  /* 0x000000ffff197224 */ /* 0x100fe200078e0097 */
[----:B------:R-:W-:Y:S01]  /*5710*/  MOV R2, 0x3f800000 ;  /* 0x3f80000000027802 */ /* 0x000fe20000000f00 */
[----:B------:R-:W-:Y:S02]  /*5720*/  IMAD.MOV.U32 R24, RZ, RZ, R151 ;  /* 0x000000ffff187224 */ /* 0x000fe400078e0097 */
[----:B--2---:R-:W-:Y:S01]  /*5730*/  FADD.FTZ R14, R28, R19 ;  /* 0x000000131c0e7221 */ /* 0x004fe20000010000 */
[----:B0-----:R-:W-:-:S03]  /*5740*/  IMAD.MOV.U32 R0, RZ, RZ, 0x3f800000 ;  /* 0x3f800000ff007424 */ /* 0x001fc600078e00ff */
[C---:B---3--:R-:W-:Y:S01]  /*5750*/  FADD.FTZ R14, R7.reuse, R14 ;  /* 0x0000000e070e7221 */ /* 0x048fe20000010000 */
[----:B------:R-:W-:Y:S01]  /*5760*/  F2FP.BF16.F32.PACK_AB R194, R7, R28 ;  /* 0x0000001c07c2723e */ /* 0x000fe200000010ff */
[----:B------:R-:W-:Y:S01]  /*5770*/  IMAD.MOV.U32 R28, RZ, RZ, R151 ;  /* 0x000000ffff1c7224 */ /* 0x000fe200078e0097 */
[----:B------:R-:W-:Y:S01]  /*5780*/  MOV R7, UR6 ;  /* 0x0000000600077c02 */ /* 0x000fe20008000f00 */
[----:B------:R-:W-:Y:S06]  /*5790*/  @!P1 BRA `(.L_x_18) ;  /* 0x00000044002c9947 */ /* 0x000fec0003800000 */
[----:B------:R-:W-:Y:S01]  /*57a0*/  UMOV UR6, URZ ;  /* 0x0000003f00067c82 */ /* 0x000fe20008000000 */
[----:B------:R-:W-:Y:S01]  /*57b0*/  IMAD.U32 R212, RZ, RZ, UR60 ;  /* 0x0000003cffd47e24 */ /* 0x000fe2000f8e00ff */
[----:B------:R-:W-:Y:S01]  /*57c0*/  MOV R20, R3 ;  /* 0x0000000300147202 */ /* 0x000fe20000000f00 */
[----:B------:R-:W-:Y:S01]  /*57d0*/  IMAD.MOV.U32 R19, RZ, RZ, R6 ;  /* 0x000000ffff137224 */ /* 0x000fe200078e0006 */
[----:B------:R-:W-:Y:S01]  /*57e0*/  CS2R R150, SRZ ;  /* 0x0000000000967805 */ /* 0x000fe2000001ff00 */
[----:B------:R-:W-:Y:S01]  /*57f0*/  IMAD.U32 R216, RZ, RZ, UR6 ;  /* 0x00000006ffd87e24 */ /* 0x000fe2000f8e00ff */
[----:B------:R-:W-:Y:S01]  /*5800*/  MOV R21, UR6 ;  /* 0x0000000600157c02 */ /* 0x000fe20008000f00 */
[----:B------:R-:W-:Y:S01]  /*5810*/  IMAD.MOV.U32 R2, RZ, RZ, 0x3f800000 ;  /* 0x3f800000ff027424 */ /* 0x000fe200078e00ff */
        /* <DEDUP_REMOVED lines=62> */
[----:B------:R-:W-:Y:S01]  /*5c00*/  CS2R R24, SRZ ;  /* 0x0000000000187805 */ /* 0x000fe2000001ff00 */
[----:B------:R-:W-:-:S06]  /*5c10*/  ULDC UR61, c[0x0][0x9d8] ;  /* 0x00027600003d7ab9 */ /* 0x000fcc0000000800 */
.L_x_29:
[----:B------:R-:W-:Y:S02]  /*5c20*/  R2UR UR6, R21 ;  /* 0x00000000150672ca */ /* 0x000fe400000e0000 */
[----:B------:R-:W-:-:S11]  /*5c30*/  R2UR UR7, R216 ;  /* 0x00000000d80772ca */ /* 0x000fd600000e0000 */
[----:B------:R-:W-:-:S04]  /*5c40*/  UISETP.NE.AND UP0, UPT, UR6, 0x1, UPT ;  /* 0x000000010600788c */ /* 0x000fc8000bf05270 */
[----:B------:R-:W-:-:S04]  /*5c50*/  USEL UR6, URZ, 0x1, UP0 ;  /* 0x000000013f067887 */ /* 0x000fc80008000000 */
[----:B------:R-:W-:-:S06]  /*5c60*/  ULOP3.LUT UR6, UR7, UR6, URZ, 0x3c, !UPT ;  /* 0x0000000607067292 */ /* 0x000fcc000f8e3c3f */
[----:B------:R-:W-:Y:S01]  /*5c70*/  IMAD.U32 R7, RZ, RZ, UR6 ;  /* 0x00000006ff077e24 */ /* 0x000fe2000f8e00ff */
[----:B------:R-:W-:Y:S06]  /*5c80*/  @!P0 BRA `(.L_x_19) ;  /* 0x0000000000048947 */ /* 0x000fec0003800000 */
[----:B------:R-:W-:Y:S01]  /*5c90*/  BPT.TRAP 0x1 ;  /* 0x000000040000795c */ /* 0x000fe20000300000 */
.L_x_19:
[----:B------:R-:W-:Y:S02]  /*5ca0*/  R2UR UR6, R21 ;  /* 0x00000000150672ca */ /* 0x000fe400000e0000 */
[----:B------:R-:W-:Y:S02]  /*5cb0*/  R2UR UR7, R16 ;  /* 0x00000000100772ca */ /* 0x000fe400000e0000 */
[----:B------:R-:W-:-:S09]  /*5cc0*/  R2UR UR10, R7 ;  /* 0x00000000070a72ca */ /* 0x000fd200000e0000 */
[----:B------:R-:W-:-:S04]  /*5cd0*/  UIADD3 UR6, UR6, 0x1, URZ ;  /* 0x0000000106067890 */ /* 0x000fc8000fffe03f */
[----:B------:R-:W-:Y:S01]  /*5ce0*/  UISETP.NE.AND UP0, UPT, UR6, 0x2, UPT ;  /* 0x000000020600788c */ /* 0x000fe2000bf05270 */
[----:B------:R-:W-:-:S03]  /*5cf0*/  IMAD.U32 R3, RZ, RZ, UR10 ;  /* 0x0000000aff037e24 */ /* 0x000fc6000f8e00ff */
[----:B------:R-:W-:Y:S02]  /*5d00*/  USEL UR6, UR6, URZ, UP0 ;  /* 0x0000003f06067287 */ /* 0x000fe40008000000 */
[----:B------:R-:W-:Y:S02]  /*5d10*/  SHF.L.U32 R3, R3, 0x1f, RZ ;  /* 0x0000001f03037819 */ /* 0x000fe400000006ff */
[----:B------:R-:W-:Y:S02]  /*5d20*/  ULEA UR7, UR6, UR7, 0x3 ;  /* 0x0000000706077291 */ /* 0x000fe4000f8e183f */
[----:B------:R-:W-:-:S04]  /*5d30*/  IMAD.U32 R8, RZ, RZ, UR6 ;  /* 0x00000006ff087e24 */ /* 0x000fc8000f8e00ff */
[----:B------:R-:W-:-:S03]  /*5d40*/  MOV R213, UR7 ;  /* 0x0000000700d57c02 */ /* 0x000fc60008000f00 */
[----:B------:R0:W1:Y:S01]  /*5d50*/  SYNCS.PHASECHK.TRANS64.TRYWAIT P1, [UR7+0x38830], R3 ;  /* 0x03883003ff0075a7 */ /* 0x0000620008020147 */
[----:B------:R-:W-:Y:S05]  /*5d60*/  @!P0 BRA `(.L_x_20) ;  /* 0x0000000000048947 */ /* 0x000fea0003800000 */
[----:B------:R-:W-:Y:S01]  /*5d70*/  BPT.TRAP 0x1 ;  /* 0x000000040000795c */ /* 0x000fe20000300000 */
.L_x_20:
[----:B-1----:R-:W-:Y:S05]  /*5d80*/  @P1 BRA `(.L_x_21) ;  /* 0x00000000000c1947 */ /* 0x002fea0003800000 */
[----:B------:R-:W-:-:S13]  /*5d90*/  R2UR UR6, R213 ;  /* 0x00000000d50672ca */ /* 0x000fda00000e0000 */
[----:B------:R-:W1:Y:S02]  /*5da0*/  SYNCS.PHASECHK.TRANS64.TRYWAIT P1, [UR6+0x38830], R3 ;  /* 0x03883003ff0075a7 */ /* 0x000e640008020146 */
[----:B-1----:R-:W-:Y:S05]  /*5db0*/  @!P1 BRA `(.L_x_22) ;  /* 0x000000b800309947 */ /* 0x002fea0003800000 */
.L_x_21:
[----:B------:R-:W-:Y:S01]  /*5dc0*/  R2UR UR6, R15 ;  /* 0x000000000f0672ca */ /* 0x000fe200000e0000 */
[----:B------:R-:W-:Y:S01]  /*5dd0*/  WARPGROUP.ARRIVE ;  /* 0x00000000000079c5 */ /* 0x000fe20000000000 */
[----:B------:R-:W-:Y:S01]  /*5de0*/  R2UR UR60, R8 ;  /* 0x00000000083c72ca */ /* 0x000fe200000e0000 */
[----:B------:R-:W-:Y:S01]  /*5df0*/  UMOV UR59, 0x40000040 ;  /* 0x40000040003b7882 */ /* 0x000fe20000000000 */
[C---:B------:R-:W-:Y:S01]  /*5e00*/  R2UR UR56, R4.reuse ;  /* 0x00000000043872ca */ /* 0x040fe200000e0000 */
[----:B------:R-:W-:Y:S01]  /*5e10*/  UMOV UR43, 0x40000040 ;  /* 0x40000040002b7882 */ /* 0x000fe20000000000 */
[C---:B------:R-:W-:Y:S01]  /*5e20*/  R2UR UR57, R5.reuse ;  /* 0x00000000053972ca */ /* 0x040fe200000e0000 */
[----:B------:R-:W-:Y:S01]  /*5e30*/  UMOV UR47, 0x40000040 ;  /* 0x40000040002f7882 */ /* 0x000fe20000000000 */
[----:B01----:R-:W-:Y:S01]  /*5e40*/  MOV R3, UR41 ;  /* 0x0000002900037c02 */ /* 0x003fe20008000f00 */
[----:B------:R-:W-:Y:S01]  /*5e50*/  UMOV UR51, 0x40000040 ;  /* 0x4000004000337882 */ /* 0x000fe20000000000 */
[----:B------:R-:W-:Y:S01]  /*5e60*/  MOV R6, UR40 ;  /* 0x0000002800067c02 */ /* 0x000fe20008000f00 */
[----:B------:R-:W-:Y:S01]  /*5e70*/  UMOV UR55, 0x40000040 ;  /* 0x4000004000377882 */ /* 0x000fe20000000000 */
[C---:B------:R-:W-:Y:S01]  /*5e80*/  R2UR UR40, R4.reuse ;  /* 0x00000000042872ca */ /* 0x040fe200000e0000 */
[----:B------:R-:W-:Y:S01]  /*5e90*/  UMOV UR15, 0x40000040 ;  /* 0x40000040000f7882 */ /* 0x000fe20000000000 */
[C---:B------:R-:W-:Y:S01]  /*5ea0*/  R2UR UR41, R5.reuse ;  /* 0x00000000052972ca */ /* 0x040fe200000e0000 */
[----:B------:R-:W-:Y:S01]  /*5eb0*/  UIMAD UR60, UR60, 0xa00, UR6 ;  /* 0x00000a003c3c78a4 */ /* 0x000fe2000f8e0206 */
[----:B------:R-:W-:Y:S01]  /*5ec0*/  MOV R22, UR45 ;  /* 0x0000002d00167c02 */ /* 0x000fe20008000f00 */
[----:B------:R-:W-:Y:S01]  /*5ed0*/  UMOV UR19, 0x40000040 ;  /* 0x4000004000137882 */ /* 0x000fe20000000000 */
[----:B------:R-:W-:Y:S01]  /*5ee0*/  MOV R23, UR44 ;  /* 0x0000002c00177c02 */ /* 0x000fe20008000f00 */
[----:B------:R-:W-:Y:S01]  /*5ef0*/  UIADD3 UR6, UR60, 0x80, URZ ;  /* 0x000000803c067890 */ /* 0x000fe2000fffe03f */
[C---:B------:R-:W-:Y:S01]  /*5f00*/  R2UR UR44, R4.reuse ;  /* 0x00000000042c72ca */ /* 0x040fe200000e0000 */
[----:B------:R-:W-:Y:S01]  /*5f10*/  UIADD3 UR7, UR60, 0x100, URZ ;  /* 0x000001003c077890 */ /* 0x000fe2000fffe03f */
[C---:B------:R-:W-:Y:S01]  /*5f20*/  R2UR UR45, R5.reuse ;  /* 0x00000000052d72ca */ /* 0x040fe200000e0000 */
[----:B------:R-:W-:Y:S01]  /*5f30*/  UMOV UR58, UR60 ;  /* 0x0000003c003a7c82 */ /* 0x000fe20008000000 */
[----:B------:R-:W-:Y:S01]  /*5f40*/  MOV R152, UR49 ;  /* 0x0000003100987c02 */ /* 0x000fe20008000f00 */
[----:B------:R-:W-:Y:S01]  /*5f50*/  HGMMA.64x16x16.F32.BF16 R184, gdesc[UR56], RZ, !UPT, gsb0 ;  /* 0x0020000038b879f0 */ /* 0x000fe2000c0018ff */
[----:B------:R-:W-:Y:S01]  /*5f60*/  UMOV UR42, UR6 ;  /* 0x00000006002a7c82 */ /* 0x000fe20008000000 */
[----:B------:R-:W-:Y:S01]  /*5f70*/  MOV R153, UR48 ;  /* 0x0000003000997c02 */ /* 0x000fe20008000f00 */
[----:B------:R-:W-:Y:S01]  /*5f80*/  UMOV UR46, UR7 ;  /* 0x00000007002e7c82 */ /* 0x000fe20008000000 */
[C---:B------:R-:W-:Y:S01]  /*5f90*/  R2UR UR48, R4.reuse ;  /* 0x00000000043072ca */ /* 0x040fe200000e0000 */
[----:B------:R-:W-:Y:S01]  /*5fa0*/  UIADD3 UR6, UR60, 0x180, URZ ;  /* 0x000001803c067890 */ /* 0x000fe2000fffe03f */
[C---:B------:R-:W-:Y:S01]  /*5fb0*/  R2UR UR49, R5.reuse ;  /* 0x00000000053172ca */ /* 0x040fe200000e0000 */
[----:B------:R-:W-:Y:S01]  /*5fc0*/  UIADD3 UR58, UR60, 0x200, URZ ;  /* 0x000002003c3a7890 */ /* 0x000fe2000fffe03f */
[----:B------:R-:W-:Y:S01]  /*5fd0*/  R2UR UR56, R4 ;  /* 0x00000000043872ca */ /* 0x000fe200000e0000 */
[----:B------:R-:W-:Y:S01]  /*5fe0*/  UMOV UR59, 0x40000040 ;  /* 0x40000040003b7882 */ /* 0x000fe20000000000 */
[----:B------:R-:W-:Y:S01]  /*5ff0*/  R2UR UR57, R5 ;  /* 0x00000000053972ca */ /* 0x000fe200000e0000 */
[----:B------:R-:W-:Y:S01]  /*6000*/  UIADD3 UR7, UR60, 0x182, URZ ;  /* 0x000001823c077890 */ /* 0x000fe2000fffe03f */
[----:B------:R-:W-:Y:S01]  /*6010*/  MOV R214, UR53 ;  /* 0x0000003500d67c02 */ /* 0x000fe20008000f00 */
[----:B------:R-:W-:Y:S01]  /*6020*/  UMOV UR50, UR6 ;  /* 0x0000000600327c82 */ /* 0x000fe20008000000 */
[----:B------:R-:W-:Y:S01]  /*6030*/  MOV R215, UR52 ;  /* 0x0000003400d77c02 */ /* 0x000fe20008000f00 */
[----:B------:R-:W-:Y:S01]  /*6040*/  UIADD3 UR6, UR60, 0x2, URZ ;  /* 0x000000023c067890 */ /* 0x000fe2000fffe03f */
[----:B------:R-:W-:Y:S01]  /*6050*/  R2UR UR52, R12 ;  /* 0x000000000c3472ca */ /* 0x000fe200000e0000 */
[----:B------:R-:W-:Y:S01]  /*6060*/  UIADD3 UR14, UR60, 0x280, URZ ;  /* 0x000002803c0e7890 */ /* 0x000fe2000fffe03f */
[----:B------:R-:W-:Y:S01]  /*6070*/  R2UR UR53, R13 ;  /* 0x000000000d3572ca */ /* 0x000fe200000e0000 */
[----:B------:R-:W-:Y:S01]  /*6080*/  UIADD3 UR18, UR60, 0x282, URZ ;  /* 0x000002823c127890 */ /* 0x000fe2000fffe03f */
[-C--:B------:R-:W-:Y:S01]  /*6090*/  FMUL.FTZ R24, R24, R0.reuse ;  /* 0x0000000018187220 */ /* 0x080fe20000410000 */
[----:B------:R-:W-:Y:S01]  /*60a0*/  UIADD3 UR22, UR60, 0x284, URZ ;  /* 0x000002843c167890 */ /* 0x000fe2000fffe03f */
[-C--:B------:R-:W-:Y:S01]  /*60b0*/  FMUL.FTZ R25, R25, R0.reuse ;  /* 0x0000000019197220 */ /* 0x080fe20000410000 */
[----:B------:R-:W-:Y:S01]  /*60c0*/  UMOV UR54, UR6 ;  /* 0x0000000600367c82 */ /* 0x000fe20008000000 */
[----:B------:R-:W-:Y:S01]  /*60d0*/  UIADD3 UR6, UR60, 0x102, URZ ;  /* 0x000001023c067890 */ /* 0x000fe2000fffe03f */
[-C--:B------:R-:W-:Y:S01]  /*60e0*/  FMUL.FTZ R28, R28, R0.reuse ;  /* 0x000000001c1c7220 */ /* 0x080fe20000410000 */
[----:B------:R-:W-:Y:S01]  /*60f0*/  UMOV UR23, 0x40000040 ;  /* 0x4000004000177882 */ /* 0x000fe20000000000 */
[----:B------:R-:W-:Y:S01]  /*6100*/  UIADD3 UR26, UR60, 0x286, URZ ;  /* 0x000002863c1a7890 */ /* 0x000fe2000fffe03f */
[-C--:B------:R-:W-:Y:S01]  /*6110*/  FMUL.FTZ R29, R29, R0.reuse ;  /* 0x000000001d1d7220 */ /* 0x080fe20000410000 */
[----:B------:R-:W-:Y:S01]  /*6120*/  UMOV UR10, UR52 ;  /* 0x00000034000a7c82 */ /* 0x000fe20008000000 */
[----:B------:R-:W-:Y:S01]  /*6130*/  UMOV UR27, 0x40000040 ;  /* 0x40000040001b7882 */ /* 0x000fe20000000000 */
[----:B------:R-:W-:Y:S01]  /*6140*/  UMOV UR11, UR53 ;  /* 0x00000035000b7c82 */ /* 0x000fe20008000000 */
[----:B------:R-:W-:Y:S01]  /*6150*/  UIADD3 UR30, UR60, 0x500, URZ ;  /* 0x000005003c1e7890 */ /* 0x000fe2000fffe03f */
[-C--:B------:R-:W-:Y:S01]  /*6160*/  FMUL.FTZ R32, R32, R0.reuse ;  /* 0x0000000020207220 */ /* 0x080fe20000410000 */
[----:B------:R-:W-:Y:S01]  /*6170*/  UMOV UR31, 0x40000040 ;  /* 0x40000040001f7882 */ /* 0x000fe20000000000 */
[----:B------:R-:W-:Y:S01]  /*6180*/  UIADD3 UR34, UR60, 0x502, URZ ;  /* 0x000005023c227890 */ /* 0x000fe2000fffe03f */
[-C--:B------:R-:W-:Y:S01]  /*6190*/  FMUL.FTZ R33, R33, R0.reuse ;  /* 0x0000000021217220 */ /* 0x080fe20000410000 */
[----:B------:R-:W-:Y:S01]  /*61a0*/  UMOV UR35, 0x40000040 ;  /* 0x4000004000237882 */ /* 0x000fe20000000000 */
[----:B------:R-:W-:Y:S01]  /*61b0*/  UIADD3 UR38, UR60, 0x504, URZ ;  /* 0x000005043c267890 */ /* 0x000fe2000fffe03f */
[-C--:B------:R-:W-:Y:S01]  /*61c0*/  FMUL.FTZ R36, R36, R0.reuse ;  /* 0x0000000024247220 */ /* 0x080fe20000410000 */
[----:B------:R-:W-:Y:S01]  /*61d0*/  UMOV UR39, 0x40000040 ;  /* 0x4000004000277882 */ /* 0x000fe20000000000 */
[-C--:B------:R-:W-:Y:S01]  /*61e0*/  FMUL.FTZ R37, R37, R0.reuse ;  /* 0x0000000025257220 */ /* 0x080fe20000410000 */
        /* <DEDUP_REMOVED lines=9> */
[----:B------:R-:W-:Y:S01]  /*6280*/  FMUL.FTZ R57, R57, R0 ;  /* 0x0000000039397220 */ /* 0x000fe20000410000 */
[----:B------:R-:W-:-:S02]  /*6290*/  WARPGROUP.DEPBAR.LE gsb0, 0x0 ;  /* 0x00008000000079c5 */ /* 0x000fc40000010000 */
[----:B------:R-:W-:Y:S01]  /*62a0*/  WARPGROUP.ARRIVE ;  /* 0x00000000000079c5 */ /* 0x000fe20000000000 */
[-C--:B------:R-:W-:Y:S01]  /*62b0*/  FMUL.FTZ R60, R60, R0.reuse ;  /* 0x000000003c3c7220 */ /* 0x080fe20000410000 */
[-C--:B------:R-:W-:Y:S01]  /*62c0*/  FMUL.FTZ R61, R61, R0.reuse ;  /* 0x000000003d3d7220 */ /* 0x080fe20000410000 */
[-C--:B------:R-:W-:Y:S01]  /*62d0*/  FMUL.FTZ R64, R64, R0.reuse ;  /* 0x0000000040407220 */ /* 0x080fe20000410000 */
[-C--:B------:R-:W-:Y:S01]  /*62e0*/  FMUL.FTZ R65, R65, R0.reuse ;  /* 0x0000000041417220 */ /* 0x080fe20000410000 */
[-C--:B------:R-:W-:Y:S01]  /*62f0*/  FMUL.FTZ R68, R68, R0.reuse ;  /* 0x0000000044447220 */ /* 0x080fe20000410000 */
[----:B------:R-:W-:Y:S01]  /*6300*/  HGMMA.64x16x16.F32.BF16 R176, gdesc[UR40], RZ, !UPT, gsb0 ;  /* 0x0020000028b079f0 */ /* 0x000fe2000c0018ff */
[----:B------:R-:W-:Y:S01]  /*6310*/  R2UR UR41, R3 ;  /* 0x00000000032972ca */ /* 0x000fe200000e0000 */
[----:B------:R-:W-:Y:S01]  /*6320*/  UIADD3 UR42, UR60, 0x506, URZ ;  /* 0x000005063c2a7890 */ /* 0x000fe2000fffe03f */
[----:B------:R-:W-:Y:S01]  /*6330*/  R2UR UR40, R6 ;  /* 0x00000000062872ca */ /* 0x000fe200000e0000 */
[----:B------:R-:W-:Y:S01]  /*6340*/  UMOV UR43, 0x40000040 ;  /* 0x40000040002b7882 */ /* 0x000fe20000000000 */
[----:B------:R-:W-:Y:S01]  /*6350*/  MOV R3, UR9 ;  /* 0x0000000900037c02 */ /* 0x000fe20008000f00 */
[-C--:B------:R-:W-:Y:S01]  /*6360*/  FMUL.FTZ R69, R69, R0.reuse ;  /* 0x0000000045457220 */ /* 0x080fe20000410000 */
[----:B------:R-:W-:Y:S01]  /*6370*/  MOV R6, UR8 ;  /* 0x0000000800067c02 */ /* 0x000fe20008000f00 */
        /* <DEDUP_REMOVED lines=117> */
[----:B------:R-:W-:Y:S01]  /*6ad0*/  FMUL.FTZ R151, R151, R2 ;  /* 0x0000000297977220 */ /* 0x000fe20000410000 */
        /* <DEDUP_REMOVED lines=10> */
[----:B------:R-:W-:Y:S01]  /*6b80*/  R2UR UR53, R214 ;  /* 0x00000000d63572ca */ /* 0x000fe200000e0000 */
[----:B------:R-:W-:Y:S01]  /*6b90*/  UIADD3 UR54, UR60, 0x784, URZ ;  /* 0x000007843c367890 */ /* 0x000fe2000fffe03f */
[----:B------:R-:W-:Y:S01]  /*6ba0*/  R2UR UR52, R215 ;  /* 0x00000000d73472ca */ /* 0x000fe200000e0000 */
        /* <DEDUP_REMOVED lines=24> */
[----:B------:R-:W-:Y:S02]  /*6d30*/  UIADD3 UR6, UR60, 0x4, URZ ;  /* 0x000000043c067890 */ /* 0x000fe4000fffe03f */
[----:B------:R-:W-:Y:S02]  /*6d40*/  UIADD3 UR10, UR60, 0x84, URZ ;  /* 0x000000843c0a7890 */ /* 0x000fe4000fffe03f */
[----:B------:R-:W-:Y:S01]  /*6d50*/  UIADD3 UR11, UR60, 0x104, URZ ;  /* 0x000001043c0b7890 */ /* 0x000fe2000fffe03f */
        /* <DEDUP_REMOVED lines=28> */
[----:B------:R-:W-:Y:S01]  /*6f20*/  UMOV UR11, 0x40000040 ;  /* 0x40000040000b7882 */ /* 0x000fe20000000000 */
[----:B------:R-:W-:Y:S02]  /*6f30*/  WARPGROUP.DEPBAR.LE gsb0, 0x0 ;  /* 0x00008000000079c5 */ /* 0x000fe40000010000 */
[----:B------:R-:W-:-:S06]  /*6f40*/  WARPGROUP.ARRIVE ;  /* 0x00000000000079c5 */ /* 0x000fcc0000000000 */
[----:B------:R-:W-:Y:S01]  /*6f50*/  HGMMA.64x16x16.F32.BF16 R152, gdesc[UR4], R152, gsb0 ;  /* 0x00200000049879f0 */ /* 0x000fe20008001898 */
[----:B------:R-:W-:Y:S02]  /*6f60*/  UIADD3 UR6, UR60, 0x86, URZ ;  /* 0x000000863c067890 */ /* 0x000fe4000fffe03f */
        /* <DEDUP_REMOVED lines=28> */
[----:B------:R-:W-:Y:S01]  /*7130*/  R2UR UR8, R10 ;  /* 0x000000000a0872ca */ /* 0x000fe200000e0000 */
[----:B------:R-:W-:Y:S01]  /*7140*/  UMOV UR11, 0x40000040 ;  /* 0x40000040000b7882 */ /* 0x000fe20000000000 */
[----:B------:R-:W-:Y:S01]  /*7150*/  R2UR UR9, R11 ;  /* 0x000000000b0972ca */ /* 0x000fe200000e0000 */
        /* <DEDUP_REMOVED lines=295> */
[----:B------:R-:W-:Y:S02]  /*83d0*/  UIADD3 UR7, UR60, 0x906, URZ ;  /* 0x000009063c077890 */ /* 0x000fe4000fffe03f */
        /* <DEDUP_REMOVED lines=9> */
[----:B------:R-:W-:Y:S01]  /*8470*/  UMOV UR56, UR10 ;  /* 0x0000000a00387c82 */ /* 0x000fe20008000000 */
[----:B------:R-:W-:Y:S01]  /*8480*/  UMOV UR57, UR11 ;  /* 0x0000000b00397c82 */ /* 0x000fe20008000000 */
        /* <DEDUP_REMOVED lines=29> */
.L_x_23:
[----:B------:R-:W-:Y:S02]  /*8660*/  R2UR UR10, R16 ;  /* 0x00000000100a72ca */ /* 0x000fe400000e0000 */
[----:B------:R-:W-:Y:S02]  /*8670*/  R2UR UR6, R21 ;  /* 0x00000000150672ca */ /* 0x000fe400000e0000 */
[----:B------:R-:W-:-:S11]  /*8680*/  R2UR UR7, R216 ;  /* 0x00000000d80772ca */ /* 0x000fd600000e0000 */
[----:B------:R-:W-:Y:S02]  /*8690*/  ULEA UR6, UR6, UR10, 0x3 ;  /* 0x0000000a06067291 */ /* 0x000fe4000f8e183f */
[----:B------:R-:W-:-:S05]  /*86a0*/  IMAD.U32 R0, RZ, RZ, UR7 ;  /* 0x00000007ff007e24 */ /* 0x000fca000f8e00ff */
[----:B------:R-:W-:-:S04]  /*86b0*/  SHF.L.U32 R0, R0, 0x1f, RZ ;  /* 0x0000001f00007819 */ /* 0x000fc800000006ff */
[----:B------:R0:W1:Y:S01]  /*86c0*/  SYNCS.PHASECHK.TRANS64.TRYWAIT P1, [UR6+0x38850], R0 ;  /* 0x03885000ff0075a7 */ /* 0x0000620008020146 */
[----:B------:R-:W-:Y:S05]  /*86d0*/  @!P0 BRA `(.L_x_24) ;  /* 0x0000000000048947 */ /* 0x000fea0003800000 */
[----:B------:R-:W-:Y:S01]  /*86e0*/  BPT.TRAP 0x1 ;  /* 0x000000040000795c */ /* 0x000fe20000300000 */
.L_x_24:
[----:B-1----:R-:W-:Y:S05]  /*86f0*/  @P1 BRA `(.L_x_25) ;  /* 0x0000000000081947 */ /* 0x002fea0003800000 */
[----:B------:R-:W1:Y:S02]  /*8700*/  SYNCS.PHASECHK.TRANS64.TRYWAIT P1, [UR6+0x38850], R0 ;  /* 0x03885000ff0075a7 */ /* 0x000e640008020146 */
[----:B-1----:R-:W-:Y:S05]  /*8710*/  @!P1 BRA `(.L_x_26) ;  /* 0x0000008c00f49947 */ /* 0x002fea0003800000 */
.L_x_25:
[----:B------:R-:W-:Y:S01]  /*8720*/  R2UR UR7, R16 ;  /* 0x00000000100772ca */ /* 0x000fe200000e0000 */
[----:B------:R-:W-:Y:S01]  /*8730*/  WARPGROUP.ARRIVE ;  /* 0x00000000000079c5 */ /* 0x000fe20000000000 */
[----:B------:R-:W-:Y:S01]  /*8740*/  R2UR UR10, R21 ;  /* 0x00000000150a72ca */ /* 0x000fe200000e0000 */
[----:B------:R-:W-:-:S10]  /*8750*/  UMOV UR11, 0x40000040 ;  /* 0x40000040000b7882 */ /* 0x000fd40000000000 */
[----:B------:R-:W-:-:S04]  /*8760*/  UIADD3 UR7, UR7, 0x400, URZ ;  /* 0x0000040007077890 */ /* 0x000fc8000fffe03f */
[----:B------:R-:W-:-:S04]  /*8770*/  USHF.R.U32.HI UR7, URZ, 0x4, UR7 ;  /* 0x000000043f077899 */ /* 0x000fc80008011607 */
[----:B------:R-:W-:-:S04]  /*8780*/  ULOP3.LUT UR7, UR7, 0x3fff, URZ, 0xc0, !UPT ;  /* 0x00003fff07077892 */ /* 0x000fc8000f8ec03f */
[----:B------:R-:W-:-:S04]  /*8790*/  ULOP3.LUT UR7, UR7, 0x2800000, URZ, 0xfc, !UPT ;  /* 0x0280000007077892 */ /* 0x000fc8000f8efc3f */
[----:B------:R-:W-:-:S07]  /*87a0*/  UIMAD UR7, UR10, 0xa00, UR7 ;  /* 0x00000a000a0778a4 */ /* 0x000fce000f8e0207 */
[----:B------:R-:W-:Y:S02]  /*87b0*/  UMOV UR10, UR7 ;  /* 0x00000007000a7c82 */ /* 0x000fe40008000000 */
[----:B------:R-:W-:Y:S01]  /*87c0*/  HGMMA.64x256x16.F32.BF16 R24, R208, gdesc[UR8].tnspB, R24, gsb0 ;  /* 0x43e00008d0187df0 */ /* 0x000fe20008001818 */
[----:B------:R-:W-:Y:S01]  /*87d0*/  UIADD3 UR10, UR7, 0x80, URZ ;  /* 0x00000080070a7890 */ /* 0x000fe2000fffe03f */
[----:B------:R-:W-:Y:S01]  /*87e0*/  UMOV UR11, 0x40000040 ;  /* 0x40000040000b7882 */ /* 0x000fe20000000000 */
[----:B------:R-:W-:Y:S02]  /*87f0*/  WARPGROUP.DEPBAR.LE gsb0, 0x0 ;  /* 0x00008000000079c5 */ /* 0x000fe40000010000 */
[----:B------:R-:W-:-:S15]  /*8800*/  WARPGROUP.ARRIVE ;  /* 0x00000000000079c5 */ /* 0x000fde0000000000 */
[----:B------:R-:W-:-:S08]  /*8810*/  NOP ;  /* 0x0000000000007918 */ /* 0x000fd00000000000 */
        /* <DEDUP_REMOVED lines=18> */
[----:B------:R-:W-:Y:S03]  /*8940*/  HGMMA.64x256x16.F32.BF16 R24, R192, gdesc[UR8].tnspB, R24, gsb0 ;  /* 0x43e00008c0187df0 */ /* 0x000fe60008001818 */
[----:B------:R-:W-:Y:S02]  /*8950*/  WARPGROUP.DEPBAR.LE gsb0, 0x0 ;  /* 0x00008000000079c5 */ /* 0x000fe40000010000 */
[----:B------:R-:W-:Y:S05]  /*8960*/  @!P0 BRA `(.L_x_27) ;  /* 0x0000000000048947 */ /* 0x000fea0003800000 */
[----:B------:R-:W-:Y:S01]  /*8970*/  BPT.TRAP 0x1 ;  /* 0x000000040000795c */ /* 0x000fe20000300000 */
.L_x_27:
[----:B------:R-:W-:Y:S01]  /*8980*/  FMUL.FTZ R21, R184, UR61 ;  /* 0x0000003db8157c20 */ /* 0x000fe20008410000 */
[----:B------:R-:W-:Y:S01]  /*8990*/  FMUL.FTZ R184, R186, UR61 ;  /* 0x0000003dbab87c20 */ /* 0x000fe20008410000 */
[----:B------:R-:W-:Y:S01]  /*89a0*/  FMUL.FTZ R22, R185, UR61 ;  /* 0x0000003db9167c20 */ /* 0x000fe20008410000 */
[----:B------:R-:W-:Y:S01]  /*89b0*/  FMUL.FTZ R23, R187, UR61 ;  /* 0x0000003dbb177c20 */ /* 0x000fe20008410000 */
[----:B------:R-:W-:Y:S01]  /*89c0*/  FMUL.FTZ R187, R188, UR61 ;  /* 0x0000003dbcbb7c20 */ /* 0x000fe20008410000 */
[----:B------:R-:W-:Y:S01]  /*89d0*/  FMUL.FTZ R185, R190, UR61 ;  /* 0x0000003dbeb97c20 */ /* 0x000fe20008410000 */
[----:B------:R-:W1:Y:S01]  /*89e0*/  MUFU.TANH R21, R21 ;  /* 0x0000001500157308 */ /* 0x000e620000002400 */
[----:B------:R-:W-:Y:S01]  /*89f0*/  FMUL.FTZ R188, R189, UR61 ;  /* 0x0000003dbdbc7c20 */ /* 0x000fe20008410000 */
[----:B------:R-:W-:Y:S01]  /*8a00*/  FMUL.FTZ R186, R191, UR61 ;  /* 0x0000003dbfba7c20 */ /* 0x000fe20008410000 */
[----:B------:R-:W-:Y:S01]  /*8a10*/  FMUL.FTZ R189, R176, UR61 ;  /* 0x0000003db0bd7c20 */ /* 0x000fe20008410000 */
[----:B------:R-:W-:Y:S01]  /*8a20*/  FMUL.FTZ R176, R178, UR61 ;  /* 0x0000003db2b07c20 */ /* 0x000fe20008410000 */
[----:B------:R-:W-:Y:S01]  /*8a30*/  FMUL.FTZ R190, R177, UR61 ;  /* 0x0000003db1be7c20 */ /* 0x000fe20008410000 */
[----:B------:R-:W-:Y:S01]  /*8a40*/  FMUL.FTZ R177, R179, UR61 ;  /* 0x0000003db3b17c20 */ /* 0x000fe20008410000 */
[----:B------:R-:W-:Y:S01]  /*8a50*/  FMUL.FTZ R180, R180, UR61 ;  /* 0x0000003db4b47c20 */ /* 0x000fe20008410000 */
[----:B------:R-:W0:Y:S01]  /*8a60*/  MUFU.TANH R184, R184 ;  /* 0x000000b800b87308 */ /* 0x000e220000002400 */
[----:B------:R-:W-:Y:S01]  /*8a70*/  FMUL.FTZ R179, R183, UR61 ;  /* 0x0000003db7b37c20 */ /* 0x000fe20008410000 */
[----:B------:R-:W-:Y:S01]  /*8a80*/  FMUL.FTZ R183, R169, UR61 ;  /* 0x0000003da9b77c20 */ /* 0x000fe20008410000 */
[----:B------:R-:W-:Y:S01]  /*8a90*/  FMUL.FTZ R181, R181, UR61 ;  /* 0x0000003db5b57c20 */ /* 0x000fe20008410000 */
[----:B------:R-:W-:Y:S01]  /*8aa0*/  FMUL.FTZ R169, R171, UR61 ;  /* 0x0000003daba97c20 */ /* 0x000fe20008410000 */
[----:B------:R-:W-:Y:S01]  /*8ab0*/  FMUL.FTZ R171, R175, UR61 ;  /* 0x0000003dafab7c20 */ /* 0x000fe20008410000 */
[----:B------:R-:W-:Y:S01]  /*8ac0*/  FMUL.FTZ R175, R161, UR61 ;  /* 0x0000003da1af7c20 */ /* 0x000fe20008410000 */
[----:B------:R-:W-:Y:S01]  /*8ad0*/  FMUL.FTZ R178, R182, UR61 ;  /* 0x0000003db6b27c20 */ /* 0x000fe20008410000 */
[----:B------:R-:W2:Y:S01]  /*8ae0*/  MUFU.TANH R22, R22 ;  /* 0x0000001600167308 */ /* 0x000ea20000002400 */
[----:B-1----:R-:W-:Y:S01]  /*8af0*/  FMNMX.FTZ R3, R21, R20, !PT ;  /* 0x0000001415037209 */ /* 0x002fe20007810000 */
[----:B------:R-:W-:Y:S01]  /*8b00*/  FMUL.FTZ R161, R163, UR61 ;  /* 0x0000003da3a17c20 */ /* 0x000fe20008410000 */
[----:B------:R-:W-:Y:S01]  /*8b10*/  FMUL.FTZ R182, R168, UR61 ;  /* 0x0000003da8b67c20 */ /* 0x000fe20008410000 */
[----:B------:R-:W-:Y:S01]  /*8b20*/  FMUL.FTZ R163, R167, UR61 ;  /* 0x0000003da7a37c20 */ /* 0x000fe20008410000 */
[----:B------:R-:W-:Y:S01]  /*8b30*/  FMUL.FTZ R167, R153, UR61 ;  /* 0x0000003d99a77c20 */ /* 0x000fe20008410000 */
[----:B------:R-:W-:Y:S01]  /*8b40*/  FMUL.FTZ R168, R170, UR61 ;  /* 0x0000003daaa87c20 */ /* 0x000fe20008410000 */
[----:B------:R-:W-:Y:S01]  /*8b50*/  FMUL.FTZ R172, R172, UR61 ;  /* 0x0000003dacac7c20 */ /* 0x000fe20008410000 */
[----:B------:R-:W1:Y:S01]  /*8b60*/  MUFU.TANH R23, R23 ;  /* 0x0000001700177308 */ /* 0x000e620000002400 */
[----:B0-----:R-:W-:Y:S01]  /*8b70*/  FMNMX.FTZ R0, R184, R19, !PT ;  /* 0x00000013b8007209 */ /* 0x001fe20007810000 */
[----:B------:R-:W-:Y:S01]  /*8b80*/  FMUL.FTZ R173, R173, UR61 ;  /* 0x0000003dadad7c20 */ /* 0x000fe20008410000 */
[----:B------:R-:W-:Y:S01]  /*8b90*/  FMUL.FTZ R170, R174, UR61 ;  /* 0x0000003daeaa7c20 */ /* 0x000fe20008410000 */
[----:B------:R-:W-:Y:S01]  /*8ba0*/  FMUL.FTZ R174, R160, UR61 ;  /* 0x0000003da0ae7c20 */ /* 0x000fe20008410000 */
[----:B------:R-:W-:Y:S01]  /*8bb0*/  FMUL.FTZ R160, R162, UR61 ;  /* 0x0000003da2a07c20 */ /* 0x000fe20008410000 */
[----:B------:R-:W-:Y:S01]  /*8bc0*/  FMUL.FTZ R164, R164, UR61 ;  /* 0x0000003da4a47c20 */ /* 0x000fe20008410000 */
[----:B------:R-:W-:Y:S01]  /*8bd0*/  FMUL.FTZ R165, R165, UR61 ;  /* 0x0000003da5a57c20 */ /* 0x000fe20008410000 */
[----:B------:R-:W0:Y:S01]  /*8be0*/  MUFU.TANH R187, R187 ;  /* 0x000000bb00bb7308 */ /* 0x000e220000002400 */
[----:B--2---:R-:W-:Y:S01]  /*8bf0*/  FMNMX.FTZ R2, R22, R3, !PT ;  /* 0x0000000316027209 */ /* 0x004fe20007810000 */
        /* <DEDUP_REMOVED lines=8> */
[----:B------:R-:W-:Y:S01]  /*8c80*/  ULDC UR7, c[0x0][0x988] ;  /* 0x0002620000077ab9 */ /* 0x000fe20000000800 */
[----:B------:R-:W1:Y:S01]  /*8c90*/  S2UR UR11, SR_CgaCtaId ;  /* 0x00000000000b79c3 */ /* 0x000e620000008800 */
[----:B------:R-:W-:-:S04]  /*8ca0*/  R2UR UR10, R213 ;  /* 0x00000000d50a72ca */ /* 0x000fc800000e0000 */
[----:B------:R-:W3:Y:S01]  /*8cb0*/  MUFU.TANH R188, R188 ;  /* 0x000000bc00bc7308 */ /* 0x000ee20000002400 */
[----:B0-----:R-:W-:-:S07]  /*8cc0*/  FMNMX.FTZ R3, R187, R2, !PT ;  /* 0x00000002bb037209 */ /* 0x001fce0007810000 */
[----:B------:R-:W0:Y:S01]  /*8cd0*/  MUFU.TANH R186, R186 ;  /* 0x000000ba00ba7308 */ /* 0x000e220000002400 */
[----:B--2---:R-:W-:Y:S01]  /*8ce0*/  FMNMX.FTZ R153, R185, R0, !PT ;  /* 0x00000000b9997209 */ /* 0x004fe20007810000 */
[----:B------:R-:W-:-:S06]  /*8cf0*/  UIADD3 UR10, UR10, 0x38840, URZ ;  /* 0x000388400a0a7890 */ /* 0x000fcc000fffe03f */
[----:B------:R-:W2:Y:S01]  /*8d00*/  MUFU.TANH R189, R189 ;  /* 0x000000bd00bd7308 */ /* 0x000ea20000002400 */
[----:B---3--:R-:W-:Y:S01]  /*8d10*/  FMNMX.FTZ R0, R188, R3, !PT ;  /* 0x00000003bc007209 */ /* 0x008fe20007810000 */
[----:B-1----:R-:W-:-:S06]  /*8d20*/  UPRMT UR10, UR11, 0x654, UR10 ;  /* 0x000006540b0a7896 */ /* 0x002fcc000800000a */
[----:B------:R-:W1:Y:S01]  /*8d30*/  MUFU.TANH R176, R176 ;  /* 0x000000b000b07308 */ /* 0x000e620000002400 */
[----:B0-----:R-:W-:Y:S02]  /*8d40*/  FMNMX.FTZ R153, R186, R153, !PT ;  /* 0x00000099ba997209 */ /* 0x001fe40007810000 */
[----:B------:R-:W-:Y:S05]  /*8d50*/  SYNCS.ARRIVE.TRANS64.RED.A1T0 RZ, [UR10], RZ ;  /* 0x000000ffffff79a7 */ /* 0x000fea000810040a */
[----:B------:R-:W0:Y:S01]  /*8d60*/  MUFU.TANH R190, R190 ;  /* 0x000000be00be7308 */ /* 0x000e220000002400 */
[----:B--2---:R-:W-:-:S07]  /*8d70*/  FMNMX.FTZ R3, R189, R0, !PT ;  /* 0x00000000bd037209 */ /* 0x004fce0007810000 */
[----:B------:R-:W2:Y:S01]  /*8d80*/  MUFU.TANH R177, R177 ;  /* 0x000000b100b17308 */ /* 0x000ea20000002400 */
[----:B-1----:R-:W-:Y:S01]  /*8d90*/  FMNMX.FTZ R0, R176, R153, !PT ;  /* 0x00000099b0007209 */ /* 0x002fe20007810000 */
[----:B------:R-:W-:-:S06]  /*8da0*/  FMUL.FTZ R153, R155, UR61 ;  /* 0x0000003d9b997c20 */ /* 0x000fcc0008410000 */
[----:B------:R-:W1:Y:S01]  /*8db0*/  MUFU.TANH R180, R180 ;  /* 0x000000b400b47308 */ /* 0x000e620000002400 */
[----:B0-----:R-:W-:-:S07]  /*8dc0*/  FMNMX.FTZ R3, R190, R3, !PT ;  /* 0x00000003be037209 */ /* 0x001fce0007810000 */
[----:B------:R-:W0:Y:S01]  /*8dd0*/  MUFU.TANH R181, R181 ;  /* 0x000000b500b57308 */ /* 0x000e220000002400 */
[----:B--2---:R-:W-:-:S07]  /*8de0*/  FMNMX.FTZ R191, R177, R0, !PT ;  /* 0x00000000b1bf7209 */ /* 0x004fce0007810000 */
[----:B------:R-:W2:Y:S01]  /*8df0*/  MUFU.TANH R178, R178 ;  /* 0x000000b200b27308 */ /* 0x000ea20000002400 */
[----:B-1----:R-:W-:-:S07]  /*8e00*/  FMNMX.FTZ R0, R180, R3, !PT ;  /* 0x00000003b4007209 */ /* 0x002fce0007810000 */
        /* <DEDUP_REMOVED lines=27> */
[----:B--2---:R-:W-:Y:S01]  /*8fc0*/  FMNMX.FTZ R2, R160, R155, !PT ;  /* 0x0000009ba0027209 */ /* 0x004fe20007810000 */
[----:B------:R-:W-:-:S06]  /*8fd0*/  FMUL.FTZ R155, R159, UR61 ;  /* 0x0000003d9f9b7c20 */ /* 0x000fcc0008410000 */
        /* <DEDUP_REMOVED lines=21> */
[----:B0-----:R-:W-:-:S05]  /*9130*/  FMNMX.FTZ R0, R157, R0, !PT ;  /* 0x000000009d007209 */ /* 0x001fca0007810000 */
[----:B------:R-:W0:Y:S01]  /*9140*/  SHFL.BFLY PT, R3, R0, 0x2, 0x1f ;  /* 0x0c401f0000037f89 */ /* 0x000e2200000e0000 */
[----:B--2---:R-:W-:-:S04]  /*9150*/  FMNMX.FTZ R2, R154, R159, !PT ;  /* 0x0000009f9a027209 */ /* 0x004fc80007810000 */
[----:B-1----:R-:W-:-:S05]  /*9160*/  FMNMX.FTZ R2, R155, R2, !PT ;  /* 0x000000029b027209 */ /* 0x002fca0007810000 */
[----:B------:R-:W1:Y:S01]  /*9170*/  SHFL.BFLY PT, R159, R2, 0x2, 0x1f ;  /* 0x0c401f00029f7f89 */ /* 0x000e6200000e0000 */
[----:B0-----:R-:W-:-:S05]  /*9180*/  FMNMX.FTZ R158, R0, R3, !PT ;  /* 0x00000003009e7209 */ /* 0x001fca0007810000 */
[----:B------:R-:W0:Y:S01]  /*9190*/  SHFL.BFLY PT, R3, R158, 0x1, 0x1f ;  /* 0x0c201f009e037f89 */ /* 0x000e2200000e0000 */
[----:B-1----:R-:W-:-:S05]  /*91a0*/  FMNMX.FTZ R159, R2, R159, !PT ;  /* 0x0000009f029f7209 */ /* 0x002fca0007810000 */
[----:B------:R-:W1:Y:S01]  /*91b0*/  SHFL.BFLY PT, R6, R159, 0x1, 0x1f ;  /* 0x0c201f009f067f89 */ /* 0x000e6200000e0000 */
[----:B0-----:R-:W-:-:S05]  /*91c0*/  FMNMX.FTZ R3, R158, R3, !PT ;  /* 0x000000039e037209 */ /* 0x001fca0007810000 */
[C---:B------:R-:W-:Y:S01]  /*91d0*/  FADD.FTZ R20, -R3.reuse, R20 ;  /* 0x0000001403147221 */ /* 0x040fe20000010100 */
[----:B------:R-:W-:-:S03]  /*91e0*/  FMUL.FTZ R191, R3, UR7 ;  /* 0x0000000703bf7c20 */ /* 0x000fc60008410000 */
[----:B------:R-:W-:Y:S01]  /*91f0*/  FMUL.FTZ R20, R20, UR7 ;  /* 0x0000000714147c20 */ /* 0x000fe20008410000 */
[--C-:B------:R-:W-:Y:S01]  /*9200*/  FFMA.FTZ R208, R22, UR7, -R191.reuse ;  /* 0x0000000716d07c23 */ /* 0x100fe200080108bf */
[--C-:B------:R-:W-:Y:S01]  /*9210*/  FFMA.FTZ R210, R187, UR7, -R191.reuse ;  /* 0x00000007bbd27c23 */ /* 0x100fe200080108bf */
[--C-:B------:R-:W-:Y:S01]  /*9220*/  FFMA.FTZ R194, R156, UR7, -R191.reuse ;  /* 0x000000079cc27c23 */ /* 0x100fe200080108bf */
[----:B------:R0:W-:Y:S01]  /*9230*/  MUFU.EX2 R0, R20 ;  /* 0x0000001400007308 */ /* 0x0001e20000000800 */
[--C-:B------:R-:W-:Y:S01]  /*9240*/  FFMA.FTZ R204, R189, UR7, -R191.reuse ;  /* 0x00000007bdcc7c23 */ /* 0x100fe200080108bf */
[--C-:B------:R-:W-:Y:S01]  /*9250*/  FFMA.FTZ R206, R180, UR7, -R191.reuse ;  /* 0x00000007b4ce7c23 */ /* 0x100fe200080108bf */
[----:B-1----:R-:W-:Y:S01]  /*9260*/  FMNMX.FTZ R6, R159, R6, !PT ;  /* 0x000000069f067209 */ /* 0x002fe20007810000 */
[--C-:B------:R-:W-:Y:S01]  /*9270*/  FFMA.FTZ R159, R190, UR7, -R191.reuse ;  /* 0x00000007be9f7c23 */ /* 0x100fe200080108bf */
[--C-:B------:R-:W-:Y:S01]  /*9280*/  FFMA.FTZ R181, R181, UR7, -R191.reuse ;  /* 0x00000007b5b57c23 */ /* 0x100fe200080108bf */
[--C-:B------:R-:W-:Y:S01]  /*9290*/  FFMA.FTZ R198, R164, UR7, -R191.reuse ;  /* 0x00000007a4c67c23 */ /* 0x100fe200080108bf */
[----:B------:R-:W-:Y:S01]  /*92a0*/  FFMA.FTZ R200, R182, UR7, -R191 ;  /* 0x00000007b6c87c23 */ /* 0x000fe200080108bf */
[C---:B------:R-:W-:Y:S01]  /*92b0*/  FADD.FTZ R19, -R6.reuse, R19 ;  /* 0x0000001306137221 */ /* 0x040fe20000010100 */
[----:B0-----:R-:W-:Y:S01]  /*92c0*/  FMUL.FTZ R20, R6, UR7 ;  /* 0x0000000706147c20 */ /* 0x001fe20008410000 */
[----:B------:R-:W-:Y:S01]  /*92d0*/  MUFU.EX2 R208, R208 ;  /* 0x000000d000d07308 */ /* 0x000fe20000000800 */
[--C-:B------:R-:W-:Y:S01]  /*92e0*/  FFMA.FTZ R183, R183, UR7, -R191.reuse ;  /* 0x00000007b7b77c23 */ /* 0x100fe200080108bf */
[----:B------:R-:W-:Y:S01]  /*92f0*/  FMUL.FTZ R2, R19, UR7 ;  /* 0x0000000713027c20 */ /* 0x000fe20008410000 */
[--C-:B------:R-:W-:Y:S01]  /*9300*/  FFMA.FTZ R19, R21, UR7, -R191.reuse ;  /* 0x0000000715137c23 */ /* 0x100fe200080108bf */
[--C-:B------:R-:W-:Y:S01]  /*9310*/  FFMA.FTZ R209, R184, UR7, -R20.reuse ;  /* 0x00000007b8d17c23 */ /* 0x100fe20008010814 */
[--C-:B------:R-:W-:Y:S01]  /*9320*/  FFMA.FTZ R22, R23, UR7, -R20.reuse ;  /* 0x0000000717167c23 */ /* 0x100fe20008010814 */
[--C-:B------:R-:W-:Y:S01]  /*9330*/  FFMA.FTZ R211, R185, UR7, -R20.reuse ;  /* 0x00000007b9d37c23 */ /* 0x100fe20008010814 */
[--C-:B------:R-:W-:Y:S01]  /*9340*/  FFMA.FTZ R21, R188, UR7, -R191.reuse ;  /* 0x00000007bc157c23 */ /* 0x100fe200080108bf */
[----:B------:R-:W-:Y:S01]  /*9350*/  MUFU.EX2 R2, R2 ;  /* 0x0000000200027308 */ /* 0x000fe20000000800 */
[--C-:B------:R-:W-:Y:S01]  /*9360*/  FFMA.FTZ R156, R186, UR7, -R20.reuse ;  /* 0x00000007ba9c7c23 */ /* 0x100fe20008010814 */
[--C-:B------:R-:W-:Y:S01]  /*9370*/  FFMA.FTZ R205, R176, UR7, -R20.reuse ;  /* 0x00000007b0cd7c23 */ /* 0x100fe20008010814 */
[--C-:B------:R-:W-:Y:S01]  /*9380*/  FFMA.FTZ R158, R177, UR7, -R20.reuse ;  /* 0x00000007b19e7c23 */ /* 0x100fe20008010814 */
[--C-:B------:R-:W-:Y:S01]  /*9390*/  FFMA.FTZ R207, R178, UR7, -R20.reuse ;  /* 0x00000007b2cf7c23 */ /* 0x100fe20008010814 */
[--C-:B------:R-:W-:Y:S01]  /*93a0*/  FFMA.FTZ R164, R179, UR7, -R20.reuse ;  /* 0x00000007b3a47c23 */ /* 0x100fe20008010814 */
[--C-:B------:R-:W-:Y:S01]  /*93b0*/  FFMA.FTZ R203, R170, UR7, -R20.reuse ;  /* 0x00000007aacb7c23 */ /* 0x100fe20008010814 */
[--C-:B------:R-:W-:Y:S01]  /*93c0*/  FFMA.FTZ R201, R168, UR7, -R20.reuse ;  /* 0x00000007a8c97c23 */ /* 0x100fe20008010814 */
[----:B------:R-:W0:Y:S01]  /*93d0*/  MUFU.EX2 R19, R19 ;  /* 0x0000001300137308 */ /* 0x000e220000000800 */
[--C-:B------:R-:W-:Y:S01]  /*93e0*/  FFMA.FTZ R192, R166, UR7, -R191.reuse ;  /* 0x00000007a6c07c23 */ /* 0x100fe200080108bf */
[--C-:B------:R-:W-:Y:S01]  /*93f0*/  FFMA.FTZ R166, R169, UR7, -R20.reuse ;  /* 0x00000007a9a67c23 */ /* 0x100fe20008010814 */
[--C-:B------:R-:W-:Y:S01]  /*9400*/  FFMA.FTZ R199, R162, UR7, -R20.reuse ;  /* 0x00000007a2c77c23 */ /* 0x100fe20008010814 */
[--C-:B------:R-:W-:Y:S01]  /*9410*/  FFMA.FTZ R202, R172, UR7, -R191.reuse ;  /* 0x00000007acca7c23 */ /* 0x100fe200080108bf */
[--C-:B------:R-:W-:Y:S01]  /*9420*/  FFMA.FTZ R173, R173, UR7, -R191.reuse ;  /* 0x00000007adad7c23 */ /* 0x100fe200080108bf */
[--C-:B------:R-:W-:Y:S01]  /*9430*/  FFMA.FTZ R168, R171, UR7, -R20.reuse ;  /* 0x00000007aba87c23 */ /* 0x100fe20008010814 */
[--C-:B------:R-:W-:Y:S01]  /*9440*/  FFMA.FTZ R196, R174, UR7, -R191.reuse ;  /* 0x00000007aec47c23 */ /* 0x100fe200080108bf */
[----:B------:R-:W1:Y:S01]  /*9450*/  MUFU.EX2 R209, R209 ;  /* 0x000000d100d17308 */ /* 0x000e620000000800 */
[--C-:B------:R-:W-:Y:S01]  /*9460*/  FFMA.FTZ R197, R160, UR7, -R20.reuse ;  /* 0x00000007a0c57c23 */ /* 0x100fe20008010814 */
[--C-:B------:R-:W-:Y:S01]  /*9470*/  FFMA.FTZ R175, R175, UR7, -R191.reuse ;  /* 0x00000007afaf7c23 */ /* 0x100fe200080108bf */
[--C-:B------:R-:W-:Y:S01]  /*9480*/  FFMA.FTZ R160, R161, UR7, -R20.reuse ;  /* 0x00000007a1a07c23 */ /* 0x100fe20008010814 */
[--C-:B------:R-:W-:Y:S01]  /*9490*/  FFMA.FTZ R193, R152, UR7, -R20.reuse ;  /* 0x0000000798c17c23 */ /* 0x100fe20008010814 */
[--C-:B------:R-:W-:Y:S01]  /*94a0*/  FFMA.FTZ R165, R165, UR7, -R191.reuse ;  /* 0x00000007a5a57c23 */ /* 0x100fe200080108bf */
[----:B------:R-:W-:Y:S01]  /*94b0*/  FFMA.FTZ R167, R167, UR7, -R191 ;  /* 0x00000007a7a77c23 */ /* 0x000fe200080108bf */
[--C-:B------:R-:W-:Y:S01]  /*94c0*/  FFMA.FTZ R153, R153, UR7, -R20.reuse ;  /* 0x0000000799997c23 */ /* 0x100fe20008010814 */
[----:B------:R-:W2:Y:S01]  /*94d0*/  MUFU.EX2 R22, R22 ;  /* 0x0000001600167308 */ /* 0x000ea20000000800 */
[----:B0-----:R-:W-:Y:S01]  /*94e0*/  FFMA.FTZ R23, R0, R14, R19 ;  /* 0x0000000e00177223 */ /* 0x001fe20000010013 */
[----:B------:R-:W-:Y:S01]  /*94f0*/  FFMA.FTZ R154, R154, UR7, -R20 ;  /* 0x000000079a9a7c23 */ /* 0x000fe20008010814 */
[----:B------:R-:W-:-:S02]  /*9500*/  FFMA.FTZ R157, R157, UR7, -R191 ;  /* 0x000000079d9d7c23 */ /* 0x000fc400080108bf */
[----:B------:R-:W-:-:S03]  /*9510*/  FADD.FTZ R23, R208, R23 ;  /* 0x00000017d0177221 */ /* 0x000fc60000010000 */
[----:B------:R-:W0:Y:S01]  /*9520*/  MUFU.EX2 R210, R210 ;  /* 0x000000d200d27308 */ /* 0x000e220000000800 */
[----:B-1----:R-:W-:-:S07]  /*9530*/  FFMA.FTZ R9, R2, R9, R209 ;  /* 0x0000000902097223 */ /* 0x002fce00000100d1 */
[----:B------:R-:W1:Y:S01]  /*9540*/  MUFU.EX2 R211, R211 ;  /* 0x000000d300d37308 */ /* 0x000e620000000800 */
[----:B--2---:R-:W-:-:S07]  /*9550*/  FADD.FTZ R14, R22, R9 ;  /* 0x00000009160e7221 */ /* 0x004fce0000010000 */
[----:B------:R-:W2:Y:S01]  /*9560*/  MUFU.EX2 R21, R21 ;  /* 0x0000001500157308 */ /* 0x000ea20000000800 */
[----:B0-----:R-:W-:-:S07]  /*9570*/  FADD.FTZ R170, R210, R23 ;  /* 0x00000017d2aa7221 */ /* 0x001fce0000010000 */
[----:B------:R-:W0:Y:S01]  /*9580*/  MUFU.EX2 R156, R156 ;  /* 0x0000009c009c7308 */ /* 0x000e220000000800 */
[----:B-1----:R-:W-:-:S07]  /*9590*/  FADD.FTZ R9, R211, R14 ;  /* 0x0000000ed3097221 */ /* 0x002fce0000010000 */
        /* <DEDUP_REMOVED lines=9> */
[----:B0-----:R-:W-:Y:S01]  /*9630*/  FADD.FTZ R23, R159, R162 ;  /* 0x000000a29f177221 */ /* 0x001fe20000010000 */
[--C-:B------:R-:W-:Y:S01]  /*9640*/  FFMA.FTZ R162, R163, UR7, -R20.reuse ;  /* 0x00000007a3a27c23 */ /* 0x100fe20008010814 */
[----:B------:R-:W-:-:S05]  /*9650*/  FFMA.FTZ R20, R155, UR7, -R20 ;  /* 0x000000079b147c23 */ /* 0x000fca0008010814 */
        /* <DEDUP_REMOVED lines=54> */
[----:B-1----:R-:W-:-:S03]  /*99c0*/  FADD.FTZ R14, R157, R152 ;  /* 0x000000989d0e7221 */ /* 0x002fc60000010000 */
[----:B--2---:R-:W-:Y:S01]  /*99d0*/  FADD.FTZ R9, R20, R9 ;  /* 0x0000000914097221 */ /* 0x004fe20000010000 */
[----:B------:R-:W-:Y:S06]  /*99e0*/  @!P0 BRA `(.L_x_28) ;  /* 0x0000000000048947 */ /* 0x000fec0003800000 */
[----:B------:R-:W-:Y:S01]  /*99f0*/  BPT.TRAP 0x1 ;  /* 0x000000040000795c */ /* 0x000fe20000300000 */
.L_x_28:
[----:B------:R-:W0:Y:S01]  /*9a00*/  S2UR UR14, SR_CgaCtaId ;  /* 0x00000000000e79c3 */ /* 0x000e220000008800 */
[----:B------:R-:W-:Y:S01]  /*9a10*/  UIADD3 UR6, UR6, 0x38860, URZ ;  /* 0x0003886006067890 */ /* 0x000fe2000fffe03f */
[----:B------:R-:W-:Y:S02]  /*9a20*/  R2UR UR11, R17 ;  /* 0x00000000110b72ca */ /* 0x000fe400000e0000 */
[----:B------:R-:W-:Y:S02]  /*9a30*/  R2UR UR10, R212 ;  /* 0x00000000d40a72ca */ /* 0x000fe400000e0000 */
[----:B------:R-:W-:Y:S02]  /*9a40*/  F2FP.BF16.F32.PACK_AB R210, R21, R210 ;  /* 0x000000d215d2723e */ /* 0x000fe400000010ff */
[----:B------:R-:W-:Y:S01]  /*9a50*/  F2FP.BF16.F32.PACK_AB R208, R208, R19 ;  /* 0x00000013d0d0723e */ /* 0x000fe200000010ff */
[----:B------:R-:W-:Y:S01]  /*9a60*/  IMAD.MOV.U32 R19, RZ, RZ, R6 ;  /* 0x000000ffff137224 */ /* 0x000fe200078e0006 */
[----:B------:R-:W-:Y:S01]  /*9a70*/  F2FP.BF16.F32.PACK_AB R195, R20, R195 ;  /* 0x000000c314c3723e */ /* 0x000fe200000010ff */
[----:B------:R-:W-:Y:S01]  /*9a80*/  IMAD.MOV.U32 R20, RZ, RZ, R3 ;  /* 0x000000ffff147224 */ /* 0x000fe200078e0003 */
[----:B------:R-:W-:-:S02]  /*9a90*/  F2FP.BF16.F32.PACK_AB R209, R22, R209 ;  /* 0x000000d116d1723e */ /* 0x000fc400000010ff */
[----:B------:R-:W-:Y:S02]  /*9aa0*/  F2FP.BF16.F32.PACK_AB R211, R156, R211 ;  /* 0x000000d39cd3723e */ /* 0x000fe400000010ff */
[----:B------:R-:W-:Y:S01]  /*9ab0*/  F2FP.BF16.F32.PACK_AB R204, R159, R204 ;  /* 0x000000cc9fcc723e */ /* 0x000fe200000010ff */
[----:B------:R-:W-:Y:S01]  /*9ac0*/  UISETP.GT.AND UP0, UPT, UR10, UR11, UPT ;  /* 0x0000000b0a00728c */ /* 0x000fe2000bf04270 */
[----:B------:R-:W-:Y:S02]  /*9ad0*/  F2FP.BF16.F32.PACK_AB R205, R158, R205 ;  /* 0x000000cd9ecd723e */ /* 0x000fe400000010ff */
[----:B------:R-:W-:Y:S02]  /*9ae0*/  F2FP.BF16.F32.PACK_AB R206, R181, R206 ;  /* 0x000000ceb5ce723e */ /* 0x000fe400000010ff */
[----:B------:R-:W-:Y:S01]  /*9af0*/  F2FP.BF16.F32.PACK_AB R207, R164, R207 ;  /* 0x000000cfa4cf723e */ /* 0x000fe200000010ff */
[----:B0-----:R-:W-:Y:S01]  /*9b00*/  UPRMT UR6, UR14, 0x654, UR6 ;  /* 0x000006540e067896 */ /* 0x001fe20008000006 */
[----:B------:R-:W-:-:S02]  /*9b10*/  PLOP3.LUT P1, PT, PT, PT, UP0, 0x80, 0x0 ;  /* 0x000000000000781c */ /* 0x000fc40003f2f008 */
[----:B------:R-:W-:Y:S02]  /*9b20*/  F2FP.BF16.F32.PACK_AB R200, R183, R200 ;  /* 0x000000c8b7c8723e */ /* 0x000fe400000010ff */
[----:B------:R-:W-:Y:S02]  /*9b30*/  F2FP.BF16.F32.PACK_AB R201, R166, R201 ;  /* 0x000000c9a6c9723e */ /* 0x000fe400000010ff */
[----:B------:R-:W-:Y:S02]  /*9b40*/  F2FP.BF16.F32.PACK_AB R202, R173, R202 ;  /* 0x000000caadca723e */ /* 0x000fe400000010ff */
[----:B------:R-:W-:Y:S01]  /*9b50*/  SYNCS.ARRIVE.TRANS64.RED.A1T0 RZ, [UR6], RZ ;  /* 0x000000ffffff79a7 */ /* 0x000fe20008100406 */
[----:B------:R-:W-:Y:S02]  /*9b60*/  R2UR UR6, R8 ;  /* 0x00000000080672ca */ /* 0x000fe400000e0000 */
[----:B------:R-:W-:Y:S02]  /*9b70*/  F2FP.BF16.F32.PACK_AB R203, R168, R203 ;  /* 0x000000cba8cb723e */ /* 0x000fe400000010ff */
[----:B------:R-:W-:-:S02]  /*9b80*/  F2FP.BF16.F32.PACK_AB R196, R175, R196 ;  /* 0x000000c4afc4723e */ /* 0x000fc400000010ff */
[----:B------:R-:W-:Y:S02]  /*9b90*/  F2FP.BF16.F32.PACK_AB R197, R160, R197 ;  /* 0x000000c5a0c5723e */ /* 0x000fe400000010ff */
[----:B------:R-:W-:Y:S02]  /*9ba0*/  F2FP.BF16.F32.PACK_AB R198, R165, R198 ;  /* 0x000000c6a5c6723e */ /* 0x000fe400000010ff */
[----:B------:R-:W-:Y:S02]  /*9bb0*/  F2FP.BF16.F32.PACK_AB R199, R162, R199 ;  /* 0x000000c7a2c7723e */ /* 0x000fe400000010ff */
[----:B------:R-:W-:Y:S02]  /*9bc0*/  F2FP.BF16.F32.PACK_AB R192, R167, R192 ;  /* 0x000000c0a7c0723e */ /* 0x000fe400000010ff */
[----:B------:R-:W-:Y:S01]  /*9bd0*/  MOV R21, UR6 ;  /* 0x0000000600157c02 */ /* 0x000fe20008000f00 */
[----:B------:R-:W-:Y:S01]  /*9be0*/  UIADD3 UR6, UR10, -0x1, URZ ;  /* 0xffffffff0a067890 */ /* 0x000fe2000fffe03f */
[----:B------:R-:W-:-:S02]  /*9bf0*/  R2UR UR10, R7 ;  /* 0x00000000070a72ca */ /* 0x000fc400000e0000 */
[----:B------:R-:W-:Y:S02]  /*9c00*/  F2FP.BF16.F32.PACK_AB R193, R153, R193 ;  /* 0x000000c199c1723e */ /* 0x000fe400000010ff */
[----:B------:R-:W-:Y:S02]  /*9c10*/  F2FP.BF16.F32.PACK_AB R194, R157, R194 ;  /* 0x000000c29dc2723e */ /* 0x000fe400000010ff */
[----:B------:R-:W-:-:S07]  /*9c20*/  MOV R212, UR6 ;  /* 0x0000000600d47c02 */ /* 0x000fce0008000f00 */
[----:B------:R-:W-:Y:S01]  /*9c30*/  IMAD.U32 R216, RZ, RZ, UR10 ;  /* 0x0000000affd87e24 */ /* 0x000fe2000f8e00ff */
[----:B------:R-:W-:Y:S06]  /*9c40*/  @P1 BRA `(.L_x_29) ;  /* 0xffffffbc00f41947 */ /* 0x000fec000383ffff */
.L_x_18:
[----:B------:R-:W-:Y:S06]  /*9c50*/  BAR.ARV 0x8, 0x180 ;  /* 0x0206000000007b1d */ /* 0x000fec0000002000 */
        /* <DEDUP_REMOVED lines=128> */
[----:B------:R-:W-:Y:S06]  /*a460*/  @!P0 BRA `(.L_x_30) ;  /* 0x0000000000048947 */ /* 0x000fec0003800000 */
[----:B------:R-:W-:Y:S01]  /*a470*/  BPT.TRAP 0x1 ;  /* 0x000000040000795c */ /* 0x000fe20000300000 */
.L_x_30:
[----:B------:R-:W-:Y:S02]  /*a480*/  R2UR UR6, R16 ;  /* 0x00000000100672ca */ /* 0x000fe400000e0000 */
[----:B------:R-:W-:Y:S02]  /*a490*/  R2UR UR4, R7 ;  /* 0x00000000070472ca */ /* 0x000fe400000e0000 */
[----:B------:R-:W-:-:S11]  /*a4a0*/  R2UR UR5, R8 ;  /* 0x00000000080572ca */ /* 0x000fd600000e0000 */
[----:B------:R-:W-:Y:S02]  /*a4b0*/  IMAD.U32 R0, RZ, RZ, UR4 ;  /* 0x00000004ff007e24 */ /* 0x000fe4000f8e00ff */
[----:B------:R-:W-:-:S03]  /*a4c0*/  ULEA UR5, UR5, UR6, 0x3 ;  /* 0x0000000605057291 */ /* 0x000fc6000f8e183f */
[----:B------:R-:W-:-:S06]  /*a4d0*/  SHF.L.U32 R0, R0, 0x1f, RZ ;  /* 0x0000001f00007819 */ /* 0x000fcc00000006ff */
[----:B------:R0:W1:Y:S01]  /*a4e0*/  SYNCS.PHASECHK.TRANS64.TRYWAIT P1, [UR5+0x38850], R0 ;  /* 0x03885000ff0075a7 */ /* 0x0000620008020145 */
[----:B------:R-:W-:Y:S05]  /*a4f0*/  @!P0 BRA `(.L_x_31) ;  /* 0x0000000000048947 */ /* 0x000fea0003800000 */
[----:B------:R-:W-:Y:S01]  /*a500*/  BPT.TRAP 0x1 ;  /* 0x000000040000795c */ /* 0x000fe20000300000 */
.L_x_31:
[----:B-1----:R-:W-:Y:S05]  /*a510*/  @P1 BRA `(.L_x_32) ;  /* 0x0000000000081947 */ /* 0x002fea0003800000 */
[----:B------:R-:W1:Y:S02]  /*a520*/  SYNCS.PHASECHK.TRANS64.TRYWAIT P1, [UR5+0x38850], R0 ;  /* 0x03885000ff0075a7 */ /* 0x000e640008020145 */
[----:B-1----:R-:W-:Y:S05]  /*a530*/  @!P1 BRA `(.L_x_33) ;  /* 0x0000007000849947 */ /* 0x002fea0003800000 */
.L_x_32:
[----:B------:R-:W-:Y:S01]  /*a540*/  R2UR UR4, R16 ;  /* 0x00000000100472ca */ /* 0x000fe200000e0000 */
[----:B------:R-:W-:Y:S01]  /*a550*/  WARPGROUP.ARRIVE ;  /* 0x00000000000079c5 */ /* 0x000fe20000000000 */
[----:B------:R-:W-:Y:S01]  /*a560*/  R2UR UR6, R8 ;  /* 0x00000000080672ca */ /* 0x000fe200000e0000 */
[----:B------:R-:W-:Y:S01]  /*a570*/  UMOV UR11, 0x40000040 ;  /* 0x40000040000b7882 */ /* 0x000fe20000000000 */
[----:B-1----:R-:W1:Y:S01]  /*a580*/  SHFL.BFLY PT, R5, R14, 0x2, 0x1f ;  /* 0x0c401f000e057f89 */ /* 0x002e6200000e0000 */
[----:B------:R-:W-:Y:S02]  /*a590*/  IMAD.MOV.U32 R4, RZ, RZ, RZ ;  /* 0x000000ffff047224 */ /* 0x000fe400078e00ff */
[----:B------:R-:W-:Y:S01]  /*a5a0*/  IMAD.U32 R8, RZ, RZ, UR7 ;  /* 0x00000007ff087e24 */ /* 0x000fe2000f8e00ff */
[----:B0-----:R-:W0:Y:S05]  /*a5b0*/  SHFL.BFLY PT, R0, R9, 0x2, 0x1f ;  /* 0x0c401f0009007f89 */ /* 0x001e2a00000e0000 */
[----:B------:R-:W-:-:S04]  /*a5c0*/  UIADD3 UR4, UR4, 0x400, URZ ;  /* 0x0000040004047890 */ /* 0x000fc8000fffe03f */
[----:B------:R-:W-:-:S04]  /*a5d0*/  USHF.R.U32.HI UR4, URZ, 0x4, UR4 ;  /* 0x000000043f047899 */ /* 0x000fc80008011604 */
[----:B------:R-:W-:-:S04]  /*a5e0*/  ULOP3.LUT UR4, UR4, 0x3fff, URZ, 0xc0, !UPT ;  /* 0x00003fff04047892 */ /* 0x000fc8000f8ec03f */
[----:B------:R-:W-:Y:S01]  /*a5f0*/  ULOP3.LUT UR4, UR4, 0x2800000, URZ, 0xfc, !UPT ;  /* 0x0280000004047892 */ /* 0x000fe2000f8efc3f */
[----:B-1----:R-:W-:-:S03]  /*a600*/  FADD.FTZ R5, R5, R14 ;  /* 0x0000000e05057221 */ /* 0x002fc60000010000 */
[----:B------:R-:W-:Y:S01]  /*a610*/  UIMAD UR4, UR6, 0xa00, UR4 ;  /* 0x00000a00060478a4 */ /* 0x000fe2000f8e0204 */
[----:B------:R-:W-:Y:S01]  /*a620*/  MOV R14, UR7 ;  /* 0x00000007000e7c02 */ /* 0x000fe20008000f00 */
[----:B0-----:R-:W-:Y:S02]  /*a630*/  FADD.FTZ R2, R0, R9 ;  /* 0x0000000900027221 */ /* 0x001fe40000010000 */
[----:B------:R-:W-:Y:S01]  /*a640*/  UIADD3 UR6, UR4, 0x80, URZ ;  /* 0x0000008004067890 */ /* 0x000fe2000fffe03f */
[----:B------:R-:W0:Y:S02]  /*a650*/  SHFL.BFLY PT, R0, R5, 0x1, 0x1f ;  /* 0x0c201f0005007f89 */ /* 0x000e2400000e0000 */
[----:B------:R-:W-:Y:S02]  /*a660*/  UMOV UR10, UR4 ;  /* 0x00000004000a7c82 */ /* 0x000fe40008000000 */
[----:B------:R-:W-:Y:S01]  /*a670*/  HGMMA.64x256x16.F32.BF16 R24, R208, gdesc[UR8].tnspB, R24, gsb0 ;  /* 0x43e00008d0187df0 */ /* 0x000fe20008001818 */
[----:B------:R-:W-:Y:S01]  /*a680*/  UMOV UR11, 0x40000040 ;  /* 0x40000040000b7882 */ /* 0x000fe20000000000 */
[----:B------:R-:W-:Y:S01]  /*a690*/  UMOV UR10, UR6 ;  /* 0x00000006000a7c82 */ /* 0x000fe20008000000 */
[----:B------:R-:W-:Y:S01]  /*a6a0*/  UIADD3 UR6, UR4, 0x100, URZ ;  /* 0x0000010004067890 */ /* 0x000fe2000fffe03f */
[----:B------:R-:W1:Y:S01]  /*a6b0*/  SHFL.BFLY PT, R7, R2, 0x1, 0x1f ;  /* 0x0c201f0002077f89 */ /* 0x000e6200000e0000 */
[----:B0-----:R-:W-:Y:S01]  /*a6c0*/  FADD.FTZ R12, R5, R0 ;  /* 0x00000000050c7221 */ /* 0x001fe20000010000 */
[----:B------:R-:W-:-:S04]  /*a6d0*/  IMAD.MOV.U32 R0, RZ, RZ, -0x800000 ;  /* 0xff800000ff007424 */ /* 0x000fc800078e00ff */
[----:B------:R-:W-:Y:S01]  /*a6e0*/  FSETP.NE.FTZ.AND P1, PT, R12, RZ, PT ;  /* 0x000000ff0c00720b */ /* 0x000fe20003f35000 */
[----:B-1----:R-:W-:Y:S01]  /*a6f0*/  FADD.FTZ R13, R2, R7 ;  /* 0x00000007020d7221 */ /* 0x002fe20000010000 */
[----:B------:R-:W-:Y:S01]  /*a700*/  MOV R7, RZ ;  /* 0x000000ff00077202 */ /* 0x000fe20000000f00 */
[----:B------:R-:W-:-:S03]  /*a710*/  IMAD.MOV.U32 R2, RZ, RZ, -0x800000 ;  /* 0xff800000ff027424 */ /* 0x000fc600078e00ff */
[----:B------:R-:W-:-:S07]  /*a720*/  FSETP.NE.FTZ.AND P2, PT, R13, RZ, PT ;  /* 0x000000ff0d00720b */ /* 0x000fce0003f55000 */
[----:B------:R-:W0:Y:S01]  /*a730*/  @P1 MUFU.LG2 R10, R12 ;  /* 0x0000000c000a1308 */ /* 0x000e220000000c00 */
[----:B------:R-:W-:-:S07]  /*a740*/  @P1 FMUL.FTZ R8, R8, 0.69314718246459960938 ;  /* 0x3f31721808081820 */ /* 0x000fce0000410000 */
[----:B------:R-:W1:Y:S01]  /*a750*/  @P2 MUFU.LG2 R11, R13 ;  /* 0x0000000d000b2308 */ /* 0x000e620000000c00 */
[----:B------:R-:W-:-:S07]  /*a760*/  @P2 FMUL.FTZ R14, R14, 0.69314718246459960938 ;  /* 0x3f3172180e0e2820 */ /* 0x000fce0000410000 */
[----:B------:R2:W3:Y:S01]  /*a770*/  @P1 MUFU.RCP R7, R12 ;  /* 0x0000000c00071308 */ /* 0x0004e20000001000 */
[----:B0-----:R-:W-:-:S04]  /*a780*/  @P1 FMUL.FTZ R5, R10, 0.69314718246459960938 ;  /* 0x3f3172180a051820 */ /* 0x001fc80000410000 */
[----:B------:R-:W-:-:S03]  /*a790*/  @P1 FFMA.FTZ R0, R8, R3, R5 ;  /* 0x0000000308001223 */ /* 0x000fc60000010005 */
[----:B------:R2:W0:Y:S01]  /*a7a0*/  @P2 MUFU.RCP R4, R13 ;  /* 0x0000000d00042308 */ /* 0x0004220000001000 */
[----:B-1----:R-:W-:-:S04]  /*a7b0*/  @P2 FMUL.FTZ R11, R11, 0.69314718246459960938 ;  /* 0x3f3172180b0b2820 */ /* 0x002fc80000410000 */
[----:B------:R-:W-:Y:S01]  /*a7c0*/  @P2 FFMA.FTZ R2, R14, R6, R11 ;  /* 0x000000060e022223 */ /* 0x000fe2000001000b */
[----:B------:R-:W-:Y:S02]  /*a7d0*/  WARPGROUP.DEPBAR.LE gsb0, 0x0 ;  /* 0x00008000000079c5 */ /* 0x000fe40000010000 */
[----:B------:R-:W-:-:S06]  /*a7e0*/  WARPGROUP.ARRIVE ;  /* 0x00000000000079c5 */ /* 0x000fcc0000000000 */
[----:B------:R-:W-:Y:S01]  /*a7f0*/  HGMMA.64x256x16.F32.BF16 R24, R204, gdesc[UR8].tnspB, R24, gsb0 ;  /* 0x43e00008cc187df0 */ /* 0x000fe20008001818 */
[----:B------:R-:W-:Y:S01]  /*a800*/  UMOV UR10, UR6 ;  /* 0x00000006000a7c82 */ /* 0x000fe20008000000 */
[----:B------:R-:W-:Y:S01]  /*a810*/  UMOV UR11, 0x40000040 ;  /* 0x40000040000b7882 */ /* 0x000fe20000000000 */
[----:B------:R-:W-:Y:S02]  /*a820*/  UIADD3 UR6, UR4, 0x180, URZ ;  /* 0x0000018004067890 */ /* 0x000fe4000fffe03f */
[----:B------:R-:W-:Y:S01]  /*a830*/  UIADD3 UR4, UR4, 0x200, URZ ;  /* 0x0000020004047890 */ /* 0x000fe2000fffe03f */
[----:B------:R-:W-:Y:S02]  /*a840*/  WARPGROUP.DEPBAR.LE gsb0, 0x0 ;  /* 0x00008000000079c5 */ /* 0x000fe40000010000 */
[----:B------:R-:W-:-:S15]  /*a850*/  WARPGROUP.ARRIVE ;  /* 0x00000000000079c5 */ /* 0x000fde0000000000 */
[----:B------:R-:W-:-:S05]  /*a860*/  NOP ;  /* 0x0000000000007918 */ /* 0x000fca0000000000 */
[----:B------:R-:W-:Y:S01]  /*a870*/  HGMMA.64x256x16.F32.BF16 R24, R200, gdesc[UR8].tnspB, R24, gsb0 ;  /* 0x43e00008c8187df0 */ /* 0x000fe20008001818 */
[----:B------:R-:W-:Y:S01]  /*a880*/  UMOV UR10, UR6 ;  /* 0x00000006000a7c82 */ /* 0x000fe20008000000 */
[----:B------:R-:W-:Y:S01]  /*a890*/  UMOV UR11, 0x40000040 ;  /* 0x40000040000b7882 */ /* 0x000fe20000000000 */
[----:B------:R-:W-:Y:S02]  /*a8a0*/  WARPGROUP.DEPBAR.LE gsb0, 0x0 ;  /* 0x00008000000079c5 */ /* 0x000fe40000010000 */
[----:B------:R-:W-:-:S15]  /*a8b0*/  WARPGROUP.ARRIVE ;  /* 0x00000000000079c5 */ /* 0x000fde0000000000 */
[----:B------:R-:W-:-:S08]  /*a8c0*/  NOP ;  /* 0x0000000000007918 */ /* 0x000fd00000000000 */
[----:B------:R-:W-:Y:S01]  /*a8d0*/  HGMMA.64x256x16.F32.BF16 R24, R196, gdesc[UR8].tnspB, R24, gsb0 ;  /* 0x43e00008c4187df0 */ /* 0x000fe20008001818 */
[----:B------:R-:W-:Y:S01]  /*a8e0*/  UMOV UR10, UR4 ;  /* 0x00000004000a7c82 */ /* 0x000fe20008000000 */
[----:B------:R-:W-:Y:S01]  /*a8f0*/  UMOV UR11, 0x40000040 ;  /* 0x40000040000b7882 */ /* 0x000fe20000000000 */
[----:B------:R-:W-:Y:S02]  /*a900*/  WARPGROUP.DEPBAR.LE gsb0, 0x0 ;  /* 0x00008000000079c5 */ /* 0x000fe40000010000 */
[----:B------:R-:W-:-:S15]  /*a910*/  WARPGROUP.ARRIVE ;  /* 0x00000000000079c5 */ /* 0x000fde0000000000 */
[----:B------:R-:W-:-:S08]  /*a920*/  NOP ;  /* 0x0000000000007918 */ /* 0x000fd00000000000 */
[----:B------:R-:W-:Y:S03]  /*a930*/  HGMMA.64x256x16.F32.BF16 R24, R192, gdesc[UR8].tnspB, R24, gsb0 ;  /* 0x43e00008c0187df0 */ /* 0x000fe60008001818 */
[----:B------:R-:W-:Y:S02]  /*a940*/  WARPGROUP.DEPBAR.LE gsb0, 0x0 ;  /* 0x00008000000079c5 */ /* 0x000fe40000010000 */
[----:B0-23--:R-:W-:Y:S05]  /*a950*/  @!P0 BRA `(.L_x_34) ;  /* 0x0000000000048947 */ /* 0x00dfea0003800000 */
[----:B------:R-:W-:Y:S01]  /*a960*/  BPT.TRAP 0x1 ;  /* 0x000000040000795c */ /* 0x000fe20000300000 */
.L_x_34:
[----:B------:R-:W0:Y:S01]  /*a970*/  S2UR UR6, SR_CgaCtaId ;  /* 0x00000000000679c3 */ /* 0x000e220000008800 */
[----:B------:R-:W-:Y:S01]  /*a980*/  UIADD3 UR4, UR5, 0x38860, URZ ;  /* 0x0003886005047890 */ /* 0x000fe2000fffe03f */
        /* <DEDUP_REMOVED lines=22> */
[----:B0-----:R-:W-:Y:S01]  /*aaf0*/  UPRMT UR4, UR6, 0x654, UR4 ;  /* 0x0000065406047896 */ /* 0x001fe20008000004 */
        /* <DEDUP_REMOVED lines=8> */
[----:B------:R-:W-:Y:S01]  /*ab80*/  SYNCS.ARRIVE.TRANS64.RED.A1T0 RZ, [UR4], RZ ;  /* 0x000000ffffff79a7 */ /* 0x000fe20008100404 */
        /* <DEDUP_REMOVED lines=34> */
[----:B------:R-:W-:Y:S01]  /*adb0*/  PLOP3.LUT P0, PT, PT, PT, PT, 0x8, 0x0 ;  /* 0x000000000000781c */ /* 0x000fe20003f0e170 */
        /* <DEDUP_REMOVED lines=63> */
[----:B------:R-:W-:-:S07]  /*b1b0*/  FMUL.FTZ R151, R151, R4 ;  /* 0x0000000497977220 */ /* 0x000fce0000410000 */
.L_x_10:
[----:B------:R-:W-:Y:S05]  /*b1c0*/  @P0 BRA `(.L_x_35) ;  /* 0x0000002000600947 */ /* 0x000fea0003800000 */
[----:B------:R-:W0:Y:S01]  /*b1d0*/  S2R R3, SR_TID.X ;  /* 0x0000000000037919 */ /* 0x000e220000002100 */
[----:B------:R-:W1:Y:S01]  /*b1e0*/  LDC R8, c[0x0][0xbe8] ;  /* 0x0002fa00ff087b82 */ /* 0x000e620000000800 */
[----:B------:R-:W-:Y:S01]  /*b1f0*/  R2UR UR13, R18 ;  /* 0x00000000120d72ca */ /* 0x000fe200000e0000 */
[----:B------:R-:W-:Y:S01]  /*b200*/  ULDC.64 UR8, c[0x0][0xbd0] ;  /* 0x0002f40000087ab9 */ /* 0x000fe20000000a00 */
[----:B------:R-:W-:Y:S01]  /*b210*/  ULDC.64 UR14, c[0x0][0x208] ;  /* 0x00008200000e7ab9 */ /* 0x000fe20000000a00 */
[----:B------:R-:W-:Y:S04]  /*b220*/  BSSY B0, `(.L_x_36) ;  /* 0x000014c000007945 */ /* 0x000fe80003800000 */
[----:B------:R-:W2:Y:S06]  /*b230*/  S2UR UR12, SR_CTAID.Z ;  /* 0x00000000000c79c3 */ /* 0x000eac0000002700 */
[----:B------:R-:W-:-:S02]  /*b240*/  USHF.R.S32.HI UR7, URZ, 0x1f, UR13 ;  /* 0x0000001f3f077899 */ /* 0x000fc4000801140d */
[----:B------:R-:W-:Y:S01]  /*b250*/  IMAD R19, RZ, RZ, -UR13 ;  /* 0x8000000dff137e24 */ /* 0x000fe2000f8e02ff */
[----:B------:R-:W3:Y:S01]  /*b260*/  LDC.64 R20, c[0x0][0xbd8] ;  /* 0x0002f600ff147b82 */ /* 0x000ee20000000a00 */
[----:B------:R-:W-:Y:S02]  /*b270*/  UIMAD.WIDE.U32 UR4, UR13, UR8, URZ ;  /* 0x000000080d0472a5 */ /* 0x000fe4000f8e003f */
[----:B------:R-:W-:-:S04]  /*b280*/  UIMAD UR6, UR7, UR8, URZ ;  /* 0x00000008070672a4 */ /* 0x000fc8000f8e023f */
[----:B------:R-:W-:Y:S01]  /*b290*/  UIMAD UR6, UR13, UR9, UR6 ;  /* 0x000000090d0672a4 */ /* 0x000fe2000f8e0206 */
[----:B-1----:R-:W-:Y:S01]  /*b2a0*/  ISETP.NE.AND P0, PT, R8, 0x1, PT ;  /* 0x000000010800780c */ /* 0x002fe20003f05270 */
[----:B------:R-:W1:Y:S01]  /*b2b0*/  S2UR UR11, SR_CTAID.Y ;  /* 0x00000000000b79c3 */ /* 0x000e620000002600 */
[----:B------:R-:W-:Y:S01]  /*b2c0*/  ULDC.64 UR8, c[0x0][0xb38] ;  /* 0x0002ce0000087ab9 */ /* 0x000fe20000000a00 */
[----:B------:R-:W-:Y:S02]  /*b2d0*/  UIADD3 UR6, UR5, UR6, URZ ;  /* 0x0000000605067290 */ /* 0x000fe4000fffe03f */
[----:B------:R-:W-:Y:S01]  /*b2e0*/  UIMAD UR7, UR7, UR8, URZ ;  /* 0x00000008070772a4 */ /* 0x000fe2000f8e023f */
[----:B0-----:R-:W-:Y:S01]  /*b2f0*/  IADD3 R14, R3, -0x80, RZ ;  /* 0xffffff80030e7810 */ /* 0x001fe20007ffe0ff */
[----:B--2---:R-:W-:Y:S02]  /*b300*/  USHF.R.S32.HI UR10, URZ, 0x1f, UR12 ;  /* 0x0000001f3f0a7899 */ /* 0x004fe4000801140c */
[----:B------:R-:W1:Y:S01]  /*b310*/  LDC R152, c[0x0][0xc50] ;  /* 0x00031400ff987b82 */ /* 0x000e620000000800 */
[----:B------:R-:W-:-:S04]  /*b320*/  SHF.R.S32.HI R7, RZ, 0x1f, R14 ;  /* 0x0000001fff077819 */ /* 0x000fc8000001140e */
[CC--:B------:R-:W-:Y:S02]  /*b330*/  LEA.HI R4, R7.reuse, R14.reuse, RZ, 0x7 ;  /* 0x0000000e07047211 */ /* 0x0c0fe400078f38ff */
[----:B------:R-:W-:Y:S01]  /*b340*/  LEA.HI R7, R7, R14, RZ, 0x2 ;  /* 0x0000000e07077211 */ /* 0x000fe200078f10ff */
[----:B------:R-:W0:Y:S01]  /*b350*/  LDC.64 R22, c[0x0][0xb40] ;  /* 0x0002d000ff167b82 */ /* 0x000e220000000a00 */
[----:B------:R-:W-:Y:S02]  /*b360*/  LOP3.LUT R3, R4, 0xffffff80, RZ, 0xc0, !PT ;  /* 0xffffff8004037812 */ /* 0x000fe400078ec0ff */
[----:B------:R-:W-:Y:S02]  /*b370*/  SHF.R.S32.HI R9, RZ, 0x7, R4 ;  /* 0x00000007ff097819 */ /* 0x000fe40000011404 */
[----:B------:R-:W-:Y:S01]  /*b380*/  LOP3.LUT R7, R7, 0xfffffffc, RZ, 0xc0, !PT ;  /* 0xfffffffc07077812 */ /* 0x000fe200078ec0ff */
[----:B------:R-:W-:Y:S01]  /*b390*/  IMAD.IADD R3, R14, 0x1, -R3 ;  /* 0x000000010e037824 */ /* 0x000fe200078e0a03 */
[----:B------:R-:W-:Y:S01]  /*b3a0*/  LEA.HI R4, R4, R9, RZ, 0x1 ;  /* 0x0000000904047211 */ /* 0x000fe200078f08ff */
[----:B------:R-:W2:Y:S02]  /*b3b0*/  @P0 LDC R17, c[0x0][0xbf0] ;  /* 0x0002fc00ff110b82 */ /* 0x000ea40000000800 */
[----:B------:R-:W-:Y:S01]  /*b3c0*/  IMAD.IADD R7, R14, 0x1, -R7 ;  /* 0x000000010e077824 */ /* 0x000fe200078e0a07 */
[----:B------:R-:W-:-:S02]  /*b3d0*/  SHF.R.S32.HI R16, RZ, 0x1f, R3 ;  /* 0x0000001fff107819 */ /* 0x000fc40000011403 */
[----:B------:R-:W-:Y:S02]  /*b3e0*/  LOP3.LUT R4, R4, 0x3fffffe, RZ, 0xc0, !PT ;  /* 0x03fffffe04047812 */ /* 0x000fe400078ec0ff */
[----:B------:R-:W-:Y:S01]  /*b3f0*/  LEA.HI R10, R16, R3, RZ, 0x2 ;  /* 0x00000003100a7211 */ /* 0x000fe200078f10ff */
[----:B------:R-:W4:Y:S01]  /*b400*/  @P0 LDC R14, c[0x0][0xbec] ;  /* 0x0002fb00ff0e0b82 */ /* 0x000f220000000800 */
[----:B------:R-:W-:Y:S02]  /*b410*/  LEA.HI R11, R7, R7, RZ, 0x1 ;  /* 0x00000007070b7211 */ /* 0x000fe400078f08ff */
[--C-:B------:R-:W-:Y:S02]  /*b420*/  SHF.R.S32.HI R5, RZ, 0x2, R10.reuse ;  /* 0x00000002ff057819 */ /* 0x100fe4000001140a */
[----:B------:R-:W-:Y:S02]  /*b430*/  SHF.R.S32.HI R6, RZ, 0x1f, R10 ;  /* 0x0000001fff067819 */ /* 0x000fe4000001140a */
[----:B------:R-:W-:Y:S01]  /*b440*/  LOP3.LUT R10, R10, 0x7ffffffc, RZ, 0xc0, !PT ;  /* 0x7ffffffc0a0a7812 */ /* 0x000fe200078ec0ff */
[----:B------:R-:W5:Y:S01]  /*b450*/  @P0 LDC R154, c[0x0][0xbec] ;  /* 0x0002fb00ff9a0b82 */ /* 0x000f620000000800 */
[----:B------:R-:W-:-:S04]  /*b460*/  LEA.HI R6, R6, R5, RZ, 0x3 ;  /* 0x0000000506067211 */ /* 0x000fc800078f18ff */
[----:B------:R-:W-:Y:S02]  /*b470*/  LOP3.LUT R12, R6, 0xfffffff8, RZ, 0xc0, !PT ;  /* 0xfffffff8060c7812 */ /* 0x000fe400078ec0ff */
[----:B------:R-:W-:Y:S01]  /*b480*/  IADD3 R6, R9, -R4, RZ ;  /* 0x8000000409067210 */ /* 0x000fe20007ffe0ff */
[----:B------:R-:W5:Y:S01]  /*b490*/  @P0 LDC R153, c[0x0][0xbf0] ;  /* 0x0002fc00ff990b82 */ /* 0x000f620000000800 */
[----:B------:R-:W0:Y:S01]  /*b4a0*/  S2R R9, SR_CTAID.X ;  /* 0x0000000000097919 */ /* 0x000e220000002500 */
[----:B------:R-:W-:Y:S01]  /*b4b0*/  LEA.HI R4, R16, R3, RZ, 0x5 ;  /* 0x0000000310047211 */ /* 0x000fe200078f28ff */
[----:B------:R-:W-:Y:S01]  /*b4c0*/  IMAD.IADD R5, R5, 0x1, -R12 ;  /* 0x0000000105057824 */ /* 0x000fe200078e0a0c */
[----:B------:R-:W-:Y:S02]  /*b4d0*/  LOP3.LUT R12, R11, 0x1ffffffe, RZ, 0xc0, !PT ;  /* 0x1ffffffe0b0c7812 */ /* 0x000fe400078ec0ff */
[----:B------:R-:W-:-:S03]  /*b4e0*/  SHF.R.S32.HI R4, RZ, 0x5, R4 ;  /* 0x00000005ff047819 */ /* 0x000fc60000011404 */
[----:B------:R-:W-:Y:S01]  /*b4f0*/  IMAD.IADD R11, R7, 0x1, -R12 ;  /* 0x00000001070b7824 */ /* 0x000fe200078e0a0c */
[----:B------:R-:W-:Y:S01]  /*b500*/  LEA R7, R4, R5, 0x4 ;  /* 0x0000000504077211 */ /* 0x000fe200078e20ff */
[----:B------:R-:W-:Y:S01]  /*b510*/  IMAD.U32 R5, RZ, RZ, UR5 ;  /* 0x00000005ff057e24 */ /* 0x000fe2000f8e00ff */
[----:B------:R-:W-:Y:S01]  /*b520*/  MOV R5, UR6 ;  /* 0x0000000600057c02 */ /* 0x000fe20008000f00 */
[----:B------:R-:W-:Y:S01]  /*b530*/  IMAD.U32 R4, RZ, RZ, UR4 ;  /* 0x00000004ff047e24 */ /* 0x000fe2000f8e00ff */
[----:B------:R-:W-:Y:S01]  /*b540*/  UIMAD.WIDE.U32 UR4, UR13, UR8, URZ ;  /* 0x000000080d0472a5 */ /* 0x000fe2000f8e003f */
[----:B------:R-:W-:Y:S01]  /*b550*/  IMAD R16, R6, 0x40, R7 ;  /* 0x0000004006107824 */ /* 0x000fe200078e0207 */
[----:B------:R-:W-:Y:S01]  /*b560*/  UIMAD UR6, UR13, UR9, UR7 ;  /* 0x000000090d0672a4 */ /* 0x000fe2000f8e0207 */
[----:B---3--:R-:W-:Y:S02]  /*b570*/  IMAD R12, R20, UR10, RZ ;  /* 0x0000000a140c7c24 */ /* 0x008fe4000f8e02ff */
[----:B------:R-:W-:Y:S01]  /*b580*/  IMAD R6, R11, 0x8, R16 ;  /* 0x000000080b067824 */ /* 0x000fe200078e0210 */
[----:B------:R-:W-:Y:S01]  /*b590*/  UIADD3 UR6, UR5, UR6, URZ ;  /* 0x0000000605067290 */ /* 0x000fe2000fffe03f */
[----:B------:R-:W-:Y:S01]  /*b5a0*/  IMAD R15, R21, UR12, R12 ;  /* 0x0000000c150f7c24 */ /* 0x000fe2000f8e020c */
[----:B------:R-:W-:Y:S01]  /*b5b0*/  ULDC.64 UR8, c[0x0][0xb28] ;  /* 0x0002ca0000087ab9 */ /* 0x000fe20000000a00 */
[----:B------:R-:W-:-:S02]  /*b5c0*/  IMAD.U32 R7, RZ, RZ, UR5 ;  /* 0x00000005ff077e24 */ /* 0x000fc4000f8e00ff */
[----:B------:R-:W-:Y:S01]  /*b5d0*/  IMAD.WIDE.U32 R4, R20, UR12, R4 ;  /* 0x0000000c14047c25 */ /* 0x000fe2000f8e0004 */
[----:B------:R-:W-:Y:S01]  /*b5e0*/  MOV R7, UR6 ;  /* 0x0000000600077c02 */ /* 0x000fe20008000f00 */
[----:B------:R-:W-:Y:S02]  /*b5f0*/  ULDC.64 UR6, c[0x0][0xb48] ;  /* 0x0002d20000067ab9 */ /* 0x000fe40000000a00 */
[----:B-1----:R-:W-:Y:S01]  /*b600*/  IMAD R21, R152, R19, UR11 ;  /* 0x0000000b98157e24 */ /* 0x002fe2000f8e0213 */
[----:B------:R-:W-:Y:S02]  /*b610*/  IADD3 R5, R5, R15, RZ ;  /* 0x0000000f05057210 */ /* 0x000fe40007ffe0ff */
[----:B0-----:R-:W-:Y:S01]  /*b620*/  LEA R11, R9, R6, 0x7 ;  /* 0x00000006090b7211 */ /* 0x001fe200078e38ff */
[----:B------:R-:W-:Y:S01]  /*b630*/  IMAD.U32 R6, RZ, RZ, UR4 ;  /* 0x00000004ff067e24 */ /* 0x000fe2000f8e00ff */
[----:B------:R-:W-:Y:S02]  /*b640*/  ULDC.64 UR4, c[0x0][0xbe0] ;  /* 0x0002f80000047ab9 */ /* 0x000fe40000000a00 */
[----:B------:R-:W-:-:S04]  /*b650*/  IMAD.WIDE.U32 R4, R21, UR4, R4 ;  /* 0x0000000415047c25 */ /* 0x000fc8000f8e0004 */
[----:B----4-:R-:W-:-:S04]  /*b660*/  @P0 IMAD.HI.U32 R12, R11, R14, RZ ;  /* 0x0000000e0b0c0227 */ /* 0x010fc800078e00ff */
[C---:B------:R-:W-:Y:S02]  /*b670*/  IMAD R14, R22.reuse, UR10, RZ ;  /* 0x0000000a160e7c24 */ /* 0x040fe4000f8e02ff */
[----:B------:R-:W-:Y:S01]  /*b680*/  IMAD.MOV.U32 R13, RZ, RZ, R11 ;  /* 0x000000ffff0d7224 */ /* 0x000fe200078e000b */
[----:B--2---:R-:W-:Y:S01]  /*b690*/  @P0 SHF.R.U32.HI R13, RZ, R17, R12 ;  /* 0x00000011ff0d0219 */ /* 0x004fe2000001160c */
[----:B------:R-:W-:Y:S01]  /*b6a0*/  IMAD R17, R23, UR12, R14 ;  /* 0x0000000c17117c24 */ /* 0x000fe2000f8e020e */
[----:B------:R-:W-:Y:S01]  /*b6b0*/  SHF.R.S32.HI R14, RZ, 0x1f, R21 ;  /* 0x0000001fff0e7819 */ /* 0x000fe20000011415 */
[----:B------:R-:W-:-:S04]  /*b6c0*/  IMAD.WIDE.U32 R6, R22, UR12, R6 ;  /* 0x0000000c16067c25 */ /* 0x000fc8000f8e0006 */
[----:B-----5:R-:W-:-:S04]  /*b6d0*/  @P0 IMAD.HI.U32 R154, R11, R154, RZ ;  /* 0x0000009a0b9a0227 */ /* 0x020fc800078e00ff */
[----:B------:R-:W-:Y:S02]  /*b6e0*/  IMAD.IADD R7, R7, 0x1, R17 ;  /* 0x0000000107077824 */ /* 0x000fe400078e0211 */
[C---:B------:R-:W-:Y:S02]  /*b6f0*/  IMAD R17, R14.reuse, UR6, RZ ;  /* 0x000000060e117c24 */ /* 0x040fe4000f8e02ff */
[----:B------:R-:W-:Y:S01]  /*b700*/  IMAD.MOV.U32 R15, RZ, RZ, R11 ;  /* 0x000000ffff0f7224 */ /* 0x000fe200078e000b */
[----:B------:R-:W-:Y:S01]  /*b710*/  @P0 SHF.R.U32.HI R15, RZ, R153, R154 ;  /* 0x00000099ff0f0219 */ /* 0x000fe2000001169a */
[----:B------:R-:W-:Y:S01]  /*b720*/  IMAD R12, R14, UR4, RZ ;  /* 0x000000040e0c7c24 */ /* 0x000fe2000f8e02ff */
[----:B------:R-:W-:Y:S01]  /*b730*/  BAR.SYNC.DEFER_BLOCKING 0x1, 0x100 ;  /* 0x0044000000007b1d */ /* 0x000fe20000010000 */
[C---:B------:R-:W-:Y:S01]  /*b740*/  IMAD R19, R21.reuse, UR7, R17 ;  /* 0x0000000715137c24 */ /* 0x040fe2000f8e0211 */
[----:B------:R-:W-:Y:S01]  /*b750*/  SHF.R.S32.HI R17, RZ, 0x1f, R13 ;  /* 0x0000001fff117819 */ /* 0x000fe2000001140d */
[----:B------:R-:W-:Y:S01]  /*b760*/  IMAD R14, R21, UR5, R12 ;  /* 0x00000005150e7c24 */ /* 0x000fe2000f8e020c */
[----:B------:R-:W-:Y:S01]  /*b770*/  IADD3 R4, P0, R13, R4, RZ ;  /* 0x000000040d047210 */ /* 0x000fe20007f1e0ff */
[----:B------:R-:W-:Y:S01]  /*b780*/  IMAD.WIDE.U32 R6, R21, UR6, R6 ;  /* 0x0000000615067c25 */ /* 0x000fe2000f8e0006 */
[--C-:B------:R-:W-:Y:S01]  /*b790*/  SHF.R.S32.HI R12, RZ, 0x1f, R15.reuse ;  /* 0x0000001fff0c7819 */ /* 0x100fe2000001140f */
[----:B------:R-:W-:Y:S01]  /*b7a0*/  ULDC.64 UR4, c[0x0][0xb30] ;  /* 0x0002cc0000047ab9 */ /* 0x000fe20000000a00 */
[----:B------:R-:W-:Y:S01]  /*b7b0*/  IADD3 R13, -R13, RZ, RZ ;  /* 0x000000ff0d0d7210 */ /* 0x000fe20007ffe1ff */
[----:B------:R-:W-:Y:S01]  /*b7c0*/  IMAD.MOV R20, RZ, RZ, -R15 ;  /* 0x000000ffff147224 */ /* 0x000fe200078e0a0f */
[----:B------:R-:W-:Y:S01]  /*b7d0*/  IADD3.X R5, R17, R5, R14, P0, !PT ;  /* 0x0000000511057210 */ /* 0x000fe200007fe40e */
[----:B------:R-:W-:Y:S01]  /*b7e0*/  IMAD R12, R12, UR4, RZ ;  /* 0x000000040c0c7c24 */ /* 0x000fe2000f8e02ff */
[----:B------:R-:W-:Y:S01]  /*b7f0*/  ULDC.64 UR6, c[0x0][0xbc8] ;  /* 0x0002f20000067ab9 */ /* 0x000fe20000000a00 */
[----:B------:R-:W-:-:S02]  /*b800*/  IMAD R13, R8, R13, R11 ;  /* 0x0000000d080d7224 */ /* 0x000fc400078e020b */
[----:B------:R-:W-:Y:S02]  /*b810*/  IMAD.IADD R7, R7, 0x1, R19 ;  /* 0x0000000107077824 */ /* 0x000fe400078e0213 */
[----:B------:R-:W-:Y:S02]  /*b820*/  IMAD R11, R8, R20, R11 ;  /* 0x00000014080b7224 */ /* 0x000fe400078e020b */
[C---:B------:R-:W-:Y:S01]  /*b830*/  IMAD R17, R15.reuse, UR5, R12 ;  /* 0x000000050f117c24 */ /* 0x040fe2000f8e020c */
[----:B------:R-:W-:Y:S01]  /*b840*/  SHF.R.S32.HI R12, RZ, 0x1f, R13 ;  /* 0x0000001fff0c7819 */ /* 0x000fe2000001140d */
[----:B------:R-:W-:Y:S01]  /*b850*/  IMAD.WIDE.U32 R6, R15, UR4, R6 ;  /* 0x000000040f067c25 */ /* 0x000fe2000f8e0006 */
[----:B------:R-:W-:Y:S01]  /*b860*/  SHF.R.S32.HI R14, RZ, 0x1f, R11 ;  /* 0x0000001fff0e7819 */ /* 0x000fe2000001140b */
[----:B------:R-:W0:Y:S01]  /*b870*/  S2UR UR5, SR_CgaCtaId ;  /* 0x00000000000579c3 */ /* 0x000e220000008800 */
[----:B------:R-:W-:Y:S01]  /*b880*/  UMOV UR4, 0x400 ;  /* 0x0000040000047882 */ /* 0x000fe20000000000 */
[----:B------:R-:W-:Y:S01]  /*b890*/  IMAD R12, R12, UR6, RZ ;  /* 0x000000060c0c7c24 */ /* 0x000fe2000f8e02ff */
[----:B------:R-:W-:Y:S01]  /*b8a0*/  IADD3 R7, R7, R17, RZ ;  /* 0x0000001107077210 */ /* 0x000fe20007ffe0ff */
[----:B------:R-:W-:-:S02]  /*b8b0*/  IMAD R14, R14, UR8, RZ ;  /* 0x000000080e0e7c24 */ /* 0x000fc4000f8e02ff */
[C---:B------:R-:W-:Y:S02]  /*b8c0*/  IMAD R15, R13.reuse, UR7, R12 ;  /* 0x000000070d0f7c24 */ /* 0x040fe4000f8e020c */
[----:B------:R-:W-:Y:S01]  /*b8d0*/  IMAD.WIDE.U32 R4, R13, UR6, R4 ;  /* 0x000000060d047c25 */ /* 0x000fe2000f8e0004 */
[----:B------:R-:W-:-:S03]  /*b8e0*/  ULDC.64 UR6, c[0x0][0xba8] ;  /* 0x0002ea0000067ab9 */ /* 0x000fc60000000a00 */
[C---:B------:R-:W-:Y:S01]  /*b8f0*/  IMAD R17, R11.reuse, UR9, R14 ;  /* 0x000000090b117c24 */ /* 0x040fe2000f8e020e */
[----:B------:R-:W-:Y:S01]  /*b900*/  LEA R19, P0, R4, UR6, 0x2 ;  /* 0x0000000604137c11 */ /* 0x000fe2000f8010ff */
[----:B------:R-:W-:Y:S01]  /*b910*/  IMAD.WIDE.U32 R12, R11, UR8, R6 ;  /* 0x000000080b0c7c25 */ /* 0x000fe2000f8e0006 */
[----:B------:R-:W-:Y:S01]  /*b920*/  ULDC.64 UR8, c[0x0][0xb00] ;  /* 0x0002c00000087ab9 */ /* 0x000fe20000000a00 */
[----:B------:R-:W-:Y:S01]  /*b930*/  LEA R11, R9, R16, 0x7 ;  /* 0x00000010090b7211 */ /* 0x000fe200078e38ff */
[----:B------:R-:W-:Y:S01]  /*b940*/  ULDC UR6, c[0x0][0xa88] ;  /* 0x0002a20000067ab9 */ /* 0x000fe20000000800 */
[----:B------:R-:W-:Y:S01]  /*b950*/  IMAD.IADD R5, R5, 0x1, R15 ;  /* 0x0000000105057824 */ /* 0x000fe200078e020f */
[----:B------:R-:W-:Y:S01]  /*b960*/  LEA R6, P1, R12, UR8, 0x2 ;  /* 0x000000080c067c11 */ /* 0x000fe2000f8210ff */
[----:B------:R-:W-:Y:S01]  /*b970*/  IMAD.IADD R7, R13, 0x1, R17 ;  /* 0x000000010d077824 */ /* 0x000fe200078e0211 */
[----:B------:R-:W-:Y:S01]  /*b980*/  SHFL.IDX PT, R14, R19, 0x1, 0x1c1f ;  /* 0x003c1f00130e7f89 */ /* 0x000fe200000e0000 */
[----:B------:R-:W-:Y:S01]  /*b990*/  IMAD R8, R8, UR6, RZ ;  /* 0x0000000608087c24 */ /* 0x000fe2000f8e02ff */
[----:B------:R-:W-:Y:S01]  /*b9a0*/  LEA.HI.X R17, R4, UR7, R5, 0x2, P0 ;  /* 0x0000000704117c11 */ /* 0x000fe200080f1405 */
[----:B0-----:R-:W-:Y:S01]  /*b9b0*/  ULEA UR4, UR5, UR4, 0x18 ;  /* 0x0000000405047291 */ /* 0x001fe2000f8ec03f */
[----:B------:R-:W-:Y:S01]  /*b9c0*/  LEA.HI.X R7, R12, UR9, R7, 0x2, P1 ;  /* 0x000000090c077c11 */ /* 0x000fe200088f1407 */
[----:B------:R-:W-:Y:S01]  /*b9d0*/  VIADD R9, R11, 0x8 ;  /* 0x000000080b097836 */ /* 0x000fe20000000000 */
[----:B------:R-:W-:Y:S01]  /*b9e0*/  SHFL.IDX PT, R12, R19, RZ, 0x1c1f ;  /* 0x001c1fff130c7589 */ /* 0x000fe200000e0000 */
[----:B------:R-:W-:Y:S01]  /*b9f0*/  LOP3.LUT P0, RZ, R3, 0x3, RZ, 0xc0, !PT ;  /* 0x0000000303ff7812 */ /* 0x000fe2000780c0ff */
[----:B------:R-:W-:Y:S01]  /*ba00*/  UIADD3 UR4, UR4, 0x38820, URZ ;  /* 0x0003882004047890 */ /* 0x000fe2000fffe03f */
[CC--:B------:R-:W-:Y:S01]  /*ba10*/  ISETP.GE.AND P2, PT, R11.reuse, R8.reuse, PT ;  /* 0x000000080b00720c */ /* 0x0c0fe20003f46270 */
[----:B------:R-:W0:Y:S01]  /*ba20*/  SHFL.IDX PT, R13, R17, RZ, 0x1c1f ;  /* 0x001c1fff110d7589 */ /* 0x000e2200000e0000 */
[-C--:B------:R-:W-:Y:S01]  /*ba30*/  ISETP.GE.OR P1, PT, R11, R8.reuse, P0 ;  /* 0x000000080b00720c */ /* 0x080fe20000726670 */
[----:B------:R-:W-:Y:S01]  /*ba40*/  UPRMT UR4, URZ, 0x654, UR4 ;  /* 0x000006543f047896 */ /* 0x000fe20008000004 */
[----:B------:R-:W-:Y:S01]  /*ba50*/  ISETP.GE.OR P0, PT, R9, R8, P0 ;  /* 0x000000080900720c */ /* 0x000fe20000706670 */
[----:B------:R-:W1:Y:S01]  /*ba60*/  SHFL.IDX PT, R15, R17, 0x1, 0x1c1f ;  /* 0x003c1f00110f7f89 */ /* 0x000e6200000e0000 */
[----:B------:R-:W-:-:S03]  /*ba70*/  IMAD.IADD R3, R3, 0x1, -R10 ;  /* 0x0000000103037824 */ /* 0x000fc600078e0a0a */
[----:B------:R2:W3:Y:S02]  /*ba80*/  SHFL.IDX PT, R4, R6, RZ, 0x1c1f ;  /* 0x001c1fff06047589 */ /* 0x0004e400000e0000 */
[----:B------:R-:W-:Y:S01]  /*ba90*/  SHF.L.U32 R3, R3, 0x1, RZ ;  /* 0x0000000103037819 */ /* 0x000fe200000006ff */
[----:B------:R-:W-:Y:S01]  /*baa0*/  SYNCS.ARRIVE.TRANS64.RED.A1T0 RZ, [UR4], RZ ;  /* 0x000000ffffff79a7 */ /* 0x000fe20008100404 */
[----:B------:R2:W4:Y:S04]  /*bab0*/  SHFL.IDX PT, R5, R7, RZ, 0x1c1f ;  /* 0x001c1fff07057589 */ /* 0x00052800000e0000 */
[----:B0-----:R2:W-:Y:S04]  /*bac0*/  @!P1 ST.E desc[UR14][R12.64], R0 ;  /* 0x000000000c009985 */ /* 0x0015e8000c10190e */
[----:B-1----:R2:W-:Y:S01]  /*bad0*/  @!P0 ST.E desc[UR14][R14.64], R2 ;  /* 0x000000020e008985 */ /* 0x0025e2000c10190e */
[----:B------:R-:W-:Y:S05]  /*bae0*/  @P2 BRA `(.L_x_37) ;  /* 0x0000000800fc2947 */ /* 0x000fea0003800000 */
[C---:B--2---:R-:W-:Y:S01]  /*baf0*/  VIADD R0, R3.reuse, 0x8 ;  /* 0x0000000803007836 */ /* 0x044fe20000000000 */
[----:B------:R-:W-:Y:S01]  /*bb00*/  ULDC UR4, c[0x0][0xac8] ;  /* 0x0002b20000047ab9 */ /* 0x000fe20000000800 */
[C---:B------:R-:W-:Y:S01]  /*bb10*/  VIADD R2, R3.reuse, 0x10 ;  /* 0x0000001003027836 */ /* 0x040fe20000000000 */
[C---:B------:R-:W-:Y:S01]  /*bb20*/  IADD3 R10, R3.reuse, 0x18, RZ ;  /* 0x00000018030a7810 */ /* 0x040fe20007ffe0ff */
[C---:B------:R-:W-:Y:S01]  /*bb30*/  VIADD R19, R3.reuse, 0x20 ;  /* 0x0000002003137836 */ /* 0x040fe20000000000 */
[----:B------:R-:W-:Y:S01]  /*bb40*/  ISETP.GE.AND P3, PT, R0, UR4, PT ;  /* 0x0000000400007c0c */ /* 0x000fe2000bf66270 */
[C---:B------:R-:W-:Y:S01]  /*bb50*/  VIADD R20, R3.reuse, 0x28 ;  /* 0x0000002803147836 */ /* 0x040fe20000000000 */
[----:B------:R-:W-:Y:S01]  /*bb60*/  ISETP.GE.AND P4, PT, R2, UR4, PT ;  /* 0x0000000402007c0c */ /* 0x000fe2000bf86270 */
[----:B------:R-:W-:Y:S01]  /*bb70*/  ULDC.64 UR6, c[0x0][0x208] ;  /* 0x0000820000067ab9 */ /* 0x000fe20000000a00 */
[----:B------:R-:W-:Y:S01]  /*bb80*/  ISETP.GE.AND P5, PT, R10, UR4, PT ;  /* 0x000000040a007c0c */ /* 0x000fe2000bfa6270 */
[C---:B------:R-:W-:Y:S01]  /*bb90*/  VIADD R21, R3.reuse, 0x40 ;  /* 0x0000004003157836 */ /* 0x040fe20000000000 */
[C---:B------:R-:W-:Y:S01]  /*bba0*/  ISETP.GE.AND P2, PT, R3.reuse, UR4, PT ;  /* 0x0000000403007c0c */ /* 0x040fe2000bf46270 */
[----:B------:R-:W-:Y:S01]  /*bbb0*/  VIADD R23, R3, 0x50 ;  /* 0x0000005003177836 */ /* 0x000fe20000000000 */
[----:B------:R-:W-:-:S02]  /*bbc0*/  ISETP.GE.AND P0, PT, R19, UR4, PT ;  /* 0x0000000413007c0c */ /* 0x000fc4000bf06270 */
[----:B------:R-:W-:Y:S02]  /*bbd0*/  ISETP.GE.AND P1, PT, R20, UR4, PT ;  /* 0x0000000414007c0c */ /* 0x000fe4000bf26270 */
[----:B------:R-:W-:Y:S02]  /*bbe0*/  IADD3 R22, R3, 0x48, RZ ;  /* 0x0000004803167810 */ /* 0x000fe40007ffe0ff */
[----:B------:R-:W-:Y:S02]  /*bbf0*/  @!P3 LEA.HI R0, R0, R0, RZ, 0x1 ;  /* 0x000000000000b211 */ /* 0x000fe400078f08ff */
[----:B------:R-:W-:Y:S02]  /*bc00*/  @!P4 LEA.HI R2, R2, R2, RZ, 0x1 ;  /* 0x000000020202c211 */ /* 0x000fe400078f08ff */
[----:B------:R-:W-:Y:S02]  /*bc10*/  @!P5 LEA.HI R10, R10, R10, RZ, 0x1 ;  /* 0x0000000a0a0ad211 */ /* 0x000fe400078f08ff */
[----:B------:R-:W-:-:S02]  /*bc20*/  @!P3 LOP3.LUT R13, R0, 0xfffffffe, RZ, 0xc0, !PT ;  /* 0xfffffffe000db812 */ /* 0x000fc400078ec0ff */
[----:B------:R-:W-:Y:S01]  /*bc30*/  @!P4 LOP3.LUT R15, R2, 0xfffffffe, RZ, 0xc0, !PT ;  /* 0xfffffffe020fc812 */ /* 0x000fe200078ec0ff */
[C---:B------:R-:W-:Y:S01]  /*bc40*/  VIADD R2, R3.reuse, 0x38 ;  /* 0x0000003803027836 */ /* 0x040fe20000000000 */
[----:B------:R-:W-:Y:S01]  /*bc50*/  @!P5 LOP3.LUT R17, R10, 0xfffffffe, RZ, 0xc0, !PT ;  /* 0xfffffffe0a11d812 */ /* 0x000fe200078ec0ff */
[C-C-:B---34-:R-:W-:Y:S01]  /*bc60*/  @!P2 IMAD.WIDE R10, R3.reuse, 0x4, R4.reuse ;  /* 0x00000004030aa825 */ /* 0x158fe200078e0204 */
[----:B------:R-:W-:Y:S02]  /*bc70*/  IADD3 R0, R3, 0x30, RZ ;  /* 0x0000003003007810 */ /* 0x000fe40007ffe0ff */
[----:B------:R-:W-:Y:S01]  /*bc80*/  ISETP.GE.AND P6, PT, R23, UR4, PT ;  /* 0x0000000417007c0c */ /* 0x000fe2000bfc6270 */
[--C-:B------:R-:W-:Y:S01]  /*bc90*/  @!P3 IMAD.WIDE R12, R13, 0x4, R4.reuse ;  /* 0x000000040d0cb825 */ /* 0x100fe200078e0204 */
[----:B------:R0:W-:Y:S01]  /*bca0*/  @!P2 ST.E.64 desc[UR6][R10.64], R24 ;  /* 0x000000180a00a985 */ /* 0x0001e2000c101b06 */
[----:B------:R-:W-:Y:S02]  /*bcb0*/  ISETP.GE.AND P2, PT, R0, UR4, PT ;  /* 0x0000000400007c0c */ /* 0x000fe4000bf46270 */
[----:B------:R-:W-:Y:S01]  /*bcc0*/  @!P4 IMAD.WIDE R14, R15, 0x4, R4 ;  /* 0x000000040f0ec825 */ /* 0x000fe200078e0204 */
[----:B------:R1:W-:Y:S01]  /*bcd0*/  @!P3 ST.E.64 desc[UR6][R12.64], R28 ;  /* 0x0000001c0c00b985 */ /* 0x0003e2000c101b06 */
[----:B------:R-:W-:-:S02]  /*bce0*/  ISETP.GE.AND P3, PT, R2, UR4, PT ;  /* 0x0000000402007c0c */ /* 0x000fc4000bf66270 */
[----:B------:R-:W-:Y:S01]  /*bcf0*/  @!P5 IMAD.WIDE R16, R17, 0x4, R4 ;  /* 0x000000041110d825 */ /* 0x000fe200078e0204 */
[----:B------:R2:W-:Y:S01]  /*bd00*/  @!P4 ST.E.64 desc[UR6][R14.64], R32 ;  /* 0x000000200e00c985 */ /* 0x0005e2000c101b06 */
[----:B------:R-:W-:Y:S02]  /*bd10*/  ISETP.GE.AND P4, PT, R21, UR4, PT ;  /* 0x0000000415007c0c */ /* 0x000fe4000bf86270 */
[----:B------:R-:W-:Y:S01]  /*bd20*/  @!P0 LEA.HI R19, R19, R19, RZ, 0x1 ;  /* 0x0000001313138211 */ /* 0x000fe200078f08ff */
[----:B------:R3:W-:Y:S01]  /*bd30*/  @!P5 ST.E.64 desc[UR6][R16.64], R36 ;  /* 0x000000241000d985 */ /* 0x0007e2000c101b06 */
[----:B------:R-:W-:Y:S01]  /*bd40*/  ISETP.GE.AND P5, PT, R22, UR4, PT ;  /* 0x0000000416007c0c */ /* 0x000fe2000bfa6270 */
[----:B0-----:R-:W-:Y:S01]  /*bd50*/  VIADD R24, R3, 0x58 ;  /* 0x0000005803187836 */ /* 0x001fe20000000000 */
[----:B------:R-:W-:Y:S02]  /*bd60*/  @!P1 LEA.HI R20, R20, R20, RZ, 0x1 ;  /* 0x0000001414149211 */ /* 0x000fe400078f08ff */
[----:B------:R-:W-:-:S02]  /*bd70*/  @!P0 LOP3.LUT R11, R19, 0xfffffffe, RZ, 0xc0, !PT ;  /* 0xfffffffe130b8812 */ /* 0x000fc400078ec0ff */
[----:B-1----:R-:W-:Y:S02]  /*bd80*/  @!P1 LOP3.LUT R13, R20, 0xfffffffe, RZ, 0xc0, !PT ;  /* 0xfffffffe140d9812 */ /* 0x002fe400078ec0ff */
[----:B------:R-:W-:Y:S01]  /*bd90*/  @!P2 LEA.HI R0, R0, R0, RZ, 0x1 ;  /* 0x000000000000a211 */ /* 0x000fe200078f08ff */
[--C-:B------:R-:W-:Y:S01]  /*bda0*/  @!P0 IMAD.WIDE R10, R11, 0x4, R4.reuse ;  /* 0x000000040b0a8825 */ /* 0x100fe200078e0204 */
[----:B------:R-:W-:Y:S02]  /*bdb0*/  @!P3 LEA.HI R2, R2, R2, RZ, 0x1 ;  /* 0x000000020202b211 */ /* 0x000fe400078f08ff */
[----:B------:R-:W-:Y:S01]  /*bdc0*/  @!P4 LEA.HI R21, R21, R21, RZ, 0x1 ;  /* 0x000000151515c211 */ /* 0x000fe200078f08ff */
[----:B------:R-:W-:Y:S01]  /*bdd0*/  @!P1 IMAD.WIDE R12, R13, 0x4, R4 ;  /* 0x000000040d0c9825 */ /* 0x000fe200078e0204 */
[----:B------:R-:W-:Y:S01]  /*bde0*/  @!P5 LEA.HI R22, R22, R22, RZ, 0x1 ;  /* 0x000000161616d211 */ /* 0x000fe200078f08ff */
[----:B------:R0:W-:Y:S01]  /*bdf0*/  @!P0 ST.E.64 desc[UR6][R10.64], R40 ;  /* 0x000000280a008985 */ /* 0x0001e2000c101b06 */
[----:B------:R-:W-:-:S02]  /*be00*/  @!P6 LEA.HI R23, R23, R23, RZ, 0x1 ;  /* 0x000000171717e211 */ /* 0x000fc400078f08ff */
[----:B--2---:R-:W-:Y:S01]  /*be10*/  @!P2 LOP3.LUT R15, R0, 0xfffffffe, RZ, 0xc0, !PT ;  /* 0xfffffffe000fa812 */ /* 0x004fe200078ec0ff */
[----:B------:R1:W-:Y:S01]  /*be20*/  @!P1 ST.E.64 desc[UR6][R12.64], R44 ;  /* 0x0000002c0c009985 */ /* 0x0003e2000c101b06 */
[----:B---3--:R-:W-:Y:S01]  /*be30*/  @!P3 LOP3.LUT R17, R2, 0xfffffffe, RZ, 0xc0, !PT ;  /* 0xfffffffe0211b812 */ /* 0x008fe200078ec0ff */
[----:B------:R-:W-:Y:S01]  /*be40*/  VIADD R0, R3, 0x68 ;  /* 0x0000006803007836 */ /* 0x000fe20000000000 */
[----:B------:R-:W-:Y:S01]  /*be50*/  @!P4 LOP3.LUT R21, R21, 0xfffffffe, RZ, 0xc0, !PT ;  /* 0xfffffffe1515c812 */ /* 0x000fe200078ec0ff */
[C---:B------:R-:W-:Y:S01]  /*be60*/  VIADD R2, R3.reuse, 0x70 ;  /* 0x0000007003027836 */ /* 0x040fe20000000000 */
[----:B------:R-:W-:Y:S01]  /*be70*/  @!P5 LOP3.LUT R19, R22, 0xfffffffe, RZ, 0xc0, !PT ;  /* 0xfffffffe1613d812 */ /* 0x000fe200078ec0ff */
[----:B------:R-:W-:Y:S01]  /*be80*/  VIADD R22, R3, 0x80 ;  /* 0x0000008003167836 */ /* 0x000fe20000000000 */
[----:B------:R-:W-:Y:S02]  /*be90*/  @!P6 LOP3.LUT R23, R23, 0xfffffffe, RZ, 0xc0, !PT ;  /* 0xfffffffe1717e812 */ /* 0x000fe400078ec0ff */
[----:B------:R-:W-:Y:S01]  /*bea0*/  IADD3 R25, R3, 0x60, RZ ;  /* 0x0000006003197810 */ /* 0x000fe20007ffe0ff */
[----:B0-----:R-:W-:Y:S01]  /*beb0*/  @!P2 IMAD.WIDE R10, R15, 0x4, R4 ;  /* 0x000000040f0aa825 */ /* 0x001fe200078e0204 */
[----:B------:R-:W-:-:S02]  /*bec0*/  ISETP.GE.AND P1, PT, R24, UR4, PT ;  /* 0x0000000418007c0c */ /* 0x000fc4000bf26270 */
[----:B------:R-:W-:Y:S01]  /*bed0*/  ISETP.GE.AND P0, PT, R25, UR4, PT ;  /* 0x0000000419007c0c */ /* 0x000fe2000bf06270 */
[--C-:B-1----:R-:W-:Y:S01]  /*bee0*/  @!P3 IMAD.WIDE R12, R17, 0x4, R4.reuse ;  /* 0x00000004110cb825 */ /* 0x102fe200078e0204 */
[----:B------:R0:W-:Y:S01]  /*bef0*/  @!P2 ST.E.64 desc[UR6][R10.64], R48 ;  /* 0x000000300a00a985 */ /* 0x0001e2000c101b06 */
[----:B------:R-:W-:Y:S02]  /*bf00*/  ISETP.GE.AND P2, PT, R0, UR4, PT ;  /* 0x0000000400007c0c */ /* 0x000fe4000bf46270 */
[--C-:B------:R-:W-:Y:S01]  /*bf10*/  @!P4 IMAD.WIDE R14, R21, 0x4, R4.reuse ;  /* 0x00000004150ec825 */ /* 0x100fe200078e0204 */
[----:B------:R1:W-:Y:S03]  /*bf20*/  @!P3 ST.E.64 desc[UR6][R12.64], R52 ;  /* 0x000000340c00b985 */ /* 0x0003e6000c101b06 */
[----:B------:R-:W-:Y:S01]  /*bf30*/  @!P5 IMAD.WIDE R16, R19, 0x4, R4 ;  /* 0x000000041310d825 */ /* 0x000fe200078e0204 */
[----:B------:R2:W-:Y:S01]  /*bf40*/  @!P4 ST.E.64 desc[UR6][R14.64], R56 ;  /* 0x000000380e00c985 */ /* 0x0005e2000c101b06 */
[----:B------:R-:W-:-:S02]  /*bf50*/  IADD3 R19, R3, 0x78, RZ ;  /* 0x0000007803137810 */ /* 0x000fc40007ffe0ff */
[----:B------:R-:W-:Y:S01]  /*bf60*/  @!P6 IMAD.WIDE R20, R23, 0x4, R4 ;  /* 0x000000041714e825 */ /* 0x000fe200078e0204 */
[----:B------:R3:W-:Y:S01]  /*bf70*/  @!P5 ST.E.64 desc[UR6][R16.64], R60 ;  /* 0x0000003c1000d985 */ /* 0x0007e2000c101b06 */
[----:B------:R-:W-:Y:S02]  /*bf80*/  ISETP.GE.AND P5, PT, R19, UR4, PT ;  /* 0x0000000413007c0c */ /* 0x000fe4000bfa6270 */
[----:B------:R-:W-:Y:S01]  /*bf90*/  VIADD R23, R3, 0x88 ;  /* 0x0000008803177836 */ /* 0x000fe20000000000 */
[----:B------:R4:W-:Y:S01]  /*bfa0*/  @!P6 ST.E.64 desc[UR6][R20.64], R64 ;  /* 0x000000401400e985 */ /* 0x0009e2000c101b06 */
[----:B------:R-:W-:Y:S02]  /*bfb0*/  ISETP.GE.AND P6, PT, R2, UR4, PT ;  /* 0x0000000402007c0c */ /* 0x000fe4000bfc6270 */
[----:B------:R-:W-:Y:S02]  /*bfc0*/  ISETP.GE.AND P4, PT, R22, UR4, PT ;  /* 0x0000000416007c0c */ /* 0x000fe4000bf86270 */
[----:B------:R-:W-:-:S02]  /*bfd0*/  ISETP.GE.AND P3, PT, R23, UR4, PT ;  /* 0x0000000417007c0c */ /* 0x000fc4000bf66270 */
[----:B------:R-:W-:Y:S02]  /*bfe0*/  @!P1 LEA.HI R24, R24, R24, RZ, 0x1 ;  /* 0x0000001818189211 */ /* 0x000fe400078f08ff */
[----:B------:R-:W-:Y:S02]  /*bff0*/  @!P0 LEA.HI R25, R25, R25, RZ, 0x1 ;  /* 0x0000001919198211 */ /* 0x000fe400078f08ff */
[----:B0-----:R-:W-:Y:S02]  /*c000*/  @!P1 LOP3.LUT R11, R24, 0xfffffffe, RZ, 0xc0, !PT ;  /* 0xfffffffe180b9812 */ /* 0x001fe400078ec0ff */
[----:B-1----:R-:W-:Y:S01]  /*c010*/  @!P0 LOP3.LUT R13, R25, 0xfffffffe, RZ, 0xc0, !PT ;  /* 0xfffffffe190d8812 */ /* 0x002fe200078ec0ff */
[----:B------:R-:W-:Y:S01]  /*c020*/  VIADD R25, R3, 0x98 ;  /* 0x0000009803197836 */ /* 0x000fe20000000000 */
[----:B------:R-:W-:Y:S01]  /*c030*/  @!P2 LEA.HI R0, R0, R0, RZ, 0x1 ;  /* 0x000000000000a211 */ /* 0x000fe200078f08ff */
[----:B------:R-:W-:Y:S01]  /*c040*/  @!P1 IMAD.WIDE R10, R11, 0x4, R4 ;  /* 0x000000040b0a9825 */ /* 0x000fe200078e0204 */
[----:B------:R-:W-:-:S02]  /*c050*/  @!P6 LEA.HI R2, R2, R2, RZ, 0x1 ;  /* 0x000000020202e211 */ /* 0x000fc400078f08ff */
[----:B------:R-:W-:Y:S01]  /*c060*/  @!P5 LEA.HI R19, R19, R19, RZ, 0x1 ;  /* 0x000000131313d211 */ /* 0x000fe200078f08ff */
[----:B------:R-:W-:Y:S01]  /*c070*/  @!P0 IMAD.WIDE R12, R13, 0x4, R4 ;  /* 0x000000040d0c8825 */ /* 0x000fe200078e0204 */
[----:B------:R-:W-:Y:S01]  /*c080*/  @!P4 LEA.HI R22, R22, R22, RZ, 0x1 ;  /* 0x000000161616c211 */ /* 0x000fe200078f08ff */
[----:B------:R0:W-:Y:S01]  /*c090*/  @!P1 ST.E.64 desc[UR6][R10.64], R68 ;  /* 0x000000440a009985 */ /* 0x0001e2000c101b06 */
[----:B------:R-:W-:Y:S02]  /*c0a0*/  @!P3 LEA.HI R23, R23, R23, RZ, 0x1 ;  /* 0x000000171717b211 */ /* 0x000fe400078f08ff */
[----:B--2---:R-:W-:Y:S01]  /*c0b0*/  @!P2 LOP3.LUT R15, R0, 0xfffffffe, RZ, 0xc0, !PT ;  /* 0xfffffffe000fa812 */ /* 0x004fe200078ec0ff */
[----:B------:R1:W-:Y:S01]  /*c0c0*/  @!P0 ST.E.64 desc[UR6][R12.64], R72 ;  /* 0x000000480c008985 */ /* 0x0003e2000c101b06 */
[----:B---3--:R-:W-:Y:S01]  /*c0d0*/  @!P6 LOP3.LUT R17, R2, 0xfffffffe, RZ, 0xc0, !PT ;  /* 0xfffffffe0211e812 */ /* 0x008fe200078ec0ff */
[----:B------:R-:W-:Y:S01]  /*c0e0*/  VIADD R0, R3, 0xa0 ;  /* 0x000000a003007836 */ /* 0x000fe20000000000 */
[----:B------:R-:W-:-:S02]  /*c0f0*/  @!P5 LOP3.LUT R19, R19, 0xfffffffe, RZ, 0xc0, !PT ;  /* 0xfffffffe1313d812 */ /* 0x000fc400078ec0ff */
[----:B----4-:R-:W-:Y:S01]  /*c100*/  @!P4 LOP3.LUT R21, R22, 0xfffffffe, RZ, 0xc0, !PT ;  /* 0xfffffffe1615c812 */ /* 0x010fe200078ec0ff */
[----:B------:R-:W-:Y:S01]  /*c110*/  VIADD R22, R3, 0xb8 ;  /* 0x000000b803167836 */ /* 0x000fe20000000000 */
[----:B------:R-:W-:Y:S02]  /*c120*/  @!P3 LOP3.LUT R23, R23, 0xfffffffe, RZ, 0xc0, !PT ;  /* 0xfffffffe1717b812 */ /* 0x000fe400078ec0ff */
[----:B------:R-:W-:Y:S01]  /*c130*/  IADD3 R24, R3, 0x90, RZ ;  /* 0x0000009003187810 */ /* 0x000fe20007ffe0ff */
[--C-:B0-----:R-:W-:Y:S01]  /*c140*/  @!P2 IMAD.WIDE R10, R15, 0x4, R4.reuse ;  /* 0x000000040f0aa825 */ /* 0x101fe200078e0204 */
[----:B------:R-:W-:Y:S02]  /*c150*/  IADD3 R2, R3, 0xa8, RZ ;  /* 0x000000a803027810 */ /* 0x000fe40007ffe0ff */
[----:B------:R-:W-:Y:S01]  /*c160*/  ISETP.GE.AND P0, PT, R24, UR4, PT ;  /* 0x0000000418007c0c */ /* 0x000fe2000bf06270 */
[----:B-1----:R-:W-:Y:S01]  /*c170*/  @!P6 IMAD.WIDE R12, R17, 0x4, R4 ;  /* 0x00000004110ce825 */ /* 0x002fe200078e0204 */
[----:B------:R0:W-:Y:S01]  /*c180*/  @!P2 ST.E.64 desc[UR6][R10.64], R76 ;  /* 0x0000004c0a00a985 */ /* 0x0001e2000c101b06 */
[----:B------:R-:W-:-:S02]  /*c190*/  ISETP.GE.AND P1, PT, R25, UR4, PT ;  /* 0x0000000419007c0c */ /* 0x000fc4000bf26270 */
[--C-:B------:R-:W-:Y:S01]  /*c1a0*/  @!P5 IMAD.WIDE R14, R19, 0x4, R4.reuse ;  /* 0x00000004130ed825 */ /* 0x100fe200078e0204 */
[----:B------:R1:W-:Y:S01]  /*c1b0*/  @!P6 ST.E.64 desc[UR6][R12.64], R80 ;  /* 0x000000500c00e985 */ /* 0x0003e2000c101b06 */
[----:B------:R-:W-:Y:S02]  /*c1c0*/  ISETP.GE.AND P2, PT, R0, UR4, PT ;  /* 0x0000000400007c0c */ /* 0x000fe4000bf46270 */
[--C-:B------:R-:W-:Y:S01]  /*c1d0*/  @!P4 IMAD.WIDE R16, R21, 0x4, R4.reuse ;  /* 0x000000041510c825 */ /* 0x100fe200078e0204 */
[----:B------:R2:W-:Y:S01]  /*c1e0*/  @!P5 ST.E.64 desc[UR6][R14.64], R84 ;  /* 0x000000540e00d985 */ /* 0x0005e2000c101b06 */
[----:B------:R-:W-:Y:S02]  /*c1f0*/  ISETP.GE.AND P5, PT, R22, UR4, PT ;  /* 0x0000000416007c0c */ /* 0x000fe4000bfa6270 */
[----:B------:R-:W-:Y:S01]  /*c200*/  @!P3 IMAD.WIDE R20, R23, 0x4, R4 ;  /* 0x000000041714b825 */ /* 0x000fe200078e0204 */
[----:B------:R3:W-:Y:S01]  /*c210*/  @!P4 ST.E.64 desc[UR6][R16.64], R88 ;  /* 0x000000581000c985 */ /* 0x0007e2000c101b06 */
[----:B------:R-:W-:-:S02]  /*c220*/  IADD3 R23, R3, 0xc0, RZ ;  /* 0x000000c003177810 */ /* 0x000fc40007ffe0ff */
[----:B------:R-:W-:Y:S01]  /*c230*/  VIADD R19, R3, 0xb0 ;  /* 0x000000b003137836 */ /* 0x000fe20000000000 */
[----:B------:R4:W-:Y:S01]  /*c240*/  @!P3 ST.E.64 desc[UR6][R20.64], R92 ;  /* 0x0000005c1400b985 */ /* 0x0009e2000c101b06 */
[----:B------:R-:W-:Y:S02]  /*c250*/  ISETP.GE.AND P3, PT, R2, UR4, PT ;  /* 0x0000000402007c0c */ /* 0x000fe4000bf66270 */
[----:B------:R-:W-:Y:S02]  /*c260*/  ISETP.GE.AND P6, PT, R23, UR4, PT ;  /* 0x0000000417007c0c */ /* 0x000fe4000bfc6270 */
[----:B------:R-:W-:Y:S02]  /*c270*/  ISETP.GE.AND P4, PT, R19, UR4, PT ;  /* 0x0000000413007c0c */ /* 0x000fe4000bf86270 */
[----:B------:R-:W-:Y:S02]  /*c280*/  @!P0 LEA.HI R24, R24, R24, RZ, 0x1 ;  /* 0x0000001818188211 */ /* 0x000fe400078f08ff */
[----:B------:R-:W-:-:S02]  /*c290*/  @!P1 LEA.HI R25, R25, R25, RZ, 0x1 ;  /* 0x0000001919199211 */ /* 0x000fc400078f08ff */
[----:B0-----:R-:W-:Y:S02]  /*c2a0*/  @!P0 LOP3.LUT R11, R24, 0xfffffffe, RZ, 0xc0, !PT ;  /* 0xfffffffe180b8812 */ /* 0x001fe400078ec0ff */
[----:B------:R-:W-:Y:S02]  /*c2b0*/  @!P2 LEA.HI R0, R0, R0, RZ, 0x1 ;  /* 0x000000000000a211 */ /* 0x000fe400078f08ff */
[----:B------:R-:W-:Y:S01]  /*c2c0*/  @!P3 LEA.HI R2, R2, R2, RZ, 0x1 ;  /* 0x000000020202b211 */ /* 0x000fe200078f08ff */
[--C-:B------:R-:W-:Y:S01]  /*c2d0*/  @!P0 IMAD.WIDE R10, R11, 0x4, R4.reuse ;  /* 0x000000040b0a8825 */ /* 0x100fe200078e0204 */
[----:B-1----:R-:W-:Y:S02]  /*c2e0*/  @!P1 LOP3.LUT R13, R25, 0xfffffffe, RZ, 0xc0, !PT ;  /* 0xfffffffe190d9812 */ /* 0x002fe400078ec0ff */
[----:B------:R-:W-:Y:S02]  /*c2f0*/  @!P4 LEA.HI R19, R19, R19, RZ, 0x1 ;  /* 0x000000131313c211 */ /* 0x000fe400078f08ff */
[----:B--2---:R-:W-:Y:S01]  /*c300*/  @!P2 LOP3.LUT R15, R0, 0xfffffffe, RZ, 0xc0, !PT ;  /* 0xfffffffe000fa812 */ /* 0x004fe200078ec0ff */
[--C-:B------:R-:W-:Y:S01]  /*c310*/  @!P1 IMAD.WIDE R12, R13, 0x4, R4.reuse ;  /* 0x000000040d0c9825 */ /* 0x100fe200078e0204 */
[----:B------:R-:W-:Y:S01]  /*c320*/  @!P5 LEA.HI R22, R22, R22, RZ, 0x1 ;  /* 0x000000161616d211 */ /* 0x000fe200078f08ff */
[----:B------:R0:W-:Y:S01]  /*c330*/  @!P0 ST.E.64 desc[UR6][R10.64], R96 ;  /* 0x000000600a008985 */ /* 0x0001e2000c101b06 */
[----:B---3--:R-:W-:Y:S01]  /*c340*/  @!P3 LOP3.LUT R17, R2, 0xfffffffe, RZ, 0xc0, !PT ;  /* 0xfffffffe0211b812 */ /* 0x008fe200078ec0ff */
[----:B------:R-:W-:Y:S01]  /*c350*/  @!P2 IMAD.WIDE R14, R15, 0x4, R4 ;  /* 0x000000040f0ea825 */ /* 0x000fe200078e0204 */
[----:B------:R-:W-:Y:S01]  /*c360*/  @!P6 LEA.HI R23, R23, R23, RZ, 0x1 ;  /* 0x000000171717e211 */ /* 0x000fe200078f08ff */
[----:B------:R1:W-:Y:S01]  /*c370*/  @!P1 ST.E.64 desc[UR6][R12.64], R100 ;  /* 0x000000640c009985 */ /* 0x0003e2000c101b06 */
[----:B------:R-:W-:Y:S01]  /*c380*/  @!P4 LOP3.LUT R19, R19, 0xfffffffe, RZ, 0xc0, !PT ;  /* 0xfffffffe1313c812 */ /* 0x000fe200078ec0ff */
[----:B------:R-:W-:Y:S01]  /*c390*/  VIADD R0, R3, 0xc8 ;  /* 0x000000c803007836 */ /* 0x000fe20000000000 */
[----:B----4-:R-:W-:Y:S01]  /*c3a0*/  @!P5 LOP3.LUT R21, R22, 0xfffffffe, RZ, 0xc0, !PT ;  /* 0xfffffffe1615d812 */ /* 0x010fe200078ec0ff */
[----:B------:R2:W-:Y:S01]  /*c3b0*/  @!P2 ST.E.64 desc[UR6][R14.64], R104 ;  /* 0x000000680e00a985 */ /* 0x0005e2000c101b06 */
[----:B------:R-:W-:Y:S01]  /*c3c0*/  @!P6 LOP3.LUT R23, R23, 0xfffffffe, RZ, 0xc0, !PT ;  /* 0xfffffffe1717e812 */ /* 0x000fe200078ec0ff */
[C---:B------:R-:W-:Y:S01]  /*c3d0*/  VIADD R2, R3.reuse, 0xd0 ;  /* 0x000000d003027836 */ /* 0x040fe20000000000 */
[----:B------:R-:W-:Y:S01]  /*c3e0*/  ISETP.GE.AND P0, PT, R0, UR4, PT ;  /* 0x0000000400007c0c */ /* 0x000fe2000bf06270 */
[----:B------:R-:W-:-:S02]  /*c3f0*/  VIADD R22, R3, 0xe0 ;  /* 0x000000e003167836 */ /* 0x000fc40000000000 */
[----:B0-----:R-:W-:Y:S01]  /*c400*/  @!P3 IMAD.WIDE R10, R17, 0x4, R4 ;  /* 0x00000004110ab825 */ /* 0x001fe200078e0204 */
[----:B------:R-:W-:-:S03]  /*c410*/  ISETP.GE.AND P1, PT, R2, UR4, PT ;  /* 0x0000000402007c0c */ /* 0x000fc6000bf26270 */
[--C-:B-1----:R-:W-:Y:S01]  /*c420*/  @!P4 IMAD.WIDE R12, R19, 0x4, R4.reuse ;  /* 0x00000004130cc825 */ /* 0x102fe200078e0204 */
[----:B------:R0:W-:Y:S01]  /*c430*/  @!P3 ST.E.64 desc[UR6][R10.64], R108 ;  /* 0x0000006c0a00b985 */ /* 0x0001e2000c101b06 */
[----:B------:R-:W-:Y:S02]  /*c440*/  IADD3 R19, R3, 0xd8, RZ ;  /* 0x000000d803137810 */ /* 0x000fe40007ffe0ff */
[--C-:B------:R-:W-:Y:S01]  /*c450*/  @!P5 IMAD.WIDE R16, R21, 0x4, R4.reuse ;  /* 0x000000041510d825 */ /* 0x100fe200078e0204 */
[----:B------:R1:W-:Y:S01]  /*c460*/  @!P4 ST.E.64 desc[UR6][R12.64], R112 ;  /* 0x000000700c00c985 */ /* 0x0003e2000c101b06 */
[----:B--2---:R-:W-:Y:S02]  /*c470*/  IADD3 R15, R3, 0xf0, RZ ;  /* 0x000000f0030f7810 */ /* 0x004fe40007ffe0ff */
[----:B------:R-:W-:Y:S01]  /*c480*/  @!P6 IMAD.WIDE R20, R23, 0x4, R4 ;  /* 0x000000041714e825 */ /* 0x000fe200078e0204 */
[----:B------:R2:W-:Y:S01]  /*c490*/  @!P5 ST.E.64 desc[UR6][R16.64], R116 ;  /* 0x000000741000d985 */ /* 0x0005e2000c101b06 */
[----:B------:R-:W-:-:S02]  /*c4a0*/  ISETP.GE.AND P2, PT, R19, UR4, PT ;  /* 0x0000000413007c0c */ /* 0x000fc4000bf46270 */
[C---:B------:R-:W-:Y:S01]  /*c4b0*/  VIADD R14, R3.reuse, 0xe8 ;  /* 0x000000e8030e7836 */ /* 0x040fe20000000000 */
[----:B------:R3:W-:Y:S01]  /*c4c0*/  @!P6 ST.E.64 desc[UR6][R20.64], R120 ;  /* 0x000000781400e985 */ /* 0x0007e2000c101b06 */
[----:B------:R-:W-:Y:S01]  /*c4d0*/  ISETP.GE.AND P3, PT, R22, UR4, PT ;  /* 0x0000000416007c0c */ /* 0x000fe2000bf66270 */
[----:B0-----:R-:W-:Y:S01]  /*c4e0*/  VIADD R11, R3, 0xf8 ;  /* 0x000000f8030b7836 */ /* 0x001fe20000000000 */
[----:B------:R-:W-:Y:S02]  /*c4f0*/  ISETP.GE.AND P5, PT, R15, UR4, PT ;  /* 0x000000040f007c0c */ /* 0x000fe4000bfa6270 */
[----:B------:R-:W-:Y:S02]  /*c500*/  ISETP.GE.AND P4, PT, R14, UR4, PT ;  /* 0x000000040e007c0c */ /* 0x000fe4000bf86270 */
[----:B------:R-:W-:Y:S02]  /*c510*/  ISETP.GE.AND P6, PT, R11, UR4, PT ;  /* 0x000000040b007c0c */ /* 0x000fe4000bfc6270 */
[----:B------:R-:W-:-:S02]  /*c520*/  @!P0 LEA.HI R0, R0, R0, RZ, 0x1 ;  /* 0x0000000000008211 */ /* 0x000fc400078f08ff */
[----:B------:R-:W-:Y:S02]  /*c530*/  @!P1 LEA.HI R2, R2, R2, RZ, 0x1 ;  /* 0x0000000202029211 */ /* 0x000fe400078f08ff */
[----:B------:R-:W-:Y:S02]  /*c540*/  @!P2 LEA.HI R19, R19, R19, RZ, 0x1 ;  /* 0x000000131313a211 */ /* 0x000fe400078f08ff */
[----:B------:R-:W-:Y:S02]  /*c550*/  @!P3 LEA.HI R22, R22, R22, RZ, 0x1 ;  /* 0x000000161616b211 */ /* 0x000fe400078f08ff */
[----:B------:R-:W-:Y:S02]  /*c560*/  @!P5 LEA.HI R10, R15, R15, RZ, 0x1 ;  /* 0x0000000f0f0ad211 */ /* 0x000fe400078f08ff */
[----:B------:R-:W-:Y:S02]  /*c570*/  @!P4 LEA.HI R14, R14, R14, RZ, 0x1 ;  /* 0x0000000e0e0ec211 */ /* 0x000fe400078f08ff */
[----:B-1----:R-:W-:-:S02]  /*c580*/  @!P6 LEA.HI R12, R11, R11, RZ, 0x1 ;  /* 0x0000000b0b0ce211 */ /* 0x002fc400078f08ff */
[----:B------:R-:W-:Y:S02]  /*c590*/  @!P0 LOP3.LUT R11, R0, 0xfffffffe, RZ, 0xc0, !PT ;  /* 0xfffffffe000b8812 */ /* 0x000fe400078ec0ff */
[----:B------:R-:W-:Y:S02]  /*c5a0*/  @!P1 LOP3.LUT R13, R2, 0xfffffffe, RZ, 0xc0, !PT ;  /* 0xfffffffe020d9812 */ /* 0x000fe400078ec0ff */
[----:B------:R-:W-:Y:S02]  /*c5b0*/  @!P2 LOP3.LUT R15, R19, 0xfffffffe, RZ, 0xc0, !PT ;  /* 0xfffffffe130fa812 */ /* 0x000fe400078ec0ff */
[----:B--2---:R-:W-:Y:S02]  /*c5c0*/  @!P3 LOP3.LUT R17, R22, 0xfffffffe, RZ, 0xc0, !PT ;  /* 0xfffffffe1611b812 */ /* 0x004fe400078ec0ff */
[----:B---3--:R-:W-:Y:S01]  /*c5d0*/  @!P4 LOP3.LUT R21, R14, 0xfffffffe, RZ, 0xc0, !PT ;  /* 0xfffffffe0e15c812 */ /* 0x008fe200078ec0ff */
[----:B------:R-:W-:Y:S01]  /*c5e0*/  @!P2 IMAD.WIDE R14, R15, 0x4, R4 ;  /* 0x000000040f0ea825 */ /* 0x000fe200078e0204 */
[----:B------:R-:W-:-:S02]  /*c5f0*/  @!P5 LOP3.LUT R23, R10, 0xfffffffe, RZ, 0xc0, !PT ;  /* 0xfffffffe0a17d812 */ /* 0x000fc400078ec0ff */
[----:B------:R-:W-:Y:S01]  /*c600*/  @!P6 LOP3.LUT R19, R12, 0xfffffffe, RZ, 0xc0, !PT ;  /* 0xfffffffe0c13e812 */ /* 0x000fe200078ec0ff */
[----:B------:R-:W-:-:S04]  /*c610*/  @!P0 IMAD.WIDE R10, R11, 0x4, R4 ;  /* 0x000000040b0a8825 */ /* 0x000fc800078e0204 */
[--C-:B------:R-:W-:Y:S01]  /*c620*/  @!P1 IMAD.WIDE R12, R13, 0x4, R4.reuse ;  /* 0x000000040d0c9825 */ /* 0x100fe200078e0204 */
[----:B------:R0:W-:Y:S03]  /*c630*/  @!P0 ST.E.64 desc[UR6][R10.64], R124 ;  /* 0x0000007c0a008985 */ /* 0x0001e6000c101b06 */
[--C-:B------:R-:W-:Y:S01]  /*c640*/  @!P3 IMAD.WIDE R16, R17, 0x4, R4.reuse ;  /* 0x000000041110b825 */ /* 0x100fe200078e0204 */
[----:B------:R0:W-:Y:S03]  /*c650*/  @!P1 ST.E.64 desc[UR6][R12.64], R128 ;  /* 0x000000800c009985 */ /* 0x0001e6000c101b06 */
[--C-:B------:R-:W-:Y:S01]  /*c660*/  @!P4 IMAD.WIDE R20, R21, 0x4, R4.reuse ;  /* 0x000000041514c825 */ /* 0x100fe200078e0204 */
[----:B------:R0:W-:Y:S03]  /*c670*/  @!P2 ST.E.64 desc[UR6][R14.64], R132 ;  /* 0x000000840e00a985 */ /* 0x0001e6000c101b06 */
[--C-:B------:R-:W-:Y:S01]  /*c680*/  @!P5 IMAD.WIDE R22, R23, 0x4, R4.reuse ;  /* 0x000000041716d825 */ /* 0x100fe200078e0204 */
[----:B------:R0:W-:Y:S03]  /*c690*/  @!P3 ST.E.64 desc[UR6][R16.64], R136 ;  /* 0x000000881000b985 */ /* 0x0001e6000c101b06 */
[----:B------:R-:W-:Y:S01]  /*c6a0*/  @!P6 IMAD.WIDE R4, R19, 0x4, R4 ;  /* 0x000000041304e825 */ /* 0x000fe200078e0204 */
[----:B------:R0:W-:Y:S04]  /*c6b0*/  @!P4 ST.E.64 desc[UR6][R20.64], R140 ;  /* 0x0000008c1400c985 */ /* 0x0001e8000c101b06 */
[----:B------:R0:W-:Y:S04]  /*c6c0*/  @!P5 ST.E.64 desc[UR6][R22.64], R144 ;  /* 0x000000901600d985 */ /* 0x0001e8000c101b06 */
[----:B------:R0:W-:Y:S02]  /*c6d0*/  @!P6 ST.E.64 desc[UR6][R4.64], R148 ;  /* 0x000000940400e985 */ /* 0x0001e4000c101b06 */
.L_x_37:
[----:B------:R-:W-:Y:S05]  /*c6e0*/  BSYNC B0 ;  /* 0x0000000000007941 */ /* 0x000fea0003800000 */
.L_x_36:
[----:B------:R-:W-:Y:S01]  /*c6f0*/  ISETP.GE.AND P0, PT, R9, R8, PT ;  /* 0x000000080900720c */ /* 0x000fe20003f06270 */
[----:B0---4-:R0:W1:Y:S04]  /*c700*/  SHFL.IDX PT, R5, R7, 0x1, 0x1c1f ;  /* 0x003c1f0007057f89 */ /* 0x01106800000e0000 */
[----:B---3--:R0:W3:Y:S08]  /*c710*/  SHFL.IDX PT, R4, R6, 0x1, 0x1c1f ;  /* 0x003c1f0006047f89 */ /* 0x0080f000000e0000 */
[----:B0-----:R-:W-:Y:S05]  /*c720*/  @P0 BRA `(.L_x_8) ;  /* 0x0000004c00940947 */ /* 0x001fea0003800000 */
[C---:B--2---:R-:W-:Y:S01]  /*c730*/  VIADD R0, R3.reuse, 0x8 ;  /* 0x0000000803007836 */ /* 0x044fe20000000000 */
[C---:B------:R-:W-:Y:S01]  /*c740*/  IADD3 R2, R3.reuse, 0x10, RZ ;  /* 0x0000001003027810 */ /* 0x040fe20007ffe0ff */
[----:B------:R-:W-:Y:S01]  /*c750*/  ULDC UR4, c[0x0][0xac8] ;  /* 0x0002b20000047ab9 */ /* 0x000fe20000000800 */
[C---:B------:R-:W-:Y:S01]  /*c760*/  VIADD R12, R3.reuse, 0x18 ;  /* 0x00000018030c7836 */ /* 0x040fe20000000000 */
[C---:B------:R-:W-:Y:S01]  /*c770*/  ISETP.GE.AND P0, PT, R3.reuse, UR4, PT ;  /* 0x0000000403007c0c */ /* 0x040fe2000bf06270 */
[C---:B------:R-:W-:Y:S01]  /*c780*/  VIADD R13, R3.reuse, 0x20 ;  /* 0x00000020030d7836 */ /* 0x040fe20000000000 */
[----:B------:R-:W-:Y:S01]  /*c790*/  ISETP.GE.AND P1, PT, R0, UR4, PT ;  /* 0x0000000400007c0c */ /* 0x000fe2000bf26270 */
[----:B------:R-:W-:Y:S01]  /*c7a0*/  ULDC.64 UR6, c[0x0][0x208] ;  /* 0x0000820000067ab9 */ /* 0x000fe20000000a00 */
[----:B------:R-:W-:Y:S01]  /*c7b0*/  ISETP.GE.AND P2, PT, R2, UR4, PT ;  /* 0x0000000402007c0c */ /* 0x000fe2000bf46270 */
[C---:B------:R-:W-:Y:S01]  /*c7c0*/  VIADD R14, R3.reuse, 0x38 ;  /* 0x00000038030e7836 */ /* 0x040fe20000000000 */
[----:B------:R-:W-:Y:S01]  /*c7d0*/  ISETP.GE.AND P5, PT, R12, UR4, PT ;  /* 0x000000040c007c0c */ /* 0x000fe2000bfa6270 */
[----:B------:R-:W-:Y:S01]  /*c7e0*/  VIADD R16, R3, 0x48 ;  /* 0x0000004803107836 */ /* 0x000fe20000000000 */
[----:B------:R-:W-:Y:S01]  /*c7f0*/  ISETP.GE.AND P6, PT, R13, UR4, PT ;  /* 0x000000040d007c0c */ /* 0x000fe2000bfc6270 */
[C---:B------:R-:W-:Y:S01]  /*c800*/  VIADD R20, R3.reuse, 0x50 ;  /* 0x0000005003147836 */ /* 0x040fe20000000000 */
[----:B------:R-:W-:-:S02]  /*c810*/  IADD3 R15, R3, 0x40, RZ ;  /* 0x00000040030f7810 */ /* 0x000fc40007ffe0ff */
[----:B------:R-:W-:Y:S01]  /*c820*/  ISETP.GE.AND P4, PT, R16, UR4, PT ;  /* 0x0000000410007c0c */ /* 0x000fe2000bf86270 */
[--C-:B-1-3--:R-:W-:Y:S01]  /*c830*/  @!P0 IMAD.WIDE R6, R3, 0x4, R4.reuse ;  /* 0x0000000403068825 */ /* 0x10afe200078e0204 */
[----:B------:R-:W-:Y:S02]  /*c840*/  ISETP.GE.AND P3, PT, R15, UR4, PT ;  /* 0x000000040f007c0c */ /* 0x000fe4000bf66270 */
[----:B------:R-:W-:Y:S02]  /*c850*/  @!P1 LEA.HI R0, R0, R0, RZ, 0x1 ;  /* 0x0000000000009211 */ /* 0x000fe400078f08ff */
[----:B------:R-:W-:Y:S01]  /*c860*/  @!P2 LEA.HI R2, R2, R2, RZ, 0x1 ;  /* 0x000000020202a211 */ /* 0x000fe200078f08ff */
[----:B------:R0:W-:Y:S01]  /*c870*/  @!P0 ST.E.64 desc[UR6][R6.64], R26 ;  /* 0x0000001a06008985 */ /* 0x0001e2000c101b06 */
[----:B------:R-:W-:Y:S02]  /*c880*/  @!P1 LOP3.LUT R9, R0, 0xfffffffe, RZ, 0xc0, !PT ;  /* 0xfffffffe00099812 */ /* 0x000fe400078ec0ff */
[----:B------:R-:W-:Y:S01]  /*c890*/  @!P2 LOP3.LUT R11, R2, 0xfffffffe, RZ, 0xc0, !PT ;  /* 0xfffffffe020ba812 */ /* 0x000fe200078ec0ff */
[C---:B------:R-:W-:Y:S01]  /*c8a0*/  VIADD R2, R3.reuse, 0x30 ;  /* 0x0000003003027836 */ /* 0x040fe20000000000 */
[----:B------:R-:W-:Y:S01]  /*c8b0*/  IADD3 R0, R3, 0x28, RZ ;  /* 0x0000002803007810 */ /* 0x000fe20007ffe0ff */
[----:B------:R-:W-:Y:S01]  /*c8c0*/  @!P1 IMAD.WIDE R8, R9, 0x4, R4 ;  /* 0x0000000409089825 */ /* 0x000fe200078e0204 */
[----:B------:R-:W-:-:S02]  /*c8d0*/  @!P5 LEA.HI R12, R12, R12, RZ, 0x1 ;  /* 0x0000000c0c0cd211 */ /* 0x000fc400078f08ff */
[----:B------:R-:W-:Y:S01]  /*c8e0*/  ISETP.GE.AND P0, PT, R0, UR4, PT ;  /* 0x0000000400007c0c */ /* 0x000fe2000bf06270 */
[----:B------:R-:W-:Y:S01]  /*c8f0*/  @!P2 IMAD.WIDE R10, R11, 0x4, R4 ;  /* 0x000000040b0aa825 */ /* 0x000fe200078e0204 */
[----:B------:R1:W-:Y:S01]  /*c900*/  @!P1 ST.E.64 desc[UR6][R8.64], R30 ;  /* 0x0000001e08009985 */ /* 0x0003e2000c101b06 */
[----:B------:R-:W-:Y:S02]  /*c910*/  ISETP.GE.AND P1, PT, R2, UR4, PT ;  /* 0x0000000402007c0c */ /* 0x000fe4000bf26270 */
[----:B------:R-:W-:Y:S01]  /*c920*/  @!P6 LEA.HI R13, R13, R13, RZ, 0x1 ;  /* 0x0000000d0d0de211 */ /* 0x000fe200078f08ff */
[----:B------:R2:W-:Y:S01]  /*c930*/  @!P2 ST.E.64 desc[UR6][R10.64], R34 ;  /* 0x000000220a00a985 */ /* 0x0005e2000c101b06 */
[----:B------:R-:W-:Y:S02]  /*c940*/  ISETP.GE.AND P2, PT, R14, UR4, PT ;  /* 0x000000040e007c0c */ /* 0x000fe4000bf46270 */
[----:B0-----:R-:W-:Y:S02]  /*c950*/  @!P5 LOP3.LUT R7, R12, 0xfffffffe, RZ, 0xc0, !PT ;  /* 0xfffffffe0c07d812 */ /* 0x001fe400078ec0ff */
[----:B------:R-:W-:-:S02]  /*c960*/  @!P4 LEA.HI R16, R16, R16, RZ, 0x1 ;  /* 0x000000101010c211 */ /* 0x000fc400078f08ff */
[----:B------:R-:W-:Y:S01]  /*c970*/  @!P0 LEA.HI R0, R0, R0, RZ, 0x1 ;  /* 0x0000000000008211 */ /* 0x000fe200078f08ff */
[--C-:B------:R-:W-:Y:S01]  /*c980*/  @!P5 IMAD.WIDE R6, R7, 0x4, R4.reuse ;  /* 0x000000040706d825 */ /* 0x100fe200078e0204 */
[----:B------:R-:W-:Y:S02]  /*c990*/  @!P4 LOP3.LUT R19, R16, 0xfffffffe, RZ, 0xc0, !PT ;  /* 0xfffffffe1013c812 */ /* 0x000fe400078ec0ff */
[----:B-1----:R-:W-:Y:S02]  /*c9a0*/  @!P6 LOP3.LUT R9, R13, 0xfffffffe, RZ, 0xc0, !PT ;  /* 0xfffffffe0d09e812 */ /* 0x002fe400078ec0ff */
[----:B------:R-:W-:Y:S01]  /*c9b0*/  @!P1 LEA.HI R2, R2, R2, RZ, 0x1 ;  /* 0x0000000202029211 */ /* 0x000fe200078f08ff */
[----:B------:R0:W-:Y:S01]  /*c9c0*/  @!P5 ST.E.64 desc[UR6][R6.64], R38 ;  /* 0x000000260600d985 */ /* 0x0001e2000c101b06 */
[----:B------:R-:W-:Y:S01]  /*c9d0*/  @!P2 LEA.HI R14, R14, R14, RZ, 0x1 ;  /* 0x0000000e0e0ea211 */ /* 0x000fe200078f08ff */
[----:B------:R-:W-:Y:S01]  /*c9e0*/  @!P6 IMAD.WIDE R8, R9, 0x4, R4 ;  /* 0x000000040908e825 */ /* 0x000fe200078e0204 */
[----:B--2---:R-:W-:-:S02]  /*c9f0*/  @!P3 LEA.HI R10, R15, R15, RZ, 0x1 ;  /* 0x0000000f0f0ab211 */ /* 0x004fc400078f08ff */
[----:B------:R-:W-:Y:S01]  /*ca00*/  @!P0 LOP3.LUT R11, R0, 0xfffffffe, RZ, 0xc0, !PT ;  /* 0xfffffffe000b8812 */ /* 0x000fe200078ec0ff */
[C---:B------:R-:W-:Y:S01]  /*ca10*/  VIADD R0, R3.reuse, 0x60 ;  /* 0x0000006003007836 */ /* 0x040fe20000000000 */
[----:B------:R-:W-:Y:S01]  /*ca20*/  @!P1 LOP3.LUT R13, R2, 0xfffffffe, RZ, 0xc0, !PT ;  /* 0xfffffffe020d9812 */ /* 0x000fe200078ec0ff */
[----:B------:R1:W-:Y:S01]  /*ca30*/  @!P6 ST.E.64 desc[UR6][R8.64], R42 ;  /* 0x0000002a0800e985 */ /* 0x0003e2000c101b06 */
[----:B------:R-:W-:Y:S01]  /*ca40*/  @!P2 LOP3.LUT R15, R14, 0xfffffffe, RZ, 0xc0, !PT ;  /* 0xfffffffe0e0fa812 */ /* 0x000fe200078ec0ff */
[C---:B------:R-:W-:Y:S01]  /*ca50*/  VIADD R2, R3.reuse, 0x68 ;  /* 0x0000006803027836 */ /* 0x040fe20000000000 */
[----:B------:R-:W-:Y:S02]  /*ca60*/  @!P3 LOP3.LUT R17, R10, 0xfffffffe, RZ, 0xc0, !PT ;  /* 0xfffffffe0a11b812 */ /* 0x000fe400078ec0ff */
[----:B------:R-:W-:Y:S01]  /*ca70*/  IADD3 R21, R3, 0x58, RZ ;  /* 0x0000005803157810 */ /* 0x000fe20007ffe0ff */
[----:B0-----:R-:W-:Y:S01]  /*ca80*/  @!P0 IMAD.WIDE R6, R11, 0x4, R4 ;  /* 0x000000040b068825 */ /* 0x001fe200078e0204 */
[----:B------:R-:W-:-:S02]  /*ca90*/  ISETP.GE.AND P5, PT, R20, UR4, PT ;  /* 0x0000000414007c0c */ /* 0x000fc4000bfa6270 */
[----:B------:R-:W-:Y:S01]  /*caa0*/  ISETP.GE.AND P6, PT, R21, UR4, PT ;  /* 0x0000000415007c0c */ /* 0x000fe2000bfc6270 */
[--C-:B------:R-:W-:Y:S01]  /*cab0*/  @!P2 IMAD.WIDE R10, R15, 0x4, R4.reuse ;  /* 0x000000040f0aa825 */ /* 0x100fe200078e0204 */
[----:B------:R0:W-:Y:S01]  /*cac0*/  @!P0 ST.E.64 desc[UR6][R6.64], R46 ;  /* 0x0000002e06008985 */ /* 0x0001e2000c101b06 */
[----:B------:R-:W-:Y:S02]  /*cad0*/  IADD3 R16, R3, 0x70, RZ ;  /* 0x0000007003107810 */ /* 0x000fe40007ffe0ff */
[----:B-1----:R-:W-:-:S04]  /*cae0*/  @!P1 IMAD.WIDE R8, R13, 0x4, R4 ;  /* 0x000000040d089825 */ /* 0x002fc800078e0204 */
[--C-:B------:R-:W-:Y:S01]  /*caf0*/  @!P3 IMAD.WIDE R12, R17, 0x4, R4.reuse ;  /* 0x00000004110cb825 */ /* 0x100fe200078e0204 */
[----:B------:R1:W-:Y:S01]  /*cb00*/  @!P1 ST.E.64 desc[UR6][R8.64], R50 ;  /* 0x0000003208009985 */ /* 0x0003e2000c101b06 */
[----:B------:R-:W-:Y:S02]  /*cb10*/  @!P5 LEA.HI R20, R20, R20, RZ, 0x1 ;  /* 0x000000141414d211 */ /* 0x000fe400078f08ff */
[----:B------:R-:W-:Y:S01]  /*cb20*/  @!P4 IMAD.WIDE R14, R19, 0x4, R4 ;  /* 0x00000004130ec825 */ /* 0x000fe200078e0204 */
[----:B------:R2:W-:Y:S01]  /*cb30*/  @!P2 ST.E.64 desc[UR6][R10.64], R54 ;  /* 0x000000360a00a985 */ /* 0x0005e2000c101b06 */
[----:B------:R-:W-:Y:S02]  /*cb40*/  ISETP.GE.AND P2, PT, R16, UR4, PT ;  /* 0x0000000410007c0c */ /* 0x000fe4000bf46270 */
[C---:B------:R-:W-:Y:S01]  /*cb50*/  VIADD R17, R3.reuse, 0x78 ;  /* 0x0000007803117836 */ /* 0x040fe20000000000 */
[----:B------:R3:W-:Y:S01]  /*cb60*/  @!P3 ST.E.64 desc[UR6][R12.64], R58 ;  /* 0x0000003a0c00b985 */ /* 0x0007e2000c101b06 */
[----:B------:R-:W-:Y:S01]  /*cb70*/  VIADD R19, R3, 0x80 ;  /* 0x0000008003137836 */ /* 0x000fe20000000000 */
[----:B------:R-:W-:-:S02]  /*cb80*/  ISETP.GE.AND P3, PT, R2, UR4, PT ;  /* 0x0000000402007c0c */ /* 0x000fc4000bf66270 */
[----:B------:R4:W-:Y:S01]  /*cb90*/  @!P4 ST.E.64 desc[UR6][R14.64], R62 ;  /* 0x0000003e0e00c985 */ /* 0x0009e2000c101b06 */
[----:B------:R-:W-:Y:S02]  /*cba0*/  ISETP.GE.AND P4, PT, R0, UR4, PT ;  /* 0x0000000400007c0c */ /* 0x000fe4000bf86270 */
[----:B------:R-:W-:Y:S02]  /*cbb0*/  ISETP.GE.AND P1, PT, R17, UR4, PT ;  /* 0x0000000411007c0c */ /* 0x000fe4000bf26270 */
[----:B------:R-:W-:Y:S02]  /*cbc0*/  ISETP.GE.AND P0, PT, R19, UR4, PT ;  /* 0x0000000413007c0c */ /* 0x000fe4000bf06270 */
        /* <DEDUP_REMOVED lines=15> */
[C---:B------:R-:W-:Y:S01]  /*ccc0*/  VIADD R0, R3.reuse, 0x98 ;  /* 0x0000009803007836 */ /* 0x040fe20000000000 */
[----:B----4-:R-:W-:Y:S01]  /*ccd0*/  @!P2 LOP3.LUT R15, R16, 0xfffffffe, RZ, 0xc0, !PT ;  /* 0xfffffffe100fa812 */ /* 0x010fe200078ec0ff */
[----:B------:R-:W-:Y:S01]  /*cce0*/  VIADD R16, R3, 0xa8 ;  /* 0x000000a803107836 */ /* 0x000fe20000000000 */
[----:B------:R-:W-:-:S02]  /*ccf0*/  @!P1 LOP3.LUT R17, R17, 0xfffffffe, RZ, 0xc0, !PT ;  /* 0xfffffffe11119812 */ /* 0x000fc400078ec0ff */
[----:B------:R-:W-:Y:S02]  /*cd00*/  IADD3 R20, R3, 0x88, RZ ;  /* 0x0000008803147810 */ /* 0x000fe40007ffe0ff */
[----:B------:R-:W-:Y:S01]  /*cd10*/  @!P0 LOP3.LUT R19, R19, 0xfffffffe, RZ, 0xc0, !PT ;  /* 0xfffffffe13138812 */ /* 0x000fe200078ec0ff */
[--C-:B0-----:R-:W-:Y:S01]  /*cd20*/  @!P4 IMAD.WIDE R6, R11, 0x4, R4.reuse ;  /* 0x000000040b06c825 */ /* 0x101fe200078e0204 */
[----:B------:R-:W-:Y:S02]  /*cd30*/  ISETP.GE.AND P6, PT, R20, UR4, PT ;  /* 0x0000000414007c0c */ /* 0x000fe4000bfc6270 */
[----:B------:R-:W-:Y:S01]  /*cd40*/  ISETP.GE.AND P5, PT, R21, UR4, PT ;  /* 0x0000000415007c0c */ /* 0x000fe2000bfa6270 */
[--C-:B-1----:R-:W-:Y:S01]  /*cd50*/  @!P3 IMAD.WIDE R8, R13, 0x4, R4.reuse ;  /* 0x000000040d08b825 */ /* 0x102fe200078e0204 */
[----:B------:R0:W-:Y:S01]  /*cd60*/  @!P4 ST.E.64 desc[UR6][R6.64], R74 ;  /* 0x0000004a0600c985 */ /* 0x0001e2000c101b06 */
[----:B------:R-:W-:Y:S02]  /*cd70*/  IADD3 R2, R3, 0xa0, RZ ;  /* 0x000000a003027810 */ /* 0x000fe40007ffe0ff */
[----:B------:R-:W-:Y:S01]  /*cd80*/  @!P2 IMAD.WIDE R10, R15, 0x4, R4 ;  /* 0x000000040f0aa825 */ /* 0x000fe200078e0204 */
[----:B------:R1:W-:Y:S01]  /*cd90*/  @!P3 ST.E.64 desc[UR6][R8.64], R78 ;  /* 0x0000004e0800b985 */ /* 0x0003e2000c101b06 */
[----:B------:R-:W-:-:S02]  /*cda0*/  ISETP.GE.AND P4, PT, R2, UR4, PT ;  /* 0x0000000402007c0c */ /* 0x000fc4000bf86270 */
[--C-:B------:R-:W-:Y:S01]  /*cdb0*/  @!P1 IMAD.WIDE R12, R17, 0x4, R4.reuse ;  /* 0x00000004110c9825 */ /* 0x100fe200078e0204 */
[----:B------:R2:W-:Y:S01]  /*cdc0*/  @!P2 ST.E.64 desc[UR6][R10.64], R82 ;  /* 0x000000520a00a985 */ /* 0x0005e2000c101b06 */
[----:B------:R-:W-:Y:S02]  /*cdd0*/  @!P6 LEA.HI R20, R20, R20, RZ, 0x1 ;  /* 0x000000141414e211 */ /* 0x000fe400078f08ff */
[----:B------:R-:W-:Y:S01]  /*cde0*/  @!P0 IMAD.WIDE R14, R19, 0x4, R4 ;  /* 0x00000004130e8825 */ /* 0x000fe200078e0204 */
[----:B------:R3:W-:Y:S01]  /*cdf0*/  @!P1 ST.E.64 desc[UR6][R12.64], R86 ;  /* 0x000000560c009985 */ /* 0x0007e2000c101b06 */
[C---:B------:R-:W-:Y:S02]  /*ce00*/  IADD3 R19, R3.reuse, 0xb8, RZ ;  /* 0x000000b803137810 */ /* 0x040fe40007ffe0ff */
[----:B------:R-:W-:Y:S01]  /*ce10*/  VIADD R17, R3, 0xb0 ;  /* 0x000000b003117836 */ /* 0x000fe20000000000 */
[----:B------:R4:W-:Y:S01]  /*ce20*/  @!P0 ST.E.64 desc[UR6][R14.64], R90 ;  /* 0x0000005a0e008985 */ /* 0x0009e2000c101b06 */
[----:B------:R-:W-:-:S02]  /*ce30*/  ISETP.GE.AND P0, PT, R0, UR4, PT ;  /* 0x0000000400007c0c */ /* 0x000fc4000bf06270 */
[----:B------:R-:W-:Y:S02]  /*ce40*/  @!P5 LEA.HI R21, R21, R21, RZ, 0x1 ;  /* 0x000000151515d211 */ /* 0x000fe400078f08ff */
[----:B------:R-:W-:Y:S02]  /*ce50*/  ISETP.GE.AND P3, PT, R16, UR4, PT ;  /* 0x0000000410007c0c */ /* 0x000fe4000bf66270 */
[----:B------:R-:W-:Y:S02]  /*ce60*/  ISETP.GE.AND P2, PT, R17, UR4, PT ;  /* 0x0000000411007c0c */ /* 0x000fe4000bf46270 */
[----:B0-----:R-:W-:Y:S01]  /*ce70*/  @!P6 LOP3.LUT R7, R20, 0xfffffffe, RZ, 0xc0, !PT ;  /* 0xfffffffe1407e812 */ /* 0x001fe200078ec0ff */
[----:B------:R-:W-:Y:S01]  /*ce80*/  VIADD R20, R3, 0xc0 ;  /* 0x000000c003147836 */ /* 0x000fe20000000000 */
[----:B------:R-:W-:Y:S02]  /*ce90*/  ISETP.GE.AND P1, PT, R19, UR4, PT ;  /* 0x0000000413007c0c */ /* 0x000fe4000bf26270 */
[----:B-1----:R-:W-:Y:S01]  /*cea0*/  @!P5 LOP3.LUT R9, R21, 0xfffffffe, RZ, 0xc0, !PT ;  /* 0xfffffffe1509d812 */ /* 0x002fe200078ec0ff */
[----:B------:R-:W-:Y:S01]  /*ceb0*/  @!P6 IMAD.WIDE R6, R7, 0x4, R4 ;  /* 0x000000040706e825 */ /* 0x000fe200078e0204 */
[----:B------:R-:W-:-:S02]  /*cec0*/  @!P0 LEA.HI R0, R0, R0, RZ, 0x1 ;  /* 0x0000000000008211 */ /* 0x000fc400078f08ff */
[----:B------:R-:W-:Y:S01]  /*ced0*/  @!P4 LEA.HI R2, R2, R2, RZ, 0x1 ;  /* 0x000000020202c211 */ /* 0x000fe200078f08ff */
[----:B------:R-:W-:Y:S01]  /*cee0*/  @!P5 IMAD.WIDE R8, R9, 0x4, R4 ;  /* 0x000000040908d825 */ /* 0x000fe200078e0204 */
[----:B--2---:R-:W-:Y:S01]  /*cef0*/  @!P0 LOP3.LUT R11, R0, 0xfffffffe, RZ, 0xc0, !PT ;  /* 0xfffffffe000b8812 */ /* 0x004fe200078ec0ff */
[----:B------:R0:W-:Y:S01]  /*cf00*/  @!P6 ST.E.64 desc[UR6][R6.64], R94 ;  /* 0x0000005e0600e985 */ /* 0x0001e2000c101b06 */
[----:B------:R-:W-:Y:S01]  /*cf10*/  @!P3 LEA.HI R16, R16, R16, RZ, 0x1 ;  /* 0x000000101010b211 */ /* 0x000fe200078f08ff */
[----:B------:R-:W-:Y:S01]  /*cf20*/  VIADD R21, R3, 0xc8 ;  /* 0x000000c803157836 */ /* 0x000fe20000000000 */
[----:B------:R-:W-:Y:S01]  /*cf30*/  @!P2 LEA.HI R17, R17, R17, RZ, 0x1 ;  /* 0x000000111111a211 */ /* 0x000fe200078f08ff */
[----:B------:R1:W-:Y:S01]  /*cf40*/  @!P5 ST.E.64 desc[UR6][R8.64], R98 ;  /* 0x000000620800d985 */ /* 0x0003e2000c101b06 */
[----:B------:R-:W-:Y:S02]  /*cf50*/  ISETP.GE.AND P5, PT, R20, UR4, PT ;  /* 0x0000000414007c0c */ /* 0x000fe4000bfa6270 */
[----:B------:R-:W-:-:S02]  /*cf60*/  @!P1 LEA.HI R19, R19, R19, RZ, 0x1 ;  /* 0x0000001313139211 */ /* 0x000fc400078f08ff */
[----:B---3--:R-:W-:Y:S01]  /*cf70*/  @!P4 LOP3.LUT R13, R2, 0xfffffffe, RZ, 0xc0, !PT ;  /* 0xfffffffe020dc812 */ /* 0x008fe200078ec0ff */
[C---:B------:R-:W-:Y:S01]  /*cf80*/  VIADD R2, R3.reuse, 0xd8 ;  /* 0x000000d803027836 */ /* 0x040fe20000000000 */
[----:B------:R-:W-:Y:S02]  /*cf90*/  IADD3 R0, R3, 0xd0, RZ ;  /* 0x000000d003007810 */ /* 0x000fe40007ffe0ff */
[----:B----4-:R-:W-:Y:S01]  /*cfa0*/  @!P3 LOP3.LUT R15, R16, 0xfffffffe, RZ, 0xc0, !PT ;  /* 0xfffffffe100fb812 */ /* 0x010fe200078ec0ff */
[--C-:B0-----:R-:W-:Y:S01]  /*cfb0*/  @!P0 IMAD.WIDE R6, R11, 0x4, R4.reuse ;  /* 0x000000040b068825 */ /* 0x101fe200078e0204 */
[----:B------:R-:W-:Y:S02]  /*cfc0*/  @!P2 LOP3.LUT R17, R17, 0xfffffffe, RZ, 0xc0, !PT ;  /* 0xfffffffe1111a812 */ /* 0x000fe400078ec0ff */
[----:B------:R-:W-:Y:S01]  /*cfd0*/  ISETP.GE.AND P6, PT, R21, UR4, PT ;  /* 0x0000000415007c0c */ /* 0x000fe2000bfc6270 */
[--C-:B-1----:R-:W-:Y:S01]  /*cfe0*/  @!P4 IMAD.WIDE R8, R13, 0x4, R4.reuse ;  /* 0x000000040d08c825 */ /* 0x102fe200078e0204 */
[----:B------:R-:W-:Y:S01]  /*cff0*/  @!P1 LOP3.LUT R19, R19, 0xfffffffe, RZ, 0xc0, !PT ;  /* 0xfffffffe13139812 */ /* 0x000fe200078ec0ff */
[----:B------:R0:W-:Y:S01]  /*d000*/  @!P0 ST.E.64 desc[UR6][R6.64], R102 ;  /* 0x0000006606008985 */ /* 0x0001e2000c101b06 */
[----:B------:R-:W-:Y:S01]  /*d010*/  ISETP.GE.AND P0, PT, R0, UR4, PT ;  /* 0x0000000400007c0c */ /* 0x000fe2000bf06270 */
[--C-:B------:R-:W-:Y:S01]  /*d020*/  @!P3 IMAD.WIDE R10, R15, 0x4, R4.reuse ;  /* 0x000000040f0ab825 */ /* 0x100fe200078e0204 */
[----:B------:R-:W-:Y:S01]  /*d030*/  @!P5 LEA.HI R20, R20, R20, RZ, 0x1 ;  /* 0x000000141414d211 */ /* 0x000fe200078f08ff */
[----:B------:R1:W-:Y:S02]  /*d040*/  @!P4 ST.E.64 desc[UR6][R8.64], R106 ;  /* 0x0000006a0800c985 */ /* 0x0003e4000c101b06 */
[--C-:B------:R-:W-:Y:S01]  /*d050*/  @!P2 IMAD.WIDE R12, R17, 0x4, R4.reuse ;  /* 0x00000004110ca825 */ /* 0x100fe200078e0204 */
[----:B------:R-:W-:Y:S01]  /*d060*/  IADD3 R17, R3, 0xe8, RZ ;  /* 0x000000e803117810 */ /* 0x000fe20007ffe0ff */
[----:B------:R2:W-:Y:S02]  /*d070*/  @!P3 ST.E.64 desc[UR6][R10.64], R110 ;  /* 0x0000006e0a00b985 */ /* 0x0005e4000c101b06 */
[--C-:B------:R-:W-:Y:S01]  /*d080*/  @!P1 IMAD.WIDE R14, R19, 0x4, R4.reuse ;  /* 0x00000004130e9825 */ /* 0x100fe200078e0204 */
[----:B------:R-:W-:Y:S01]  /*d090*/  @!P6 LEA.HI R21, R21, R21, RZ, 0x1 ;  /* 0x000000151515e211 */ /* 0x000fe200078f08ff */
[----:B------:R3:W-:Y:S01]  /*d0a0*/  @!P2 ST.E.64 desc[UR6][R12.64], R114 ;  /* 0x000000720c00a985 */ /* 0x0007e2000c101b06 */
[----:B------:R-:W-:Y:S01]  /*d0b0*/  ISETP.GE.AND P3, PT, R17, UR4, PT ;  /* 0x0000000411007c0c */ /* 0x000fe2000bf66270 */
[C---:B------:R-:W-:Y:S01]  /*d0c0*/  VIADD R16, R3.reuse, 0xe0 ;  /* 0x000000e003107836 */ /* 0x040fe20000000000 */
[----:B0-----:R-:W-:Y:S01]  /*d0d0*/  @!P5 LOP3.LUT R7, R20, 0xfffffffe, RZ, 0xc0, !PT ;  /* 0xfffffffe1407d812 */ /* 0x001fe200078ec0ff */
[C---:B------:R-:W-:Y:S01]  /*d0e0*/  VIADD R19, R3.reuse, 0xf0 ;  /* 0x000000f003137836 */ /* 0x040fe20000000000 */
[----:B------:R-:W-:Y:S01]  /*d0f0*/  @!P1 ST.E.64 desc[UR6][R14.64], R118 ;  /* 0x000000760e009985 */ /* 0x000fe2000c101b06 */
[----:B------:R-:W-:Y:S01]  /*d100*/  ISETP.GE.AND P1, PT, R2, UR4, PT ;  /* 0x0000000402007c0c */ /* 0x000fe2000bf26270 */
[----:B------:R-:W-:Y:S01]  /*d110*/  VIADD R3, R3, 0xf8 ;  /* 0x000000f803037836 */ /* 0x000fe20000000000 */
[----:B------:R-:W-:Y:S01]  /*d120*/  ISETP.GE.AND P2, PT, R16, UR4, PT ;  /* 0x0000000410007c0c */ /* 0x000fe2000bf46270 */
[----:B------:R-:W-:Y:S01]  /*d130*/  @!P5 IMAD.WIDE R6, R7, 0x4, R4 ;  /* 0x000000040706d825 */ /* 0x000fe200078e0204 */
[----:B------:R-:W-:-:S02]  /*d140*/  ISETP.GE.AND P4, PT, R19, UR4, PT ;  /* 0x0000000413007c0c */ /* 0x000fc4000bf86270 */
[----:B------:R-:W-:Y:S02]  /*d150*/  @!P0 LEA.HI R0, R0, R0, RZ, 0x1 ;  /* 0x0000000000008211 */ /* 0x000fe400078f08ff */
[----:B-1----:R-:W-:Y:S01]  /*d160*/  @!P6 LOP3.LUT R9, R21, 0xfffffffe, RZ, 0xc0, !PT ;  /* 0xfffffffe1509e812 */ /* 0x002fe200078ec0ff */
[----:B------:R0:W-:Y:S01]  /*d170*/  @!P5 ST.E.64 desc[UR6][R6.64], R122 ;  /* 0x0000007a0600d985 */ /* 0x0001e2000c101b06 */
[----:B--2---:R-:W-:Y:S02]  /*d180*/  @!P0 LOP3.LUT R11, R0, 0xfffffffe, RZ, 0xc0, !PT ;  /* 0xfffffffe000b8812 */ /* 0x004fe400078ec0ff */
[----:B------:R-:W-:Y:S01]  /*d190*/  @!P3 LEA.HI R17, R17, R17, RZ, 0x1 ;  /* 0x000000111111b211 */ /* 0x000fe200078f08ff */
[----:B------:R-:W-:Y:S01]  /*d1a0*/  @!P6 IMAD.WIDE R8, R9, 0x4, R4 ;  /* 0x000000040908e825 */ /* 0x000fe200078e0204 */
[----:B------:R-:W-:Y:S02]  /*d1b0*/  @!P1 LEA.HI R2, R2, R2, RZ, 0x1 ;  /* 0x0000000202029211 */ /* 0x000fe400078f08ff */
[----:B------:R-:W-:-:S02]  /*d1c0*/  @!P2 LEA.HI R16, R16, R16, RZ, 0x1 ;  /* 0x000000101010a211 */ /* 0x000fc400078f08ff */
[----:B------:R1:W-:Y:S01]  /*d1d0*/  @!P6 ST.E.64 desc[UR6][R8.64], R126 ;  /* 0x0000007e0800e985 */ /* 0x0003e2000c101b06 */
[----:B------:R-:W-:Y:S02]  /*d1e0*/  @!P4 LEA.HI R19, R19, R19, RZ, 0x1 ;  /* 0x000000131313c211 */ /* 0x000fe400078f08ff */
[----:B---3--:R-:W-:Y:S01]  /*d1f0*/  @!P1 LOP3.LUT R13, R2, 0xfffffffe, RZ, 0xc0, !PT ;  /* 0xfffffffe020d9812 */ /* 0x008fe200078ec0ff */
[--C-:B0-----:R-:W-:Y:S01]  /*d200*/  @!P0 IMAD.WIDE R6, R11, 0x4, R4.reuse ;  /* 0x000000040b068825 */ /* 0x101fe200078e0204 */
[----:B------:R-:W-:Y:S02]  /*d210*/  @!P2 LOP3.LUT R15, R16, 0xfffffffe, RZ, 0xc0, !PT ;  /* 0xfffffffe100fa812 */ /* 0x000fe400078ec0ff */
[----:B------:R-:W-:Y:S02]  /*d220*/  @!P3 LOP3.LUT R17, R17, 0xfffffffe, RZ, 0xc0, !PT ;  /* 0xfffffffe1111b812 */ /* 0x000fe400078ec0ff */
[----:B------:R0:W-:Y:S01]  /*d230*/  @!P0 ST.E.64 desc[UR6][R6.64], R130 ;  /* 0x0000008206008985 */ /* 0x0001e2000c101b06 */
[----:B------:R-:W-:Y:S01]  /*d240*/  ISETP.GE.AND P0, PT, R3, UR4, PT ;  /* 0x0000000403007c0c */ /* 0x000fe2000bf06270 */
[----:B------:R-:W-:Y:S01]  /*d250*/  @!P2 IMAD.WIDE R10, R15, 0x4, R4 ;  /* 0x000000040f0aa825 */ /* 0x000fe200078e0204 */
[----:B------:R-:W-:-:S03]  /*d260*/  @!P4 LOP3.LUT R19, R19, 0xfffffffe, RZ, 0xc0, !PT ;  /* 0xfffffffe1313c812 */ /* 0x000fc600078ec0ff */
[----:B-1----:R-:W-:-:S04]  /*d270*/  @!P1 IMAD.WIDE R8, R13, 0x4, R4 ;  /* 0x000000040d089825 */ /* 0x002fc800078e0204 */
[--C-:B------:R-:W-:Y:S01]  /*d280*/  @!P3 IMAD.WIDE R12, R17, 0x4, R4.reuse ;  /* 0x00000004110cb825 */ /* 0x100fe200078e0204 */
[----:B------:R0:W-:Y:S03]  /*d290*/  @!P1 ST.E.64 desc[UR6][R8.64], R134 ;  /* 0x0000008608009985 */ /* 0x0001e6000c101b06 */
[----:B------:R-:W-:Y:S01]  /*d2a0*/  @!P4 IMAD.WIDE R14, R19, 0x4, R4 ;  /* 0x00000004130ec825 */ /* 0x000fe200078e0204 */
[----:B------:R0:W-:Y:S04]  /*d2b0*/  @!P2 ST.E.64 desc[UR6][R10.64], R138 ;  /* 0x0000008a0a00a985 */ /* 0x0001e8000c101b06 */
[----:B------:R0:W-:Y:S04]  /*d2c0*/  @!P3 ST.E.64 desc[UR6][R12.64], R142 ;  /* 0x0000008e0c00b985 */ /* 0x0001e8000c101b06 */
[----:B------:R0:W-:Y:S01]  /*d2d0*/  @!P4 ST.E.64 desc[UR6][R14.64], R146 ;  /* 0x000000920e00c985 */ /* 0x0001e2000c101b06 */
[----:B------:R-:W-:Y:S05]  /*d2e0*/  @P0 BRA `(.L_x_8) ;  /* 0x0000004000a40947 */ /* 0x000fea0003800000 */
[----:B------:R-:W-:Y:S01]  /*d2f0*/  LEA.HI R3, R3, R3, RZ, 0x1 ;  /* 0x0000000303037211 */ /* 0x000fe200078f08ff */
[----:B------:R-:W-:-:S03]  /*d300*/  ULDC.64 UR4, c[0x0][0x208] ;  /* 0x0000820000047ab9 */ /* 0x000fc60000000a00 */
[----:B------:R-:W-:-:S05]  /*d310*/  LOP3.LUT R3, R3, 0xfffffffe, RZ, 0xc0, !PT ;  /* 0xfffffffe03037812 */ /* 0x000fca00078ec0ff */
[----:B------:R-:W-:-:S05]  /*d320*/  IMAD.WIDE R4, R3, 0x4, R4 ;  /* 0x0000000403047825 */ /* 0x000fca00078e0204 */
[----:B------:R1:W-:Y:S01]  /*d330*/  ST.E.64 desc[UR4][R4.64], R150 ;  /* 0x0000009604007985 */ /* 0x0003e2000c101b04 */
[----:B------:R-:W-:Y:S05]  /*d340*/  BRA `(.L_x_8) ;  /* 0x00000040008c7947 */ /* 0x000fea0003800000 */
.L_x_35:
[----:B------:R-:W0:Y:S02]  /*d350*/  S2R R0, SR_TID.X ;  /* 0x0000000000007919 */ /* 0x000e240000002100 */
[----:B0-----:R-:W-:-:S04]  /*d360*/  IADD3 R2, R0, -0x80, RZ ;  /* 0xffffff8000027810 */ /* 0x001fc80007ffe0ff */
[----:B------:R-:W-:-:S13]  /*d370*/  ISETP.GT.AND P0, PT, R2, 0x7f, PT ;  /* 0x0000007f0200780c */ /* 0x000fda0003f04270 */
[----:B------:R-:W-:Y:S05]  /*d380*/  @P0 BRA `(.L_x_8) ;  /* 0x00000040007c0947 */ /* 0x000fea0003800000 */
[----:B------:R-:W0:Y:S01]  /*d390*/  S2R R3, SR_CTAID.X ;  /* 0x0000000000037919 */ /* 0x000e220000002500 */
[----:B------:R-:W1:Y:S01]  /*d3a0*/  LDC R6, c[0x0][0xbe8] ;  /* 0x0002fa00ff067b82 */ /* 0x000e620000000800 */
[----:B------:R-:W-:Y:S01]  /*d3b0*/  ULDC UR4, c[0x0][0xa88] ;  /* 0x0002a20000047ab9 */ /* 0x000fe20000000800 */
[----:B0-----:R-:W-:Y:S02]  /*d3c0*/  IMAD R0, R3, 0x80, R0 ;  /* 0x0000008003007824 */ /* 0x001fe400078e0200 */
[----:B-1----:R-:W-:Y:S02]  /*d3d0*/  IMAD R3, R6, UR4, RZ ;  /* 0x0000000406037c24 */ /* 0x002fe4000f8e02ff */
[----:B------:R-:W-:-:S05]  /*d3e0*/  VIADD R0, R0, 0xffffff80 ;  /* 0xffffff8000007836 */ /* 0x000fca0000000000 */
[----:B------:R-:W-:-:S13]  /*d3f0*/  ISETP.GE.AND P0, PT, R0, R3, PT ;  /* 0x000000030000720c */ /* 0x000fda0003f06270 */
[----:B------:R-:W-:Y:S05]  /*d400*/  @P0 BRA `(.L_x_8) ;  /* 0x00000040005c0947 */ /* 0x000fea0003800000 */
[----:B------:R-:W-:Y:S01]  /*d410*/  ISETP.NE.AND P0, PT, R6, 0x1, PT ;  /* 0x000000010600780c */ /* 0x000fe20003f05270 */
[----:B------:R-:W0:Y:S01]  /*d420*/  S2UR UR7, SR_CTAID.Z ;  /* 0x00000000000779c3 */ /* 0x000e220000002700 */
[----:B------:R-:W-:Y:S01]  /*d430*/  R2UR UR11, R18 ;  /* 0x00000000120b72ca */ /* 0x000fe200000e0000 */
[----:B------:R-:W-:Y:S01]  /*d440*/  ULDC.64 UR8, c[0x0][0xbd0] ;  /* 0x0002f40000087ab9 */ /* 0x000fe20000000a00 */
[----:B------:R-:W-:Y:S01]  /*d450*/  MOV R5, R0 ;  /* 0x0000000000057202 */ /* 0x000fe20000000f00 */
[----:B------:R-:W-:-:S04]  /*d460*/  ULDC.64 UR12, c[0x0][0x208] ;  /* 0x00008200000c7ab9 */ /* 0x000fc80000000a00 */
[----:B------:R-:W1:Y:S06]  /*d470*/  LDC.64 R10, c[0x0][0xbd8] ;  /* 0x0002f600ff0a7b82 */ /* 0x000e6c0000000a00 */
[----:B------:R-:W-:Y:S02]  /*d480*/  USHF.R.S32.HI UR6, URZ, 0x1f, UR11 ;  /* 0x0000001f3f067899 */ /* 0x000fe4000801140b */
[----:B------:R-:W2:Y:S01]  /*d490*/  @P0 LDC R7, c[0x0][0xbec] ;  /* 0x0002fb00ff070b82 */ /* 0x000ea20000000800 */
[----:B------:R-:W-:Y:S02]  /*d4a0*/  UIMAD.WIDE.U32 UR4, UR11, UR8, URZ ;  /* 0x000000080b0472a5 */ /* 0x000fe4000f8e003f */
[----:B------:R-:W-:-:S04]  /*d4b0*/  UIMAD UR6, UR6, UR8, URZ ;  /* 0x00000008060672a4 */ /* 0x000fc8000f8e023f */
[----:B------:R-:W-:Y:S01]  /*d4c0*/  UIMAD UR6, UR11, UR9, UR6 ;  /* 0x000000090b0672a4 */ /* 0x000fe2000f8e0206 */
[----:B------:R-:W3:Y:S01]  /*d4d0*/  @P0 LDC R9, c[0x0][0xbf0] ;  /* 0x0002fc00ff090b82 */ /* 0x000ee20000000800 */
[----:B0-----:R-:W-:Y:S01]  /*d4e0*/  USHF.R.S32.HI UR8, URZ, 0x1f, UR7 ;  /* 0x0000001f3f087899 */ /* 0x001fe20008011407 */
[----:B------:R-:W-:Y:S01]  /*d4f0*/  IMAD.U32 R3, RZ, RZ, UR5 ;  /* 0x00000005ff037e24 */ /* 0x000fe2000f8e00ff */
[----:B------:R-:W-:Y:S01]  /*d500*/  UIADD3 UR6, UR5, UR6, URZ ;  /* 0x0000000605067290 */ /* 0x000fe2000fffe03f */
[----:B------:R-:W-:Y:S02]  /*d510*/  IMAD.U32 R2, RZ, RZ, UR4 ;  /* 0x00000004ff027e24 */ /* 0x000fe4000f8e00ff */
[----:B------:R-:W-:Y:S02]  /*d520*/  ULDC.64 UR4, c[0x0][0xbe0] ;  /* 0x0002f80000047ab9 */ /* 0x000fe40000000a00 */
[----:B------:R-:W0:Y:S01]  /*d530*/  S2UR UR10, SR_CTAID.Y ;  /* 0x00000000000a79c3 */ /* 0x000e220000002600 */
[----:B------:R-:W-:Y:S01]  /*d540*/  MOV R3, UR6 ;  /* 0x0000000600037c02 */ /* 0x000fe20008000f00 */
[----:B-1----:R-:W-:-:S04]  /*d550*/  IMAD R12, R10, UR8, RZ ;  /* 0x000000080a0c7c24 */ /* 0x002fc8000f8e02ff */
[----:B------:R-:W-:Y:S02]  /*d560*/  IMAD R11, R11, UR7, R12 ;  /* 0x000000070b0b7c24 */ /* 0x000fe4000f8e020c */
[----:B------:R-:W0:Y:S01]  /*d570*/  LDC R8, c[0x0][0xc50] ;  /* 0x00031400ff087b82 */ /* 0x000e220000000800 */
[----:B--2---:R-:W-:-:S04]  /*d580*/  @P0 IMAD.HI.U32 R4, R0, R7, RZ ;  /* 0x0000000700040227 */ /* 0x004fc800078e00ff */
[----:B------:R-:W-:Y:S02]  /*d590*/  IMAD R7, RZ, RZ, -UR11 ;  /* 0x8000000bff077e24 */ /* 0x000fe4000f8e02ff */
[----:B------:R-:W-:Y:S01]  /*d5a0*/  IMAD.WIDE.U32 R2, R10, UR7, R2 ;  /* 0x000000070a027c25 */ /* 0x000fe2000f8e0002 */
[----:B---3--:R-:W-:-:S04]  /*d5b0*/  @P0 SHF.R.U32.HI R5, RZ, R9, R4 ;  /* 0x00000009ff050219 */ /* 0x008fc80000011604 */
[----:B------:R-:W-:Y:S01]  /*d5c0*/  IADD3 R3, R11, R3, RZ ;  /* 0x000000030b037210 */ /* 0x000fe20007ffe0ff */
[----:B0-----:R-:W-:Y:S02]  /*d5d0*/  IMAD R9, R8, R7, UR10 ;  /* 0x0000000a08097e24 */ /* 0x001fe4000f8e0207 */
[----:B------:R-:W-:Y:S02]  /*d5e0*/  IMAD.MOV R7, RZ, RZ, -R5 ;  /* 0x000000ffff077224 */ /* 0x000fe400078e0a05 */
[----:B------:R-:W-:Y:S01]  /*d5f0*/  IMAD.WIDE.U32 R2, R9, UR4, R2 ;  /* 0x0000000409027c25 */ /* 0x000fe2000f8e0002 */
[----:B------:R-:W-:-:S03]  /*d600*/  SHF.R.S32.HI R4, RZ, 0x1f, R9 ;  /* 0x0000001fff047819 */ /* 0x000fc60000011409 */
[----:B------:R-:W-:Y:S01]  /*d610*/  IMAD R7, R6, R7, R0 ;  /* 0x0000000706077224 */ /* 0x000fe200078e0200 */
[----:B------:R-:W-:Y:S01]  /*d620*/  IADD3 R2, P0, R5, R2, RZ ;  /* 0x0000000205027210 */ /* 0x000fe20007f1e0ff */
[----:B------:R-:W-:-:S03]  /*d630*/  IMAD R4, R4, UR4, RZ ;  /* 0x0000000404047c24 */ /* 0x000fc6000f8e02ff */
[----:B------:R-:W-:Y:S01]  /*d640*/  SHF.R.S32.HI R0, RZ, 0x1f, R7 ;  /* 0x0000001fff007819 */ /* 0x000fe20000011407 */
[----:B------:R-:W-:Y:S01]  /*d650*/  IMAD R4, R9, UR5, R4 ;  /* 0x0000000509047c24 */ /* 0x000fe2000f8e0204 */
[----:B------:R-:W-:Y:S01]  /*d660*/  SHF.R.S32.HI R9, RZ, 0x1f, R5 ;  /* 0x0000001fff097819 */ /* 0x000fe20000011405 */
[----:B------:R-:W-:Y:S02]  /*d670*/  ULDC.64 UR4, c[0x0][0xbc8] ;  /* 0x0002f20000047ab9 */ /* 0x000fe40000000a00 */
[----:B------:R-:W-:Y:S01]  /*d680*/  IMAD R0, R0, UR4, RZ ;  /* 0x0000000400007c24 */ /* 0x000fe2000f8e02ff */
[----:B------:R-:W-:-:S03]  /*d690*/  IADD3.X R3, R9, R3, R4, P0, !PT ;  /* 0x0000000309037210 */ /* 0x000fc600007fe404 */
[C---:B------:R-:W-:Y:S02]  /*d6a0*/  IMAD R5, R7.reuse, UR5, R0 ;  /* 0x0000000507057c24 */ /* 0x040fe4000f8e0200 */
[----:B------:R-:W-:Y:S01]  /*d6b0*/  IMAD.WIDE.U32 R2, R7, UR4, R2 ;  /* 0x0000000407027c25 */ /* 0x000fe2000f8e0002 */
[----:B------:R-:W-:-:S03]  /*d6c0*/  ULDC.64 UR4, c[0x0][0xba8] ;  /* 0x0002ea0000047ab9 */ /* 0x000fc60000000a00 */
[----:B------:R-:W-:Y:S01]  /*d6d0*/  IMAD.IADD R3, R3, 0x1, R5 ;  /* 0x0000000103037824 */ /* 0x000fe200078e0205 */
[----:B------:R-:W-:-:S04]  /*d6e0*/  LEA R4, P0, R2, UR4, 0x2 ;  /* 0x0000000402047c11 */ /* 0x000fc8000f8010ff */
[----:B------:R-:W-:Y:S01]  /*d6f0*/  LEA.HI.X R5, R2, UR5, R3, 0x2, P0 ;  /* 0x0000000502057c11 */ /* 0x000fe200080f1403 */
[----:B------:R-:W-:-:S05]  /*d700*/  IMAD.MOV.U32 R3, RZ, RZ, -0x800000 ;  /* 0xff800000ff037424 */ /* 0x000fca00078e00ff */
[----:B------:R0:W-:Y:S01]  /*d710*/  STG.E desc[UR12][R4.64], R3 ;  /* 0x0000000304007986 */ /* 0x0001e2000c10190c */
[----:B------:R-:W-:Y:S05]  /*d720*/  BRA `(.L_x_8) ;  /* 0x0000003c00947947 */ /* 0x000fea0003800000 */
.L_x_6:
[----:B------:R-:W-:-:S08]  /*d730*/  NOP ;  /* 0x0000000000007918 */ /* 0x000fd00000000000 */
[----:B0-----:R-:W0:-:S00]  /*d740*/  USETMAXREG.DEALLOC.CTAPOOL 0x28 ;  /* 0x00000028000079c8 */ /* 0x001e0000080e0500 */
[----:B0-----:R-:W-:Y:S01]  /*d750*/  LOP3.LUT R18, R0, 0x3, RZ, 0xc0, !PT ;  /* 0x0000000300127812 */ /* 0x001fe200078ec0ff */
[----:B------:R-:W0:Y:S05]  /*d760*/  S2R R26, SR_CTAID.Z ;  /* 0x00000000001a7919 */ /* 0x000e2a0000002700 */
[----:B------:R-:W1:Y:S01]  /*d770*/  S2UR UR6, SR_CTAID.Y ;  /* 0x00000000000679c3 */ /* 0x000e620000002600 */
[----:B------:R-:W2:Y:S02]  /*d780*/  SHFL.IDX PT, R0, R18, RZ, 0x1f ;  /* 0x00001fff12007589 */ /* 0x000ea400000e0000 */
[----:B--2---:R-:W-:-:S13]  /*d790*/  ISETP.NE.AND P0, PT, R0, RZ, PT ;  /* 0x000000ff0000720c */ /* 0x004fda0003f05270 */
[----:B01----:R-:W-:Y:S05]  /*d7a0*/  @!P0 BRA `(.L_x_38) ;  /* 0x0000000000288947 */ /* 0x003fea0003800000 */
[----:B------:R-:W-:Y:S01]  /*d7b0*/  ULDC UR7, c[0x0][0xc50] ;  /* 0x0003140000077ab9 */ /* 0x000fe20000000800 */
[----:B------:R-:W-:Y:S01]  /*d7c0*/  UMOV UR39, UR6 ;  /* 0x0000000600277c82 */ /* 0x000fe20008000000 */
[----:B------:R-:W-:-:S06]  /*d7d0*/  UISETP.NE.AND UP0, UPT, UR7, 0x1, UPT ;  /* 0x000000010700788c */ /* 0x000fcc000bf05270 */
[----:B------:R-:W-:-:S13]  /*d7e0*/  PLOP3.LUT P0, PT, PT, PT, UP0, 0x80, 0x0 ;  /* 0x000000000000781c */ /* 0x000fda0003f0f008 */
[----:B------:R-:W-:Y:S05]  /*d7f0*/  @!P0 BRA `(.L_x_39) ;  /* 0x0000000000308947 */ /* 0x000fea0003800000 */
[----:B------:R-:W-:Y:S01]  /*d800*/  ULDC UR4, c[0x0][0xc54] ;  /* 0x0003150000047ab9 */ /* 0x000fe20000000800 */
[----:B------:R-:W-:Y:S01]  /*d810*/  ULDC UR39, c[0x0][0xc58] ;  /* 0x0003160000277ab9 */ /* 0x000fe20000000800 */
[----:B------:R-:W-:-:S04]  /*d820*/  UIMAD.WIDE.U32 UR4, UR6, UR4, URZ ;  /* 0x00000004060472a5 */ /* 0x000fc8000f8e003f */
[----:B------:R-:W-:Y:S01]  /*d830*/  USHF.R.U32.HI UR39, URZ, UR39, UR5 ;  /* 0x000000273f277299 */ /* 0x000fe20008011605 */
[----:B------:R-:W-:Y:S11]  /*d840*/  BRA `(.L_x_39) ;  /* 0x00000000001c7947 */ /* 0x000ff60003800000 */
.L_x_38:
[----:B------:R-:W-:Y:S01]  /*d850*/  ULDC UR7, c[0x0][0xc50] ;  /* 0x0003140000077ab9 */ /* 0x000fe20000000800 */
[----:B------:R-:W-:Y:S01]  /*d860*/  UMOV UR39, UR6 ;  /* 0x0000000600277c82 */ /* 0x000fe20008000000 */
[----:B------:R-:W-:-:S11]  /*d870*/  UISETP.NE.AND UP0, UPT, UR7, 0x1, UPT ;  /* 0x000000010700788c */ /* 0x000fd6000bf05270 */
[----:B------:R-:W-:Y:S01]  /*d880*/  @UP0 ULDC UR4, c[0x0][0xc54] ;  /* 0x0003150000040ab9 */ /* 0x000fe20000000800 */
[----:B------:R-:W-:Y:S01]  /*d890*/  @UP0 ULDC UR8, c[0x0][0xc58] ;  /* 0x0003160000080ab9 */ /* 0x000fe20000000800 */
[----:B------:R-:W-:-:S04]  /*d8a0*/  UIMAD.WIDE.U32 UR4, UR6, UR4, URZ ;  /* 0x00000004060472a5 */ /* 0x000fc8000f8e003f */
[----:B------:R-:W-:-:S12]  /*d8b0*/  @UP0 USHF.R.U32.HI UR39, URZ, UR8, UR5 ;  /* 0x000000083f270299 */ /* 0x000fd80008011605 */
.L_x_39:
[----:B------:R-:W-:Y:S01]  /*d8c0*/  ISETP.GE.AND P0, PT, R26, RZ, PT ;  /* 0x000000ff1a00720c */ /* 0x000fe20003f06270 */
[----:B------:R-:W-:Y:S01]  /*d8d0*/  UIADD3 UR4, -UR39, URZ, URZ ;  /* 0x0000003f27047290 */ /* 0x000fe2000fffe13f */
[----:B------:R-:W-:Y:S01]  /*d8e0*/  MOV R0, 0x1 ;  /* 0x0000000100007802 */ /* 0x000fe20000000f00 */
[----:B------:R-:W-:Y:S02]  /*d8f0*/  IMAD.MOV.U32 R2, RZ, RZ, RZ ;  /* 0x000000ffff027224 */ /* 0x000fe400078e00ff */
[----:B------:R-:W-:Y:S01]  /*d900*/  UIMAD UR6, UR7, UR4, UR6 ;  /* 0x00000004070672a4 */ /* 0x000fe2000f8e0206 */
[----:B------:R-:W-:-:S07]  /*d910*/  IMAD.MOV.U32 R6, RZ, RZ, 0x1 ;  /* 0x00000001ff067424 */ /* 0x000fce00078e00ff */
[----:B------:R-:W-:Y:S05]  /*d920*/  @!P0 BRA `(.L_x_40) ;  /* 0x00000038004c8947 */ /* 0x000fea0003800000 */
[----:B------:R-:W0:Y:S01]  /*d930*/  LDC.64 R2, c[0x0][0xa28] ;  /* 0x00028a00ff027b82 */ /* 0x000e220000000a00 */
[----:B------:R-:W-:Y:S01]  /*d940*/  MOV R19, RZ ;  /* 0x000000ff00137202 */ /* 0x000fe20000000f00 */
[----:B------:R-:W-:Y:S01]  /*d950*/  ULDC.64 UR4, c[0x0][0x208] ;  /* 0x0000820000047ab9 */ /* 0x000fe20000000a00 */
[----:B------:R-:W-:Y:S01]  /*d960*/  ULDC UR40, c[0x0][0x2f0] ;  /* 0x0000bc0000287ab9 */ /* 0x000fe20000000800 */
[----:B0-----:R-:W-:-:S04]  /*d970*/  ISETP.NE.U32.AND P0, PT, R2, RZ, PT ;  /* 0x000000ff0200720c */ /* 0x001fc80003f05070 */
[----:B------:R-:W-:-:S13]  /*d980*/  ISETP.NE.AND.EX P0, PT, R3, RZ, PT, P0 ;  /* 0x000000ff0300720c */ /* 0x000fda0003f05300 */
[----:B------:R-:W0:Y:S02]  /*d990*/  @P0 LDC.64 R2, c[0x0][0xa28] ;  /* 0x00028a00ff020b82 */ /* 0x000e240000000a00 */
[----:B0-----:R-:W-:-:S05]  /*d9a0*/  @P0 IMAD.WIDE R2, R26, 0x4, R2 ;  /* 0x000000041a020825 */ /* 0x001fca00078e0202 */
[----:B------:R0:W5:Y:S01]  /*d9b0*/  @P0 LDG.E R19, desc[UR4][R2.64] ;  /* 0x0000000402130981 */ /* 0x000162000c1e1900 */
[----:B------:R-:W-:Y:S01]  /*d9c0*/  ULDC.64 UR4, c[0x0][0x418] ;  /* 0x0001060000047ab9 */ /* 0x000fe20000000a00 */
[----:B------:R-:W-:Y:S02]  /*d9d0*/  ULOP3.LUT UR44, UR6, 0xffff, URZ, 0xc0, !UPT ;  /* 0x0000ffff062c7892 */ /* 0x000fe4000f8ec03f */
[----:B------:R-:W-:Y:S01]  /*d9e0*/  UISETP.NE.U32.AND UP0, UPT, UR4, URZ, UPT ;  /* 0x0000003f0400728c */ /* 0x000fe2000bf05070 */
[----:B------:R-:W1:Y:S01]  /*d9f0*/  S2R R23, SR_CTAID.X ;  /* 0x0000000000177919 */ /* 0x000e620000002500 */
[----:B------:R-:W-:Y:S01]  /*da00*/  UMOV UR38, URZ ;  /* 0x0000003f00267c82 */ /* 0x000fe20008000000 */
[----:B------:R-:W-:Y:S01]  /*da10*/  ULDC UR4, c[0x0][0x424] ;  /* 0x0001090000047ab9 */ /* 0x000fe20000000800 */
[----:B------:R-:W-:-:S04]  /*da20*/  UISETP.NE.AND.EX UP0, UPT, UR5, URZ, UPT, UP0 ;  /* 0x0000003f0500728c */ /* 0x000fc8000bf05300 */
[----:B------:R-:W-:-:S04]  /*da30*/  USEL UR4, UR4, 0x1, UP0 ;  /* 0x0000000104047887 */ /* 0x000fc80008000000 */
[----:B------:R-:W-:-:S04]  /*da40*/  UIMAD UR40, UR4, UR40, URZ ;  /* 0x00000028042872a4 */ /* 0x000fc8000f8e023f */
[----:B------:R-:W-:Y:S02]  /*da50*/  UISETP.GE.AND UP0, UPT, UR40, 0x1, UPT ;  /* 0x000000012800788c */ /* 0x000fe4000bf06270 */
[----:B------:R-:W-:-:S04]  /*da60*/  UIADD3 UR4, UR40, 0x4f, URZ ;  /* 0x0000004f28047890 */ /* 0x000fc8000fffe03f */
[----:B------:R-:W-:Y:S01]  /*da70*/  PLOP3.LUT P0, PT, PT, PT, UP0, 0x80, 0x0 ;  /* 0x000000000000781c */ /* 0x000fe20003f0f008 */
[----:B------:R-:W-:-:S04]  /*da80*/  UIMAD.WIDE UR4, UR4, 0x66666667, URZ ;  /* 0x66666667040478a5 */ /* 0x000fc8000f8e023f */
[----:B------:R-:W-:-:S04]  /*da90*/  USHF.R.U32.HI UR41, URZ, 0x1f, UR5 ;  /* 0x0000001f3f297899 */ /* 0x000fc80008011605 */
[----:B------:R-:W-:-:S04]  /*daa0*/  ULEA.HI.SX32 UR41, UR5, UR41, 0x1b ;  /* 0x0000002905297291 */ /* 0x000fc8000f8fda3f */
[----:B01----:R-:W-:Y:S08]  /*dab0*/  @!P0 BRA `(.L_x_41) ;  /* 0x0000000000848947 */ /* 0x003ff00003800000 */
[----:B------:R-:W-:Y:S01]  /*dac0*/  USHF.R.U32.HI UR6, URZ, 0x10, UR6 ;  /* 0x000000103f067899 */ /* 0x000fe20008011606 */
[----:B------:R-:W-:-:S03]  /*dad0*/  UMOV UR4, URZ ;  /* 0x0000003f00047c82 */ /* 0x000fc60008000000 */
[----:B------:R-:W-:-:S11]  /*dae0*/  UISETP.NE.AND UP0, UPT, UR6, URZ, UPT ;  /* 0x0000003f0600728c */ /* 0x000fd6000bf05270 */
[----:B------:R-:W-:Y:S02]  /*daf0*/  @!UP0 ULDC UR6, c[0x0][0x9f0] ;  /* 0x00027c0000068ab9 */ /* 0x000fe40000000800 */
[----:B------:R-:W-:Y:S01]  /*db00*/  IABS R2, UR6 ;  /* 0x0000000600027c13 */ /* 0x000fe20008000000 */
[----:B------:R-:W-:Y:S02]  /*db10*/  UIADD3 UR7, UR41, -0x1, UR6 ;  /* 0xffffffff29077890 */ /* 0x000fe4000fffe006 */
[----:B------:R-:W-:Y:S02]  /*db20*/  IABS R5, UR6 ;  /* 0x0000000600057c13 */ /* 0x000fe40008000000 */
[----:B------:R-:W-:Y:S02]  /*db30*/  R2UR UR10, R2 ;  /* 0x00000000020a72ca */ /* 0x000fe400000e0000 */
[----:B------:R-:W-:Y:S01]  /*db40*/  IABS R4, UR7 ;  /* 0x0000000700047c13 */ /* 0x000fe20008000000 */
[----:B------:R-:W-:-:S03]  /*db50*/  ULOP3.LUT UR7, UR7, UR6, URZ, 0x3c, !UPT ;  /* 0x0000000607077292 */ /* 0x000fc6000f8e3c3f */
[----:B------:R-:W-:-:S07]  /*db60*/  R2UR UR9, R4 ;  /* 0x00000000040972ca */ /* 0x000fce00000e0000 */
[----:B------:R-:W0:Y:S08]  /*db70*/  I2F.RP R2, UR10 ;  /* 0x0000000a00027d06 */ /* 0x000e300008209400 */
[----:B0-----:R-:W0:Y:S02]  /*db80*/  MUFU.RCP R2, R2 ;  /* 0x0000000200027308 */ /* 0x001e240000001000 */
[----:B0-----:R-:W-:-:S02]  /*db90*/  VIADD R3, R2, 0xffffffe ;  /* 0x0ffffffe02037836 */ /* 0x001fc40000000000 */
[----:B------:R-:W-:-:S04]  /*dba0*/  IMAD.MOV R2, RZ, RZ, -R5 ;  /* 0x000000ffff027224 */ /* 0x000fc800078e0a05 */
        /* <DEDUP_REMOVED lines=14> */
[----:B------:R-:W-:Y:S02]  /*dc90*/  UISETP.NE.AND UP1, UPT, UR6, URZ, UPT ;  /* 0x0000003f0600728c */ /* 0x000fe4000bf25270 */
[----:B------:R-:W-:-:S09]  /*dca0*/  @!UP0 UIADD3 UR5, -UR5, URZ, URZ ;  /* 0x0000003f05058290 */ /* 0x000fd2000fffe13f */
[----:B------:R-:W-:-:S07]  /*dcb0*/  @!UP1 ULOP3.LUT UR5, URZ, UR6, URZ, 0x33, !UPT ;  /* 0x000000063f059292 */ /* 0x000fce000f8e333f */
[----:B------:R-:W-:-:S05]  /*dcc0*/  UMOV UR38, UR5 ;  /* 0x0000000500267c82 */ /* 0x000fca0008000000 */
.L_x_41:
[----:B------:R-:W-:Y:S02]  /*dcd0*/  UIMAD UR45, UR44, UR38, URZ ;  /* 0x000000262c2d72a4 */ /* 0x000fe4000f8e023f */
[----:B------:R-:W-:Y:S02]  /*dce0*/  MOV R3, UR38 ;  /* 0x0000002600037c02 */ /* 0x000fe40008000f00 */
[----:B------:R-:W-:Y:S02]  /*dcf0*/  MOV R6, 0x1 ;  /* 0x0000000100067802 */ /* 0x000fe40000000f00 */
[----:B------:R-:W-:-:S05]  /*dd00*/  IMAD.U32 R2, RZ, RZ, UR45 ;  /* 0x0000002dff027e24 */ /* 0x000fca000f8e00ff */
[----:B------:R-:W-:-:S04]  /*dd10*/  VIADDMNMX R2, R2, R3, UR41, PT ;  /* 0x0000002902027e46 */ /* 0x000fc8000b800103 */
[----:B------:R-:W-:Y:S01]  /*dd20*/  R2UR UR46, R2 ;  /* 0x00000000022e72ca */ /* 0x000fe200000e0000 */
[----:B------:R-:W-:-:S12]  /*dd30*/  IMAD.MOV.U32 R2, RZ, RZ, RZ ;  /* 0x000000ffff027224 */ /* 0x000fd800078e00ff */
[----:B------:R-:W-:-:S06]  /*dd40*/  UISETP.GT.AND UP0, UPT, UR46, UR45, UPT ;  /* 0x0000002d2e00728c */ /* 0x000fcc000bf04270 */
[----:B------:R-:W-:-:S13]  /*dd50*/  PLOP3.LUT P0, PT, PT, PT, UP0, 0x80, 0x0 ;  /* 0x000000000000781c */ /* 0x000fda0003f0f008 */
[----:B------:R-:W-:Y:S05]  /*dd60*/  @!P0 BRA `(.L_x_40) ;  /* 0x00000034003c8947 */ /* 0x000fea0003800000 */
[----:B------:R-:W0:Y:S01]  /*dd70*/  S2UR UR4, SR_CgaCtaId ;  /* 0x00000000000479c3 */ /* 0x000e220000008800 */
[----:B------:R-:W-:Y:S02]  /*dd80*/  UMOV UR42, 0x400 ;  /* 0x00000400002a7882 */ /* 0x000fe40000000000 */
[----:B0-----:R-:W-:-:S04]  /*dd90*/  ULEA UR42, UR4, UR42, 0x18 ;  /* 0x0000002a042a7291 */ /* 0x001fc8000f8ec03f */
[----:B------:R-:W-:-:S04]  /*dda0*/  UIADD3 UR4, UR42, 0x24400, URZ ;  /* 0x000244002a047890 */ /* 0x000fc8000fffe03f */
[----:B------:R-:W-:-:S06]  /*ddb0*/  ULOP3.LUT UP0, URZ, UR4, 0x3ff, URZ, 0xc0, !UPT ;  /* 0x000003ff043f7892 */ /* 0x000fcc000f80c03f */
[----:B------:R-:W-:-:S13]  /*ddc0*/  PLOP3.LUT P0, PT, PT, PT, UP0, 0x80, 0x0 ;  /* 0x000000000000781c */ /* 0x000fda0003f0f008 */
[----:B------:R-:W-:Y:S05]  /*ddd0*/  @!P0 BRA `(.L_x_42) ;  /* 0x0000000000408947 */ /* 0x000fea0003800000 */
[----:B------:R-:W-:Y:S01]  /*dde0*/  MOV R2, 0x0 ;  /* 0x0000000000027802 */ /* 0x000fe20000000f00 */
[----:B------:R-:W-:Y:S01]  /*ddf0*/  ULDC.64 UR4, c[0x4][0xa8] ;  /* 0x01002a0000047ab9 */ /* 0x000fe20000000a00 */
[----:B------:R-:W-:Y:S01]  /*de00*/  ULDC.64 UR6, c[0x4][0xb0] ;  /* 0x01002c0000067ab9 */ /* 0x000fe20000000a00 */
[----:B------:R-:W-:Y:S01]  /*de10*/  IMAD.U32 R4, RZ, RZ, UR4 ;  /* 0x00000004ff047e24 */ /* 0x000fe2000f8e00ff */
[----:B------:R-:W-:Y:S01]  /*de20*/  MOV R6, UR6 ;  /* 0x0000000600067c02 */ /* 0x000fe20008000f00 */
[----:B------:R-:W-:Y:S01]  /*de30*/  IMAD.U32 R5, RZ, RZ, UR5 ;  /* 0x00000005ff057e24 */ /* 0x000fe2000f8e00ff */
[----:B------:R-:W0:Y:S01]  /*de40*/  LDC.64 R2, c[0x4][R2] ;  /* 0x0100000002027b82 */ /* 0x000e220000000a00 */
[----:B------:R-:W-:Y:S01]  /*de50*/  ULDC.64 UR4, c[0x4][0x8] ;  /* 0x0100020000047ab9 */ /* 0x000fe20000000a00 */
[----:B------:R-:W-:Y:S01]  /*de60*/  IMAD.U32 R7, RZ, RZ, UR7 ;  /* 0x00000007ff077e24 */ /* 0x000fe2000f8e00ff */
[----:B------:R-:W-:Y:S01]  /*de70*/  MOV R11, UR5 ;  /* 0x00000005000b7c02 */ /* 0x000fe20008000f00 */
[----:B------:R-:W-:Y:S01]  /*de80*/  IMAD.U32 R10, RZ, RZ, UR4 ;  /* 0x00000004ff0a7e24 */ /* 0x000fe2000f8e00ff */
[----:B------:R-:W-:Y:S01]  /*de90*/  MOV R13, RZ ;  /* 0x000000ff000d7202 */ /* 0x000fe20000000f00 */
[----:B------:R-:W-:-:S02]  /*dea0*/  IMAD.MOV.U32 R8, RZ, RZ, 0x70 ;  /* 0x00000070ff087424 */ /* 0x000fc400078e00ff */
[----:B------:R-:W-:-:S07]  /*deb0*/  IMAD.MOV.U32 R12, RZ, RZ, 0x1 ;  /* 0x00000001ff0c7424 */ /* 0x000fce00078e00ff */
[----:B------:R-:W-:-:S07]  /*dec0*/  LEPC R20, `(.L_x_42) ;  /* 0x000000001014794e */ /* 0x000fce0000000000 */
[----:B0----5:R-:W-:Y:S05]  /*ded0*/  CALL.ABS.NOINC R2 ;  /* 0x0000000002007343 */ /* 0x021fea0003c00000 */
.L_x_42:
        /* <DEDUP_REMOVED lines=8> */
[----:B------:R0:W1:Y:S01]  /*df60*/  LDC.64 R2, c[0x4][R16] ;  /* 0x0100000010027b82 */ /* 0x0000620000000a00 */
[----:B------:R-:W-:Y:S01]  /*df70*/  IMAD.U32 R5, RZ, RZ, UR5 ;  /* 0x00000005ff057e24 */ /* 0x000fe2000f8e00ff */
[----:B------:R-:W-:Y:S01]  /*df80*/  ULDC.64 UR4, c[0x4][0x10] ;  /* 0x0100040000047ab9 */ /* 0x000fe20000000a00 */
[----:B------:R-:W-:Y:S01]  /*df90*/  MOV R6, UR6 ;  /* 0x0000000600067c02 */ /* 0x000fe20008000f00 */
[----:B------:R-:W-:Y:S01]  /*dfa0*/  IMAD.U32 R7, RZ, RZ, UR7 ;  /* 0x00000007ff077e24 */ /* 0x000fe2000f8e00ff */
[----:B------:R-:W-:Y:S01]  /*dfb0*/  MOV R11, UR5 ;  /* 0x00000005000b7c02 */ /* 0x000fe20008000f00 */
[----:B------:R-:W-:Y:S01]  /*dfc0*/  IMAD.U32 R10, RZ, RZ, UR4 ;  /* 0x00000004ff0a7e24 */ /* 0x000fe2000f8e00ff */
[----:B------:R-:W-:Y:S01]  /*dfd0*/  MOV R13, RZ ;  /* 0x000000ff000d7202 */ /* 0x000fe20000000f00 */
[----:B------:R-:W-:-:S02]  /*dfe0*/  IMAD.MOV.U32 R8, RZ, RZ, 0x70 ;  /* 0x00000070ff087424 */ /* 0x000fc400078e00ff */
[----:B0-----:R-:W-:-:S07]  /*dff0*/  IMAD.MOV.U32 R12, RZ, RZ, 0x1 ;  /* 0x00000001ff0c7424 */ /* 0x001fce00078e00ff */
[----:B------:R-:W-:-:S07]  /*e000*/  LEPC R20, `(.L_x_44) ;  /* 0x000000001014794e */ /* 0x000fce0000000000 */
[----:B-1---5:R-:W-:Y:S05]  /*e010*/  CALL.ABS.NOINC R2 ;  /* 0x0000000002007343 */ /* 0x022fea0003c00000 */
.L_x_44:
[----:B------:R0:W1:Y:S01]  /*e020*/  LDC.64 R2, c[0x4][R16] ;  /* 0x0100000010027b82 */ /* 0x0000620000000a00 */
[----:B------:R-:W-:Y:S01]  /*e030*/  ULDC.64 UR4, c[0x4][0xa8] ;  /* 0x01002a0000047ab9 */ /* 0x000fe20000000a00 */
[----:B------:R-:W-:Y:S01]  /*e040*/  ULDC.64 UR6, c[0x4][0xb0] ;  /* 0x01002c0000067ab9 */ /* 0x000fe20000000a00 */
[----:B------:R-:W-:Y:S01]  /*e050*/  IMAD.U32 R4, RZ, RZ, UR4 ;  /* 0x00000004ff047e24 */ /* 0x000fe2000f8e00ff */
[----:B------:R-:W-:Y:S01]  /*e060*/  MOV R6, UR6 ;  /* 0x0000000600067c02 */ /* 0x000fe20008000f00 */
[----:B------:R-:W-:Y:S01]  /*e070*/  IMAD.U32 R5, RZ, RZ, UR5 ;  /* 0x00000005ff057e24 */ /* 0x000fe2000f8e00ff */
[----:B------:R-:W-:Y:S01]  /*e080*/  ULDC.64 UR4, c[0x4][0x18] ;  /* 0x0100060000047ab9 */ /* 0x000fe20000000a00 */
[----:B------:R-:W-:Y:S01]  /*e090*/  IMAD.U32 R7, RZ, RZ, UR7 ;  /* 0x00000007ff077e24 */ /* 0x000fe2000f8e00ff */
[----:B------:R-:W-:Y:S01]  /*e0a0*/  MOV R11, UR5 ;  /* 0x00000005000b7c02 */ /* 0x000fe20008000f00 */
[----:B------:R-:W-:Y:S01]  /*e0b0*/  IMAD.U32 R10, RZ, RZ, UR4 ;  /* 0x00000004ff0a7e24 */ /* 0x000fe2000f8e00ff */
[----:B------:R-:W-:Y:S01]  /*e0c0*/  MOV R13, RZ ;  /* 0x000000ff000d7202 */ /* 0x000fe20000000f00 */
[----:B------:R-:W-:-:S02]  /*e0d0*/  IMAD.MOV.U32 R8, RZ, RZ, 0x70 ;  /* 0x00000070ff087424 */ /* 0x000fc400078e00ff */
[----:B0-----:R-:W-:-:S07]  /*e0e0*/  IMAD.MOV.U32 R12, RZ, RZ, 0x1 ;  /* 0x00000001ff0c7424 */ /* 0x001fce00078e00ff */
[----:B------:R-:W-:-:S07]  /*e0f0*/  LEPC R20, `(.L_x_43) ;  /* 0x000000001014794e */ /* 0x000fce0000000000 */
[----:B-1----:R-:W-:Y:S05]  /*e100*/  CALL.ABS.NOINC R2 ;  /* 0x0000000002007343 */ /* 0x002fea0003c00000 */
.L_x_43:
[----:B------:R-:W0:Y:S01]  /*e110*/  LDC.64 R2, c[0x0][0x9f8] ;  /* 0x00027e00ff027b82 */ /* 0x000e220000000a00 */
[----:B------:R-:W-:Y:S01]  /*e120*/  IMAD.MOV.U32 R34, RZ, RZ, R26 ;  /* 0x000000ffff227224 */ /* 0x000fe200078e001a */
[----:B------:R-:W-:-:S06]  /*e130*/  ULDC.64 UR4, c[0x0][0x208] ;  /* 0x0000820000047ab9 */ /* 0x000fcc0000000a00 */
[----:B------:R-:W1:Y:S01]  /*e140*/  LDC R17, c[0x0][0x430] ;  /* 0x00010c00ff117b82 */ /* 0x000e620000000800 */
[----:B0-----:R-:W-:-:S04]  /*e150*/  ISETP.NE.U32.AND P0, PT, R2, RZ, PT ;  /* 0x000000ff0200720c */ /* 0x001fc80003f05070 */
[----:B------:R-:W-:-:S13]  /*e160*/  ISETP.NE.AND.EX P0, PT, R3, RZ, PT, P0 ;  /* 0x000000ff0300720c */ /* 0x000fda0003f05300 */
[----:B------:R-:W0:Y:S01]  /*e170*/  @P0 LDC.64 R2, c[0x0][0x9f8] ;  /* 0x00027e00ff020b82 */ /* 0x000e220000000a00 */
[----:B------:R-:W-:-:S05]  /*e180*/  IMAD.SHL.U32 R8, R25, 0x8, RZ ;  /* 0x0000000819087824 */ /* 0x000fca00078e00ff */
[----:B------:R-:W-:-:S04]  /*e190*/  LOP3.LUT R22, R8, 0x38, RZ, 0xc0, !PT ;  /* 0x0000003808167812 */ /* 0x000fc800078ec0ff */
[----:B------:R-:W-:Y:S01]  /*e1a0*/  LOP3.LUT R37, R22, 0x40, RZ, 0xfc, !PT ;  /* 0x0000004016257812 */ /* 0x000fe200078efcff */
[----:B0-----:R-:W-:-:S05]  /*e1b0*/  @P0 IMAD.WIDE R2, R26, 0x4, R2 ;  /* 0x000000041a020825 */ /* 0x001fca00078e0202 */
[----:B------:R0:W5:Y:S01]  /*e1c0*/  @P0 LDG.E R34, desc[UR4][R2.64] ;  /* 0x0000000402220981 */ /* 0x000162000c1e1900 */
[----:B------:R-:W-:Y:S01]  /*e1d0*/  ULDC UR4, c[0x0][0x2f4] ;  /* 0x0000bd0000047ab9 */ /* 0x000fe20000000800 */
[----:B------:R-:W-:Y:S01]  /*e1e0*/  LOP3.LUT R16, R16, 0xffffffef, RZ, 0xc0, !PT ;  /* 0xffffffef10107812 */ /* 0x000fe200078ec0ff */
[----:B------:R-:W-:Y:S01]  /*e1f0*/  UMOV UR5, 0xffffffff ;  /* 0xffffffff00057882 */ /* 0x000fe20000000000 */
[C---:B------:R-:W-:Y:S02]  /*e200*/  ISETP.GE.AND P0, PT, R22.reuse, UR4, PT ;  /* 0x0000000416007c0c */ /* 0x040fe4000bf06270 */
[----:B------:R-:W-:Y:S02]  /*e210*/  ISETP.GE.AND P2, PT, R37, UR4, PT ;  /* 0x0000000425007c0c */ /* 0x000fe4000bf46270 */
[C---:B------:R-:W-:Y:S02]  /*e220*/  LOP3.LUT R36, R22.reuse, 0x80, RZ, 0xfc, !PT ;  /* 0x0000008016247812 */ /* 0x040fe400078efcff */
[----:B------:R-:W-:-:S02]  /*e230*/  LOP3.LUT R35, R22, 0xc0, RZ, 0xfc, !PT ;  /* 0x000000c016237812 */ /* 0x000fc400078efcff */
[----:B------:R-:W-:Y:S02]  /*e240*/  ISETP.GE.AND P1, PT, R36, UR4, PT ;  /* 0x0000000424007c0c */ /* 0x000fe4000bf26270 */
[C---:B------:R-:W-:Y:S02]  /*e250*/  SHF.L.U32 R24, R25.reuse, 0x4, RZ ;  /* 0x0000000419187819 */ /* 0x040fe400000006ff */
[----:B------:R-:W-:Y:S02]  /*e260*/  LOP3.LUT R9, R25, 0x7f, RZ, 0xc0, !PT ;  /* 0x0000007f19097812 */ /* 0x000fe400078ec0ff */
[----:B------:R-:W-:Y:S02]  /*e270*/  @P0 LOP3.LUT R16, R16, 0x10, RZ, 0xfc, !PT ;  /* 0x0000001010100812 */ /* 0x000fe400078efcff */
[----:B------:R-:W-:Y:S02]  /*e280*/  ISETP.GE.AND P0, PT, R35, UR4, PT ;  /* 0x0000000423007c0c */ /* 0x000fe4000bf06270 */
[----:B------:R-:W-:-:S02]  /*e290*/  LOP3.LUT R16, R16, 0xfffffff7, RZ, 0xc0, !PT ;  /* 0xfffffff710107812 */ /* 0x000fc400078ec0ff */
[----:B------:R-:W-:Y:S02]  /*e2a0*/  LOP3.LUT R24, R24, 0x70, RZ, 0xc0, !PT ;  /* 0x0000007018187812 */ /* 0x000fe400078ec0ff */
[----:B------:R-:W-:-:S04]  /*e2b0*/  @P2 LOP3.LUT R16, R16, 0x8, RZ, 0xfc, !PT ;  /* 0x0000000810102812 */ /* 0x000fc800078efcff */
[----:B------:R-:W-:-:S04]  /*e2c0*/  LOP3.LUT R16, R16, 0xfffffffd, RZ, 0xc0, !PT ;  /* 0xfffffffd10107812 */ /* 0x000fc800078ec0ff */
[----:B------:R-:W-:-:S04]  /*e2d0*/  LOP3.LUT R16, R16, 0xfffffffb, RZ, 0xc0, !PT ;  /* 0xfffffffb10107812 */ /* 0x000fc800078ec0ff */
[----:B------:R-:W-:-:S04]  /*e2e0*/  @P1 LOP3.LUT R16, R16, 0x4, RZ, 0xfc, !PT ;  /* 0x0000000410101812 */ /* 0x000fc800078efcff */
[----:B------:R-:W-:Y:S01]  /*e2f0*/  @P0 LOP3.LUT R16, R16, 0x2, RZ, 0xfc, !PT ;  /* 0x0000000210100812 */ /* 0x000fe200078efcff */
[----:B01----:R-:W-:Y:S06]  /*e300*/  BRA.DIV UR5, `(.L_x_45) ;  /* 0x0000003605287947 */ /* 0x003fec000b800000 */
.L_x_89:
[----:B------:R-:W2:Y:S01]  /*e310*/  LDL R0, [R1+0x4] ;  /* 0x0000040001007983 */ /* 0x000ea20000100800 */
[----:B------:R-:W-:Y:S01]  /*e320*/  ISETP.NE.AND P1, PT, R17, 0x1, PT ;  /* 0x000000011100780c */ /* 0x000fe20003f25270 */
[----:B------:R-:W-:Y:S01]  /*e330*/  UIADD3 UR4, UR46, -0x1, URZ ;  /* 0xffffffff2e047890 */ /* 0x000fe2000fffe03f */
[----:B-----5:R-:W-:Y:S01]  /*e340*/  SHF.R.S32.HI R13, RZ, 0x1f, R34 ;  /* 0x0000001fff0d7819 */ /* 0x020fe20000011422 */
[----:B------:R-:W-:Y:S01]  /*e350*/  ULDC.64 UR6, c[0x0][0x208] ;  /* 0x0000820000067ab9 */ /* 0x000fe20000000a00 */
[----:B------:R-:W-:-:S03]  /*e360*/  LOP3.LUT R16, R16, 0xffffffbf, RZ, 0xc0, !PT ;  /* 0xffffffbf10107812 */ /* 0x000fc600078ec0ff */
[----:B------:R-:W-:Y:S01]  /*e370*/  IMAD.U32 R10, RZ, RZ, UR4 ;  /* 0x00000004ff0a7e24 */ /* 0x000fe2000f8e00ff */
[----:B------:R0:W-:Y:S05]  /*e380*/  STL [R1], R13 ;  /* 0x0000000d01007387 */ /* 0x0001ea0000100800 */
[----:B------:R-:W1:Y:S01]  /*e390*/  @P1 LDC R3, c[0x0][0x434] ;  /* 0x00010d00ff031b82 */ /* 0x000e620000000800 */
[----:B------:R-:W-:-:S07]  /*e3a0*/  @P1 LOP3.LUT R16, R16, 0x40, RZ, 0xfc, !PT ;  /* 0x0000004010101812 */ /* 0x000fce00078efcff */
[----:B------:R-:W3:Y:S01]  /*e3b0*/  @P1 LDC R5, c[0x0][0x438] ;  /* 0x00010e00ff051b82 */ /* 0x000ee20000000800 */
[----:B------:R-:W-:Y:S01]  /*e3c0*/  LOP3.LUT R16, R16, 0xfffffffe, RZ, 0xc0, !PT ;  /* 0xfffffffe10107812 */ /* 0x000fe200078ec0ff */
[----:B------:R-:W-:Y:S01]  /*e3d0*/  IMAD.U32 R30, RZ, RZ, UR4 ;  /* 0x00000004ff1e7e24 */ /* 0x000fe2000f8e00ff */
[----:B------:R-:W-:-:S04]  /*e3e0*/  MOV R33, UR39 ;  /* 0x0000002700217c02 */ /* 0x000fc80008000f00 */
[----:B------:R-:W-:Y:S02]  /*e3f0*/  SHF.R.S32.HI R33, RZ, 0x1f, R33 ;  /* 0x0000001fff217819 */ /* 0x000fe40000011421 */
[----:B--2---:R-:W-:Y:S02]  /*e400*/  R2UR UR5, R0 ;  /* 0x00000000000572ca */ /* 0x004fe400000e0000 */
[----:B------:R-:W-:-:S04]  /*e410*/  SHF.R.U32.HI R0, RZ, 0x3, R9 ;  /* 0x00000003ff007819 */ /* 0x000fc80000011609 */
[----:B------:R-:W-:-:S05]  /*e420*/  LOP3.LUT R12, R24, R0, RZ, 0xfc, !PT ;  /* 0x00000000180c7212 */ /* 0x000fca00078efcff */
[----:B------:R-:W-:-:S05]  /*e430*/  IMAD R10, R10, 0x50, R12 ;  /* 0x000000500a0a7824 */ /* 0x000fca00078e020c */
[C---:B------:R-:W-:Y:S01]  /*e440*/  ISETP.GE.AND P0, PT, R10.reuse, UR40, PT ;  /* 0x000000280a007c0c */ /* 0x040fe2000bf06270 */
[----:B------:R-:W-:-:S03]  /*e450*/  IMAD.IADD R10, R10, 0x1, R19 ;  /* 0x000000010a0a7824 */ /* 0x000fc600078e0213 */
[----:B------:R-:W-:Y:S01]  /*e460*/  ISETP.GT.U32.OR P0, PT, R12, 0x4f, P0 ;  /* 0x0000004f0c00780c */ /* 0x000fe20000704470 */
[----:B-1----:R-:W-:Y:S01]  /*e470*/  @P1 IMAD.HI.U32 R0, R10, R3, RZ ;  /* 0x000000030a001227 */ /* 0x002fe200078e00ff */
[----:B------:R-:W-:-:S04]  /*e480*/  MOV R11, R10 ;  /* 0x0000000a000b7202 */ /* 0x000fc80000000f00 */
[----:B---3--:R-:W-:-:S07]  /*e490*/  @P1 SHF.R.U32.HI R11, RZ, R5, R0 ;  /* 0x00000005ff0b1219 */ /* 0x008fce0000011600 */
[----:B------:R-:W1:Y:S01]  /*e4a0*/  @!P0 LDC.64 R6, c[0x0][0x428] ;  /* 0x00010a00ff068b82 */ /* 0x000e620000000a00 */
[--C-:B------:R-:W-:Y:S01]  /*e4b0*/  @!P0 SHF.R.S32.HI R3, RZ, 0x1f, R11.reuse ;  /* 0x0000001fff038819 */ /* 0x100fe2000001140b */
[----:B------:R-:W-:-:S06]  /*e4c0*/  @!P0 IMAD.MOV.U32 R2, RZ, RZ, R11 ;  /* 0x000000ffff028224 */ /* 0x000fcc00078e000b */
[----:B------:R-:W2:Y:S01]  /*e4d0*/  @!P0 LDC.64 R4, c[0x0][0x418] ;  /* 0x00010600ff048b82 */ /* 0x000ea20000000a00 */
[-C--:B-1----:R-:W-:Y:S02]  /*e4e0*/  @!P0 IMAD R0, R13, R6.reuse, RZ ;  /* 0x000000060d008224 */ /* 0x082fe400078e02ff */
[----:B------:R-:W-:-:S04]  /*e4f0*/  @!P0 IMAD.WIDE.U32 R2, R34, R6, R2 ;  /* 0x0000000622028225 */ /* 0x000fc800078e0002 */
[----:B------:R-:W-:Y:S01]  /*e500*/  @!P0 IMAD R7, R34, R7, R0 ;  /* 0x0000000722078224 */ /* 0x000fe200078e0200 */
[----:B--2---:R-:W-:-:S03]  /*e510*/  @!P0 LEA R4, P1, R2, R4, 0x2 ;  /* 0x0000000402048211 */ /* 0x004fc600078210ff */
[----:B------:R-:W-:Y:S01]  /*e520*/  @!P0 IMAD.IADD R0, R3, 0x1, R7 ;  /* 0x0000000103008824 */ /* 0x000fe200078e0207 */
[----:B------:R-:W-:-:S04]  /*e530*/  ULOP3.LUT UR5, UR5, 0x2, URZ, 0xfc, !UPT ;  /* 0x0000000205057892 */ /* 0x000fc8000f8efc3f */
[----:B------:R-:W-:Y:S02]  /*e540*/  @!P0 LEA.HI.X R5, R2, R5, R0, 0x2, P1 ;  /* 0x0000000502058211 */ /* 0x000fe400008f1400 */
[----:B------:R-:W-:Y:S01]  /*e550*/  MOV R0, RZ ;  /* 0x000000ff00007202 */ /* 0x000fe20000000f00 */
[----:B------:R-:W-:-:S05]  /*e560*/  IMAD.U32 R2, RZ, RZ, UR5 ;  /* 0x00000005ff027e24 */ /* 0x000fca000f8e00ff */
[----:B------:R0:W5:Y:S01]  /*e570*/  @!P0 LDG.E R0, desc[UR6][R4.64] ;  /* 0x0000000604008981 */ /* 0x000162000c1e1900 */
[----:B------:R-:W-:Y:S01]  /*e580*/  ISETP.GT.U32.AND P0, PT, R12, 0x4f, PT ;  /* 0x0000004f0c00780c */ /* 0x000fe20003f04070 */
[----:B------:R-:W-:Y:S01]  /*e590*/  IMAD.MOV R3, RZ, RZ, -R11 ;  /* 0x000000ffff037224 */ /* 0x000fe200078e0a0b */
[----:B------:R-:W-:-:S03]  /*e5a0*/  ISETP.NE.AND P2, PT, R2, 0x3, PT ;  /* 0x000000030200780c */ /* 0x000fc60003f45270 */
[----:B------:R-:W-:-:S08]  /*e5b0*/  IMAD R6, R17, R3, R10 ;  /* 0x0000000311067224 */ /* 0x000fd000078e020a */
[----:B------:R-:W-:-:S04]  /*e5c0*/  @P0 LOP3.LUT R16, R16, 0x1, RZ, 0xfc, !PT ;  /* 0x0000000110100812 */ /* 0x000fc800078efcff */
[----:B------:R-:W-:-:S04]  /*e5d0*/  LOP3.LUT R16, R16, 0xffffffdf, RZ, 0xc0, !PT ;  /* 0xffffffdf10107812 */ /* 0x000fc800078ec0ff */
[----:B------:R-:W-:Y:S01]  /*e5e0*/  @P2 LOP3.LUT R16, R16, 0x20, RZ, 0xfc, !PT ;  /* 0x0000002010102812 */ /* 0x000fe200078efcff */
[----:B0-----:R-:W-:Y:S06]  /*e5f0*/  @!P2 BRA `(.L_x_46) ;  /* 0x000000000004a947 */ /* 0x001fec0003800000 */
[----:B------:R-:W-:Y:S01]  /*e600*/  BPT.TRAP 0x1 ;  /* 0x000000040000795c */ /* 0x000fe20000300000 */
.L_x_46:
[----:B------:R-:W-:Y:S01]  /*e610*/  SHF.R.S32.HI R5, RZ, 0x1f, R6 ;  /* 0x0000001fff057819 */ /* 0x000fe20000011406 */
[----:B------:R-:W-:Y:S01]  /*e620*/  ULDC.64 UR4, c[0x0][0x328] ;  /* 0x0000ca0000047ab9 */ /* 0x000fe20000000a00 */
[----:B-----5:R-:W-:Y:S02]  /*e630*/  SHF.R.S32.HI R4, RZ, 0x1f, R0 ;  /* 0x0000001fff047819 */ /* 0x020fe40000011400 */
[----:B------:R-:W-:Y:S01]  /*e640*/  R2UR UR6, R33 ;  /* 0x00000000210672ca */ /* 0x000fe200000e0000 */
[----:B------:R-:W-:-:S04]  /*e650*/  IMAD R3, R5, UR4, RZ ;  /* 0x0000000405037c24 */ /* 0x000fc8000f8e02ff */
[C---:B------:R-:W-:Y:S02]  /*e660*/  IMAD R7, R6.reuse, UR5, R3 ;  /* 0x0000000506077c24 */ /* 0x040fe4000f8e0203 */
[----:B------:R-:W-:Y:S01]  /*e670*/  IMAD.WIDE.U32 R2, R6, UR4, RZ ;  /* 0x0000000406027c25 */ /* 0x000fe2000f8e00ff */
[----:B------:R-:W-:-:S03]  /*e680*/  ULDC.64 UR4, c[0x0][0x338] ;  /* 0x0000ce0000047ab9 */ /* 0x000fc60000000a00 */
[----:B------:R-:W-:Y:S02]  /*e690*/  IMAD.IADD R3, R3, 0x1, R7 ;  /* 0x0000000103037824 */ /* 0x000fe400078e0207 */
[----:B------:R-:W-:Y:S02]  /*e6a0*/  IMAD R7, R4, UR4, RZ ;  /* 0x0000000404077c24 */ /* 0x000fe4000f8e02ff */
[----:B------:R-:W-:-:S04]  /*e6b0*/  IMAD.WIDE.U32 R2, R0, UR4, R2 ;  /* 0x0000000400027c25 */ /* 0x000fc8000f8e0002 */
[----:B------:R-:W-:Y:S01]  /*e6c0*/  IMAD R7, R0, UR5, R7 ;  /* 0x0000000500077c24 */ /* 0x000fe2000f8e0207 */
[----:B------:R-:W-:-:S04]  /*e6d0*/  ULDC.64 UR4, c[0x0][0x330] ;  /* 0x0000cc0000047ab9 */ /* 0x000fc80000000a00 */
[----:B------:R-:W-:Y:S01]  /*e6e0*/  IADD3 R3, R3, R7, RZ ;  /* 0x0000000703037210 */ /* 0x000fe20007ffe0ff */
[----:B------:R-:W-:Y:S01]  /*e6f0*/  IMAD.U32 R7, RZ, RZ, UR4 ;  /* 0x00000004ff077e24 */ /* 0x000fe2000f8e00ff */
[----:B------:R-:W-:-:S03]  /*e700*/  UIMAD UR4, UR6, UR4, URZ ;  /* 0x00000004060472a4 */ /* 0x000fc6000f8e023f */
[----:B------:R-:W-:Y:S01]  /*e710*/  IMAD.WIDE.U32 R2, R7, UR39, R2 ;  /* 0x0000002707027c25 */ /* 0x000fe2000f8e0002 */
[----:B------:R-:W-:Y:S01]  /*e720*/  UIMAD UR4, UR39, UR5, UR4 ;  /* 0x00000005270472a4 */ /* 0x000fe2000f8e0204 */
[----:B------:R-:W-:Y:S02]  /*e730*/  ULDC.64 UR6, c[0x0][0x318] ;  /* 0x0000c60000067ab9 */ /* 0x000fe40000000a00 */
[----:B------:R-:W-:-:S03]  /*e740*/  LEA R17, P0, R2, UR6, 0x1 ;  /* 0x0000000602117c11 */ /* 0x000fc6000f8008ff */
[----:B------:R-:W-:-:S05]  /*e750*/  VIADD R3, R3, UR4 ;  /* 0x0000000403037c36 */ /* 0x000fca0008000000 */
[----:B------:R-:W-:Y:S02]  /*e760*/  LEA.HI.X R18, R2, UR7, R3, 0x1, P0 ;  /* 0x0000000702127c11 */ /* 0x000fe400080f0c03 */
[----:B------:R-:W-:-:S04]  /*e770*/  MOV R2, 0x1 ;  /* 0x0000000100027802 */ /* 0x000fc80000000f00 */
[----:B------:R-:W-:-:S04]  /*e780*/  SHF.L.U32 R2, R2, 0x1f, RZ ;  /* 0x0000001f02027819 */ /* 0x000fc800000006ff */
[----:B------:R-:W0:Y:S02]  /*e790*/  SYNCS.PHASECHK.TRANS64.TRYWAIT P0, [UR42+0x38840], R2 ;  /* 0x03884002ff0075a7 */ /* 0x000e24000800016a */
[----:B0-----:R-:W-:Y:S05]  /*e7a0*/  @!P0 BRA `(.L_x_47) ;  /* 0x0000003000208947 */ /* 0x001fea0003800000 */
.L_x_90:
[----:B------:R-:W-:Y:S01]  /*e7b0*/  ULDC.64 UR4, c[0x0][0x300] ;  /* 0x0000c00000047ab9 */ /* 0x000fe20000000a00 */
[----:B------:R-:W-:Y:S01]  /*e7c0*/  R2UR UR6, R33 ;  /* 0x00000000210672ca */ /* 0x000fe200000e0000 */
[----:B------:R-:W-:Y:S01]  /*e7d0*/  IMAD R5, R5, UR4, RZ ;  /* 0x0000000405057c24 */ /* 0x000fe2000f8e02ff */
[----:B------:R-:W-:Y:S01]  /*e7e0*/  SHF.R.U32.HI R27, RZ, 0x3, R9 ;  /* 0x00000003ff1b7819 */ /* 0x000fe20000011609 */
[----:B0-----:R-:W-:Y:S01]  /*e7f0*/  IMAD.WIDE.U32 R2, R6, UR4, RZ ;  /* 0x0000000406027c25 */ /* 0x001fe2000f8e00ff */
[----:B------:R-:W-:-:S03]  /*e800*/  SHF.L.U32 R31, R9, 0x3, RZ ;  /* 0x00000003091f7819 */ /* 0x000fc600000006ff */
[----:B------:R-:W-:Y:S01]  /*e810*/  IMAD R5, R6, UR5, R5 ;  /* 0x0000000506057c24 */ /* 0x000fe2000f8e0205 */
[----:B------:R-:W-:-:S03]  /*e820*/  ULDC.64 UR4, c[0x0][0x310] ;  /* 0x0000c40000047ab9 */ /* 0x000fc60000000a00 */
[----:B------:R-:W-:Y:S02]  /*e830*/  IMAD.IADD R3, R3, 0x1, R5 ;  /* 0x0000000103037824 */ /* 0x000fe400078e0205 */
[----:B------:R-:W-:Y:S02]  /*e840*/  IMAD R5, R4, UR4, RZ ;  /* 0x0000000404057c24 */ /* 0x000fe4000f8e02ff */
[----:B------:R-:W-:-:S04]  /*e850*/  IMAD.WIDE.U32 R2, R0, UR4, R2 ;  /* 0x0000000400027c25 */ /* 0x000fc8000f8e0002 */
[----:B------:R-:W-:Y:S01]  /*e860*/  IMAD R5, R0, UR5, R5 ;  /* 0x0000000500057c24 */ /* 0x000fe2000f8e0205 */
[----:B------:R-:W-:-:S03]  /*e870*/  ULDC.64 UR4, c[0x0][0x308] ;  /* 0x0000c20000047ab9 */ /* 0x000fc60000000a00 */
[----:B------:R-:W-:Y:S01]  /*e880*/  IMAD.IADD R3, R3, 0x1, R5 ;  /* 0x0000000103037824 */ /* 0x000fe200078e0205 */
[----:B------:R-:W-:Y:S01]  /*e890*/  MOV R5, UR4 ;  /* 0x0000000400057c02 */ /* 0x000fe20008000f00 */
[----:B------:R-:W-:-:S03]  /*e8a0*/  UIMAD UR4, UR6, UR4, URZ ;  /* 0x00000004060472a4 */ /* 0x000fc6000f8e023f */
[----:B------:R-:W-:Y:S01]  /*e8b0*/  ULDC.64 UR6, c[0x0][0x2e8] ;  /* 0x0000ba0000067ab9 */ /* 0x000fe20000000a00 */
[----:B------:R-:W-:Y:S02]  /*e8c0*/  UIMAD UR4, UR39, UR5, UR4 ;  /* 0x00000005270472a4 */ /* 0x000fe4000f8e0204 */
[----:B------:R-:W-:-:S04]  /*e8d0*/  IMAD.WIDE.U32 R2, R5, UR39, R2 ;  /* 0x0000002705027c25 */ /* 0x000fc8000f8e0002 */
[----:B------:R-:W-:Y:S01]  /*e8e0*/  VIADD R7, R3, UR4 ;  /* 0x0000000403077c36 */ /* 0x000fe20008000000 */
[----:B------:R-:W-:Y:S01]  /*e8f0*/  LOP3.LUT R3, R8, 0x1c0, RZ, 0xc0, !PT ;  /* 0x000001c008037812 */ /* 0x000fe200078ec0ff */
[----:B------:R-:W-:Y:S01]  /*e900*/  UMOV UR4, 0xffffffff ;  /* 0xffffffff00047882 */ /* 0x000fe20000000000 */
[C---:B------:R-:W-:Y:S02]  /*e910*/  LEA R0, P0, R2.reuse, UR6, 0x1 ;  /* 0x0000000602007c11 */ /* 0x040fe4000f8008ff */
[----:B------:R-:W-:Y:S01]  /*e920*/  LOP3.LUT R8, R3, 0x38, R8, 0xf8, !PT ;  /* 0x0000003803087812 */ /* 0x000fe200078ef808 */
[----:B------:R-:W-:Y:S01]  /*e930*/  IMAD.MOV.U32 R3, RZ, RZ, -0x50 ;  /* 0xffffffb0ff037424 */ /* 0x000fe200078e00ff */
[----:B------:R-:W-:Y:S02]  /*e940*/  LEA.HI.X R7, R2, UR7, R7, 0x1, P0 ;  /* 0x0000000702077c11 */ /* 0x000fe400080f0c07 */
[----:B------:R-:W-:Y:S01]  /*e950*/  LOP3.LUT R8, R8, 0x38, R25, 0x78, !PT ;  /* 0x0000003808087812 */ /* 0x000fe200078e7819 */
[----:B------:R-:W-:-:S03]  /*e960*/  IMAD R6, R30, R3, UR40 ;  /* 0x000000281e067e24 */ /* 0x000fc6000f8e0203 */
[----:B------:R-:W-:Y:S01]  /*e970*/  LOP3.LUT R31, R8, 0x200, R31, 0xf8, !PT ;  /* 0x00000200081f7812 */ /* 0x000fe200078ef81f */
[----:B------:R-:W-:-:S05]  /*e980*/  IMAD.IADD R6, R6, 0x1, -R27 ;  /* 0x0000000106067824 */ /* 0x000fca00078e0a1b */
[----:B------:R-:W-:Y:S01]  /*e990*/  ISETP.GE.AND P0, PT, R6, 0x1, PT ;  /* 0x000000010600780c */ /* 0x000fe20003f06270 */
[----:B------:R-:W-:-:S12]  /*e9a0*/  BRA.DIV UR4, `(.L_x_48) ;  /* 0x0000002e04b87947 */ /* 0x000fd8000b800000 */
[----:B------:R-:W-:Y:S01]  /*e9b0*/  SHFL.IDX PT, R5, R7, RZ, 0x181f ;  /* 0x00181fff07057589 */ /* 0x000fe200000e0000 */
[C---:B------:R-:W-:Y:S01]  /*e9c0*/  LOP3.LUT P4, RZ, R16.reuse, 0x10, RZ, 0xc0, !PT ;  /* 0x0000001010ff7812 */ /* 0x040fe2000788c0ff */
[----:B------:R-:W-:Y:S01]  /*e9d0*/  ULDC.64 UR4, c[0x0][0x208] ;  /* 0x0000820000047ab9 */ /* 0x000fe20000000a00 */
[C---:B------:R-:W-:Y:S01]  /*e9e0*/  LOP3.LUT P3, RZ, R16.reuse, 0x8, RZ, 0xc0, !PT ;  /* 0x0000000810ff7812 */ /* 0x040fe2000786c0ff */
[----:B------:R-:W0:Y:S01]  /*e9f0*/  SHFL.IDX PT, R4, R0, RZ, 0x181f ;  /* 0x00181fff00047589 */ /* 0x000e2200000e0000 */
[C---:B------:R-:W-:Y:S02]  /*ea00*/  LOP3.LUT P2, RZ, R16.reuse, 0x4, RZ, 0xc0, !PT ;  /* 0x0000000410ff7812 */ /* 0x040fe4000784c0ff */
[----:B------:R-:W-:Y:S01]  /*ea10*/  LOP3.LUT P1, RZ, R16, 0x2, RZ, 0xc0, !PT ;  /* 0x0000000210ff7812 */ /* 0x000fe2000782c0ff */
[----:B------:R-:W-:Y:S01]  /*ea20*/  SHFL.IDX PT, R3, R7, 0x1, 0x181f ;  /* 0x00381f0007037f89 */ /* 0x000fe200000e0000 */
[----:B------:R-:W-:-:S03]  /*ea30*/  @P0 LEA R9, R31, UR42, 0x1 ;  /* 0x0000002a1f090c11 */ /* 0x000fc6000f8e08ff */
[----:B------:R-:W1:Y:S04]  /*ea40*/  SHFL.IDX PT, R2, R0, 0x1, 0x181f ;  /* 0x00381f0000027f89 */ /* 0x000e6800000e0000 */
[----:B------:R-:W-:Y:S01]  /*ea50*/  SHFL.IDX PT, R14, R0, 0x4, 0x181f ;  /* 0x00981f00000e7f89 */ /* 0x000fe200000e0000 */
[----:B0-----:R-:W-:-:S05]  /*ea60*/  @P0 IMAD.WIDE.U32 R4, R22, 0x2, R4 ;  /* 0x0000000216040825 */ /* 0x001fca00078e0004 */
[----:B------:R-:W-:Y:S04]  /*ea70*/  @P0 LDGSTS.E.BYPASS.LTC128B.128 [R9+0x24400], desc[UR4][R4.64], !P4 ;  /* 0x2440000004090fae */ /* 0x000fe8000e101d44 */
[----:B------:R-:W-:Y:S04]  /*ea80*/  @P0 LDGSTS.E.BYPASS.LTC128B.128 [R9+0x26c00], desc[UR4][R4.64+0x80], !P3 ;  /* 0x26c0008004090fae */ /* 0x000fe8000d901d44 */
[----:B------:R-:W-:Y:S04]  /*ea90*/  @P0 LDGSTS.E.BYPASS.LTC128B.128 [R9+0x29400], desc[UR4][R4.64+0x100], !P2 ;  /* 0x2940010004090fae */ /* 0x000fe8000d101d44 */
[----:B------:R0:W-:Y:S01]  /*eaa0*/  @P0 LDGSTS.E.BYPASS.LTC128B.128 [R9+0x2bc00], desc[UR4][R4.64+0x180], !P1 ;  /* 0x2bc0018004090fae */ /* 0x0001e2000c901d44 */
[----:B------:R-:W-:-:S03]  /*eab0*/  ISETP.GE.AND P0, PT, R6, 0x11, PT ;  /* 0x000000110600780c */ /* 0x000fc60003f06270 */
[----:B0-----:R-:W-:Y:S10]  /*eac0*/  SHFL.IDX PT, R5, R7, 0x2, 0x181f ;  /* 0x00581f0007057f89 */ /* 0x001ff400000e0000 */
[----:B-1----:R-:W-:Y:S01]  /*ead0*/  @P0 IMAD.WIDE.U32 R2, R22, 0x2, R2 ;  /* 0x0000000216020825 */ /* 0x002fe200078e0002 */
[----:B------:R-:W-:Y:S01]  /*eae0*/  @P0 LEA R21, R31, UR42, 0x1 ;  /* 0x0000002a1f150c11 */ /* 0x000fe2000f8e08ff */
[----:B------:R-:W0:Y:S04]  /*eaf0*/  SHFL.IDX PT, R4, R0, 0x2, 0x181f ;  /* 0x00581f0000047f89 */ /* 0x000e2800000e0000 */
[----:B------:R-:W-:Y:S04]  /*eb00*/  @P0 LDGSTS.E.BYPASS.LTC128B.128 [R21+0x24c00], desc[UR4][R2.64], !P4 ;  /* 0x24c0000002150fae */ /* 0x000fe8000e101d44 */
[----:B------:R-:W-:Y:S04]  /*eb10*/  @P0 LDGSTS.E.BYPASS.LTC128B.128 [R21+0x27400], desc[UR4][R2.64+0x80], !P3 ;  /* 0x2740008002150fae */ /* 0x000fe8000d901d44 */
[----:B------:R-:W-:Y:S04]  /*eb20*/  @P0 LDGSTS.E.BYPASS.LTC128B.128 [R21+0x29c00], desc[UR4][R2.64+0x100], !P2 ;  /* 0x29c0010002150fae */ /* 0x000fe8000d101d44 */
[----:B------:R1:W-:Y:S01]  /*eb30*/  @P0 LDGSTS.E.BYPASS.LTC128B.128 [R21+0x2c400], desc[UR4][R2.64+0x180], !P1 ;  /* 0x2c40018002150fae */ /* 0x0003e2000c901d44 */
[----:B------:R-:W-:-:S03]  /*eb40*/  ISETP.GE.AND P0, PT, R6, 0x21, PT ;  /* 0x000000210600780c */ /* 0x000fc60003f06270 */
[----:B-1----:R-:W-:Y:S10]  /*eb50*/  SHFL.IDX PT, R3, R7, 0x3, 0x181f ;  /* 0x00781f0007037f89 */ /* 0x002ff400000e0000 */
[----:B0-----:R-:W-:Y:S01]  /*eb60*/  @P0 IMAD.WIDE.U32 R4, R22, 0x2, R4 ;  /* 0x0000000216040825 */ /* 0x001fe200078e0004 */
[----:B------:R-:W-:Y:S01]  /*eb70*/  @P0 LEA R9, R31, UR42, 0x1 ;  /* 0x0000002a1f090c11 */ /* 0x000fe2000f8e08ff */
[----:B------:R-:W0:Y:S04]  /*eb80*/  SHFL.IDX PT, R2, R0, 0x3, 0x181f ;  /* 0x00781f0000027f89 */ /* 0x000e2800000e0000 */
[----:B------:R-:W-:Y:S04]  /*eb90*/  @P0 LDGSTS.E.BYPASS.LTC128B.128 [R9+0x25400], desc[UR4][R4.64], !P4 ;  /* 0x2540000004090fae */ /* 0x000fe8000e101d44 */
[----:B------:R-:W-:Y:S04]  /*eba0*/  @P0 LDGSTS.E.BYPASS.LTC128B.128 [R9+0x27c00], desc[UR4][R4.64+0x80], !P3 ;  /* 0x27c0008004090fae */ /* 0x000fe8000d901d44 */
[----:B------:R-:W-:Y:S04]  /*ebb0*/  @P0 LDGSTS.E.BYPASS.LTC128B.128 [R9+0x2a400], desc[UR4][R4.64+0x100], !P2 ;  /* 0x2a40010004090fae */ /* 0x000fe8000d101d44 */
[----:B------:R1:W-:Y:S01]  /*ebc0*/  @P0 LDGSTS.E.BYPASS.LTC128B.128 [R9+0x2cc00], desc[UR4][R4.64+0x180], !P1 ;  /* 0x2cc0018004090fae */ /* 0x0003e2000c901d44 */
[----:B------:R-:W-:-:S03]  /*ebd0*/  ISETP.GE.AND P0, PT, R6, 0x31, PT ;  /* 0x000000310600780c */ /* 0x000fc60003f06270 */
[----:B-1----:R1:W2:Y:S10]  /*ebe0*/  SHFL.IDX PT, R4, R7, 0x4, 0x181f ;  /* 0x00981f0007047f89 */ /* 0x0022b400000e0000 */
[----:B0-----:R-:W-:Y:S01]  /*ebf0*/  @P0 IMAD.WIDE.U32 R2, R22, 0x2, R2 ;  /* 0x0000000216020825 */ /* 0x001fe200078e0002 */
[----:B------:R-:W-:-:S05]  /*ec00*/  @P0 LEA R21, R31, UR42, 0x1 ;  /* 0x0000002a1f150c11 */ /* 0x000fca000f8e08ff */
[----:B------:R1:W-:Y:S04]  /*ec10*/  @P0 LDGSTS.E.BYPASS.LTC128B.128 [R21+0x25c00], desc[UR4][R2.64], !P4 ;  /* 0x25c0000002150fae */ /* 0x0003e8000e101d44 */
[----:B------:R1:W-:Y:S04]  /*ec20*/  @P0 LDGSTS.E.BYPASS.LTC128B.128 [R21+0x28400], desc[UR4][R2.64+0x80], !P3 ;  /* 0x2840008002150fae */ /* 0x0003e8000d901d44 */
[----:B------:R1:W-:Y:S04]  /*ec30*/  @P0 LDGSTS.E.BYPASS.LTC128B.128 [R21+0x2ac00], desc[UR4][R2.64+0x100], !P2 ;  /* 0x2ac0010002150fae */ /* 0x0003e8000d101d44 */
[----:B------:R1:W-:Y:S02]  /*ec40*/  @P0 LDGSTS.E.BYPASS.LTC128B.128 [R21+0x2d400], desc[UR4][R2.64+0x180], !P1 ;  /* 0x2d40018002150fae */ /* 0x0003e4000c901d44 */
.L_x_102:
[----:B------:R-:W-:Y:S01]  /*ec50*/  ISETP.GE.AND P0, PT, R6, 0x41, PT ;  /* 0x000000410600780c */ /* 0x000fe20003f06270 */
[----:B------:R-:W-:Y:S01]  /*ec60*/  BSSY B0, `(.L_x_49) ;  /* 0x0000012000007945 */ /* 0x000fe20003800000 */
[----:B-1----:R-:W-:Y:S01]  /*ec70*/  IMAD.MOV.U32 R2, RZ, RZ, R14 ;  /* 0x000000ffff027224 */ /* 0x002fe200078e000e */
[----:B--2---:R-:W-:-:S10]  /*ec80*/  MOV R3, R4 ;  /* 0x0000000400037202 */ /* 0x004fd40000000f00 */
[----:B------:R-:W-:Y:S05]  /*ec90*/  @!P0 BRA `(.L_x_50) ;  /* 0x0000000000388947 */ /* 0x000fea0003800000 */
[----:B------:R-:W-:Y:S01]  /*eca0*/  LOP3.LUT P4, RZ, R16, 0x10, RZ, 0xc0, !PT ;  /* 0x0000001010ff7812 */ /* 0x000fe2000788c0ff */
[----:B------:R-:W-:Y:S01]  /*ecb0*/  IMAD.WIDE.U32 R2, R22, 0x2, R2 ;  /* 0x0000000216027825 */ /* 0x000fe200078e0002 */
[C---:B------:R-:W-:Y:S01]  /*ecc0*/  LOP3.LUT P3, RZ, R16.reuse, 0x8, RZ, 0xc0, !PT ;  /* 0x0000000810ff7812 */ /* 0x040fe2000786c0ff */
[----:B------:R-:W-:Y:S01]  /*ecd0*/  ULDC.64 UR4, c[0x0][0x208] ;  /* 0x0000820000047ab9 */ /* 0x000fe20000000a00 */
[C---:B------:R-:W-:Y:S02]  /*ece0*/  LOP3.LUT P2, RZ, R16.reuse, 0x4, RZ, 0xc0, !PT ;  /* 0x0000000410ff7812 */ /* 0x040fe4000784c0ff */
[----:B------:R-:W-:Y:S02]  /*ecf0*/  LOP3.LUT P1, RZ, R16, 0x2, RZ, 0xc0, !PT ;  /* 0x0000000210ff7812 */ /* 0x000fe4000782c0ff */
[----:B------:R-:W-:-:S05]  /*ed00*/  LEA R5, R31, UR42, 0x1 ;  /* 0x0000002a1f057c11 */ /* 0x000fca000f8e08ff */
[----:B------:R-:W-:Y:S01]  /*ed10*/  @!PT LDS RZ, [RZ] ;  /* 0x00000000fffff984 */ /* 0x000fe20000000800 */
[----:B------:R-:W-:Y:S01]  /*ed20*/  @!PT LDS RZ, [RZ] ;  /* 0x00000000fffff984 */ /* 0x000fe20000000800 */
[----:B------:R-:W-:Y:S01]  /*ed30*/  @!PT LDS RZ, [RZ] ;  /* 0x00000000fffff984 */ /* 0x000fe20000000800 */
[----:B------:R0:W-:Y:S04]  /*ed40*/  LDGSTS.E.BYPASS.LTC128B.128 [R5+0x26400], desc[UR4][R2.64], !P4 ;  /* 0x2640000002057fae */ /* 0x0001e8000e101d44 */
[----:B------:R0:W-:Y:S04]  /*ed50*/  LDGSTS.E.BYPASS.LTC128B.128 [R5+0x28c00], desc[UR4][R2.64+0x80], !P3 ;  /* 0x28c0008002057fae */ /* 0x0001e8000d901d44 */
[----:B------:R0:W-:Y:S04]  /*ed60*/  LDGSTS.E.BYPASS.LTC128B.128 [R5+0x2b400], desc[UR4][R2.64+0x100], !P2 ;  /* 0x2b40010002057fae */ /* 0x0001e8000d101d44 */
[----:B------:R0:W-:Y:S02]  /*ed70*/  LDGSTS.E.BYPASS.LTC128B.128 [R5+0x2dc00], desc[UR4][R2.64+0x180], !P1 ;  /* 0x2dc0018002057fae */ /* 0x0001e4000c901d44 */
.L_x_50:
[----:B------:R-:W-:Y:S05]  /*ed80*/  BSYNC B0 ;  /* 0x0000000000007941 */ /* 0x000fea0003800000 */
.L_x_49:
[----:B------:R-:W-:Y:S01]  /*ed90*/  NOP ;  /* 0x0000000000007918 */ /* 0x000fe20000000000 */
[----:B------:R-:W-:Y:S01]  /*eda0*/  SYNCS.ARRIVE.TRANS64.RED.A0T1 RZ, [UR42+0x38830], RZ ;  /* 0x038830ffffff79a7 */ /* 0x000fe2000820042a */
[----:B------:R-:W-:Y:S01]  /*edb0*/  ARRIVES.LDGSTSBAR.64.TRANSCNT [UR42+0x38830] ;  /* 0x03883000ff0079b0 */ /* 0x000fe20008000aaa */
[----:B------:R-:W-:Y:S01]  /*edc0*/  NOP ;  /* 0x0000000000007918 */ /* 0x000fe20000000000 */
[----:B------:R-:W-:-:S13]  /*edd0*/  LOP3.LUT P0, RZ, R16, 0x20, RZ, 0xc0, !PT ;  /* 0x0000002010ff7812 */ /* 0x000fda000780c0ff */
[----:B------:R-:W-:Y:S05]  /*ede0*/  @!P0 BRA `(.L_x_51) ;  /* 0x0000000000048947 */ /* 0x000fea0003800000 */
[----:B------:R-:W-:Y:S01]  /*edf0*/  BPT.TRAP 0x1 ;  /* 0x000000040000795c */ /* 0x000fe20000300000 */
.L_x_51:
[----:B------:R-:W-:Y:S01]  /*ee00*/  SYNCS.ARRIVE.TRANS64.A1T0 RZ, [UR42+0x38830], RZ ;  /* 0x038830ffffff79a7 */ /* 0x000fe2000810002a */
[----:B------:R-:W-:Y:S05]  /*ee10*/  WARPSYNC.ALL ;  /* 0x0000000000007948 */ /* 0x000fea0003800000 */
[----:B------:R-:W-:Y:S01]  /*ee20*/  UIADD3 UR5, UR42, 0x14400, URZ ;  /* 0x000144002a057890 */ /* 0x000fe2000fffe03f */
[----:B------:R-:W-:Y:S01]  /*ee30*/  R2UR UR4, R33 ;  /* 0x00000000210472ca */ /* 0x000fe200000e0000 */
[----:B------:R-:W-:Y:S01]  /*ee40*/  ULDC.64 UR6, c[0x0][0x2d8] ;  /* 0x0000b60000067ab9 */ /* 0x000fe20000000a00 */
[----:B------:R-:W-:Y:S01]  /*ee50*/  SHF.R.S32.HI R25, RZ, 0x1f, R26 ;  /* 0x0000001fff197819 */ /* 0x000fe2000001141a */
[----:B------:R-:W-:Y:S02]  /*ee60*/  ULOP3.LUT UP0, URZ, UR5, 0x3ff, URZ, 0xc0, !UPT ;  /* 0x000003ff053f7892 */ /* 0x000fe4000f80c03f */
[----:B------:R-:W-:Y:S01]  /*ee70*/  UIMAD.WIDE.U32 UR36, UR39, UR6, URZ ;  /* 0x00000006272472a5 */ /* 0x000fe2000f8e003f */
[----:B------:R-:W-:Y:S03]  /*ee80*/  BAR.SYNC.DEFER_BLOCKING 0x8, 0x180 ;  /* 0x0206000000007b1d */ /* 0x000fe60000010000 */
[----:B------:R-:W-:-:S04]  /*ee90*/  PLOP3.LUT P0, PT, PT, PT, UP0, 0x80, 0x0 ;  /* 0x000000000000781c */ /* 0x000fc80003f0f008 */
[----:B------:R-:W-:-:S04]  /*eea0*/  UIMAD UR4, UR4, UR6, URZ ;  /* 0x00000006040472a4 */ /* 0x000fc8000f8e023f */
[----:B------:R-:W-:-:S04]  /*eeb0*/  UIMAD UR4, UR39, UR7, UR4 ;  /* 0x00000007270472a4 */ /* 0x000fc8000f8e0204 */
[----:B------:R-:W-:Y:S01]  /*eec0*/  UIADD3 UR43, UR37, UR4, URZ ;  /* 0x00000004252b7290 */ /* 0x000fe2000fffe03f */
[----:B------:R-:W-:Y:S11]  /*eed0*/  @!P0 BRA `(.L_x_52) ;  /* 0x0000000000408947 */ /* 0x000ff60003800000 */
[----:B0-----:R-:W-:Y:S01]  /*eee0*/  MOV R2, 0x0 ;  /* 0x0000000000027802 */ /* 0x001fe20000000f00 */
[----:B------:R-:W-:Y:S01]  /*eef0*/  ULDC.64 UR6, c[0x4][0xa8] ;  /* 0x01002a0000067ab9 */ /* 0x000fe20000000a00 */
[----:B------:R-:W-:Y:S01]  /*ef00*/  ULDC.64 UR8, c[0x4][0xb0] ;  /* 0x01002c0000087ab9 */ /* 0x000fe20000000a00 */
[----:B------:R-:W-:Y:S01]  /*ef10*/  ULDC.64 UR4, c[0x4][0x20] ;  /* 0x0100080000047ab9 */ /* 0x000fe20000000a00 */
[----:B------:R-:W-:Y:S01]  /*ef20*/  IMAD.U32 R4, RZ, RZ, UR6 ;  /* 0x00000006ff047e24 */ /* 0x000fe2000f8e00ff */
[----:B------:R-:W-:Y:S01]  /*ef30*/  MOV R6, UR8 ;  /* 0x0000000800067c02 */ /* 0x000fe20008000f00 */
[----:B------:R-:W0:Y:S01]  /*ef40*/  LDC.64 R2, c[0x4][R2] ;  /* 0x0100000002027b82 */ /* 0x000e220000000a00 */
[----:B------:R-:W-:Y:S01]  /*ef50*/  IMAD.U32 R5, RZ, RZ, UR7 ;  /* 0x00000007ff057e24 */ /* 0x000fe2000f8e00ff */
[----:B------:R-:W-:Y:S01]  /*ef60*/  MOV R11, UR5 ;  /* 0x00000005000b7c02 */ /* 0x000fe20008000f00 */
[----:B------:R-:W-:Y:S01]  /*ef70*/  IMAD.U32 R7, RZ, RZ, UR9 ;  /* 0x00000009ff077e24 */ /* 0x000fe2000f8e00ff */
[----:B------:R-:W-:Y:S01]  /*ef80*/  MOV R13, RZ ;  /* 0x000000ff000d7202 */ /* 0x000fe20000000f00 */
[----:B------:R-:W-:-:S02]  /*ef90*/  IMAD.U32 R10, RZ, RZ, UR4 ;  /* 0x00000004ff0a7e24 */ /* 0x000fc4000f8e00ff */
[----:B------:R-:W-:Y:S02]  /*efa0*/  IMAD.MOV.U32 R8, RZ, RZ, 0x70 ;  /* 0x00000070ff087424 */ /* 0x000fe400078e00ff */
[----:B------:R-:W-:-:S07]  /*efb0*/  IMAD.MOV.U32 R12, RZ, RZ, 0x1 ;  /* 0x00000001ff0c7424 */ /* 0x000fce00078e00ff */
[----:B------:R-:W-:-:S07]  /*efc0*/  LEPC R20, `(.L_x_52) ;  /* 0x000000001014794e */ /* 0x000fce0000000000 */
[----:B0-----:R-:W-:Y:S05]  /*efd0*/  CALL.ABS.NOINC R2 ;  /* 0x0000000002007343 */ /* 0x001fea0003c00000 */
.L_x_52:
[----:B0-----:R-:W0:Y:S01]  /*efe0*/  S2R R2, SR_TID.X ;  /* 0x0000000000027919 */ /* 0x001e220000002100 */
[----:B------:R-:W1:Y:S01]  /*eff0*/  LDC R0, c[0x0][0x448] ;  /* 0x00011200ff007b82 */ /* 0x000e620000000800 */
[----:B------:R-:W-:Y:S01]  /*f000*/  IMAD.U32 R4, RZ, RZ, UR36 ;  /* 0x00000024ff047e24 */ /* 0x000fe2000f8e00ff */
[----:B------:R-:W-:Y:S01]  /*f010*/  ULDC.64 UR4, c[0x0][0x2e0] ;  /* 0x0000b80000047ab9 */ /* 0x000fe20000000a00 */
[----:B------:R-:W-:Y:S02]  /*f020*/  IMAD.U32 R5, RZ, RZ, UR37 ;  /* 0x00000025ff057e24 */ /* 0x000fe4000f8e00ff */
[----:B------:R-:W-:-:S04]  /*f030*/  IMAD R25, R25, UR4, RZ ;  /* 0x0000000419197c24 */ /* 0x000fc8000f8e02ff */
[----:B------:R-:W-:Y:S01]  /*f040*/  IMAD R25, R26, UR5, R25 ;  /* 0x000000051a197c24 */ /* 0x000fe2000f8e0219 */
[----:B-1----:R-:W-:Y:S02]  /*f050*/  ISETP.NE.AND P0, PT, R0, 0x1, PT ;  /* 0x000000010000780c */ /* 0x002fe40003f05270 */
[----:B0-----:R-:W-:-:S04]  /*f060*/  LOP3.LUT R2, R2, 0x7f, RZ, 0xc0, !PT ;  /* 0x0000007f02027812 */ /* 0x001fc800078ec0ff */
[----:B------:R-:W-:-:S07]  /*f070*/  SHF.R.U32.HI R2, RZ, 0x3, R2 ;  /* 0x00000003ff027819 */ /* 0x000fce0000011602 */
[----:B------:R-:W0:Y:S01]  /*f080*/  @P0 LDC R3, c[0x0][0x450] ;  /* 0x00011400ff030b82 */ /* 0x000e220000000800 */
[----:B------:R-:W-:-:S05]  /*f090*/  LOP3.LUT R20, R24, R2, RZ, 0xfc, !PT ;  /* 0x0000000218147212 */ /* 0x000fca00078efcff */
[----:B------:R-:W-:Y:S02]  /*f0a0*/  IMAD R9, R23, 0x80, R20 ;  /* 0x0000008017097824 */ /* 0x000fe400078e0214 */
[----:B------:R-:W1:Y:S02]  /*f0b0*/  @P0 LDC R2, c[0x0][0x44c] ;  /* 0x00011300ff020b82 */ /* 0x000e640000000800 */
[----:B------:R-:W-:Y:S02]  /*f0c0*/  IMAD.MOV.U32 R7, RZ, RZ, R9 ;  /* 0x000000ffff077224 */ /* 0x000fe400078e0009 */
[----:B-1----:R-:W-:-:S05]  /*f0d0*/  @P0 IMAD.HI.U32 R2, R9, R2, RZ ;  /* 0x0000000209020227 */ /* 0x002fca00078e00ff */
[----:B0-----:R-:W-:Y:S02]  /*f0e0*/  @P0 SHF.R.U32.HI R7, RZ, R3, R2 ;  /* 0x00000003ff070219 */ /* 0x001fe40000011602 */
[----:B------:R-:W-:Y:S02]  /*f0f0*/  MOV R3, UR43 ;  /* 0x0000002b00037c02 */ /* 0x000fe40008000f00 */
[----:B------:R-:W-:Y:S01]  /*f100*/  MOV R2, R4 ;  /* 0x0000000400027202 */ /* 0x000fe20000000f00 */
[--C-:B------:R-:W-:Y:S01]  /*f110*/  IMAD.MOV R5, RZ, RZ, -R7.reuse ;  /* 0x000000ffff057224 */ /* 0x100fe200078e0a07 */
[----:B------:R-:W-:-:S03]  /*f120*/  SHF.R.S32.HI R4, RZ, 0x1f, R7 ;  /* 0x0000001fff047819 */ /* 0x000fc60000011407 */
[----:B------:R-:W-:Y:S01]  /*f130*/  IMAD.WIDE.U32 R2, R26, UR4, R2 ;  /* 0x000000041a027c25 */ /* 0x000fe2000f8e0002 */
[----:B------:R-:W-:-:S03]  /*f140*/  ULDC.64 UR4, c[0x0][0x2d0] ;  /* 0x0000b40000047ab9 */ /* 0x000fc60000000a00 */
[----:B------:R-:W-:Y:S02]  /*f150*/  IMAD.IADD R3, R3, 0x1, R25 ;  /* 0x0000000103037824 */ /* 0x000fe400078e0219 */
[----:B------:R-:W-:Y:S02]  /*f160*/  IMAD R5, R0, R5, R9 ;  /* 0x0000000500057224 */ /* 0x000fe400078e0209 */
[----:B------:R-:W-:Y:S02]  /*f170*/  IMAD R4, R4, UR4, RZ ;  /* 0x0000000404047c24 */ /* 0x000fe4000f8e02ff */
[----:B------:R-:W-:-:S04]  /*f180*/  IMAD.WIDE.U32 R2, R7, UR4, R2 ;  /* 0x0000000407027c25 */ /* 0x000fc8000f8e0002 */
[----:B------:R-:W-:Y:S01]  /*f190*/  IMAD R7, R7, UR5, R4 ;  /* 0x0000000507077c24 */ /* 0x000fe2000f8e0204 */
[----:B------:R-:W-:Y:S01]  /*f1a0*/  SHF.R.S32.HI R4, RZ, 0x1f, R5 ;  /* 0x0000001fff047819 */ /* 0x000fe20000011405 */
[----:B------:R-:W-:-:S03]  /*f1b0*/  ULDC.64 UR4, c[0x0][0x2c8] ;  /* 0x0000b20000047ab9 */ /* 0x000fc60000000a00 */
[----:B------:R-:W-:Y:S01]  /*f1c0*/  IADD3 R3, R3, R7, RZ ;  /* 0x0000000703037210 */ /* 0x000fe20007ffe0ff */
[----:B------:R-:W-:-:S04]  /*f1d0*/  IMAD R4, R4, UR4, RZ ;  /* 0x0000000404047c24 */ /* 0x000fc8000f8e02ff */
[C---:B------:R-:W-:Y:S02]  /*f1e0*/  IMAD R7, R5.reuse, UR5, R4 ;  /* 0x0000000505077c24 */ /* 0x040fe4000f8e0204 */
[----:B------:R-:W-:Y:S01]  /*f1f0*/  IMAD.WIDE.U32 R2, R5, UR4, R2 ;  /* 0x0000000405027c25 */ /* 0x000fe2000f8e0002 */
[----:B------:R-:W-:-:S03]  /*f200*/  ULDC.64 UR4, c[0x0][0x280] ;  /* 0x0000a00000047ab9 */ /* 0x000fc60000000a00 */
[----:B------:R-:W-:Y:S01]  /*f210*/  IMAD.IADD R3, R3, 0x1, R7 ;  /* 0x0000000103037824 */ /* 0x000fe200078e0207 */
[----:B------:R-:W-:Y:S01]  /*f220*/  LEA R6, P0, R2, UR4, 0x1 ;  /* 0x0000000402067c11 */ /* 0x000fe2000f8008ff */
[----:B------:R-:W-:Y:S02]  /*f230*/  ULDC UR4, c[0x0][0x2b8] ;  /* 0x0000ae0000047ab9 */ /* 0x000fe40000000800 */
[----:B------:R-:W-:Y:S02]  /*f240*/  ISETP.GE.AND P4, PT, R22, UR4, PT ;  /* 0x0000000416007c0c */ /* 0x000fe4000bf86270 */
[----:B------:R-:W-:Y:S01]  /*f250*/  LEA.HI.X R8, R2, UR5, R3, 0x1, P0 ;  /* 0x0000000502087c11 */ /* 0x000fe200080f0c03 */
[----:B------:R-:W-:Y:S01]  /*f260*/  UMOV UR5, 0xffffffff ;  /* 0xffffffff00057882 */ /* 0x000fe20000000000 */
[----:B------:R-:W-:Y:S02]  /*f270*/  ISETP.GE.AND P3, PT, R37, UR4, PT ;  /* 0x0000000425007c0c */ /* 0x000fe4000bf66270 */
[----:B------:R-:W-:-:S02]  /*f280*/  ISETP.GE.AND P2, PT, R36, UR4, PT ;  /* 0x0000000424007c0c */ /* 0x000fc4000bf46270 */
[----:B------:R-:W-:Y:S01]  /*f290*/  ISETP.GE.AND P1, PT, R35, UR4, PT ;  /* 0x0000000423007c0c */ /* 0x000fe2000bf26270 */
[----:B------:R-:W-:-:S12]  /*f2a0*/  BRA.DIV UR5, `(.L_x_53) ;  /* 0x0000002e052c7947 */ /* 0x000fd8000b800000 */
[----:B------:R-:W-:Y:S01]  /*f2b0*/  SHFL.IDX PT, R3, R8, RZ, 0x181f ;  /* 0x00181fff08037589 */ /* 0x000fe200000e0000 */
[----:B------:R-:W-:Y:S01]  /*f2c0*/  ULDC UR4, c[0x0][0x288] ;  /* 0x0000a20000047ab9 */ /* 0x000fe20000000800 */
[----:B------:R-:W-:Y:S01]  /*f2d0*/  IMAD R7, R23, 0x80, R27 ;  /* 0x0000008017077824 */ /* 0x000fe200078e021b */
[----:B------:R-:W-:Y:S01]  /*f2e0*/  ULDC.64 UR6, c[0x0][0x208] ;  /* 0x0000820000067ab9 */ /* 0x000fe20000000a00 */
[----:B------:R-:W0:Y:S01]  /*f2f0*/  SHFL.IDX PT, R2, R6, RZ, 0x181f ;  /* 0x00181fff06027589 */ /* 0x000e2200000e0000 */
[----:B------:R-:W-:Y:S02]  /*f300*/  IMAD R0, R0, UR4, RZ ;  /* 0x0000000400007c24 */ /* 0x000fe4000f8e02ff */
[C---:B------:R-:W-:Y:S01]  /*f310*/  IADD3 R11, R7.reuse, 0x10, RZ ;  /* 0x00000010070b7810 */ /* 0x040fe20007ffe0ff */
[----:B------:R-:W-:Y:S02]  /*f320*/  SHFL.IDX PT, R5, R8, 0x1, 0x181f ;  /* 0x00381f0008057f89 */ /* 0x000fe400000e0000 */
[----:B------:R-:W-:-:S02]  /*f330*/  ISETP.GE.AND P0, PT, R7, R0, PT ;  /* 0x000000000700720c */ /* 0x000fc40003f06270 */
[----:B------:R-:W1:Y:S04]  /*f340*/  SHFL.IDX PT, R4, R6, 0x1, 0x181f ;  /* 0x00381f0006047f89 */ /* 0x000e6800000e0000 */
[----:B------:R-:W-:Y:S07]  /*f350*/  SHFL.IDX PT, R14, R6, 0x7, 0x181f ;  /* 0x00f81f00060e7f89 */ /* 0x000fee00000e0000 */
[----:B------:R-:W-:Y:S01]  /*f360*/  @!P0 LEA R9, R31, UR42, 0x1 ;  /* 0x0000002a1f098c11 */ /* 0x000fe2000f8e08ff */
[----:B0-----:R-:W-:-:S05]  /*f370*/  @!P0 IMAD.WIDE.U32 R2, R22, 0x2, R2 ;  /* 0x0000000216028825 */ /* 0x001fca00078e0002 */
[----:B------:R-:W-:Y:S04]  /*f380*/  @!P0 LDGSTS.E.BYPASS.LTC128B.128 [R9+0x14400], desc[UR6][R2.64], !P4 ;  /* 0x1440000002098fae */ /* 0x000fe8000e101d46 */
[----:B------:R-:W-:Y:S04]  /*f390*/  @!P0 LDGSTS.E.BYPASS.LTC128B.128 [R9+0x18400], desc[UR6][R2.64+0x80], !P3 ;  /* 0x1840008002098fae */ /* 0x000fe8000d901d46 */
[----:B------:R-:W-:Y:S04]  /*f3a0*/  @!P0 LDGSTS.E.BYPASS.LTC128B.128 [R9+0x1c400], desc[UR6][R2.64+0x100], !P2 ;  /* 0x1c40010002098fae */ /* 0x000fe8000d101d46 */
[----:B------:R0:W-:Y:S01]  /*f3b0*/  @!P0 LDGSTS.E.BYPASS.LTC128B.128 [R9+0x20400], desc[UR6][R2.64+0x180], !P1 ;  /* 0x2040018002098fae */ /* 0x0001e2000c901d46 */
[----:B------:R-:W-:Y:S01]  /*f3c0*/  ISETP.GE.AND P0, PT, R11, R0, PT ;  /* 0x000000000b00720c */ /* 0x000fe20003f06270 */
[----:B------:R-:W-:-:S02]  /*f3d0*/  VIADD R11, R7, 0x30 ;  /* 0x00000030070b7836 */ /* 0x000fc40000000000 */
[----:B0-----:R-:W-:Y:S01]  /*f3e0*/  SHFL.IDX PT, R3, R8, 0x2, 0x181f ;  /* 0x00581f0008037f89 */ /* 0x001fe200000e0000 */
[----:B------:R-:W-:-:S09]  /*f3f0*/  VIADD R9, R7, 0x20 ;  /* 0x0000002007097836 */ /* 0x000fd20000000000 */
[----:B------:R-:W-:Y:S01]  /*f400*/  @!P0 LEA R21, R31, UR42, 0x1 ;  /* 0x0000002a1f158c11 */ /* 0x000fe2000f8e08ff */
[----:B-1----:R-:W-:Y:S01]  /*f410*/  @!P0 IMAD.WIDE.U32 R4, R22, 0x2, R4 ;  /* 0x0000000216048825 */ /* 0x002fe200078e0004 */
[----:B------:R-:W0:Y:S04]  /*f420*/  SHFL.IDX PT, R2, R6, 0x2, 0x181f ;  /* 0x00581f0006027f89 */ /* 0x000e2800000e0000 */
[----:B------:R-:W-:Y:S04]  /*f430*/  @!P0 LDGSTS.E.BYPASS.LTC128B.128 [R21+0x14c00], desc[UR6][R4.64], !P4 ;  /* 0x14c0000004158fae */ /* 0x000fe8000e101d46 */
[----:B------:R-:W-:Y:S04]  /*f440*/  @!P0 LDGSTS.E.BYPASS.LTC128B.128 [R21+0x18c00], desc[UR6][R4.64+0x80], !P3 ;  /* 0x18c0008004158fae */ /* 0x000fe8000d901d46 */
[----:B------:R-:W-:Y:S04]  /*f450*/  @!P0 LDGSTS.E.BYPASS.LTC128B.128 [R21+0x1cc00], desc[UR6][R4.64+0x100], !P2 ;  /* 0x1cc0010004158fae */ /* 0x000fe8000d101d46 */
[----:B------:R1:W-:Y:S01]  /*f460*/  @!P0 LDGSTS.E.BYPASS.LTC128B.128 [R21+0x20c00], desc[UR6][R4.64+0x180], !P1 ;  /* 0x20c0018004158fae */ /* 0x0003e2000c901d46 */
[----:B------:R-:W-:-:S03]  /*f470*/  ISETP.GE.AND P0, PT, R9, R0, PT ;  /* 0x000000000900720c */ /* 0x000fc60003f06270 */
[----:B-1----:R-:W-:Y:S10]  /*f480*/  SHFL.IDX PT, R5, R8, 0x3, 0x181f ;  /* 0x00781f0008057f89 */ /* 0x002ff400000e0000 */
[----:B0-----:R-:W-:Y:S01]  /*f490*/  @!P0 IMAD.WIDE.U32 R2, R22, 0x2, R2 ;  /* 0x0000000216028825 */ /* 0x001fe200078e0002 */
[----:B------:R-:W-:Y:S01]  /*f4a0*/  @!P0 LEA R9, R31, UR42, 0x1 ;  /* 0x0000002a1f098c11 */ /* 0x000fe2000f8e08ff */
[----:B------:R-:W0:Y:S04]  /*f4b0*/  SHFL.IDX PT, R4, R6, 0x3, 0x181f ;  /* 0x00781f0006047f89 */ /* 0x000e2800000e0000 */
[----:B------:R-:W-:Y:S04]  /*f4c0*/  @!P0 LDGSTS.E.BYPASS.LTC128B.128 [R9+0x15400], desc[UR6][R2.64], !P4 ;  /* 0x1540000002098fae */ /* 0x000fe8000e101d46 */
[----:B------:R-:W-:Y:S04]  /*f4d0*/  @!P0 LDGSTS.E.BYPASS.LTC128B.128 [R9+0x19400], desc[UR6][R2.64+0x80], !P3 ;  /* 0x1940008002098fae */ /* 0x000fe8000d901d46 */
[----:B------:R-:W-:Y:S04]  /*f4e0*/  @!P0 LDGSTS.E.BYPASS.LTC128B.128 [R9+0x1d400], desc[UR6][R2.64+0x100], !P2 ;  /* 0x1d40010002098fae */ /* 0x000fe8000d101d46 */
[----:B------:R1:W-:Y:S01]  /*f4f0*/  @!P0 LDGSTS.E.BYPASS.LTC128B.128 [R9+0x21400], desc[UR6][R2.64+0x180], !P1 ;  /* 0x2140018002098fae */ /* 0x0003e2000c901d46 */
[----:B------:R-:W-:Y:S01]  /*f500*/  ISETP.GE.AND P0, PT, R11, R0, PT ;  /* 0x000000000b00720c */ /* 0x000fe20003f06270 */
[----:B------:R-:W-:-:S02]  /*f510*/  VIADD R11, R7, 0x50 ;  /* 0x00000050070b7836 */ /* 0x000fc40000000000 */
[----:B-1----:R-:W-:Y:S01]  /*f520*/  SHFL.IDX PT, R3, R8, 0x4, 0x181f ;  /* 0x00981f0008037f89 */ /* 0x002fe200000e0000 */
[----:B------:R-:W-:-:S09]  /*f530*/  IADD3 R9, R7, 0x40, RZ ;  /* 0x0000004007097810 */ /* 0x000fd20007ffe0ff */
[----:B0-----:R-:W-:Y:S01]  /*f540*/  @!P0 IMAD.WIDE.U32 R4, R22, 0x2, R4 ;  /* 0x0000000216048825 */ /* 0x001fe200078e0004 */
[----:B------:R-:W-:Y:S01]  /*f550*/  @!P0 LEA R21, R31, UR42, 0x1 ;  /* 0x0000002a1f158c11 */ /* 0x000fe2000f8e08ff */
        /* <DEDUP_REMOVED lines=15> */
[----:B-1----:R-:W-:Y:S01]  /*f650*/  SHFL.IDX PT, R3, R8, 0x6, 0x181f ;  /* 0x00d81f0008037f89 */ /* 0x002fe200000e0000 */
[----:B------:R-:W-:-:S09]  /*f660*/  VIADD R9, R7, 0x60 ;  /* 0x0000006007097836 */ /* 0x000fd20000000000 */
[----:B------:R-:W-:Y:S01]  /*f670*/  @!P0 LEA R21, R31, UR42, 0x1 ;  /* 0x0000002a1f158c11 */ /* 0x000fe2000f8e08ff */
[----:B0-----:R-:W-:Y:S01]  /*f680*/  @!P0 IMAD.WIDE.U32 R4, R22, 0x2, R4 ;  /* 0x0000000216048825 */ /* 0x001fe200078e0004 */
[----:B------:R-:W0:Y:S04]  /*f690*/  SHFL.IDX PT, R2, R6, 0x6, 0x181f ;  /* 0x00d81f0006027f89 */ /* 0x000e2800000e0000 */
[----:B------:R1:W-:Y:S04]  /*f6a0*/  @!P0 LDGSTS.E.BYPASS.LTC128B.128 [R21+0x16c00], desc[UR6][R4.64], !P4 ;  /* 0x16c0000004158fae */ /* 0x0003e8000e101d46 */
[----:B------:R1:W-:Y:S04]  /*f6b0*/  @!P0 LDGSTS.E.BYPASS.LTC128B.128 [R21+0x1ac00], desc[UR6][R4.64+0x80], !P3 ;  /* 0x1ac0008004158fae */ /* 0x0003e8000d901d46 */
[----:B------:R1:W-:Y:S04]  /*f6c0*/  @!P0 LDGSTS.E.BYPASS.LTC128B.128 [R21+0x1ec00], desc[UR6][R4.64+0x100], !P2 ;  /* 0x1ec0010004158fae */ /* 0x0003e8000d101d46 */
[----:B------:R1:W-:Y:S01]  /*f6d0*/  @!P0 LDGSTS.E.BYPASS.LTC128B.128 [R21+0x22c00], desc[UR6][R4.64+0x180], !P1 ;  /* 0x22c0018004158fae */ /* 0x0003e2000c901d46 */
[----:B------:R-:W-:-:S03]  /*f6e0*/  ISETP.GE.AND P0, PT, R9, R0, PT ;  /* 0x000000000900720c */ /* 0x000fc60003f06270 */
[----:B------:R-:W2:Y:S10]  /*f6f0*/  SHFL.IDX PT, R8, R8, 0x7, 0x181f ;  /* 0x00f81f0008087f89 */ /* 0x000eb400000e0000 */
[----:B0-----:R-:W-:Y:S01]  /*f700*/  @!P0 IMAD.WIDE.U32 R2, R22, 0x2, R2 ;  /* 0x0000000216028825 */ /* 0x001fe200078e0002 */
[----:B------:R-:W-:-:S05]  /*f710*/  @!P0 LEA R9, R31, UR42, 0x1 ;  /* 0x0000002a1f098c11 */ /* 0x000fca000f8e08ff */
[----:B------:R1:W-:Y:S04]  /*f720*/  @!P0 LDGSTS.E.BYPASS.LTC128B.128 [R9+0x17400], desc[UR6][R2.64], !P4 ;  /* 0x1740000002098fae */ /* 0x0003e8000e101d46 */
[----:B------:R1:W-:Y:S04]  /*f730*/  @!P0 LDGSTS.E.BYPASS.LTC128B.128 [R9+0x1b400], desc[UR6][R2.64+0x80], !P3 ;  /* 0x1b40008002098fae */ /* 0x0003e8000d901d46 */
[----:B------:R1:W-:Y:S04]  /*f740*/  @!P0 LDGSTS.E.BYPASS.LTC128B.128 [R9+0x1f400], desc[UR6][R2.64+0x100], !P2 ;  /* 0x1f40010002098fae */ /* 0x0003e8000d101d46 */
[----:B--2---:R1:W-:Y:S02]  /*f750*/  @!P0 LDGSTS.E.BYPASS.LTC128B.128 [R9+0x23400], desc[UR6][R2.64+0x180], !P1 ;  /* 0x2340018002098fae */ /* 0x0043e4000c901d46 */
.L_x_119:
[----:B------:R-:W-:Y:S01]  /*f760*/  IADD3 R7, R7, 0x70, RZ ;  /* 0x0000007007077810 */ /* 0x000fe20007ffe0ff */
[----:B------:R-:W-:Y:S01]  /*f770*/  BSSY B0, `(.L_x_54) ;  /* 0x000000f000007945 */ /* 0x000fe20003800000 */
[----:B-1----:R-:W-:Y:S02]  /*f780*/  IMAD.MOV.U32 R2, RZ, RZ, R14 ;  /* 0x000000ffff027224 */ /* 0x002fe400078e000e */
[----:B------:R-:W-:Y:S01]  /*f790*/  ISETP.GE.AND P0, PT, R7, R0, PT ;  /* 0x000000000700720c */ /* 0x000fe20003f06270 */
[----:B------:R-:W-:-:S12]  /*f7a0*/  IMAD.MOV.U32 R3, RZ, RZ, R8 ;  /* 0x000000ffff037224 */ /* 0x000fd800078e0008 */
[----:B------:R-:W-:Y:S05]  /*f7b0*/  @P0 BRA `(.L_x_55) ;  /* 0x0000000000280947 */ /* 0x000fea0003800000 */
[----:B------:R-:W-:Y:S01]  /*f7c0*/  IMAD.WIDE.U32 R2, R22, 0x2, R2 ;  /* 0x0000000216027825 */ /* 0x000fe200078e0002 */
[----:B------:R-:W-:Y:S01]  /*f7d0*/  LEA R5, R31, UR42, 0x1 ;  /* 0x0000002a1f057c11 */ /* 0x000fe2000f8e08ff */
[----:B------:R-:W-:-:S04]  /*f7e0*/  ULDC.64 UR4, c[0x0][0x208] ;  /* 0x0000820000047ab9 */ /* 0x000fc80000000a00 */
[----:B------:R-:W-:Y:S01]  /*f7f0*/  @!PT LDS RZ, [RZ] ;  /* 0x00000000fffff984 */ /* 0x000fe20000000800 */
[----:B------:R-:W-:Y:S01]  /*f800*/  @!PT LDS RZ, [RZ] ;  /* 0x00000000fffff984 */ /* 0x000fe20000000800 */
[----:B------:R-:W-:Y:S01]  /*f810*/  @!PT LDS RZ, [RZ] ;  /* 0x00000000fffff984 */ /* 0x000fe20000000800 */
[----:B------:R0:W-:Y:S04]  /*f820*/  LDGSTS.E.BYPASS.LTC128B.128 [R5+0x17c00], desc[UR4][R2.64], !P4 ;  /* 0x17c0000002057fae */ /* 0x0001e8000e101d44 */
[----:B------:R0:W-:Y:S04]  /*f830*/  LDGSTS.E.BYPASS.LTC128B.128 [R5+0x1bc00], desc[UR4][R2.64+0x80], !P3 ;  /* 0x1bc0008002057fae */ /* 0x0001e8000d901d44 */
[----:B------:R0:W-:Y:S04]  /*f840*/  LDGSTS.E.BYPASS.LTC128B.128 [R5+0x1fc00], desc[UR4][R2.64+0x100], !P2 ;  /* 0x1fc0010002057fae */ /* 0x0001e8000d101d44 */
[----:B------:R0:W-:Y:S02]  /*f850*/  LDGSTS.E.BYPASS.LTC128B.128 [R5+0x23c00], desc[UR4][R2.64+0x180], !P1 ;  /* 0x23c0018002057fae */ /* 0x0001e4000c901d44 */
.L_x_55:
[----:B------:R-:W-:Y:S05]  /*f860*/  BSYNC B0 ;  /* 0x0000000000007941 */ /* 0x000fea0003800000 */
.L_x_54:
[----:B------:R-:W-:Y:S01]  /*f870*/  NOP ;  /* 0x0000000000007918 */ /* 0x000fe20000000000 */
[----:B------:R-:W-:Y:S01]  /*f880*/  SYNCS.ARRIVE.TRANS64.RED.A0T1 RZ, [UR42+0x38800], RZ ;  /* 0x038800ffffff79a7 */ /* 0x000fe2000820042a */
[----:B------:R-:W-:Y:S01]  /*f890*/  MOV R0, 0x1 ;  /* 0x0000000100007802 */ /* 0x000fe20000000f00 */
[----:B------:R-:W-:Y:S03]  /*f8a0*/  ARRIVES.LDGSTSBAR.64.TRANSCNT [UR42+0x38800] ;  /* 0x03880000ff0079b0 */ /* 0x000fe60008000aaa */
[----:B------:R-:W-:Y:S01]  /*f8b0*/  SHF.L.U32 R0, R0, 0x1f, RZ ;  /* 0x0000001f00007819 */ /* 0x000fe200000006ff */
[----:B------:R-:W-:Y:S01]  /*f8c0*/  NOP ;  /* 0x0000000000007918 */ /* 0x000fe20000000000 */
[----:B------:R-:W-:Y:S02]  /*f8d0*/  SYNCS.ARRIVE.TRANS64.A1T0 RZ, [UR42+0x38800], RZ ;  /* 0x038800ffffff79a7 */ /* 0x000fe4000810002a */
[----:B------:R-:W1:Y:S02]  /*f8e0*/  SYNCS.PHASECHK.TRANS64.TRYWAIT P0, [UR42+0x38820], R0 ;  /* 0x03882000ff0075a7 */ /* 0x000e64000800016a */
[----:B-1----:R-:W-:Y:S05]  /*f8f0*/  @!P0 BRA `(.L_x_56) ;  /* 0x0000003000588947 */ /* 0x002fea0003800000 */
.L_x_120:
[----:B------:R-:W-:Y:S01]  /*f900*/  UIADD3 UR4, UR46, -0x2, URZ ;  /* 0xfffffffe2e047890 */ /* 0x000fe2000fffe03f */
[----:B------:R-:W-:Y:S02]  /*f910*/  IMAD.MOV.U32 R26, RZ, RZ, 0x1 ;  /* 0x00000001ff1a7424 */ /* 0x000fe400078e00ff */
[----:B------:R-:W-:Y:S01]  /*f920*/  IMAD.MOV.U32 R21, RZ, RZ, RZ ;  /* 0x000000ffff157224 */ /* 0x000fe200078e00ff */
[----:B------:R-:W-:-:S06]  /*f930*/  UISETP.GE.AND UP0, UPT, UR4, UR45, UPT ;  /* 0x0000002d0400728c */ /* 0x000fcc000bf06270 */
[----:B------:R-:W-:-:S13]  /*f940*/  PLOP3.LUT P0, PT, PT, PT, UP0, 0x40, 0x0 ;  /* 0x000000000000781c */ /* 0x000fda0003f0e808 */
[----:B------:R-:W-:Y:S05]  /*f950*/  @P0 BRA `(.L_x_57) ;  /* 0x0000001000840947 */ /* 0x000fea0003800000 */
[----:B0-----:R-:W0:Y:S01]  /*f960*/  S2R R2, SR_TID.X ;  /* 0x0000000000027919 */ /* 0x001e220000002100 */
[----:B------:R-:W-:Y:S01]  /*f970*/  UIADD3 UR4, UR44, 0x1, URZ ;  /* 0x000000012c047890 */ /* 0x000fe2000fffe03f */
[----:B------:R-:W-:Y:S01]  /*f980*/  LOP3.LUT R3, RZ, UR41, RZ, 0x33, !PT ;  /* 0x00000029ff037c12 */ /* 0x000fe2000f8e33ff */
[----:B------:R-:W-:Y:S01]  /*f990*/  BSSY B0, `(.L_x_57) ;  /* 0x000011d000007945 */ /* 0x000fe20003800000 */
[----:B------:R-:W-:Y:S01]  /*f9a0*/  IMAD.MOV.U32 R23, RZ, RZ, 0x1 ;  /* 0x00000001ff177424 */ /* 0x000fe200078e00ff */
[----:B------:R-:W-:Y:S01]  /*f9b0*/  UIMAD UR4, UR4, UR38, URZ ;  /* 0x00000026040472a4 */ /* 0x000fe2000f8e023f */
[----:B------:R-:W-:-:S05]  /*f9c0*/  MOV R20, RZ ;  /* 0x000000ff00147202 */ /* 0x000fca0000000f00 */
[----:B------:R-:W-:Y:S01]  /*f9d0*/  LOP3.LUT R0, RZ, UR4, RZ, 0x33, !PT ;  /* 0x00000004ff007c12 */ /* 0x000fe2000f8e33ff */
[----:B------:R-:W-:Y:S02]  /*f9e0*/  ULDC UR4, c[0x0][0x2f4] ;  /* 0x0000bd0000047ab9 */ /* 0x000fe40000000800 */
[----:B------:R-:W-:Y:S02]  /*f9f0*/  ISETP.GE.AND P4, PT, R22, UR4, PT ;  /* 0x0000000416007c0c */ /* 0x000fe4000bf86270 */
[----:B------:R-:W-:Y:S02]  /*fa00*/  VIMNMX R0, R0, R3, !PT ;  /* 0x0000000300007248 */ /* 0x000fe40007fe0100 */
[----:B------:R-:W-:Y:S02]  /*fa10*/  ISETP.GE.AND P3, PT, R37, UR4, PT ;  /* 0x0000000425007c0c */ /* 0x000fe4000bf66270 */
[----:B------:R-:W-:Y:S02]  /*fa20*/  IADD3 R30, -R0, -0x2, RZ ;  /* 0xfffffffe001e7810 */ /* 0x000fe40007ffe1ff */
[----:B------:R-:W-:-:S02]  /*fa30*/  ISETP.GE.AND P2, PT, R36, UR4, PT ;  /* 0x0000000424007c0c */ /* 0x000fc4000bf46270 */
[----:B------:R-:W-:Y:S02]  /*fa40*/  ISETP.GE.AND P1, PT, R35, UR4, PT ;  /* 0x0000000423007c0c */ /* 0x000fe4000bf26270 */
[----:B0-----:R-:W-:-:S04]  /*fa50*/  LOP3.LUT R2, R2, 0x7f, RZ, 0xc0, !PT ;  /* 0x0000007f02027812 */ /* 0x001fc800078ec0ff */
[----:B------:R-:W-:-:S04]  /*fa60*/  SHF.R.U32.HI R2, RZ, 0x3, R2 ;  /* 0x00000003ff027819 */ /* 0x000fc80000011602 */
[----:B------:R-:W-:Y:S02]  /*fa70*/  IADD3 R19, R24, R19, R2 ;  /* 0x0000001318137210 */ /* 0x000fe40007ffe002 */
[----:B------:R-:W-:Y:S01]  /*fa80*/  IADD3 R5, -R2, UR40, RZ ;  /* 0x0000002802057c10 */ /* 0x000fe2000fffe1ff */
[----:B------:R-:W-:Y:S01]  /*fa90*/  IMAD.SHL.U32 R2, R22, 0x2, RZ ;  /* 0x0000000216027824 */ /* 0x000fe200078e00ff */
[----:B------:R-:W-:-:S03]  /*faa0*/  IADD3 R19, R19, -0xf0, RZ ;  /* 0xffffff1013137810 */ /* 0x000fc60007ffe0ff */
[C---:B------:R-:W-:Y:S02]  /*fab0*/  IMAD R5, R0.reuse, 0x50, R5 ;  /* 0x0000005000057824 */ /* 0x040fe400078e0205 */
[----:B------:R-:W-:Y:S02]  /*fac0*/  IMAD R10, R0, -0x50, R19 ;  /* 0xffffffb0000a7824 */ /* 0x000fe400078e0213 */
[----:B------:R-:W-:-:S07]  /*fad0*/  VIADD R0, R5, 0xa0 ;  /* 0x000000a005007836 */ /* 0x000fce0000000000 */
.L_x_70:
[----:B------:R-:W2:Y:S01]  /*fae0*/  LDL R8, [R1] ;  /* 0x0000000001087983 */ /* 0x000ea20000100800 */
[----:B------:R-:W0:Y:S01]  /*faf0*/  LDC R3, c[0x0][0x430] ;  /* 0x00010c00ff037b82 */ /* 0x000e220000000800 */
[----:B------:R-:W1:Y:S01]  /*fb00*/  S2R R2, SR_TID.X ;  /* 0x0000000000027919 */ /* 0x000e620000002100 */
[----:B------:R-:W3:Y:S01]  /*fb10*/  S2R R4, SR_TID.X ;  /* 0x0000000000047919 */ /* 0x000ee20000002100 */
[----:B0-----:R-:W-:Y:S01]  /*fb20*/  ISETP.NE.AND P0, PT, R3, 0x1, PT ;  /* 0x000000010300780c */ /* 0x001fe20003f05270 */
[----:B-1----:R-:W-:-:S12]  /*fb30*/  IMAD.SHL.U32 R2, R2, 0x10, RZ ;  /* 0x0000001002027824 */ /* 0x002fd800078e00ff */
[----:B------:R-:W0:Y:S01]  /*fb40*/  @P0 LDC R3, c[0x0][0x434] ;  /* 0x00010d00ff030b82 */ /* 0x000e220000000800 */
[----:B---3--:R-:W-:Y:S02]  /*fb50*/  LOP3.LUT R4, R4, 0x7f, RZ, 0xc0, !PT ;  /* 0x0000007f04047812 */ /* 0x008fe400078ec0ff */
[----:B------:R-:W-:Y:S02]  /*fb60*/  LOP3.LUT R2, R2, 0x70, RZ, 0xc0, !PT ;  /* 0x0000007002027812 */ /* 0x000fe400078ec0ff */
[----:B------:R-:W-:-:S03]  /*fb70*/  SHF.R.U32.HI R4, RZ, 0x3, R4 ;  /* 0x00000003ff047819 */ /* 0x000fc60000011604 */
[----:B------:R-:W1:Y:S01]  /*fb80*/  @P0 LDC R5, c[0x0][0x438] ;  /* 0x00010e00ff050b82 */ /* 0x000e620000000800 */
[----:B------:R-:W-:-:S04]  /*fb90*/  LOP3.LUT R2, R2, R4, RZ, 0xfc, !PT ;  /* 0x0000000402027212 */ /* 0x000fc800078efcff */
[----:B------:R-:W-:-:S13]  /*fba0*/  ISETP.GT.U32.AND P6, PT, R2, 0x4f, PT ;  /* 0x0000004f0200780c */ /* 0x000fda0003fc4070 */
[----:B------:R-:W2:Y:S01]  /*fbb0*/  @!P6 LDC.64 R6, c[0x0][0x428] ;  /* 0x00010a00ff06eb82 */ /* 0x000ea20000000a00 */
[----:B0-----:R-:W-:Y:S01]  /*fbc0*/  @P0 IMAD.HI.U32 R2, R10, R3, RZ ;  /* 0x000000030a020227 */ /* 0x001fe200078e00ff */
[----:B------:R-:W-:-:S04]  /*fbd0*/  MOV R9, R10 ;  /* 0x0000000a00097202 */ /* 0x000fc80000000f00 */
[----:B-1----:R-:W-:Y:S02]  /*fbe0*/  @P0 SHF.R.U32.HI R9, RZ, R5, R2 ;  /* 0x00000005ff090219 */ /* 0x002fe40000011602 */
[----:B------:R-:W0:Y:S02]  /*fbf0*/  @!P6 LDC.64 R4, c[0x0][0x418] ;  /* 0x00010600ff04eb82 */ /* 0x000e240000000a00 */
[----:B------:R-:W-:Y:S02]  /*fc00*/  @!P6 SHF.R.S32.HI R3, RZ, 0x1f, R9 ;  /* 0x0000001fff03e819 */ /* 0x000fe40000011409 */
[----:B------:R-:W-:Y:S02]  /*fc10*/  LOP3.LUT P5, RZ, R16, 0x20, RZ, 0xc0, !PT ;  /* 0x0000002010ff7812 */ /* 0x000fe400078ac0ff */
[----:B------:R-:W-:Y:S01]  /*fc20*/  IADD3 R21, R20, 0x1, RZ ;  /* 0x0000000114157810 */ /* 0x000fe20007ffe0ff */
[----:B------:R-:W-:Y:S01]  /*fc30*/  ULDC.64 UR4, c[0x0][0x208] ;  /* 0x0000820000047ab9 */ /* 0x000fe20000000a00 */
[----:B--2---:R-:W-:-:S04]  /*fc40*/  @!P6 IMAD R2, R8, R6, RZ ;  /* 0x000000060802e224 */ /* 0x004fc800078e02ff */
[----:B------:R-:W-:Y:S02]  /*fc50*/  @!P6 IMAD R7, R34, R7, R2 ;  /* 0x000000072207e224 */ /* 0x000fe400078e0202 */
[----:B------:R-:W-:-:S04]  /*fc60*/  @!P6 IMAD.MOV.U32 R2, RZ, RZ, R9 ;  /* 0x000000ffff02e224 */ /* 0x000fc800078e0009 */
[----:B------:R-:W-:-:S04]  /*fc70*/  @!P6 IMAD.WIDE.U32 R2, R34, R6, R2 ;  /* 0x000000062202e225 */ /* 0x000fc800078e0002 */
[----:B------:R-:W-:Y:S01]  /*fc80*/  @!P6 IMAD.IADD R3, R7, 0x1, R3 ;  /* 0x000000010703e824 */ /* 0x000fe200078e0203 */
[----:B0-----:R-:W-:Y:S01]  /*fc90*/  @!P6 LEA R4, P0, R2, R4, 0x2 ;  /* 0x000000040204e211 */ /* 0x001fe200078010ff */
[----:B------:R-:W-:-:S03]  /*fca0*/  IMAD.MOV.U32 R8, RZ, RZ, RZ ;  /* 0x000000ffff087224 */ /* 0x000fc600078e00ff */
[----:B------:R-:W-:Y:S02]  /*fcb0*/  @!P6 LEA.HI.X R5, R2, R5, R3, 0x2, P0 ;  /* 0x000000050205e211 */ /* 0x000fe400000f1403 */
[----:B------:R-:W-:-:S03]  /*fcc0*/  ISETP.NE.AND P0, PT, R21, 0x2, PT ;  /* 0x000000021500780c */ /* 0x000fc60003f05270 */
[----:B------:R0:W5:Y:S01]  /*fcd0*/  @!P6 LDG.E R8, desc[UR4][R4.64] ;  /* 0x000000040408e981 */ /* 0x000162000c1e1900 */
[----:B------:R-:W-:Y:S02]  /*fce0*/  SEL R26, RZ, 0x1, P0 ;  /* 0x00000001ff1a7807 */ /* 0x000fe40000000000 */
[----:B------:R-:W-:Y:S02]  /*fcf0*/  SEL R21, R21, RZ, P0 ;  /* 0x000000ff15157207 */ /* 0x000fe40000000000 */
[----:B------:R-:W-:Y:S01]  /*fd00*/  LOP3.LUT R26, R23, R26, RZ, 0x3c, !PT ;  /* 0x0000001a171a7212 */ /* 0x000fe200078e3cff */
[----:B------:R-:W-:Y:S06]  /*fd10*/  @!P5 BRA `(.L_x_58) ;  /* 0x000000000004d947 */ /* 0x000fec0003800000 */
[----:B------:R-:W-:Y:S01]  /*fd20*/  BPT.TRAP 0x1 ;  /* 0x000000040000795c */ /* 0x000fe20000300000 */
.L_x_58:
[----:B------:R-:W-:Y:S01]  /*fd30*/  LEA R19, R21, UR42, 0x3 ;  /* 0x0000002a15137c11 */ /* 0x000fe2000f8e18ff */
[----:B------:R-:W-:Y:S01]  /*fd40*/  BSSY B1, `(.L_x_59) ;  /* 0x0000004000017945 */ /* 0x000fe20003800000 */
[----:B------:R-:W-:-:S04]  /*fd50*/  SHF.L.U32 R2, R26, 0x1f, RZ ;  /* 0x0000001f1a027819 */ /* 0x000fc800000006ff */
[----:B------:R-:W1:Y:S02]  /*fd60*/  SYNCS.PHASECHK.TRANS64.TRYWAIT P0, [R19+URZ+0x38840], R2 ;  /* 0x03884002130075a7 */ /* 0x000e64000800017f */
[----:B-1----:R-:W-:Y:S05]  /*fd70*/  @!P0 BRA `(.L_x_60) ;  /* 0x0000002c00508947 */ /* 0x002fea0003800000 */
.L_x_121:
[----:B------:R-:W-:Y:S05]  /*fd80*/  BSYNC B1 ;  /* 0x0000000000017941 */ /* 0x000fea0003800000 */
.L_x_59:
[----:B------:R-:W-:Y:S01]  /*fd90*/  ULDC UR4, c[0x0][0x430] ;  /* 0x00010c0000047ab9 */ /* 0x000fe20000000800 */
[----:B-----5:R-:W-:Y:S01]  /*fda0*/  SHF.R.S32.HI R29, RZ, 0x1f, R8 ;  /* 0x0000001fff1d7819 */ /* 0x020fe20000011408 */
[----:B------:R-:W-:Y:S01]  /*fdb0*/  UIADD3 UR4, -UR4, URZ, URZ ;  /* 0x0000003f04047290 */ /* 0x000fe2000fffe13f */
[----:B------:R-:W-:Y:S01]  /*fdc0*/  R2UR UR6, R33 ;  /* 0x00000000210672ca */ /* 0x000fe200000e0000 */
[----:B------:R-:W-:Y:S01]  /*fdd0*/  IMAD R25, R21, 0x5000, R31 ;  /* 0x0000500015197824 */ /* 0x000fe200078e021f */
[----:B------:R-:W-:-:S03]  /*fde0*/  LOP3.LUT P5, RZ, R16, 0x2, RZ, 0xc0, !PT ;  /* 0x0000000210ff7812 */ /* 0x000fc600078ac0ff */
[----:B------:R-:W-:Y:S01]  /*fdf0*/  IMAD R9, R9, UR4, R10 ;  /* 0x0000000409097c24 */ /* 0x000fe2000f8e020a */
[----:B------:R-:W-:-:S04]  /*fe00*/  ULDC.64 UR4, c[0x0][0x300] ;  /* 0x0000c00000047ab9 */ /* 0x000fc80000000a00 */
[----:B------:R-:W-:-:S05]  /*fe10*/  SHF.R.S32.HI R28, RZ, 0x1f, R9 ;  /* 0x0000001fff1c7819 */ /* 0x000fca0000011409 */
[----:B-1----:R-:W-:-:S04]  /*fe20*/  IMAD R2, R28, UR4, RZ ;  /* 0x000000041c027c24 */ /* 0x002fc8000f8e02ff */
[C---:B0-----:R-:W-:Y:S02]  /*fe30*/  IMAD R5, R9.reuse, UR5, R2 ;  /* 0x0000000509057c24 */ /* 0x041fe4000f8e0202 */
        /* <DEDUP_REMOVED lines=14> */
[----:B------:R-:W-:Y:S01]  /*ff20*/  VIADD R27, R3, UR4 ;  /* 0x00000004031b7c36 */ /* 0x000fe20008000000 */
[----:B------:R-:W-:-:S04]  /*ff30*/  UMOV UR4, 0xffffffff ;  /* 0xffffffff00047882 */ /* 0x000fc80000000000 */
[----:B------:R-:W-:Y:S01]  /*ff40*/  LEA.HI.X R27, R2, UR7, R27, 0x1, P0 ;  /* 0x00000007021b7c11 */ /* 0x000fe200080f0c1b */
[----:B------:R-:W-:Y:S06]  /*ff50*/  BRA.DIV UR4, `(.L_x_61) ;  /* 0x0000002a04ec7947 */ /* 0x000fec000b800000 */
[----:B------:R-:W0:Y:S01]  /*ff60*/  SHFL.IDX PT, R14, R24, RZ, 0x181f ;  /* 0x00181fff180e7589 */ /* 0x000e2200000e0000 */
[----:B------:R-:W-:Y:S01]  /*ff70*/  SHF.L.U32 R12, R22, 0x1, RZ ;  /* 0x00000001160c7819 */ /* 0x000fe200000006ff */
[----:B------:R-:W-:Y:S01]  /*ff80*/  ULDC.64 UR4, c[0x0][0x208] ;  /* 0x0000820000047ab9 */ /* 0x000fe20000000a00 */
[----:B------:R-:W-:Y:S01]  /*ff90*/  LOP3.LUT R16, R16, 0xffffff7f, RZ, 0xc0, !PT ;  /* 0xffffff7f10107812 */ /* 0x000fe200078ec0ff */
[----:B------:R-:W1:Y:S01]  /*ffa0*/  SHFL.IDX PT, R3, R27, RZ, 0x181f ;  /* 0x00181fff1b037589 */ /* 0x000e6200000e0000 */
[----:B------:R-:W-:Y:S02]  /*ffb0*/  LEA R25, R25, UR42, 0x1 ;  /* 0x0000002a19197c11 */ /* 0x000fe4000f8e08ff */
[----:B------:R-:W-:Y:S01]  /*ffc0*/  @P1 LOP3.LUT R16, R16, 0x80, RZ, 0xfc, !PT ;  /* 0x0000008010101812 */ /* 0x000fe200078efcff */
[----:B------:R-:W2:Y:S03]  /*ffd0*/  SHFL.IDX PT, R11, R24, 0x1, 0x181f ;  /* 0x00381f00180b7f89 */ /* 0x000ea600000e0000 */
[C---:B------:R-:W-:Y:S01]  /*ffe0*/  LOP3.LUT P1, RZ, R16.reuse, 0x8, RZ, 0xc0, !PT ;  /* 0x0000000810ff7812 */ /* 0x040fe2000782c0ff */
[----:B------:R-:W3:Y:S01]  /*fff0*/  SHFL.IDX PT, R5, R27, 0x1, 0x181f ;  /* 0x00381f001b057f89 */ /* 0x000ee200000e0000 */
[----:B------:R-:W-:-:S03]  /*10000*/  LOP3.LUT P6, RZ, R16, 0x4, RZ, 0xc0, !PT ;  /* 0x0000000410ff7812 */ /* 0x000fc600078cc0ff */
[----:B------:R-:W-:Y:S01]  /*10010*/  SHFL.IDX PT, R32, R27, 0x3, 0x181f ;  /* 0x00781f001b207f89 */ /* 0x000fe200000e0000 */
[----:B0-----:R-:W-:-:S03]  /*10020*/  IADD3 R2, P0, R14, R12, RZ ;  /* 0x0000000c0e027210 */ /* 0x001fc60007f1e0ff */
[----:B------:R-:W-:Y:S02]  /*10030*/  SHFL.IDX PT, R14, R24, 0x4, 0x181f ;  /* 0x00981f00180e7f89 */ /* 0x000fe400000e0000 */
[----:B-1----:R-:W-:Y:S01]  /*10040*/  IMAD.X R3, RZ, RZ, R3, P0 ;  /* 0x000000ffff037224 */ /* 0x002fe200000e0603 */
[-C--:B--2---:R-:W-:Y:S02]  /*10050*/  IADD3 R6, P0, R11, R12.reuse, RZ ;  /* 0x0000000c0b067210 */ /* 0x084fe40007f1e0ff */
[----:B------:R-:W0:Y:S03]  /*10060*/  SHFL.IDX PT, R11, R24, 0x2, 0x181f ;  /* 0x00581f00180b7f89 */ /* 0x000e2600000e0000 */
[----:B---3--:R-:W-:Y:S02]  /*10070*/  IMAD.X R7, RZ, RZ, R5, P0 ;  /* 0x000000ffff077224 */ /* 0x008fe400000e0605 */
[----:B------:R-:W1:Y:S04]  /*10080*/  SHFL.IDX PT, R5, R27, 0x2, 0x181f ;  /* 0x00581f001b057f89 */ /* 0x000e6800000e0000 */
[----:B------:R-:W-:Y:S01]  /*10090*/  SHFL.IDX PT, R27, R27, 0x4, 0x181f ;  /* 0x00981f001b1b7f89 */ /* 0x000fe200000e0000 */
[----:B0-----:R-:W-:-:S04]  /*100a0*/  IADD3 R4, P0, R11, R12, RZ ;  /* 0x0000000c0b047210 */ /* 0x001fc80007f1e0ff */
[----:B-1----:R-:W-:Y:S02]  /*100b0*/  IADD3.X R5, RZ, R5, RZ, P0, !PT ;  /* 0x00000005ff057210 */ /* 0x002fe400007fe4ff */
[----:B------:R-:W-:-:S13]  /*100c0*/  LOP3.LUT P0, RZ, R16, 0x10, RZ, 0xc0, !PT ;  /* 0x0000001010ff7812 */ /* 0x000fda000780c0ff */
[----:B------:R-:W-:Y:S04]  /*100d0*/  LDGSTS.E.BYPASS.LTC128B.128 [R25+0x24400], desc[UR4][R2.64], !P0 ;  /* 0x2440000002197fae */ /* 0x000fe8000c101d44 */
[----:B------:R-:W-:Y:S04]  /*100e0*/  LDGSTS.E.BYPASS.LTC128B.128 [R25+0x26c00], desc[UR4][R2.64+0x80], !P1 ;  /* 0x26c0008002197fae */ /* 0x000fe8000c901d44 */
[----:B------:R-:W-:Y:S04]  /*100f0*/  LDGSTS.E.BYPASS.LTC128B.128 [R25+0x29400], desc[UR4][R2.64+0x100], !P6 ;  /* 0x2940010002197fae */ /* 0x000fe8000f101d44 */
[----:B------:R0:W-:Y:S04]  /*10100*/  LDGSTS.E.BYPASS.LTC128B.128 [R25+0x2bc00], desc[UR4][R2.64+0x180], !P5 ;  /* 0x2bc0018002197fae */ /* 0x0001e8000e901d44 */
[----:B0-----:R-:W0:Y:S02]  /*10110*/  SHFL.IDX PT, R2, R24, 0x3, 0x181f ;  /* 0x00781f0018027f89 */ /* 0x001e2400000e0000 */
[----:B0-----:R-:W-:-:S05]  /*10120*/  IADD3 R2, P0, R2, R12, RZ ;  /* 0x0000000c02027210 */ /* 0x001fca0007f1e0ff */
[----:B------:R-:W-:Y:S01]  /*10130*/  IMAD.X R3, RZ, RZ, R32, P0 ;  /* 0x000000ffff037224 */ /* 0x000fe200000e0620 */
[----:B------:R-:W-:-:S13]  /*10140*/  LOP3.LUT P0, RZ, R16, 0x10, RZ, 0xc0, !PT ;  /* 0x0000001010ff7812 */ /* 0x000fda000780c0ff */
[----:B------:R0:W-:Y:S04]  /*10150*/  LDGSTS.E.BYPASS.LTC128B.128 [R25+0x24c00], desc[UR4][R6.64], !P0 ;  /* 0x24c0000006197fae */ /* 0x0001e8000c101d44 */
        /* <DEDUP_REMOVED lines=8> */
[----:B------:R0:W-:Y:S01]  /*101e0*/  LDGSTS.E.BYPASS.LTC128B.128 [R25+0x28400], desc[UR4][R2.64+0x80], !P1 ;  /* 0x2840008002197fae */ /* 0x0001e2000c901d44 */
[----:B------:R-:W-:-:S03]  /*101f0*/  LOP3.LUT P1, RZ, R16, 0x80, RZ, 0xc0, !PT ;  /* 0x0000008010ff7812 */ /* 0x000fc6000782c0ff */
[----:B------:R0:W-:Y:S04]  /*10200*/  LDGSTS.E.BYPASS.LTC128B.128 [R25+0x2ac00], desc[UR4][R2.64+0x100], !P6 ;  /* 0x2ac0010002197fae */ /* 0x0001e8000f101d44 */
[----:B------:R0:W-:Y:S06]  /*10210*/  LDGSTS.E.BYPASS.LTC128B.128 [R25+0x2d400], desc[UR4][R2.64+0x180], !P5 ;  /* 0x2d40018002197fae */ /* 0x0001ec000e901d44 */
.L_x_133:
[----:B0-----:R-:W-:Y:S01]  /*10220*/  IMAD.SHL.U32 R2, R22, 0x2, RZ ;  /* 0x0000000216027824 */ /* 0x001fe200078e00ff */
[----:B------:R-:W-:Y:S01]  /*10230*/  P2R R4, PR, RZ, 0x2 ;  /* 0x00000002ff047803 */ /* 0x000fe20000000000 */
[----:B------:R-:W-:Y:S01]  /*10240*/  ULDC.64 UR4, c[0x0][0x208] ;  /* 0x0000820000047ab9 */ /* 0x000fe20000000a00 */
[----:B------:R-:W-:Y:S02]  /*10250*/  LOP3.LUT P1, RZ, R16, 0x10, RZ, 0xc0, !PT ;  /* 0x0000001010ff7812 */ /* 0x000fe4000782c0ff */
[----:B------:R-:W-:Y:S02]  /*10260*/  IADD3 R2, P0, R14, R2, RZ ;  /* 0x000000020e027210 */ /* 0x000fe40007f1e0ff */
[C---:B------:R-:W-:Y:S02]  /*10270*/  LOP3.LUT P6, RZ, R16.reuse, 0x4, RZ, 0xc0, !PT ;  /* 0x0000000410ff7812 */ /* 0x040fe400078cc0ff */
[----:B------:R-:W-:Y:S02]  /*10280*/  IADD3.X R3, RZ, R27, RZ, P0, !PT ;  /* 0x0000001bff037210 */ /* 0x000fe400007fe4ff */
[----:B------:R-:W-:-:S05]  /*10290*/  LOP3.LUT P0, RZ, R16, 0x8, RZ, 0xc0, !PT ;  /* 0x0000000810ff7812 */ /* 0x000fca000780c0ff */
[----:B------:R-:W-:Y:S01]  /*102a0*/  @!PT LDS RZ, [RZ] ;  /* 0x00000000fffff984 */ /* 0x000fe20000000800 */
[----:B------:R-:W-:Y:S01]  /*102b0*/  @!PT LDS RZ, [RZ] ;  /* 0x00000000fffff984 */ /* 0x000fe20000000800 */
[----:B------:R-:W-:Y:S01]  /*102c0*/  @!PT LDS RZ, [RZ] ;  /* 0x00000000fffff984 */ /* 0x000fe20000000800 */
[----:B------:R0:W-:Y:S01]  /*102d0*/  LDGSTS.E.BYPASS.LTC128B.128 [R25+0x26400], desc[UR4][R2.64], !P1 ;  /* 0x2640000002197fae */ /* 0x0001e2000c901d44 */
[----:B------:R-:W-:-:S07]  /*102e0*/  ISETP.NE.AND P1, PT, R4, RZ, PT ;  /* 0x000000ff0400720c */ /* 0x000fce0003f25270 */
[----:B------:R0:W-:Y:S01]  /*102f0*/  LDGSTS.E.BYPASS.LTC128B.128 [R25+0x28c00], desc[UR4][R2.64+0x80], !P0 ;  /* 0x28c0008002197fae */ /* 0x0001e2000c101d44 */
[----:B------:R-:W-:-:S03]  /*10300*/  PLOP3.LUT P0, PT, PT, PT, PT, 0x80, 0x0 ;  /* 0x000000000000781c */ /* 0x000fc60003f0f070 */
[----:B------:R0:W-:Y:S04]  /*10310*/  LDGSTS.E.BYPASS.LTC128B.128 [R25+0x2b400], desc[UR4][R2.64+0x100], !P6 ;  /* 0x2b40010002197fae */ /* 0x0001e8000f101d44 */
[----:B------:R0:W-:Y:S01]  /*10320*/  LDGSTS.E.BYPASS.LTC128B.128 [R25+0x2dc00], desc[UR4][R2.64+0x180], !P5 ;  /* 0x2dc0018002197fae */ /* 0x0001e2000e901d44 */
[----:B------:R-:W-:-:S05]  /*10330*/  NOP ;  /* 0x0000000000007918 */ /* 0x000fca0000000000 */
.L_x_62:
[----:B------:R-:W-:Y:S02]  /*10340*/  PLOP3.LUT P5, PT, P5, P0, PT, 0xa2, 0x0 ;  /* 0x000000000000781c */ /* 0x000fe40002fa1472 */
[----:B------:R-:W-:-:S08]  /*10350*/  @P0 R2UR P5, UR4, R19 ;  /* 0x00000000130402ca */ /* 0x000fd000000a0000 */
[----:B------:R-:W-:-:S05]  /*10360*/  @P0 PLOP3.LUT P0, PT, P5, PT, PT, 0x80, 0x0 ;  /* 0x000000000000081c */ /* 0x000fca0002f0f070 */
[----:B------:R-:W-:Y:S01]  /*10370*/  @!P5 SYNCS.ARRIVE.TRANS64.RED.A0T1 RZ, [UR4+0x38830], RZ ;  /* 0x038830ffffffd9a7 */ /* 0x000fe20008200404 */
[----:B------:R-:W-:Y:S07]  /*10380*/  @!P5 ARRIVES.LDGSTSBAR.64.TRANSCNT [UR4+0x38830] ;  /* 0x03883000ff00d9b0 */ /* 0x000fee0008000a84 */
[----:B------:R-:W-:Y:S05]  /*10390*/  @P0 BRA.U.ANY `(.L_x_62) ;  /* 0xfffffffd00e80947 */ /* 0x000fea000393ffff */
[----:B------:R-:W-:Y:S01]  /*103a0*/  NOP ;  /* 0x0000000000007918 */ /* 0x000fe20000000000 */
[----:B------:R-:W-:-:S13]  /*103b0*/  LOP3.LUT P6, RZ, R16, 0x20, RZ, 0xc0, !PT ;  /* 0x0000002010ff7812 */ /* 0x000fda00078cc0ff */
[----:B------:R-:W-:Y:S05]  /*103c0*/  @!P6 BRA `(.L_x_63) ;  /* 0x000000000004e947 */ /* 0x000fea0003800000 */
[----:B------:R-:W-:Y:S01]  /*103d0*/  BPT.TRAP 0x1 ;  /* 0x000000040000795c */ /* 0x000fe20000300000 */
.L_x_63:
[----:B------:R1:W-:Y:S01]  /*103e0*/  SYNCS.ARRIVE.TRANS64.A1T0 RZ, [R19+URZ+0x38830], RZ ;  /* 0x038830ff13ff79a7 */ /* 0x0003e2000810003f */
[----:B------:R-:W-:Y:S05]  /*103f0*/  @!P6 BRA `(.L_x_64) ;  /* 0x000000000004e947 */ /* 0x000fea0003800000 */
[----:B------:R-:W-:Y:S01]  /*10400*/  BPT.TRAP 0x1 ;  /* 0x000000040000795c */ /* 0x000fe20000300000 */
.L_x_64:
[----:B0-----:R-:W-:Y:S01]  /*10410*/  SHF.L.U32 R3, R23, 0x1f, RZ ;  /* 0x0000001f17037819 */ /* 0x001fe200000006ff */
[----:B------:R-:W-:Y:S01]  /*10420*/  BSSY B1, `(.L_x_65) ;  /* 0x0000004000017945 */ /* 0x000fe20003800000 */
[----:B------:R-:W-:-:S04]  /*10430*/  LEA R4, R20, UR42, 0x3 ;  /* 0x0000002a14047c11 */ /* 0x000fc8000f8e18ff */
[----:B------:R-:W0:Y:S02]  /*10440*/  SYNCS.PHASECHK.TRANS64.TRYWAIT P0, [R4+URZ+0x38860], R3 ;  /* 0x03886003040075a7 */ /* 0x000e24000800017f */
[----:B0-----:R-:W-:Y:S05]  /*10450*/  @!P0 BRA `(.L_x_66) ;  /* 0x0000002c00788947 */ /* 0x001fea0003800000 */
.L_x_134:
[----:B------:R-:W-:Y:S05]  /*10460*/  BSYNC B1 ;  /* 0x0000000000017941 */ /* 0x000fea0003800000 */
.L_x_65:
[----:B------:R-:W-:Y:S01]  /*10470*/  UMOV UR4, 0xffffffff ;  /* 0xffffffff00047882 */ /* 0x000fe20000000000 */
[----:B------:R-:W-:Y:S02]  /*10480*/  IMAD R5, R20, 0x5000, R31 ;  /* 0x0000500014057824 */ /* 0x000fe400078e021f */
[----:B------:R-:W-:Y:S01]  /*10490*/  IMAD.SHL.U32 R6, R22, 0x2, RZ ;  /* 0x0000000216067824 */ /* 0x000fe200078e00ff */
[----:B------:R-:W-:Y:S06]  /*104a0*/  BRA.DIV UR4, `(.L_x_67) ;  /* 0x0000002e04787947 */ /* 0x000fec000b800000 */
[----:B------:R-:W2:Y:S01]  /*104b0*/  SHFL.IDX PT, R14, R17, RZ, 0x181f ;  /* 0x00181fff110e7589 */ /* 0x000ea200000e0000 */
[----:B------:R-:W-:Y:S01]  /*104c0*/  LEA R5, R5, UR42, 0x1 ;  /* 0x0000002a05057c11 */ /* 0x000fe2000f8e08ff */
[----:B------:R-:W-:Y:S02]  /*104d0*/  ULDC.64 UR4, c[0x0][0x208] ;  /* 0x0000820000047ab9 */ /* 0x000fe40000000a00 */
[----:B0-----:R-:W0:Y:S01]  /*104e0*/  SHFL.IDX PT, R3, R18, RZ, 0x181f ;  /* 0x00181fff12037589 */ /* 0x001e2200000e0000 */
[----:B--2---:R-:W-:-:S03]  /*104f0*/  IADD3 R2, P0, R14, R6, RZ ;  /* 0x000000060e027210 */ /* 0x004fc60007f1e0ff */
[----:B------:R-:W2:Y:S02]  /*10500*/  SHFL.IDX PT, R14, R17, 0x1, 0x181f ;  /* 0x00381f00110e7f89 */ /* 0x000ea400000e0000 */
[----:B0-----:R-:W-:Y:S01]  /*10510*/  IMAD.X R3, RZ, RZ, R3, P0 ;  /* 0x000000ffff037224 */ /* 0x001fe200000e0603 */
[----:B------:R-:W-:-:S13]  /*10520*/  ISETP.LT.OR P0, PT, R0, 0x1, P4 ;  /* 0x000000010000780c */ /* 0x000fda0002701670 */
[----:B------:R-:W-:Y:S01]  /*10530*/  LDGSTS.E.BYPASS.LTC128B.128 [R5+0x400], desc[UR4][R2.64], !P0 ;  /* 0x0040000002057fae */ /* 0x000fe2000c101d44 */
[----:B------:R-:W-:-:S13]  /*10540*/  ISETP.LT.OR P0, PT, R0, 0x1, P3 ;  /* 0x000000010000780c */ /* 0x000fda0001f01670 */
[----:B------:R-:W-:Y:S01]  /*10550*/  LDGSTS.E.BYPASS.LTC128B.128 [R5+0x2c00], desc[UR4][R2.64+0x80], !P0 ;  /* 0x02c0008002057fae */ /* 0x000fe2000c101d44 */
[----:B------:R-:W-:-:S13]  /*10560*/  ISETP.LT.OR P0, PT, R0, 0x1, P2 ;  /* 0x000000010000780c */ /* 0x000fda0001701670 */
[----:B------:R-:W-:Y:S01]  /*10570*/  LDGSTS.E.BYPASS.LTC128B.128 [R5+0x5400], desc[UR4][R2.64+0x100], !P0 ;  /* 0x0540010002057fae */ /* 0x000fe2000c101d44 */
[----:B------:R-:W-:-:S13]  /*10580*/  ISETP.LT.OR P0, PT, R0, 0x1, P1 ;  /* 0x000000010000780c */ /* 0x000fda0000f01670 */
[----:B------:R0:W-:Y:S04]  /*10590*/  LDGSTS.E.BYPASS.LTC128B.128 [R5+0x7c00], desc[UR4][R2.64+0x180], !P0 ;  /* 0x07c0018002057fae */ /* 0x0001e8000c101d44 */
[----:B0-----:R-:W0:Y:S01]  /*105a0*/  SHFL.IDX PT, R3, R18, 0x1, 0x181f ;  /* 0x00381f0012037f89 */ /* 0x001e2200000e0000 */
[----:B--2---:R-:W-:-:S03]  /*105b0*/  IADD3 R2, P0, R14, R6, RZ ;  /* 0x000000060e027210 */ /* 0x004fc60007f1e0ff */
[----:B------:R-:W2:Y:S01]  /*105c0*/  SHFL.IDX PT, R14, R17, 0x2, 0x181f ;  /* 0x00581f00110e7f89 */ /* 0x000ea200000e0000 */
[----:B0-----:R-:W-:Y:S02]  /*105d0*/  IADD3.X R3, RZ, R3, RZ, P0, !PT ;  /* 0x00000003ff037210 */ /* 0x001fe400007fe4ff */
        /* <DEDUP_REMOVED lines=22> */
[----:B------:R-:W2:Y:S04]  /*10740*/  SHFL.IDX PT, R18, R18, 0x4, 0x181f ;  /* 0x00981f0012127f89 */ /* 0x000ea800000e0000 */
[----:B------:R3:W4:Y:S01]  /*10750*/  SHFL.IDX PT, R14, R17, 0x4, 0x181f ;  /* 0x00981f00110e7f89 */ /* 0x00072200000e0000 */
[----:B0-----:R-:W-:Y:S01]  /*10760*/  IMAD.X R3, RZ, RZ, R3, P0 ;  /* 0x000000ffff037224 */ /* 0x001fe200000e0603 */
[----:B------:R-:W-:-:S13]  /*10770*/  ISETP.LT.OR P0, PT, R0, 0x31, P4 ;  /* 0x000000310000780c */ /* 0x000fda0002701670 */
[----:B------:R3:W-:Y:S01]  /*10780*/  LDGSTS.E.BYPASS.LTC128B.128 [R5+0x1c00], desc[UR4][R2.64], !P0 ;  /* 0x01c0000002057fae */ /* 0x0007e2000c101d44 */
[----:B------:R-:W-:-:S13]  /*10790*/  ISETP.LT.OR P0, PT, R0, 0x31, P3 ;  /* 0x000000310000780c */ /* 0x000fda0001f01670 */
[----:B------:R3:W-:Y:S01]  /*107a0*/  LDGSTS.E.BYPASS.LTC128B.128 [R5+0x4400], desc[UR4][R2.64+0x80], !P0 ;  /* 0x0440008002057fae */ /* 0x0007e2000c101d44 */
[----:B------:R-:W-:-:S13]  /*107b0*/  ISETP.LT.OR P0, PT, R0, 0x31, P2 ;  /* 0x000000310000780c */ /* 0x000fda0001701670 */
[----:B------:R3:W-:Y:S01]  /*107c0*/  LDGSTS.E.BYPASS.LTC128B.128 [R5+0x6c00], desc[UR4][R2.64+0x100], !P0 ;  /* 0x06c0010002057fae */ /* 0x0007e2000c101d44 */
[----:B------:R-:W-:-:S13]  /*107d0*/  ISETP.LT.OR P0, PT, R0, 0x31, P1 ;  /* 0x000000310000780c */ /* 0x000fda0000f01670 */
[----:B--2-4-:R3:W-:Y:S02]  /*107e0*/  LDGSTS.E.BYPASS.LTC128B.128 [R5+0x9400], desc[UR4][R2.64+0x180], !P0 ;  /* 0x0940018002057fae */ /* 0x0147e4000c101d44 */
.L_x_146:
[----:B---3--:R-:W-:Y:S01]  /*107f0*/  IADD3 R2, P0, R14, R6, RZ ;  /* 0x000000060e027210 */ /* 0x008fe20007f1e0ff */
[----:B------:R-:W-:-:S03]  /*10800*/  ULDC.64 UR4, c[0x0][0x208] ;  /* 0x0000820000047ab9 */ /* 0x000fc60000000a00 */
[----:B------:R-:W-:Y:S02]  /*10810*/  IADD3.X R3, RZ, R18, RZ, P0, !PT ;  /* 0x00000012ff037210 */ /* 0x000fe400007fe4ff */
[----:B------:R-:W-:-:S13]  /*10820*/  ISETP.LT.OR P0, PT, R0, 0x41, P4 ;  /* 0x000000410000780c */ /* 0x000fda0002701670 */
[----:B------:R-:W-:Y:S01]  /*10830*/  @!PT LDS RZ, [RZ] ;  /* 0x00000000fffff984 */ /* 0x000fe20000000800 */
[----:B------:R-:W-:Y:S01]  /*10840*/  @!PT LDS RZ, [RZ] ;  /* 0x00000000fffff984 */ /* 0x000fe20000000800 */
[----:B------:R-:W-:Y:S01]  /*10850*/  @!PT LDS RZ, [RZ] ;  /* 0x00000000fffff984 */ /* 0x000fe20000000800 */
[----:B------:R-:W-:Y:S01]  /*10860*/  LDGSTS.E.BYPASS.LTC128B.128 [R5+0x2400], desc[UR4][R2.64], !P0 ;  /* 0x0240000002057fae */ /* 0x000fe2000c101d44 */
[----:B------:R-:W-:-:S13]  /*10870*/  ISETP.LT.OR P0, PT, R0, 0x41, P3 ;  /* 0x000000410000780c */ /* 0x000fda0001f01670 */
[----:B------:R-:W-:Y:S01]  /*10880*/  LDGSTS.E.BYPASS.LTC128B.128 [R5+0x4c00], desc[UR4][R2.64+0x80], !P0 ;  /* 0x04c0008002057fae */ /* 0x000fe2000c101d44 */
[----:B------:R-:W-:-:S13]  /*10890*/  ISETP.LT.OR P0, PT, R0, 0x41, P2 ;  /* 0x000000410000780c */ /* 0x000fda0001701670 */
[----:B------:R-:W-:Y:S01]  /*108a0*/  LDGSTS.E.BYPASS.LTC128B.128 [R5+0x7400], desc[UR4][R2.64+0x100], !P0 ;  /* 0x0740010002057fae */ /* 0x000fe2000c101d44 */
[----:B------:R-:W-:-:S13]  /*108b0*/  ISETP.LT.OR P0, PT, R0, 0x41, P1 ;  /* 0x000000410000780c */ /* 0x000fda0000f01670 */
[----:B------:R0:W-:Y:S01]  /*108c0*/  LDGSTS.E.BYPASS.LTC128B.128 [R5+0x9c00], desc[UR4][R2.64+0x180], !P0 ;  /* 0x09c0018002057fae */ /* 0x0001e2000c101d44 */
[----:B------:R-:W-:Y:S01]  /*108d0*/  ULDC.64 UR4, c[0x0][0x328] ;  /* 0x0000ca0000047ab9 */ /* 0x000fe20000000a00 */
[----:B------:R-:W-:Y:S01]  /*108e0*/  PLOP3.LUT P0, PT, PT, PT, PT, 0x80, 0x0 ;  /* 0x000000000000781c */ /* 0x000fe20003f0f070 */
[----:B------:R-:W-:Y:S01]  /*108f0*/  IMAD R28, R28, UR4, RZ ;  /* 0x000000041c1c7c24 */ /* 0x000fe2000f8e02ff */
[----:B------:R-:W-:-:S03]  /*10900*/  NOP ;  /* 0x0000000000007918 */ /* 0x000fc60000000000 */
[C---:B------:R-:W-:Y:S02]  /*10910*/  IMAD R7, R9.reuse, UR5, R28 ;  /* 0x0000000509077c24 */ /* 0x040fe4000f8e021c */
[----:B0-----:R-:W-:Y:S01]  /*10920*/  IMAD.WIDE.U32 R2, R9, UR4, RZ ;  /* 0x0000000409027c25 */ /* 0x001fe2000f8e00ff */
[----:B------:R-:W-:-:S03]  /*10930*/  ULDC.64 UR4, c[0x0][0x338] ;  /* 0x0000ce0000047ab9 */ /* 0x000fc60000000a00 */
[----:B------:R-:W-:Y:S02]  /*10940*/  IMAD.IADD R3, R3, 0x1, R7 ;  /* 0x0000000103037824 */ /* 0x000fe400078e0207 */
[----:B------:R-:W-:Y:S02]  /*10950*/  IMAD R29, R29, UR4, RZ ;  /* 0x000000041d1d7c24 */ /* 0x000fe4000f8e02ff */
[----:B------:R-:W-:-:S04]  /*10960*/  IMAD.WIDE.U32 R2, R8, UR4, R2 ;  /* 0x0000000408027c25 */ /* 0x000fc8000f8e0002 */
[----:B------:R-:W-:-:S04]  /*10970*/  IMAD R29, R8, UR5, R29 ;  /* 0x00000005081d7c24 */ /* 0x000fc8000f8e021d */
[----:B-1----:R-:W-:-:S07]  /*10980*/  IMAD.IADD R19, R3, 0x1, R29 ;  /* 0x0000000103137824 */ /* 0x002fce00078e021d */
.L_x_68:
        /* <DEDUP_REMOVED lines=10> */
.L_x_69:
[----:B------:R-:W-:Y:S01]  /*10a30*/  R2UR UR4, R33 ;  /* 0x00000000210472ca */ /* 0x000fe200000e0000 */
[----:B------:R-:W-:Y:S01]  /*10a40*/  ULDC.64 UR6, c[0x0][0x330] ;  /* 0x0000cc0000067ab9 */ /* 0x000fe20000000a00 */
[----:B------:R-:W-:Y:S01]  /*10a50*/  MOV R18, R2 ;  /* 0x0000000200127202 */ /* 0x000fe20000000f00 */
[----:B------:R-:W-:Y:S01]  /*10a60*/  IMAD.U32 R3, RZ, RZ, UR6 ;  /* 0x00000006ff037e24 */ /* 0x000fe2000f8e00ff */
[----:B------:R0:W-:Y:S01]  /*10a70*/  SYNCS.ARRIVE.TRANS64.A1T0 RZ, [R4+URZ+0x38850], RZ ;  /* 0x038850ff04ff79a7 */ /* 0x0001e2000810003f */
[----:B------:R-:W-:Y:S01]  /*10a80*/  VIADD R30, R30, 0xffffffff ;  /* 0xffffffff1e1e7836 */ /* 0x000fe20000000000 */
[----:B------:R-:W-:Y:S01]  /*10a90*/  IADD3 R0, R0, 0x50, RZ ;  /* 0x0000005000007810 */ /* 0x000fe20007ffe0ff */
[----:B------:R-:W-:Y:S01]  /*10aa0*/  IMAD.WIDE.U32 R18, R3, UR39, R18 ;  /* 0x0000002703127c25 */ /* 0x000fe2000f8e0012 */
[----:B------:R-:W-:-:S03]  /*10ab0*/  MOV R20, R21 ;  /* 0x0000001500147202 */ /* 0x000fc60000000f00 */
[----:B------:R-:W-:Y:S02]  /*10ac0*/  VIADD R10, R10, 0xffffffb0 ;  /* 0xffffffb00a0a7836 */ /* 0x000fe40000000000 */
[----:B------:R-:W-:Y:S01]  /*10ad0*/  UIMAD UR4, UR4, UR6, URZ ;  /* 0x00000006040472a4 */ /* 0x000fe2000f8e023f */
[----:B------:R-:W-:-:S03]  /*10ae0*/  IMAD.MOV.U32 R23, RZ, RZ, R26 ;  /* 0x000000ffff177224 */ /* 0x000fc600078e001a */
[----:B------:R-:W-:-:S03]  /*10af0*/  UIMAD UR4, UR39, UR7, UR4 ;  /* 0x00000007270472a4 */ /* 0x000fc6000f8e0204 */
[----:B------:R-:W-:Y:S02]  /*10b00*/  ULDC.64 UR6, c[0x0][0x318] ;  /* 0x0000c60000067ab9 */ /* 0x000fe40000000a00 */
[----:B------:R-:W-:Y:S01]  /*10b10*/  LEA R17, P0, R18, UR6, 0x1 ;  /* 0x0000000612117c11 */ /* 0x000fe2000f8008ff */
[----:B------:R-:W-:-:S05]  /*10b20*/  VIADD R3, R19, UR4 ;  /* 0x0000000413037c36 */ /* 0x000fca0008000000 */
[----:B------:R-:W-:Y:S02]  /*10b30*/  LEA.HI.X R18, R18, UR7, R3, 0x1, P0 ;  /* 0x0000000712127c11 */ /* 0x000fe400080f0c03 */
[----:B------:R-:W-:-:S13]  /*10b40*/  ISETP.GT.AND P0, PT, R30, UR45, PT ;  /* 0x0000002d1e007c0c */ /* 0x000fda000bf04270 */
[----:B0-----:R-:W-:Y:S05]  /*10b50*/  @P0 BRA `(.L_x_70) ;  /* 0xffffffec00e00947 */ /* 0x001fea000383ffff */
[----:B------:R-:W-:Y:S05]  /*10b60*/  BSYNC B0 ;  /* 0x0000000000007941 */ /* 0x000fea0003800000 */
.L_x_57:
[----:B------:R-:W-:-:S13]  /*10b70*/  LOP3.LUT P0, RZ, R16, 0x20, RZ, 0xc0, !PT ;  /* 0x0000002010ff7812 */ /* 0x000fda000780c0ff */
[----:B------:R-:W-:Y:S05]  /*10b80*/  @!P0 BRA `(.L_x_71) ;  /* 0x0000000000048947 */ /* 0x000fea0003800000 */
[----:B------:R-:W-:Y:S01]  /*10b90*/  BPT.TRAP 0x1 ;  /* 0x000000040000795c */ /* 0x000fe20000300000 */
.L_x_71:
[C---:B0-----:R-:W-:Y:S01]  /*10ba0*/  LEA R0, R21.reuse, UR42, 0x3 ;  /* 0x0000002a15007c11 */ /* 0x041fe2000f8e18ff */
[----:B------:R-:W0:Y:S01]  /*10bb0*/  S2R R2, SR_TID.X ;  /* 0x0000000000027919 */ /* 0x000e220000002100 */
[----:B------:R-:W-:Y:S01]  /*10bc0*/  SHF.L.U32 R3, R26, 0x1f, RZ ;  /* 0x0000001f1a037819 */ /* 0x000fe200000006ff */
[----:B------:R-:W-:Y:S01]  /*10bd0*/  IMAD.MOV.U32 R5, RZ, RZ, -0x50 ;  /* 0xffffffb0ff057424 */ /* 0x000fe200078e00ff */
[----:B------:R-:W-:Y:S01]  /*10be0*/  BSSY B0, `(.L_x_72) ;  /* 0x0000008000007945 */ /* 0x000fe20003800000 */
[----:B------:R-:W-:Y:S01]  /*10bf0*/  IMAD R4, R21, 0x5000, R31 ;  /* 0x0000500015047824 */ /* 0x000fe200078e021f */
[----:B------:R-:W1:Y:S01]  /*10c00*/  SYNCS.PHASECHK.TRANS64.TRYWAIT P0, [R0+URZ+0x38860], R3 ;  /* 0x03886003000075a7 */ /* 0x000e62000800017f */
[----:B------:R-:W-:Y:S01]  /*10c10*/  IMAD R5, R30, R5, UR40 ;  /* 0x000000281e057e24 */ /* 0x000fe2000f8e0205 */
[----:B0-----:R-:W-:-:S04]  /*10c20*/  LOP3.LUT R2, R2, 0x7f, RZ, 0xc0, !PT ;  /* 0x0000007f02027812 */ /* 0x001fc800078ec0ff */
[----:B------:R-:W-:-:S04]  /*10c30*/  SHF.R.U32.HI R2, RZ, 0x3, R2 ;  /* 0x00000003ff027819 */ /* 0x000fc80000011602 */
[----:B------:R-:W-:Y:S01]  /*10c40*/  IADD3 R5, -R2, R5, RZ ;  /* 0x0000000502057210 */ /* 0x000fe20007ffe1ff */
[----:B-1----:R-:W-:Y:S06]  /*10c50*/  @!P0 BRA `(.L_x_73) ;  /* 0x0000002c00588947 */ /* 0x002fec0003800000 */
.L_x_147:
[----:B------:R-:W-:Y:S05]  /*10c60*/  BSYNC B0 ;  /* 0x0000000000007941 */ /* 0x000fea0003800000 */
.L_x_72:
[----:B------:R-:W-:-:S03]  /*10c70*/  UMOV UR4, 0xffffffff ;  /* 0xffffffff00047882 */ /* 0x000fc60000000000 */
[----:B------:R-:W-:Y:S05]  /*10c80*/  BRA.DIV UR4, `(.L_x_74) ;  /* 0x0000002e04607947 */ /* 0x000fea000b800000 */
[----:B0-----:R-:W-:Y:S01]  /*10c90*/  SHFL.IDX PT, R3, R18, RZ, 0x181f ;  /* 0x00181fff12037589 */ /* 0x001fe200000e0000 */
[----:B------:R-:W-:Y:S01]  /*10ca0*/  ULDC UR4, c[0x0][0x2f4] ;  /* 0x0000bd0000047ab9 */ /* 0x000fe20000000800 */
[----:B------:R-:W-:Y:S01]  /*10cb0*/  LEA R4, R4, UR42, 0x1 ;  /* 0x0000002a04047c11 */ /* 0x000fe2000f8e08ff */
[----:B------:R-:W-:Y:S01]  /*10cc0*/  ULDC.64 UR6, c[0x0][0x208] ;  /* 0x0000820000067ab9 */ /* 0x000fe20000000a00 */
[----:B------:R-:W0:Y:S01]  /*10cd0*/  SHFL.IDX PT, R2, R17, RZ, 0x181f ;  /* 0x00181fff11027589 */ /* 0x000e2200000e0000 */
[----:B------:R-:W-:Y:S02]  /*10ce0*/  ISETP.GE.AND P2, PT, R22, UR4, PT ;  /* 0x0000000416007c0c */ /* 0x000fe4000bf46270 */
[----:B------:R-:W-:Y:S01]  /*10cf0*/  ISETP.GE.AND P3, PT, R37, UR4, PT ;  /* 0x0000000425007c0c */ /* 0x000fe2000bf66270 */
[----:B------:R-:W-:Y:S01]  /*10d00*/  SHFL.IDX PT, R6, R18, 0x1, 0x181f ;  /* 0x00381f0012067f89 */ /* 0x000fe200000e0000 */
[C---:B------:R-:W-:Y:S02]  /*10d10*/  ISETP.LT.OR P5, PT, R5.reuse, 0x1, P2 ;  /* 0x000000010500780c */ /* 0x040fe400017a1670 */
[----:B------:R-:W-:Y:S01]  /*10d20*/  ISETP.LT.OR P4, PT, R5, 0x1, P3 ;  /* 0x000000010500780c */ /* 0x000fe20001f81670 */
[----:B------:R-:W1:Y:S01]  /*10d30*/  SHFL.IDX PT, R14, R17, 0x1, 0x181f ;  /* 0x00381f00110e7f89 */ /* 0x000e6200000e0000 */
[----:B------:R-:W-:-:S02]  /*10d40*/  ISETP.GE.AND P1, PT, R36, UR4, PT ;  /* 0x0000000424007c0c */ /* 0x000fc4000bf26270 */
[----:B------:R-:W-:Y:S01]  /*10d50*/  ISETP.GE.AND P0, PT, R35, UR4, PT ;  /* 0x0000000423007c0c */ /* 0x000fe2000bf06270 */
[----:B0-----:R-:W-:-:S06]  /*10d60*/  IMAD.WIDE.U32 R2, R22, 0x2, R2 ;  /* 0x0000000216027825 */ /* 0x001fcc00078e0002 */
[----:B------:R-:W-:Y:S01]  /*10d70*/  LDGSTS.E.BYPASS.LTC128B.128 [R4+0x400], desc[UR6][R2.64], !P5 ;  /* 0x0040000002047fae */ /* 0x000fe2000e901d46 */
[----:B------:R-:W-:-:S03]  /*10d80*/  ISETP.LT.OR P5, PT, R5, 0x1, P1 ;  /* 0x000000010500780c */ /* 0x000fc60000fa1670 */
[----:B------:R-:W-:Y:S01]  /*10d90*/  LDGSTS.E.BYPASS.LTC128B.128 [R4+0x2c00], desc[UR6][R2.64+0x80], !P4 ;  /* 0x02c0008002047fae */ /* 0x000fe2000e101d46 */
[----:B------:R-:W-:-:S09]  /*10da0*/  ISETP.LT.OR P4, PT, R5, 0x1, P0 ;  /* 0x000000010500780c */ /* 0x000fd20000781670 */
[----:B------:R-:W-:Y:S01]  /*10db0*/  LDGSTS.E.BYPASS.LTC128B.128 [R4+0x5400], desc[UR6][R2.64+0x100], !P5 ;  /* 0x0540010002047fae */ /* 0x000fe2000e901d46 */
[----:B------:R-:W-:-:S03]  /*10dc0*/  ISETP.LT.OR P5, PT, R5, 0x11, P2 ;  /* 0x000000110500780c */ /* 0x000fc600017a1670 */
[----:B------:R1:W-:Y:S01]  /*10dd0*/  LDGSTS.E.BYPASS.LTC128B.128 [R4+0x7c00], desc[UR6][R2.64+0x180], !P4 ;  /* 0x07c0018002047fae */ /* 0x0003e2000e101d46 */
[----:B------:R-:W-:Y:S01]  /*10de0*/  ISETP.LT.OR P4, PT, R5, 0x11, P3 ;  /* 0x000000110500780c */ /* 0x000fe20001f81670 */
[----:B-1----:R-:W-:Y:S02]  /*10df0*/  IMAD.MOV.U32 R2, RZ, RZ, R14 ;  /* 0x000000ffff027224 */ /* 0x002fe400078e000e */
[----:B------:R-:W-:Y:S01]  /*10e00*/  IMAD.MOV.U32 R3, RZ, RZ, R6 ;  /* 0x000000ffff037224 */ /* 0x000fe200078e0006 */
[----:B------:R-:W0:Y:S01]  /*10e10*/  SHFL.IDX PT, R14, R17, 0x2, 0x181f ;  /* 0x00581f00110e7f89 */ /* 0x000e2200000e0000 */
[----:B------:R-:W-:-:S03]  /*10e20*/  IMAD.WIDE.U32 R2, R22, 0x2, R2 ;  /* 0x0000000216027825 */ /* 0x000fc600078e0002 */
[----:B------:R-:W1:Y:S04]  /*10e30*/  SHFL.IDX PT, R6, R18, 0x2, 0x181f ;  /* 0x00581f0012067f89 */ /* 0x000e6800000e0000 */
[----:B------:R-:W-:Y:S01]  /*10e40*/  LDGSTS.E.BYPASS.LTC128B.128 [R4+0xc00], desc[UR6][R2.64], !P5 ;  /* 0x00c0000002047fae */ /* 0x000fe2000e901d46 */
[----:B------:R-:W-:-:S03]  /*10e50*/  ISETP.LT.OR P5, PT, R5, 0x11, P1 ;  /* 0x000000110500780c */ /* 0x000fc60000fa1670 */
[----:B------:R-:W-:Y:S01]  /*10e60*/  LDGSTS.E.BYPASS.LTC128B.128 [R4+0x3400], desc[UR6][R2.64+0x80], !P4 ;  /* 0x0340008002047fae */ /* 0x000fe2000e101d46 */
[----:B------:R-:W-:-:S09]  /*10e70*/  ISETP.LT.OR P4, PT, R5, 0x11, P0 ;  /* 0x000000110500780c */ /* 0x000fd20000781670 */
[----:B------:R-:W-:Y:S01]  /*10e80*/  LDGSTS.E.BYPASS.LTC128B.128 [R4+0x5c00], desc[UR6][R2.64+0x100], !P5 ;  /* 0x05c0010002047fae */ /* 0x000fe2000e901d46 */
[----:B------:R-:W-:-:S03]  /*10e90*/  ISETP.LT.OR P5, PT, R5, 0x21, P2 ;  /* 0x000000210500780c */ /* 0x000fc600017a1670 */
[----:B------:R0:W-:Y:S01]  /*10ea0*/  LDGSTS.E.BYPASS.LTC128B.128 [R4+0x8400], desc[UR6][R2.64+0x180], !P4 ;  /* 0x0840018002047fae */ /* 0x0001e2000e101d46 */
[C---:B------:R-:W-:Y:S02]  /*10eb0*/  ISETP.LT.OR P4, PT, R5.reuse, 0x21, P3 ;  /* 0x000000210500780c */ /* 0x040fe40001f81670 */
[----:B0-----:R-:W-:Y:S01]  /*10ec0*/  MOV R2, R14 ;  /* 0x0000000e00027202 */ /* 0x001fe20000000f00 */
[----:B-1----:R-:W-:Y:S01]  /*10ed0*/  IMAD.MOV.U32 R3, RZ, RZ, R6 ;  /* 0x000000ffff037224 */ /* 0x002fe200078e0006 */
[----:B------:R-:W-:Y:S03]  /*10ee0*/  SHFL.IDX PT, R14, R17, 0x3, 0x181f ;  /* 0x00781f00110e7f89 */ /* 0x000fe600000e0000 */
[----:B------:R-:W-:Y:S01]  /*10ef0*/  IMAD.WIDE.U32 R2, R22, 0x2, R2 ;  /* 0x0000000216027825 */ /* 0x000fe200078e0002 */
[----:B------:R-:W0:Y:S04]  /*10f00*/  SHFL.IDX PT, R6, R18, 0x3, 0x181f ;  /* 0x00781f0012067f89 */ /* 0x000e2800000e0000 */
[----:B------:R-:W-:Y:S01]  /*10f10*/  LDGSTS.E.BYPASS.LTC128B.128 [R4+0x1400], desc[UR6][R2.64], !P5 ;  /* 0x0140000002047fae */ /* 0x000fe2000e901d46 */
[----:B------:R-:W-:-:S03]  /*10f20*/  ISETP.LT.OR P5, PT, R5, 0x21, P1 ;  /* 0x000000210500780c */ /* 0x000fc60000fa1670 */
[----:B------:R-:W-:Y:S01]  /*10f30*/  LDGSTS.E.BYPASS.LTC128B.128 [R4+0x3c00], desc[UR6][R2.64+0x80], !P4 ;  /* 0x03c0008002047fae */ /* 0x000fe2000e101d46 */
[----:B------:R-:W-:-:S03]  /*10f40*/  ISETP.LT.OR P4, PT, R5, 0x21, P0 ;  /* 0x000000210500780c */ /* 0x000fc60000781670 */
[----:B------:R-:W1:Y:S06]  /*10f50*/  SHFL.IDX PT, R18, R18, 0x4, 0x181f ;  /* 0x00981f0012127f89 */ /* 0x000e6c00000e0000 */
[----:B------:R-:W-:Y:S01]  /*10f60*/  LDGSTS.E.BYPASS.LTC128B.128 [R4+0x6400], desc[UR6][R2.64+0x100], !P5 ;  /* 0x0640010002047fae */ /* 0x000fe2000e901d46 */
[----:B------:R-:W-:-:S03]  /*10f70*/  ISETP.LT.OR P5, PT, R5, 0x31, P2 ;  /* 0x000000310500780c */ /* 0x000fc600017a1670 */
[----:B------:R0:W-:Y:S01]  /*10f80*/  LDGSTS.E.BYPASS.LTC128B.128 [R4+0x8c00], desc[UR6][R2.64+0x180], !P4 ;  /* 0x08c0018002047fae */ /* 0x0001e2000e101d46 */
[----:B------:R-:W-:Y:S02]  /*10f90*/  ISETP.LT.OR P4, PT, R5, 0x31, P3 ;  /* 0x000000310500780c */ /* 0x000fe40001f81670 */
[----:B0-----:R-:W-:Y:S01]  /*10fa0*/  MOV R3, R6 ;  /* 0x0000000600037202 */ /* 0x001fe20000000f00 */
[----:B------:R-:W-:Y:S02]  /*10fb0*/  IMAD.MOV.U32 R2, RZ, RZ, R14 ;  /* 0x000000ffff027224 */ /* 0x000fe400078e000e */
[----:B------:R0:W2:Y:S01]  /*10fc0*/  SHFL.IDX PT, R14, R17, 0x4, 0x181f ;  /* 0x00981f00110e7f89 */ /* 0x0000a200000e0000 */
[----:B------:R-:W-:Y:S02]  /*10fd0*/  IMAD.MOV.U32 R6, RZ, RZ, RZ ;  /* 0x000000ffff067224 */ /* 0x000fe400078e00ff */
[----:B------:R-:W-:-:S05]  /*10fe0*/  IMAD.WIDE.U32 R2, R22, 0x2, R2 ;  /* 0x0000000216027825 */ /* 0x000fca00078e0002 */
[----:B------:R0:W-:Y:S01]  /*10ff0*/  LDGSTS.E.BYPASS.LTC128B.128 [R4+0x1c00], desc[UR6][R2.64], !P5 ;  /* 0x01c0000002047fae */ /* 0x0001e2000e901d46 */
[----:B------:R-:W-:-:S03]  /*11000*/  ISETP.LT.OR P5, PT, R5, 0x31, P1 ;  /* 0x000000310500780c */ /* 0x000fc60000fa1670 */
[----:B------:R0:W-:Y:S01]  /*11010*/  LDGSTS.E.BYPASS.LTC128B.128 [R4+0x4400], desc[UR6][R2.64+0x80], !P4 ;  /* 0x0440008002047fae */ /* 0x0001e2000e101d46 */
[----:B------:R-:W-:-:S09]  /*11020*/  ISETP.LT.OR P4, PT, R5, 0x31, P0 ;  /* 0x000000310500780c */ /* 0x000fd20000781670 */
[----:B------:R0:W-:Y:S04]  /*11030*/  LDGSTS.E.BYPASS.LTC128B.128 [R4+0x6c00], desc[UR6][R2.64+0x100], !P5 ;  /* 0x06c0010002047fae */ /* 0x0001e8000e901d46 */
[----:B-12---:R0:W-:Y:S02]  /*11040*/  LDGSTS.E.BYPASS.LTC128B.128 [R4+0x9400], desc[UR6][R2.64+0x180], !P4 ;  /* 0x0940018002047fae */ /* 0x0061e4000e101d46 */
.L_x_159:
[C---:B------:R-:W-:Y:S01]  /*11050*/  ISETP.LT.OR P2, PT, R5.reuse, 0x41, P2 ;  /* 0x000000410500780c */ /* 0x040fe20001741670 */
[----:B0-----:R-:W-:Y:S01]  /*11060*/  IMAD.MOV.U32 R2, RZ, RZ, R14 ;  /* 0x000000ffff027224 */ /* 0x001fe200078e000e */
[C---:B------:R-:W-:Y:S01]  /*11070*/  ISETP.LT.OR P3, PT, R5.reuse, 0x41, P3 ;  /* 0x000000410500780c */ /* 0x040fe20001f61670 */
[----:B------:R-:W-:Y:S01]  /*11080*/  ULDC.64 UR4, c[0x0][0x208] ;  /* 0x0000820000047ab9 */ /* 0x000fe20000000a00 */
[C---:B------:R-:W-:Y:S02]  /*11090*/  ISETP.LT.OR P1, PT, R5.reuse, 0x41, P1 ;  /* 0x000000410500780c */ /* 0x040fe40000f21670 */
[----:B------:R-:W-:Y:S02]  /*110a0*/  ISETP.LT.OR P0, PT, R5, 0x41, P0 ;  /* 0x000000410500780c */ /* 0x000fe40000701670 */
[----:B------:R-:W-:-:S03]  /*110b0*/  MOV R3, R18 ;  /* 0x0000001200037202 */ /* 0x000fc60000000f00 */
[----:B------:R-:W-:-:S05]  /*110c0*/  IMAD.WIDE.U32 R22, R22, 0x2, R2 ;  /* 0x0000000216167825 */ /* 0x000fca00078e0002 */
[----:B------:R-:W-:Y:S01]  /*110d0*/  @!PT LDS RZ, [RZ] ;  /* 0x00000000fffff984 */ /* 0x000fe20000000800 */
[----:B------:R-:W-:Y:S01]  /*110e0*/  @!PT LDS RZ, [RZ] ;  /* 0x00000000fffff984 */ /* 0x000fe20000000800 */
[----:B------:R-:W-:Y:S01]  /*110f0*/  @!PT LDS RZ, [RZ] ;  /* 0x00000000fffff984 */ /* 0x000fe20000000800 */
[----:B------:R0:W-:Y:S04]  /*11100*/  LDGSTS.E.BYPASS.LTC128B.128 [R4+0x2400], desc[UR4][R22.64], !P2 ;  /* 0x0240000016047fae */ /* 0x0001e8000d101d44 */
[----:B------:R0:W-:Y:S04]  /*11110*/  LDGSTS.E.BYPASS.LTC128B.128 [R4+0x4c00], desc[UR4][R22.64+0x80], !P3 ;  /* 0x04c0008016047fae */ /* 0x0001e8000d901d44 */
[----:B------:R0:W-:Y:S04]  /*11120*/  LDGSTS.E.BYPASS.LTC128B.128 [R4+0x7400], desc[UR4][R22.64+0x100], !P1 ;  /* 0x0740010016047fae */ /* 0x0001e8000c901d44 */
[----:B------:R0:W-:Y:S01]  /*11130*/  LDGSTS.E.BYPASS.LTC128B.128 [R4+0x9c00], desc[UR4][R22.64+0x180], !P0 ;  /* 0x09c0018016047fae */ /* 0x0001e2000c101d44 */
[----:B------:R-:W-:Y:S01]  /*11140*/  PLOP3.LUT P0, PT, PT, PT, PT, 0x80, 0x0 ;  /* 0x000000000000781c */ /* 0x000fe20003f0f070 */
[----:B------:R-:W-:-:S12]  /*11150*/  NOP ;  /* 0x0000000000007918 */ /* 0x000fd80000000000 */
.L_x_75:
        /* <DEDUP_REMOVED lines=10> */
.L_x_76:
[----:B------:R-:W-:Y:S01]  /*11200*/  VIADD R2, R21, 0x1 ;  /* 0x0000000115027836 */ /* 0x000fe20000000000 */
[----:B------:R1:W-:Y:S04]  /*11210*/  SYNCS.ARRIVE.TRANS64.A1T0 RZ, [R0+URZ+0x38850], RZ ;  /* 0x038850ff00ff79a7 */ /* 0x0003e8000810003f */
[----:B------:R-:W-:-:S04]  /*11220*/  ISETP.NE.AND P0, PT, R2, 0x2, PT ;  /* 0x000000020200780c */ /* 0x000fc80003f05270 */
[----:B------:R-:W-:Y:S02]  /*11230*/  SEL R3, RZ, 0x1, P0 ;  /* 0x00000001ff037807 */ /* 0x000fe40000000000 */
[----:B------:R-:W-:Y:S02]  /*11240*/  SEL R2, R2, RZ, P0 ;  /* 0x000000ff02027207 */ /* 0x000fe40000000000 */
[----:B-1----:R-:W-:-:S07]  /*11250*/  LOP3.LUT R0, R26, R3, RZ, 0x3c, !PT ;  /* 0x000000031a007212 */ /* 0x002fce00078e3cff */
.L_x_40:
[----:B0-----:R-:W0:Y:S01]  /*11260*/  S2R R4, SR_CgaCtaId ;  /* 0x0000000000047919 */ /* 0x001e220000008800 */
[----:B------:R-:W-:Y:S02]  /*11270*/  MOV R3, 0x400 ;  /* 0x0000040000037802 */ /* 0x000fe40000000f00 */
[----:B------:R-:W-:Y:S02]  /*11280*/  SHF.L.U32 R6, R6, 0x1f, RZ ;  /* 0x0000001f06067819 */ /* 0x000fe400000006ff */
[----:B0-----:R-:W-:-:S04]  /*11290*/  LEA R7, R4, R3, 0x18 ;  /* 0x0000000304077211 */ /* 0x001fc800078ec0ff */
[----:B------:R-:W0:Y:S02]  /*112a0*/  SYNCS.PHASECHK.TRANS64.TRYWAIT P0, [R7+URZ+0x38820], R6 ;  /* 0x03882006070075a7 */ /* 0x000e24000800017f */
[----:B0-----:R-:W-:Y:S05]  /*112b0*/  @!P0 BRA `(.L_x_77) ;  /* 0x0000002c00c48947 */ /* 0x001fea0003800000 */
.L_x_160:
[----:B------:R-:W-:-:S03]  /*112c0*/  UMOV UR4, 0xffffffff ;  /* 0xffffffff00047882 */ /* 0x000fc60000000000 */
[----:B------:R-:W-:Y:S05]  /*112d0*/  BRA.DIV UR4, `(.L_x_78) ;  /* 0x0000002e04d07947 */ /* 0x000fea000b800000 */
[----:B------:R-:W1:Y:S02]  /*112e0*/  S2R R3, SR_TID.X ;  /* 0x0000000000037919 */ /* 0x000e640000002100 */
[----:B-1----:R-:W-:-:S04]  /*112f0*/  SHF.R.U32.HI R3, RZ, 0x5, R3 ;  /* 0x00000005ff037819 */ /* 0x002fc80000011603 */
[----:B------:R-:W-:-:S05]  /*11300*/  LOP3.LUT R3, R3, 0x3, RZ, 0xc0, !PT ;  /* 0x0000000303037812 */ /* 0x000fca00078ec0ff */
[----:B------:R1:W2:Y:S02]  /*11310*/  SHFL.IDX PT, R14, R3, RZ, 0x1f ;  /* 0x00001fff030e7589 */ /* 0x0002a400000e0000 */
.L_x_163:
[----:B--2---:R-:W-:-:S13]  /*11320*/  ISETP.NE.AND P0, PT, R14, RZ, PT ;  /* 0x000000ff0e00720c */ /* 0x004fda0003f05270 */
[----:B------:R-:W-:Y:S05]  /*11330*/  @P0 BRA `(.L_x_8) ;  /* 0x0000000000900947 */ /* 0x000fea0003800000 */
[----:B------:R-:W-:-:S03]  /*11340*/  UMOV UR4, 0xffffffff ;  /* 0xffffffff00047882 */ /* 0x000fc60000000000 */
[----:B------:R-:W-:Y:S05]  /*11350*/  BRA.DIV UR4, `(.L_x_79) ;  /* 0x0000002e04e47947 */ /* 0x000fea000b800000 */
[----:B------:R-:W-:-:S13]  /*11360*/  ELECT P6, URZ, PT ;  /* 0x00000000003f782f */ /* 0x000fda00038c0000 */
.L_x_166:
[----:B------:R-:W-:Y:S05]  /*11370*/  @!P6 BRA `(.L_x_8) ;  /* 0x000000000080e947 */ /* 0x000fea0003800000 */
[----:B-1----:R-:W2:Y:S02]  /*11380*/  LDL R3, [R1+0x4] ;  /* 0x0000040001037983 */ /* 0x002ea40000100800 */
[----:B--2---:R-:W-:-:S13]  /*11390*/  R2UR UR4, R3 ;  /* 0x00000000030472ca */ /* 0x004fda00000e0000 */
[----:B------:R-:W-:-:S06]  /*113a0*/  ULOP3.LUT UR4, UR4, 0x2, URZ, 0xfc, !UPT ;  /* 0x0000000204047892 */ /* 0x000fcc000f8efc3f */
[----:B------:R-:W-:-:S05]  /*113b0*/  IMAD.U32 R3, RZ, RZ, UR4 ;  /* 0x00000004ff037e24 */ /* 0x000fca000f8e00ff */
[----:B------:R-:W-:-:S13]  /*113c0*/  ISETP.NE.AND P0, PT, R3, 0x3, PT ;  /* 0x000000030300780c */ /* 0x000fda0003f05270 */
[----:B------:R-:W-:Y:S05]  /*113d0*/  @!P0 BRA `(.L_x_80) ;  /* 0x0000000000048947 */ /* 0x000fea0003800000 */
[----:B------:R-:W-:Y:S01]  /*113e0*/  BPT.TRAP 0x1 ;  /* 0x000000040000795c */ /* 0x000fe20000300000 */
.L_x_80:
[C---:B------:R-:W-:Y:S01]  /*113f0*/  LEA R5, R2.reuse, R7, 0x3 ;  /* 0x0000000702057211 */ /* 0x040fe200078e18ff */
[----:B------:R-:W-:Y:S01]  /*11400*/  VIADD R2, R2, 0x1 ;  /* 0x0000000102027836 */ /* 0x000fe20000000000 */
[----:B------:R-:W-:-:S04]  /*11410*/  SHF.L.U32 R4, R0, 0x1f, RZ ;  /* 0x0000001f00047819 */ /* 0x000fc800000006ff */
[----:B------:R-:W1:Y:S01]  /*11420*/  SYNCS.PHASECHK.TRANS64.TRYWAIT P1, [R5+URZ+0x38840], R4 ;  /* 0x03884004050075a7 */ /* 0x000e62000802017f */
[----:B------:R-:W-:-:S04]  /*11430*/  ISETP.NE.AND P2, PT, R2, 0x2, PT ;  /* 0x000000020200780c */ /* 0x000fc80003f45270 */
[----:B------:R-:W-:Y:S01]  /*11440*/  SEL R3, RZ, 0x1, P2 ;  /* 0x00000001ff037807 */ /* 0x000fe20001000000 */
[----:B-1----:R-:W-:Y:S08]  /*11450*/  @!P1 BRA `(.L_x_81) ;  /* 0x0000002c00c49947 */ /* 0x002ff00003800000 */
.L_x_167:
[----:B------:R-:W-:Y:S02]  /*11460*/  SEL R2, R2, RZ, P2 ;  /* 0x000000ff02027207 */ /* 0x000fe40001000000 */
[----:B------:R-:W-:Y:S01]  /*11470*/  LOP3.LUT R0, R0, R3, RZ, 0x3c, !PT ;  /* 0x0000000300007212 */ /* 0x000fe200078e3cff */
[----:B------:R-:W-:Y:S06]  /*11480*/  @!P0 BRA `(.L_x_82) ;  /* 0x0000000000048947 */ /* 0x000fec0003800000 */
[----:B------:R-:W-:Y:S01]  /*11490*/  BPT.TRAP 0x1 ;  /* 0x000000040000795c */ /* 0x000fe20000300000 */
.L_x_82:
[----:B------:R-:W-:Y:S01]  /*114a0*/  IMAD R3, R2, 0x8, R7 ;  /* 0x0000000802037824 */ /* 0x000fe200078e0207 */
[----:B------:R-:W-:-:S04]  /*114b0*/  SHF.L.U32 R0, R0, 0x1f, RZ ;  /* 0x0000001f00007819 */ /* 0x000fc800000006ff */
[----:B------:R-:W2:Y:S02]  /*114c0*/  SYNCS.PHASECHK.TRANS64.TRYWAIT P1, [R3+URZ+0x38840], R0 ;  /* 0x03884000030075a7 */ /* 0x000ea4000802017f */
[----:B--2---:R-:W-:Y:S05]  /*114d0*/  @!P1 BRA `(.L_x_83) ;  /* 0x0000002c00b89947 */ /* 0x004fea0003800000 */
.L_x_168:
[----:B------:R-:W-:Y:S05]  /*114e0*/  @!P0 BRA `(.L_x_84) ;  /* 0x0000000000048947 */ /* 0x000fea0003800000 */
[----:B------:R-:W-:Y:S01]  /*114f0*/  BPT.TRAP 0x1 ;  /* 0x000000040000795c */ /* 0x000fe20000300000 */
.L_x_84:
[----:B------:R-:W3:Y:S02]  /*11500*/  SYNCS.PHASECHK.TRANS64.TRYWAIT P1, [R5+URZ+0x38860], R4 ;  /* 0x03886004050075a7 */ /* 0x000ee4000802017f */
[----:B---3--:R-:W-:Y:S05]  /*11510*/  @!P1 BRA `(.L_x_85) ;  /* 0x0000002c00bc9947 */ /* 0x008fea0003800000 */
.L_x_169:
[----:B------:R-:W-:Y:S05]  /*11520*/  @!P0 BRA `(.L_x_86) ;  /* 0x0000000000048947 */ /* 0x000fea0003800000 */
[----:B------:R-:W-:Y:S01]  /*11530*/  BPT.TRAP 0x1 ;  /* 0x000000040000795c */ /* 0x000fe20000300000 */
.L_x_86:
[----:B----4-:R4:W0:Y:S02]  /*11540*/  SYNCS.PHASECHK.TRANS64.TRYWAIT P0, [R3+URZ+0x38860], R0 ;  /* 0x03886000030075a7 */ /* 0x010824000800017f */
[----:B0-----:R-:W-:Y:S05]  /*11550*/  @!P0 NANOSLEEP.SYNCS 0x989680 ;  /* 0x009896800000895d */ /* 0x001fea0003900000 */
[----:B------:R-:W0:Y:S02]  /*11560*/  @!P0 SYNCS.PHASECHK.TRANS64 P0, [R3+URZ+0x38860], R0 ;  /* 0x03886000030085a7 */ /* 0x000e24000800007f */
[----:B0-----:R-:W-:Y:S05]  /*11570*/  @!P0 BRA `(.L_x_86) ;  /* 0xfffffffc00f08947 */ /* 0x001fea000383ffff */
.L_x_8:
[----:B------:R-:W-:Y:S05]  /*11580*/  BSYNC B6 ;  /* 0x0000000000067941 */ /* 0x000fea0003800000 */
.L_x_5:
[----:B------:R-:W-:Y:S05]  /*11590*/  EXIT ;  /* 0x000000000000794d */ /* 0x000fea0003800000 */
.L_x_12:
[----:B------:R-:W-:-:S13]  /*115a0*/  R2UR UR4, R16 ;  /* 0x00000000100472ca */ /* 0x000fda00000e0000 */
[----:B0-----:R-:W-:-:S04]  /*115b0*/  MOV R3, UR4 ;  /* 0x0000000400037c02 */ /* 0x001fc80008000f00 */
[----:B------:R0:W1:Y:S03]  /*115c0*/  SYNCS.PHASECHK.TRANS64.TRYWAIT P0, [R3+URZ+0x38800], R0 ;  /* 0x03880000030075a7 */ /* 0x000066000800017f */
[----:B-1----:R-:W-:Y:S05]  /*115d0*/  @!P0 NANOSLEEP.SYNCS 0x989680 ;  /* 0x009896800000895d */ /* 0x002fea0003900000 */
[----:B------:R-:W1:Y:S02]  /*115e0*/  @!P0 SYNCS.PHASECHK.TRANS64 P0, [R3+URZ+0x38800], R0 ;  /* 0x03880000030085a7 */ /* 0x000e64000800007f */
[----:B-1----:R-:W-:Y:S05]  /*115f0*/  @!P0 BRA `(.L_x_12) ;  /* 0xfffffffc00e88947 */ /* 0x002fea000383ffff */
[----:B------:R-:W-:Y:S05]  /*11600*/  BRA `(.L_x_87) ;  /* 0xfffffefc00987947 */ /* 0x000fea000383ffff */
.L_x_16:
[----:B------:R-:W-:-:S13]  /*11610*/  R2UR UR4, R16 ;  /* 0x00000000100472ca */ /* 0x000fda00000e0000 */
[----:B0-----:R-:W-:-:S04]  /*11620*/  IMAD.U32 R3, RZ, RZ, UR4 ;  /* 0x00000004ff037e24 */ /* 0x001fc8000f8e00ff */
[----:B------:R0:W2:Y:S03]  /*11630*/  SYNCS.PHASECHK.TRANS64.TRYWAIT P1, [R3+URZ+0x38830], R0 ;  /* 0x03883000030075a7 */ /* 0x0000a6000802017f */
[----:B--2---:R-:W-:Y:S05]  /*11640*/  @!P1 NANOSLEEP.SYNCS 0x989680 ;  /* 0x009896800000995d */ /* 0x004fea0003900000 */
[----:B------:R-:W2:Y:S02]  /*11650*/  @!P1 SYNCS.PHASECHK.TRANS64 P1, [R3+URZ+0x38830], R0 ;  /* 0x03883000030095a7 */ /* 0x000ea4000802007f */
[----:B--2---:R-:W-:Y:S05]  /*11660*/  @!P1 BRA `(.L_x_16) ;  /* 0xfffffffc00e89947 */ /* 0x004fea000383ffff */
[----:B------:R-:W-:Y:S05]  /*11670*/  BRA `(.L_x_15) ;  /* 0xfffffefc00c07947 */ /* 0x000fea000383ffff */
.L_x_22:
[----:B------:R-:W-:-:S13]  /*11680*/  R2UR UR6, R213 ;  /* 0x00000000d50672ca */ /* 0x000fda00000e0000 */
[----:B-1----:R-:W-:-:S04]  /*11690*/  IMAD.U32 R6, RZ, RZ, UR6 ;  /* 0x00000006ff067e24 */ /* 0x002fc8000f8e00ff */
[----:B------:R1:W2:Y:S03]  /*116a0*/  SYNCS.PHASECHK.TRANS64.TRYWAIT P1, [R6+URZ+0x38830], R3 ;  /* 0x03883003060075a7 */ /* 0x0002a6000802017f */
[----:B--2---:R-:W-:Y:S05]  /*116b0*/  @!P1 NANOSLEEP.SYNCS 0x989680 ;  /* 0x009896800000995d */ /* 0x004fea0003900000 */
[----:B------:R-:W2:Y:S02]  /*116c0*/  @!P1 SYNCS.PHASECHK.TRANS64 P1, [R6+URZ+0x38830], R3 ;  /* 0x03883003060095a7 */ /* 0x000ea4000802007f */
[----:B--2---:R-:W-:Y:S05]  /*116d0*/  @!P1 BRA `(.L_x_22) ;  /* 0xfffffffc00e89947 */ /* 0x004fea000383ffff */
[----:B------:R-:W-:Y:S05]  /*116e0*/  BRA `(.L_x_21) ;  /* 0xffffff4400b47947 */ /* 0x000fea000383ffff */
.L_x_26:
[----:B-1----:R-:W-:-:S04]  /*116f0*/  MOV R3, UR6 ;  /* 0x0000000600037c02 */ /* 0x002fc80008000f00 */
[----:B------:R1:W2:Y:S03]  /*11700*/  SYNCS.PHASECHK.TRANS64.TRYWAIT P1, [R3+URZ+0x38850], R0 ;  /* 0x03885000030075a7 */ /* 0x0002a6000802017f */
[----:B--2---:R-:W-:Y:S05]  /*11710*/  @!P1 NANOSLEEP.SYNCS 0x989680 ;  /* 0x009896800000995d */ /* 0x004fea0003900000 */
[----:B------:R-:W2:Y:S02]  /*11720*/  @!P1 SYNCS.PHASECHK.TRANS64 P1, [R3+URZ+0x38850], R0 ;  /* 0x03885000030095a7 */ /* 0x000ea4000802007f */
[----:B--2---:R-:W-:Y:S05]  /*11730*/  @!P1 BRA `(.L_x_26) ;  /* 0xfffffffc00ec9947 */ /* 0x004fea000383ffff */
[----:B------:R-:W-:Y:S05]  /*11740*/  BRA `(.L_x_25) ;  /* 0xffffff6c00f47947 */ /* 0x000fea000383ffff */
.L_x_33:
[----:B-1----:R-:W-:-:S04]  /*11750*/  IMAD.U32 R5, RZ, RZ, UR5 ;  /* 0x00000005ff057e24 */ /* 0x002fc8000f8e00ff */
[----:B------:R1:W2:Y:S03]  /*11760*/  SYNCS.PHASECHK.TRANS64.TRYWAIT P1, [R5+URZ+0x38850], R0 ;  /* 0x03885000050075a7 */ /* 0x0002a6000802017f */
[----:B--2---:R-:W-:Y:S05]  /*11770*/  @!P1 NANOSLEEP.SYNCS 0x989680 ;  /* 0x009896800000995d */ /* 0x004fea0003900000 */
[----:B------:R-:W2:Y:S02]  /*11780*/  @!P1 SYNCS.PHASECHK.TRANS64 P1, [R5+URZ+0x38850], R0 ;  /* 0x03885000050095a7 */ /* 0x000ea4000802007f */
[----:B--2---:R-:W-:Y:S05]  /*11790*/  @!P1 BRA `(.L_x_33) ;  /* 0xfffffffc00ec9947 */ /* 0x004fea000383ffff */
[----:B------:R-:W-:Y:S05]  /*117a0*/  BRA `(.L_x_32) ;  /* 0xffffff8c00647947 */ /* 0x000fea000383ffff */
.L_x_45:
[----:B------:R-:W-:Y:S01]  /*117b0*/  IMAD.MOV.U32 R13, RZ, RZ, R18 ;  /* 0x000000ffff0d7224 */ /* 0x000fe200078e0012 */
[----:B------:R-:W-:Y:S01]  /*117c0*/  MOV R12, RZ ;  /* 0x000000ff000c7202 */ /* 0x000fe20000000f00 */
[----:B------:R-:W-:Y:S02]  /*117d0*/  IMAD.MOV.U32 R11, RZ, RZ, 0x1f ;  /* 0x0000001fff0b7424 */ /* 0x000fe400078e00ff */
[----:B------:R-:W-:-:S07]  /*117e0*/  IMAD.MOV.U32 R15, RZ, RZ, -0x1 ;  /* 0xffffffffff0f7424 */ /* 0x000fce00078e00ff */
[----:B-----5:R-:W-:Y:S05]  /*117f0*/  WARPSYNC.COLLECTIVE R15, `(.L_x_88) ;  /* 0x000000000f087348 */ /* 0x020fea0003c00000 */
[----:B------:R0:W1:Y:S02]  /*11800*/  SHFL.IDX P6, R14, R13, R12, R11 ;  /* 0x0000000c0d0e7389 */ /* 0x00006400000c000b */
[----:B01---5:R-:W-:Y:S01]  /*11810*/  ENDCOLLECTIVE ;  /* 0x000000000000791b */ /* 0x023fe20003800000 */
.L_x_88:
[----:B------:R-:W-:Y:S05]  /*11820*/  BRA `(.L_x_89) ;  /* 0xffffffc800b87947 */ /* 0x000fea000383ffff */
.L_x_47:
[----:B0-----:R-:W-:-:S04]  /*11830*/  MOV R3, UR42 ;  /* 0x0000002a00037c02 */ /* 0x001fc80008000f00 */
[----:B------:R0:W1:Y:S03]  /*11840*/  SYNCS.PHASECHK.TRANS64.TRYWAIT P0, [R3+URZ+0x38840], R2 ;  /* 0x03884002030075a7 */ /* 0x000066000800017f */
[----:B-1----:R-:W-:Y:S05]  /*11850*/  @!P0 NANOSLEEP.SYNCS 0x989680 ;  /* 0x009896800000895d */ /* 0x002fea0003900000 */
[----:B------:R-:W1:Y:S02]  /*11860*/  @!P0 SYNCS.PHASECHK.TRANS64 P0, [R3+URZ+0x38840], R2 ;  /* 0x03884002030085a7 */ /* 0x000e64000800007f */
[----:B-1----:R-:W-:Y:S05]  /*11870*/  @!P0 BRA `(.L_x_47) ;  /* 0xfffffffc00ec8947 */ /* 0x002fea000383ffff */
[----:B------:R-:W-:Y:S05]  /*11880*/  BRA `(.L_x_90) ;  /* 0xffffffcc00c87947 */ /* 0x000fea000383ffff */
.L_x_48:
[----:B------:R-:W-:Y:S01]  /*11890*/  BSSY B0, `(.L_x_91) ;  /* 0x0000008000007945 */ /* 0x000fe20003800000 */
[----:B------:R-:W-:Y:S01]  /*118a0*/  IMAD.MOV.U32 R13, RZ, RZ, R7 ;  /* 0x000000ffff0d7224 */ /* 0x000fe200078e0007 */
[----:B------:R-:W-:Y:S01]  /*118b0*/  MOV R11, 0x181f ;  /* 0x0000181f000b7802 */ /* 0x000fe20000000f00 */
[----:B------:R-:W-:Y:S02]  /*118c0*/  IMAD.MOV.U32 R12, RZ, RZ, RZ ;  /* 0x000000ffff0c7224 */ /* 0x000fe400078e00ff */
[----:B------:R-:W-:-:S07]  /*118d0*/  IMAD.MOV.U32 R15, RZ, RZ, -0x1 ;  /* 0xffffffffff0f7424 */ /* 0x000fce00078e00ff */
[----:B------:R-:W-:Y:S05]  /*118e0*/  WARPSYNC.COLLECTIVE R15, `(.L_x_92) ;  /* 0x000000000f087348 */ /* 0x000fea0003c00000 */
[----:B------:R0:W1:Y:S02]  /*118f0*/  SHFL.IDX P6, R14, R13, R12, R11 ;  /* 0x0000000c0d0e7389 */ /* 0x00006400000c000b */
[----:B01----:R-:W-:Y:S01]  /*11900*/  ENDCOLLECTIVE ;  /* 0x000000000000791b */ /* 0x003fe20003800000 */
.L_x_92:
[----:B------:R-:W-:Y:S05]  /*11910*/  BSYNC B0 ;  /* 0x0000000000007941 */ /* 0x000fea0003800000 */
.L_x_91:
[----:B------:R-:W-:Y:S01]  /*11920*/  MOV R13, R0 ;  /* 0x00000000000d7202 */ /* 0x000fe20000000f00 */
[----:B------:R-:W-:Y:S01]  /*11930*/  IMAD.MOV.U32 R12, RZ, RZ, RZ ;  /* 0x000000ffff0c7224 */ /* 0x000fe200078e00ff */
[----:B------:R-:W-:Y:S01]  /*11940*/  MOV R15, 0xffffffff ;  /* 0xffffffff000f7802 */ /* 0x000fe20000000f00 */
[----:B------:R-:W-:Y:S01]  /*11950*/  IMAD.MOV.U32 R11, RZ, RZ, 0x181f ;  /* 0x0000181fff0b7424 */ /* 0x000fe200078e00ff */
[C---:B------:R-:W-:Y:S01]  /*11960*/  LOP3.LUT P4, RZ, R16.reuse, 0x10, RZ, 0xc0, !PT ;  /* 0x0000001010ff7812 */ /* 0x040fe2000788c0ff */
[----:B------:R-:W-:Y:S01]  /*11970*/  IMAD.MOV.U32 R5, RZ, RZ, R14 ;  /* 0x000000ffff057224 */ /* 0x000fe200078e000e */
[----:B------:R-:W-:-:S13]  /*11980*/  LOP3.LUT P3, RZ, R16, 0x8, RZ, 0xc0, !PT ;  /* 0x0000000810ff7812 */ /* 0x000fda000786c0ff */
[----:B------:R-:W-:Y:S05]  /*11990*/  WARPSYNC.COLLECTIVE R15, `(.L_x_93) ;  /* 0x000000000f087348 */ /* 0x000fea0003c00000 */
[----:B------:R0:W1:Y:S02]  /*119a0*/  SHFL.IDX P6, R14, R13, R12, R11 ;  /* 0x0000000c0d0e7389 */ /* 0x00006400000c000b */
[----:B01----:R-:W-:Y:S01]  /*119b0*/  ENDCOLLECTIVE ;  /* 0x000000000000791b */ /* 0x003fe20003800000 */
.L_x_93:
[C---:B------:R-:W-:Y:S01]  /*119c0*/  LOP3.LUT P2, RZ, R16.reuse, 0x4, RZ, 0xc0, !PT ;  /* 0x0000000410ff7812 */ /* 0x040fe2000784c0ff */
[----:B------:R-:W-:Y:S01]  /*119d0*/  ULDC.64 UR4, c[0x0][0x208] ;  /* 0x0000820000047ab9 */ /* 0x000fe20000000a00 */
[----:B------:R-:W-:Y:S02]  /*119e0*/  LOP3.LUT P1, RZ, R16, 0x2, RZ, 0xc0, !PT ;  /* 0x0000000210ff7812 */ /* 0x000fe4000782c0ff */
[----:B------:R-:W-:Y:S01]  /*119f0*/  @P0 LEA R9, R31, UR42, 0x1 ;  /* 0x0000002a1f090c11 */ /* 0x000fe2000f8e08ff */
[----:B------:R-:W-:Y:S01]  /*11a00*/  IMAD.MOV.U32 R13, RZ, RZ, R7 ;  /* 0x000000ffff0d7224 */ /* 0x000fe200078e0007 */
[----:B------:R-:W-:Y:S01]  /*11a10*/  MOV R12, 0x1 ;  /* 0x00000001000c7802 */ /* 0x000fe20000000f00 */
[----:B------:R-:W-:-:S04]  /*11a20*/  IMAD.MOV.U32 R4, RZ, RZ, R14 ;  /* 0x000000ffff047224 */ /* 0x000fc800078e000e */
[----:B------:R-:W-:-:S05]  /*11a30*/  @P0 IMAD.WIDE.U32 R4, R22, 0x2, R4 ;  /* 0x0000000216040825 */ /* 0x000fca00078e0004 */
[----:B------:R-:W-:Y:S01]  /*11a40*/  @!PT LDS RZ, [RZ] ;  /* 0x00000000fffff984 */ /* 0x000fe20000000800 */
[----:B------:R-:W-:Y:S01]  /*11a50*/  @!PT LDS RZ, [RZ] ;  /* 0x00000000fffff984 */ /* 0x000fe20000000800 */
[----:B------:R-:W-:Y:S01]  /*11a60*/  @!PT LDS RZ, [RZ] ;  /* 0x00000000fffff984 */ /* 0x000fe20000000800 */
[----:B------:R0:W-:Y:S04]  /*11a70*/  @P0 LDGSTS.E.BYPASS.LTC128B.128 [R9+0x24400], desc[UR4][R4.64], !P4 ;  /* 0x2440000004090fae */ /* 0x0001e8000e101d44 */
[----:B------:R0:W-:Y:S04]  /*11a80*/  @P0 LDGSTS.E.BYPASS.LTC128B.128 [R9+0x26c00], desc[UR4][R4.64+0x80], !P3 ;  /* 0x26c0008004090fae */ /* 0x0001e8000d901d44 */
[----:B------:R0:W-:Y:S04]  /*11a90*/  @P0 LDGSTS.E.BYPASS.LTC128B.128 [R9+0x29400], desc[UR4][R4.64+0x100], !P2 ;  /* 0x2940010004090fae */ /* 0x0001e8000d101d44 */
[----:B------:R0:W-:Y:S01]  /*11aa0*/  @P0 LDGSTS.E.BYPASS.LTC128B.128 [R9+0x2bc00], desc[UR4][R4.64+0x180], !P1 ;  /* 0x2bc0018004090fae */ /* 0x0001e2000c901d44 */
[----:B------:R-:W-:-:S13]  /*11ab0*/  ISETP.GE.AND P0, PT, R6, 0x11, PT ;  /* 0x000000110600780c */ /* 0x000fda0003f06270 */
[----:B0-----:R-:W-:Y:S05]  /*11ac0*/  WARPSYNC.COLLECTIVE R15, `(.L_x_94) ;  /* 0x000000000f087348 */ /* 0x001fea0003c00000 */
[----:B------:R1:W2:Y:S02]  /*11ad0*/  SHFL.IDX P6, R14, R13, R12, R11 ;  /* 0x0000000c0d0e7389 */ /* 0x0002a400000c000b */
[----:B012---:R-:W-:Y:S01]  /*11ae0*/  ENDCOLLECTIVE ;  /* 0x000000000000791b */ /* 0x007fe20003800000 */
.L_x_94:
[----:B------:R-:W-:Y:S01]  /*11af0*/  @P0 LEA R21, R31, UR42, 0x1 ;  /* 0x0000002a1f150c11 */ /* 0x000fe2000f8e08ff */
[----:B------:R-:W-:Y:S02]  /*11b00*/  IMAD.MOV.U32 R13, RZ, RZ, R0 ;  /* 0x000000ffff0d7224 */ /* 0x000fe400078e0000 */
[----:B------:R-:W-:-:S07]  /*11b10*/  IMAD.MOV.U32 R3, RZ, RZ, R14 ;  /* 0x000000ffff037224 */ /* 0x000fce00078e000e */
[----:B------:R-:W-:Y:S05]  /*11b20*/  WARPSYNC.COLLECTIVE R15, `(.L_x_95) ;  /* 0x000000000f087348 */ /* 0x000fea0003c00000 */
[----:B------:R0:W1:Y:S02]  /*11b30*/  SHFL.IDX P6, R14, R13, R12, R11 ;  /* 0x0000000c0d0e7389 */ /* 0x00006400000c000b */
[----:B01----:R-:W-:Y:S01]  /*11b40*/  ENDCOLLECTIVE ;  /* 0x000000000000791b */ /* 0x003fe20003800000 */
.L_x_95:
[----:B------:R-:W-:Y:S01]  /*11b50*/  ULDC.64 UR4, c[0x0][0x208] ;  /* 0x0000820000047ab9 */ /* 0x000fe20000000a00 */
[----:B------:R-:W-:Y:S02]  /*11b60*/  IMAD.MOV.U32 R13, RZ, RZ, R7 ;  /* 0x000000ffff0d7224 */ /* 0x000fe400078e0007 */
[----:B------:R-:W-:Y:S01]  /*11b70*/  IMAD.MOV.U32 R12, RZ, RZ, 0x2 ;  /* 0x00000002ff0c7424 */ /* 0x000fe200078e00ff */
[----:B------:R-:W-:-:S05]  /*11b80*/  MOV R2, R14 ;  /* 0x0000000e00027202 */ /* 0x000fca0000000f00 */
        /* <DEDUP_REMOVED lines=12> */
.L_x_96:
[----:B------:R-:W-:Y:S01]  /*11c50*/  @P0 LEA R9, R31, UR42, 0x1 ;  /* 0x0000002a1f090c11 */ /* 0x000fe2000f8e08ff */
[----:B------:R-:W-:Y:S01]  /*11c60*/  IMAD.MOV.U32 R13, RZ, RZ, R0 ;  /* 0x000000ffff0d7224 */ /* 0x000fe200078e0000 */
[----:B------:R-:W-:-:S07]  /*11c70*/  MOV R5, R14 ;  /* 0x0000000e00057202 */ /* 0x000fce0000000f00 */
[----:B------:R-:W-:Y:S05]  /*11c80*/  WARPSYNC.COLLECTIVE R15, `(.L_x_97) ;  /* 0x000000000f087348 */ /* 0x000fea0003c00000 */
[----:B------:R0:W1:Y:S02]  /*11c90*/  SHFL.IDX P6, R14, R13, R12, R11 ;  /* 0x0000000c0d0e7389 */ /* 0x00006400000c000b */
[----:B01----:R-:W-:Y:S01]  /*11ca0*/  ENDCOLLECTIVE ;  /* 0x000000000000791b */ /* 0x003fe20003800000 */
.L_x_97:
[----:B------:R-:W-:Y:S01]  /*11cb0*/  ULDC.64 UR4, c[0x0][0x208] ;  /* 0x0000820000047ab9 */ /* 0x000fe20000000a00 */
[----:B------:R-:W-:Y:S01]  /*11cc0*/  MOV R13, R7 ;  /* 0x00000007000d7202 */ /* 0x000fe20000000f00 */
[----:B------:R-:W-:Y:S02]  /*11cd0*/  IMAD.MOV.U32 R12, RZ, RZ, 0x3 ;  /* 0x00000003ff0c7424 */ /* 0x000fe400078e00ff */
        /* <DEDUP_REMOVED lines=13> */
.L_x_98:
[----:B------:R-:W-:Y:S02]  /*11db0*/  @P0 LEA R21, R31, UR42, 0x1 ;  /* 0x0000002a1f150c11 */ /* 0x000fe4000f8e08ff */
[----:B------:R-:W-:Y:S01]  /*11dc0*/  MOV R13, R0 ;  /* 0x00000000000d7202 */ /* 0x000fe20000000f00 */
[----:B------:R-:W-:-:S07]  /*11dd0*/  IMAD.MOV.U32 R3, RZ, RZ, R14 ;  /* 0x000000ffff037224 */ /* 0x000fce00078e000e */
[----:B------:R-:W-:Y:S05]  /*11de0*/  WARPSYNC.COLLECTIVE R15, `(.L_x_99) ;  /* 0x000000000f087348 */ /* 0x000fea0003c00000 */
[----:B------:R0:W1:Y:S02]  /*11df0*/  SHFL.IDX P6, R14, R13, R12, R11 ;  /* 0x0000000c0d0e7389 */ /* 0x00006400000c000b */
[----:B01----:R-:W-:Y:S01]  /*11e00*/  ENDCOLLECTIVE ;  /* 0x000000000000791b */ /* 0x003fe20003800000 */
.L_x_99:
[----:B------:R-:W-:Y:S01]  /*11e10*/  ULDC.64 UR4, c[0x0][0x208] ;  /* 0x0000820000047ab9 */ /* 0x000fe20000000a00 */
        /* <DEDUP_REMOVED lines=10> */
[----:B------:R0:W-:Y:S02]  /*11ec0*/  @P0 LDGSTS.E.BYPASS.LTC128B.128 [R21+0x2d400], desc[UR4][R2.64+0x180], !P1 ;  /* 0x2d40018002150fae */ /* 0x0001e4000c901d44 */
[----:B0-----:R-:W-:Y:S05]  /*11ed0*/  WARPSYNC.COLLECTIVE R15, `(.L_x_100) ;  /* 0x000000000f087348 */ /* 0x001fea0003c00000 */
[----:B------:R1:W2:Y:S02]  /*11ee0*/  SHFL.IDX P6, R14, R13, R12, R11 ;  /* 0x0000000c0d0e7389 */ /* 0x0002a400000c000b */
[----:B012---:R-:W-:Y:S01]  /*11ef0*/  ENDCOLLECTIVE ;  /* 0x000000000000791b */ /* 0x007fe20003800000 */
.L_x_100:
[----:B------:R-:W-:Y:S02]  /*11f00*/  IMAD.MOV.U32 R13, RZ, RZ, R0 ;  /* 0x000000ffff0d7224 */ /* 0x000fe400078e0000 */
[----:B------:R-:W-:-:S07]  /*11f10*/  IMAD.MOV.U32 R4, RZ, RZ, R14 ;  /* 0x000000ffff047224 */ /* 0x000fce00078e000e */
[----:B------:R-:W-:Y:S05]  /*11f20*/  WARPSYNC.COLLECTIVE R15, `(.L_x_101) ;  /* 0x000000000f087348 */ /* 0x000fea0003c00000 */
[----:B------:R0:W1:Y:S02]  /*11f30*/  SHFL.IDX P6, R14, R13, R12, R11 ;  /* 0x0000000c0d0e7389 */ /* 0x00006400000c000b */
[----:B01----:R-:W-:Y:S01]  /*11f40*/  ENDCOLLECTIVE ;  /* 0x000000000000791b */ /* 0x003fe20003800000 */
.L_x_101:
[----:B------:R-:W-:Y:S05]  /*11f50*/  BRA `(.L_x_102) ;  /* 0xffffffcc003c7947 */ /* 0x000fea000383ffff */
.L_x_53:
[----:B------:R-:W-:Y:S01]  /*11f60*/  MOV R13, R8 ;  /* 0x00000008000d7202 */ /* 0x000fe20000000f00 */
[----:B------:R-:W-:Y:S01]  /*11f70*/  IMAD.MOV.U32 R12, RZ, RZ, RZ ;  /* 0x000000ffff0c7224 */ /* 0x000fe200078e00ff */
[----:B------:R-:W-:Y:S01]  /*11f80*/  MOV R15, 0xffffffff ;  /* 0xffffffff000f7802 */ /* 0x000fe20000000f00 */
[----:B------:R-:W-:Y:S02]  /*11f90*/  IMAD.MOV.U32 R11, RZ, RZ, 0x181f ;  /* 0x0000181fff0b7424 */ /* 0x000fe400078e00ff */
[----:B------:R-:W-:-:S07]  /*11fa0*/  IMAD R7, R23, 0x80, R27 ;  /* 0x0000008017077824 */ /* 0x000fce00078e021b */
[----:B------:R-:W-:Y:S05]  /*11fb0*/  WARPSYNC.COLLECTIVE R15, `(.L_x_103) ;  /* 0x000000000f087348 */ /* 0x000fea0003c00000 */
[----:B------:R0:W1:Y:S02]  /*11fc0*/  SHFL.IDX P6, R14, R13, R12, R11 ;  /* 0x0000000c0d0e7389 */ /* 0x00006400000c000b */
[----:B01----:R-:W-:Y:S01]  /*11fd0*/  ENDCOLLECTIVE ;  /* 0x000000000000791b */ /* 0x003fe20003800000 */
.L_x_103:
[----:B------:R-:W-:Y:S02]  /*11fe0*/  VIADD R5, R7, 0x10 ;  /* 0x0000001007057836 */ /* 0x000fe40000000000 */
[----:B------:R-:W-:Y:S02]  /*11ff0*/  IMAD.MOV.U32 R13, RZ, RZ, R6 ;  /* 0x000000ffff0d7224 */ /* 0x000fe400078e0006 */
[----:B------:R-:W-:-:S07]  /*12000*/  IMAD.MOV.U32 R3, RZ, RZ, R14 ;  /* 0x000000ffff037224 */ /* 0x000fce00078e000e */
[----:B------:R-:W-:Y:S05]  /*12010*/  WARPSYNC.COLLECTIVE R15, `(.L_x_104) ;  /* 0x000000000f087348 */ /* 0x000fea0003c00000 */
[----:B------:R0:W1:Y:S02]  /*12020*/  SHFL.IDX P6, R14, R13, R12, R11 ;  /* 0x0000000c0d0e7389 */ /* 0x00006400000c000b */
[----:B01----:R-:W-:Y:S01]  /*12030*/  ENDCOLLECTIVE ;  /* 0x000000000000791b */ /* 0x003fe20003800000 */
.L_x_104:
[----:B------:R-:W-:Y:S01]  /*12040*/  ULDC UR4, c[0x0][0x288] ;  /* 0x0000a20000047ab9 */ /* 0x000fe20000000800 */
[----:B------:R-:W-:Y:S01]  /*12050*/  ULDC.64 UR6, c[0x0][0x208] ;  /* 0x0000820000067ab9 */ /* 0x000fe20000000a00 */
[----:B------:R-:W-:-:S05]  /*12060*/  IMAD R0, R0, UR4, RZ ;  /* 0x0000000400007c24 */ /* 0x000fca000f8e02ff */
[----:B------:R-:W-:Y:S02]  /*12070*/  ISETP.GE.AND P0, PT, R7, R0, PT ;  /* 0x000000000700720c */ /* 0x000fe40003f06270 */
[----:B------:R-:W-:Y:S01]  /*12080*/  MOV R13, R8 ;  /* 0x00000008000d7202 */ /* 0x000fe20000000f00 */
[----:B------:R-:W-:-:S10]  /*12090*/  IMAD.MOV.U32 R12, RZ, RZ, 0x1 ;  /* 0x00000001ff0c7424 */ /* 0x000fd400078e00ff */
[----:B------:R-:W-:Y:S02]  /*120a0*/  @!P0 LEA R9, R31, UR42, 0x1 ;  /* 0x0000002a1f098c11 */ /* 0x000fe4000f8e08ff */
[----:B------:R-:W-:-:S05]  /*120b0*/  MOV R2, R14 ;  /* 0x0000000e00027202 */ /* 0x000fca0000000f00 */
[----:B------:R-:W-:-:S05]  /*120c0*/  @!P0 IMAD.WIDE.U32 R2, R22, 0x2, R2 ;  /* 0x0000000216028825 */ /* 0x000fca00078e0002 */
[----:B------:R-:W-:Y:S01]  /*120d0*/  @!PT LDS RZ, [RZ] ;  /* 0x00000000fffff984 */ /* 0x000fe20000000800 */
[----:B------:R-:W-:Y:S01]  /*120e0*/  @!PT LDS RZ, [RZ] ;  /* 0x00000000fffff984 */ /* 0x000fe20000000800 */
[----:B------:R-:W-:Y:S01]  /*120f0*/  @!PT LDS RZ, [RZ] ;  /* 0x00000000fffff984 */ /* 0x000fe20000000800 */
[----:B------:R0:W-:Y:S04]  /*12100*/  @!P0 LDGSTS.E.BYPASS.LTC128B.128 [R9+0x14400], desc[UR6][R2.64], !P4 ;  /* 0x1440000002098fae */ /* 0x0001e8000e101d46 */
[----:B------:R0:W-:Y:S04]  /*12110*/  @!P0 LDGSTS.E.BYPASS.LTC128B.128 [R9+0x18400], desc[UR6][R2.64+0x80], !P3 ;  /* 0x1840008002098fae */ /* 0x0001e8000d901d46 */
[----:B------:R0:W-:Y:S04]  /*12120*/  @!P0 LDGSTS.E.BYPASS.LTC128B.128 [R9+0x1c400], desc[UR6][R2.64+0x100], !P2 ;  /* 0x1c40010002098fae */ /* 0x0001e8000d101d46 */
[----:B------:R0:W-:Y:S01]  /*12130*/  @!P0 LDGSTS.E.BYPASS.LTC128B.128 [R9+0x20400], desc[UR6][R2.64+0x180], !P1 ;  /* 0x2040018002098fae */ /* 0x0001e2000c901d46 */
[----:B------:R-:W-:-:S13]  /*12140*/  ISETP.GE.AND P0, PT, R5, R0, PT ;  /* 0x000000000500720c */ /* 0x000fda0003f06270 */
[----:B0-----:R-:W-:Y:S05]  /*12150*/  WARPSYNC.COLLECTIVE R15, `(.L_x_105) ;  /* 0x000000000f087348 */ /* 0x001fea0003c00000 */
[----:B------:R1:W2:Y:S02]  /*12160*/  SHFL.IDX P6, R14, R13, R12, R11 ;  /* 0x0000000c0d0e7389 */ /* 0x0002a400000c000b */
[----:B012---:R-:W-:Y:S01]  /*12170*/  ENDCOLLECTIVE ;  /* 0x000000000000791b */ /* 0x007fe20003800000 */
.L_x_105:
[----:B------:R-:W-:Y:S01]  /*12180*/  VIADD R3, R7, 0x20 ;  /* 0x0000002007037836 */ /* 0x000fe20000000000 */
[----:B------:R-:W-:Y:S02]  /*12190*/  @!P0 LEA R21, R31, UR42, 0x1 ;  /* 0x0000002a1f158c11 */ /* 0x000fe4000f8e08ff */
[----:B------:R-:W-:Y:S01]  /*121a0*/  MOV R13, R6 ;  /* 0x00000006000d7202 */ /* 0x000fe20000000f00 */
[----:B------:R-:W-:-:S07]  /*121b0*/  IMAD.MOV.U32 R5, RZ, RZ, R14 ;  /* 0x000000ffff057224 */ /* 0x000fce00078e000e */
[----:B------:R-:W-:Y:S05]  /*121c0*/  WARPSYNC.COLLECTIVE R15, `(.L_x_106) ;  /* 0x000000000f087348 */ /* 0x000fea0003c00000 */
[----:B------:R0:W1:Y:S02]  /*121d0*/  SHFL.IDX P6, R14, R13, R12, R11 ;  /* 0x0000000c0d0e7389 */ /* 0x00006400000c000b */
[----:B01----:R-:W-:Y:S01]  /*121e0*/  ENDCOLLECTIVE ;  /* 0x000000000000791b */ /* 0x003fe20003800000 */
.L_x_106:
[----:B------:R-:W-:Y:S01]  /*121f0*/  ULDC.64 UR4, c[0x0][0x208] ;  /* 0x0000820000047ab9 */ /* 0x000fe20000000a00 */
[----:B------:R-:W-:Y:S01]  /*12200*/  MOV R13, R8 ;  /* 0x00000008000d7202 */ /* 0x000fe20000000f00 */
[----:B------:R-:W-:Y:S02]  /*12210*/  IMAD.MOV.U32 R12, RZ, RZ, 0x2 ;  /* 0x00000002ff0c7424 */ /* 0x000fe400078e00ff */
[----:B------:R-:W-:-:S04]  /*12220*/  IMAD.MOV.U32 R4, RZ, RZ, R14 ;  /* 0x000000ffff047224 */ /* 0x000fc800078e000e */
        /* <DEDUP_REMOVED lines=12> */
.L_x_107:
[----:B------:R-:W-:Y:S01]  /*122f0*/  VIADD R5, R7, 0x30 ;  /* 0x0000003007057836 */ /* 0x000fe20000000000 */
[----:B------:R-:W-:Y:S02]  /*12300*/  @!P0 LEA R9, R31, UR42, 0x1 ;  /* 0x0000002a1f098c11 */ /* 0x000fe4000f8e08ff */
[----:B------:R-:W-:Y:S01]  /*12310*/  MOV R13, R6 ;  /* 0x00000006000d7202 */ /* 0x000fe20000000f00 */
[----:B------:R-:W-:-:S07]  /*12320*/  IMAD.MOV.U32 R3, RZ, RZ, R14 ;  /* 0x000000ffff037224 */ /* 0x000fce00078e000e */
[----:B------:R-:W-:Y:S05]  /*12330*/  WARPSYNC.COLLECTIVE R15, `(.L_x_108) ;  /* 0x000000000f087348 */ /* 0x000fea0003c00000 */
[----:B------:R0:W1:Y:S02]  /*12340*/  SHFL.IDX P6, R14, R13, R12, R11 ;  /* 0x0000000c0d0e7389 */ /* 0x00006400000c000b */
[----:B01----:R-:W-:Y:S01]  /*12350*/  ENDCOLLECTIVE ;  /* 0x000000000000791b */ /* 0x003fe20003800000 */
.L_x_108:
        /* <DEDUP_REMOVED lines=16> */
.L_x_109:
[----:B------:R-:W-:Y:S01]  /*12460*/  VIADD R3, R7, 0x40 ;  /* 0x0000004007037836 */ /* 0x000fe20000000000 */
[----:B------:R-:W-:Y:S02]  /*12470*/  @!P0 LEA R21, R31, UR42, 0x1 ;  /* 0x0000002a1f158c11 */ /* 0x000fe4000f8e08ff */
[----:B------:R-:W-:Y:S01]  /*12480*/  MOV R13, R6 ;  /* 0x00000006000d7202 */ /* 0x000fe20000000f00 */
[----:B------:R-:W-:-:S07]  /*12490*/  IMAD.MOV.U32 R5, RZ, RZ, R14 ;  /* 0x000000ffff057224 */ /* 0x000fce00078e000e */
[----:B------:R-:W-:Y:S05]  /*124a0*/  WARPSYNC.COLLECTIVE R15, `(.L_x_110) ;  /* 0x000000000f087348 */ /* 0x000fea0003c00000 */
[----:B------:R0:W1:Y:S02]  /*124b0*/  SHFL.IDX P6, R14, R13, R12, R11 ;  /* 0x0000000c0d0e7389 */ /* 0x00006400000c000b */
[----:B01----:R-:W-:Y:S01]  /*124c0*/  ENDCOLLECTIVE ;  /* 0x000000000000791b */ /* 0x003fe20003800000 */
.L_x_110:
        /* <DEDUP_REMOVED lines=16> */
.L_x_111:
[----:B------:R-:W-:Y:S01]  /*125d0*/  VIADD R5, R7, 0x50 ;  /* 0x0000005007057836 */ /* 0x000fe20000000000 */
[----:B------:R-:W-:Y:S02]  /*125e0*/  @!P0 LEA R9, R31, UR42, 0x1 ;  /* 0x0000002a1f098c11 */ /* 0x000fe4000f8e08ff */
[----:B------:R-:W-:Y:S01]  /*125f0*/  MOV R13, R6 ;  /* 0x00000006000d7202 */ /* 0x000fe20000000f00 */
[----:B------:R-:W-:-:S07]  /*12600*/  IMAD.MOV.U32 R3, RZ, RZ, R14 ;  /* 0x000000ffff037224 */ /* 0x000fce00078e000e */
[----:B------:R-:W-:Y:S05]  /*12610*/  WARPSYNC.COLLECTIVE R15, `(.L_x_112) ;  /* 0x000000000f087348 */ /* 0x000fea0003c00000 */
[----:B------:R0:W1:Y:S02]  /*12620*/  SHFL.IDX P6, R14, R13, R12, R11 ;  /* 0x0000000c0d0e7389 */ /* 0x00006400000c000b */
[----:B01----:R-:W-:Y:S01]  /*12630*/  ENDCOLLECTIVE ;  /* 0x000000000000791b */ /* 0x003fe20003800000 */
.L_x_112:
        /* <DEDUP_REMOVED lines=16> */
.L_x_113:
[----:B------:R-:W-:Y:S01]  /*12740*/  VIADD R3, R7, 0x60 ;  /* 0x0000006007037836 */ /* 0x000fe20000000000 */
[----:B------:R-:W-:Y:S02]  /*12750*/  @!P0 LEA R21, R31, UR42, 0x1 ;  /* 0x0000002a1f158c11 */ /* 0x000fe4000f8e08ff */
[----:B------:R-:W-:Y:S01]  /*12760*/  MOV R13, R6 ;  /* 0x00000006000d7202 */ /* 0x000fe20000000f00 */
[----:B------:R-:W-:-:S07]  /*12770*/  IMAD.MOV.U32 R5, RZ, RZ, R14 ;  /* 0x000000ffff057224 */ /* 0x000fce00078e000e */
[----:B------:R-:W-:Y:S05]  /*12780*/  WARPSYNC.COLLECTIVE R15, `(.L_x_114) ;  /* 0x000000000f087348 */ /* 0x000fea0003c00000 */
[----:B------:R0:W1:Y:S02]  /*12790*/  SHFL.IDX P6, R14, R13, R12, R11 ;  /* 0x0000000c0d0e7389 */ /* 0x00006400000c000b */
[----:B01----:R-:W-:Y:S01]  /*127a0*/  ENDCOLLECTIVE ;  /* 0x000000000000791b */ /* 0x003fe20003800000 */
.L_x_114:
        /* <DEDUP_REMOVED lines=16> */
.L_x_115:
[----:B------:R-:W-:Y:S02]  /*128b0*/  @!P0 LEA R9, R31, UR42, 0x1 ;  /* 0x0000002a1f098c11 */ /* 0x000fe4000f8e08ff */
[----:B------:R-:W-:Y:S01]  /*128c0*/  MOV R13, R6 ;  /* 0x00000006000d7202 */ /* 0x000fe20000000f00 */
[----:B------:R-:W-:-:S07]  /*128d0*/  IMAD.MOV.U32 R3, RZ, RZ, R14 ;  /* 0x000000ffff037224 */ /* 0x000fce00078e000e */
[----:B------:R-:W-:Y:S05]  /*128e0*/  WARPSYNC.COLLECTIVE R15, `(.L_x_116) ;  /* 0x000000000f087348 */ /* 0x000fea0003c00000 */
[----:B------:R0:W1:Y:S02]  /*128f0*/  SHFL.IDX P6, R14, R13, R12, R11 ;  /* 0x0000000c0d0e7389 */ /* 0x00006400000c000b */
[----:B01----:R-:W-:Y:S01]  /*12900*/  ENDCOLLECTIVE ;  /* 0x000000000000791b */ /* 0x003fe20003800000 */
.L_x_116:
[----:B------:R-:W-:Y:S01]  /*12910*/  ULDC.64 UR4, c[0x0][0x208] ;  /* 0x0000820000047ab9 */ /* 0x000fe20000000a00 */
[----:B------:R-:W-:Y:S01]  /*12920*/  IMAD.MOV.U32 R13, RZ, RZ, R8 ;  /* 0x000000ffff0d7224 */ /* 0x000fe200078e0008 */
[----:B------:R-:W-:Y:S01]  /*12930*/  MOV R12, 0x7 ;  /* 0x00000007000c7802 */ /* 0x000fe20000000f00 */
        /* <DEDUP_REMOVED lines=8> */
[----:B------:R0:W-:Y:S02]  /*129c0*/  @!P0 LDGSTS.E.BYPASS.LTC128B.128 [R9+0x23400], desc[UR4][R2.64+0x180], !P1 ;  /* 0x2340018002098fae */ /* 0x0001e4000c901d44 */
[----:B0-----:R-:W-:Y:S05]  /*129d0*/  WARPSYNC.COLLECTIVE R15, `(.L_x_117) ;  /* 0x000000000f087348 */ /* 0x001fea0003c00000 */
[----:B------:R1:W2:Y:S02]  /*129e0*/  SHFL.IDX P6, R14, R13, R12, R11 ;  /* 0x0000000c0d0e7389 */ /* 0x0002a400000c000b */
[----:B012---:R-:W-:Y:S01]  /*129f0*/  ENDCOLLECTIVE ;  /* 0x000000000000791b */ /* 0x007fe20003800000 */
.L_x_117:
[----:B------:R-:W-:Y:S02]  /*12a00*/  IMAD.MOV.U32 R13, RZ, RZ, R6 ;  /* 0x000000ffff0d7224 */ /* 0x000fe400078e0006 */
[----:B------:R-:W-:-:S07]  /*12a10*/  IMAD.MOV.U32 R8, RZ, RZ, R14 ;  /* 0x000000ffff087224 */ /* 0x000fce00078e000e */
[----:B------:R-:W-:Y:S05]  /*12a20*/  WARPSYNC.COLLECTIVE R15, `(.L_x_118) ;  /* 0x000000000f087348 */ /* 0x000fea0003c00000 */
[----:B------:R0:W1:Y:S02]  /*12a30*/  SHFL.IDX P6, R14, R13, R12, R11 ;  /* 0x0000000c0d0e7389 */ /* 0x00006400000c000b */
[----:B01----:R-:W-:Y:S01]  /*12a40*/  ENDCOLLECTIVE ;  /* 0x000000000000791b */ /* 0x003fe20003800000 */
.L_x_118:
[----:B------:R-:W-:Y:S05]  /*12a50*/  BRA `(.L_x_119) ;  /* 0xffffffcc00407947 */ /* 0x000fea000383ffff */
.L_x_56:
[----:B0-----:R-:W-:-:S04]  /*12a60*/  MOV R3, UR42 ;  /* 0x0000002a00037c02 */ /* 0x001fc80008000f00 */
[----:B------:R0:W1:Y:S03]  /*12a70*/  SYNCS.PHASECHK.TRANS64.TRYWAIT P0, [R3+URZ+0x38820], R0 ;  /* 0x03882000030075a7 */ /* 0x000066000800017f */
[----:B-1----:R-:W-:Y:S05]  /*12a80*/  @!P0 NANOSLEEP.SYNCS 0x989680 ;  /* 0x009896800000895d */ /* 0x002fea0003900000 */
[----:B------:R-:W1:Y:S02]  /*12a90*/  @!P0 SYNCS.PHASECHK.TRANS64 P0, [R3+URZ+0x38820], R0 ;  /* 0x03882000030085a7 */ /* 0x000e64000800007f */
[----:B-1----:R-:W-:Y:S05]  /*12aa0*/  @!P0 BRA `(.L_x_56) ;  /* 0xfffffffc00ec8947 */ /* 0x002fea000383ffff */
[----:B------:R-:W-:Y:S05]  /*12ab0*/  BRA `(.L_x_120) ;  /* 0xffffffcc00907947 */ /* 0x000fea000383ffff */
.L_x_60:
[----:B-1----:R1:W2:Y:S02]  /*12ac0*/  SYNCS.PHASECHK.TRANS64.TRYWAIT P0, [R19+URZ+0x38840], R2 ;  /* 0x03884002130075a7 */ /* 0x0022a4000800017f */
[----:B--2---:R-:W-:Y:S05]  /*12ad0*/  @!P0 NANOSLEEP.SYNCS 0x989680 ;  /* 0x009896800000895d */ /* 0x004fea0003900000 */
[----:B------:R-:W2:Y:S02]  /*12ae0*/  @!P0 SYNCS.PHASECHK.TRANS64 P0, [R19+URZ+0x38840], R2 ;  /* 0x03884002130085a7 */ /* 0x000ea4000800007f */
[----:B--2---:R-:W-:Y:S05]  /*12af0*/  @!P0 BRA `(.L_x_60) ;  /* 0xfffffffc00f08947 */ /* 0x004fea000383ffff */
[----:B------:R-:W-:Y:S05]  /*12b00*/  BRA `(.L_x_121) ;  /* 0xffffffd0009c7947 */ /* 0x000fea000383ffff */
.L_x_61:
        /* <DEDUP_REMOVED lines=8> */
.L_x_123:
[----:B------:R-:W-:Y:S05]  /*12b90*/  BSYNC B1 ;  /* 0x0000000000017941 */ /* 0x000fea0003800000 */
.L_x_122:
[----:B------:R-:W-:Y:S01]  /*12ba0*/  MOV R13, R24 ;  /* 0x00000018000d7202 */ /* 0x000fe20000000f00 */
[----:B------:R-:W-:Y:S01]  /*12bb0*/  IMAD.MOV.U32 R12, RZ, RZ, RZ ;  /* 0x000000ffff0c7224 */ /* 0x000fe200078e00ff */
[----:B------:R-:W-:Y:S01]  /*12bc0*/  MOV R15, 0xffffffff ;  /* 0xffffffff000f7802 */ /* 0x000fe20000000f00 */
[----:B------:R-:W-:Y:S01]  /*12bd0*/  IMAD.MOV.U32 R11, RZ, RZ, 0x181f ;  /* 0x0000181fff0b7424 */ /* 0x000fe200078e00ff */
[----:B------:R-:W-:Y:S01]  /*12be0*/  P2R R4, PR, RZ, 0x8 ;  /* 0x00000008ff047803 */ /* 0x000fe20000000000 */
[----:B------:R-:W-:Y:S01]  /*12bf0*/  IMAD.MOV.U32 R3, RZ, RZ, R14 ;  /* 0x000000ffff037224 */ /* 0x000fe200078e000e */
[----:B------:R-:W-:Y:S01]  /*12c00*/  LOP3.LUT P3, RZ, R16, 0x10, RZ, 0xc0, !PT ;  /* 0x0000001010ff7812 */ /* 0x000fe2000786c0ff */
[----:B------:R-:W-:-:S12]  /*12c10*/  IMAD.SHL.U32 R32, R22, 0x2, RZ ;  /* 0x0000000216207824 */ /* 0x000fd800078e00ff */
[----:B------:R-:W-:Y:S05]  /*12c20*/  WARPSYNC.COLLECTIVE R15, `(.L_x_124) ;  /* 0x000000000f087348 */ /* 0x000fea0003c00000 */
[----:B------:R0:W1:Y:S02]  /*12c30*/  SHFL.IDX P6, R14, R13, R12, R11 ;  /* 0x0000000c0d0e7389 */ /* 0x00006400000c000b */
[----:B01----:R-:W-:Y:S01]  /*12c40*/  ENDCOLLECTIVE ;  /* 0x000000000000791b */ /* 0x003fe20003800000 */
.L_x_124:
[----:B------:R-:W-:Y:S01]  /*12c50*/  P2R R6, PR, RZ, 0x4 ;  /* 0x00000004ff067803 */ /* 0x000fe20000000000 */
[----:B------:R-:W-:Y:S01]  /*12c60*/  ULDC.64 UR4, c[0x0][0x208] ;  /* 0x0000820000047ab9 */ /* 0x000fe20000000a00 */
[C---:B------:R-:W-:Y:S02]  /*12c70*/  LOP3.LUT P2, RZ, R16.reuse, 0x8, RZ, 0xc0, !PT ;  /* 0x0000000810ff7812 */ /* 0x040fe4000784c0ff */
[----:B------:R-:W-:Y:S02]  /*12c80*/  P2R R7, PR, RZ, 0x2 ;  /* 0x00000002ff077803 */ /* 0x000fe40000000000 */
[----:B------:R-:W-:Y:S02]  /*12c90*/  LOP3.LUT P1, RZ, R16, 0x4, RZ, 0xc0, !PT ;  /* 0x0000000410ff7812 */ /* 0x000fe4000782c0ff */
[----:B------:R-:W-:Y:S02]  /*12ca0*/  LEA R25, R25, UR42, 0x1 ;  /* 0x0000002a19197c11 */ /* 0x000fe4000f8e08ff */
[----:B------:R-:W-:Y:S01]  /*12cb0*/  MOV R13, R27 ;  /* 0x0000001b000d7202 */ /* 0x000fe20000000f00 */
[----:B------:R-:W-:Y:S01]  /*12cc0*/  IMAD.MOV.U32 R12, RZ, RZ, 0x1 ;  /* 0x00000001ff0c7424 */ /* 0x000fe200078e00ff */
[----:B------:R-:W-:-:S05]  /*12cd0*/  IADD3 R2, P0, R14, R32, RZ ;  /* 0x000000200e027210 */ /* 0x000fca0007f1e0ff */
[----:B------:R-:W-:-:S05]  /*12ce0*/  IMAD.X R3, RZ, RZ, R3, P0 ;  /* 0x000000ffff037224 */ /* 0x000fca00000e0603 */
[----:B------:R-:W-:Y:S01]  /*12cf0*/  @!PT LDS RZ, [RZ] ;  /* 0x00000000fffff984 */ /* 0x000fe20000000800 */
[----:B------:R-:W-:Y:S01]  /*12d00*/  @!PT LDS RZ, [RZ] ;  /* 0x00000000fffff984 */ /* 0x000fe20000000800 */
[----:B------:R-:W-:Y:S01]  /*12d10*/  @!PT LDS RZ, [RZ] ;  /* 0x00000000fffff984 */ /* 0x000fe20000000800 */
[----:B------:R0:W-:Y:S04]  /*12d20*/  LDGSTS.E.BYPASS.LTC128B.128 [R25+0x24400], desc[UR4][R2.64], !P3 ;  /* 0x2440000002197fae */ /* 0x0001e8000d901d44 */
[----:B------:R0:W-:Y:S04]  /*12d30*/  LDGSTS.E.BYPASS.LTC128B.128 [R25+0x26c00], desc[UR4][R2.64+0x80], !P2 ;  /* 0x26c0008002197fae */ /* 0x0001e8000d101d44 */
[----:B------:R0:W-:Y:S04]  /*12d40*/  LDGSTS.E.BYPASS.LTC128B.128 [R25+0x29400], desc[UR4][R2.64+0x100], !P1 ;  /* 0x2940010002197fae */ /* 0x0001e8000c901d44 */
[----:B------:R0:W-:Y:S02]  /*12d50*/  LDGSTS.E.BYPASS.LTC128B.128 [R25+0x2bc00], desc[UR4][R2.64+0x180], !P5 ;  /* 0x2bc0018002197fae */ /* 0x0001e4000e901d44 */
[----:B0-----:R-:W-:Y:S05]  /*12d60*/  WARPSYNC.COLLECTIVE R15, `(.L_x_125) ;  /* 0x000000000f087348 */ /* 0x001fea0003c00000 */
[----:B------:R1:W2:Y:S02]  /*12d70*/  SHFL.IDX P6, R14, R13, R12, R11 ;  /* 0x0000000c0d0e7389 */ /* 0x0002a400000c000b */
[----:B012---:R-:W-:Y:S01]  /*12d80*/  ENDCOLLECTIVE ;  /* 0x000000000000791b */ /* 0x007fe20003800000 */
.L_x_125:
[----:B------:R-:W-:Y:S01]  /*12d90*/  MOV R13, R24 ;  /* 0x00000018000d7202 */ /* 0x000fe20000000f00 */
[----:B------:R-:W-:-:S07]  /*12da0*/  IMAD.MOV.U32 R5, RZ, RZ, R14 ;  /* 0x000000ffff057224 */ /* 0x000fce00078e000e */
[----:B------:R-:W-:Y:S05]  /*12db0*/  WARPSYNC.COLLECTIVE R15, `(.L_x_126) ;  /* 0x000000000f087348 */ /* 0x000fea0003c00000 */
[----:B------:R0:W1:Y:S02]  /*12dc0*/  SHFL.IDX P6, R14, R13, R12, R11 ;  /* 0x0000000c0d0e7389 */ /* 0x00006400000c000b */
[----:B01----:R-:W-:Y:S01]  /*12dd0*/  ENDCOLLECTIVE ;  /* 0x000000000000791b */ /* 0x003fe20003800000 */
.L_x_126:
[----:B------:R-:W-:Y:S01]  /*12de0*/  ULDC.64 UR4, c[0x0][0x208] ;  /* 0x0000820000047ab9 */ /* 0x000fe20000000a00 */
[----:B------:R-:W-:Y:S01]  /*12df0*/  MOV R13, R27 ;  /* 0x0000001b000d7202 */ /* 0x000fe20000000f00 */
[----:B------:R-:W-:Y:S02]  /*12e00*/  IMAD.MOV.U32 R12, RZ, RZ, 0x2 ;  /* 0x00000002ff0c7424 */ /* 0x000fe400078e00ff */
[----:B------:R-:W-:-:S05]  /*12e10*/  IMAD.MOV.U32 R11, RZ, RZ, R14 ;  /* 0x000000ffff0b7224 */ /* 0x000fca00078e000e */
[----:B------:R-:W-:Y:S01]  /*12e20*/  IADD3 R2, P0, R11, R32, RZ ;  /* 0x000000200b027210 */ /* 0x000fe20007f1e0ff */
[----:B------:R-:W-:-:S04]  /*12e30*/  IMAD.MOV.U32 R11, RZ, RZ, 0x181f ;  /* 0x0000181fff0b7424 */ /* 0x000fc800078e00ff */
        /* <DEDUP_REMOVED lines=11> */
.L_x_127:
[----:B------:R-:W-:Y:S01]  /*12ef0*/  IMAD.MOV.U32 R13, RZ, RZ, R24 ;  /* 0x000000ffff0d7224 */ /* 0x000fe200078e0018 */
[----:B------:R-:W-:-:S07]  /*12f00*/  MOV R5, R14 ;  /* 0x0000000e00057202 */ /* 0x000fce0000000f00 */
[----:B------:R-:W-:Y:S05]  /*12f10*/  WARPSYNC.COLLECTIVE R15, `(.L_x_128) ;  /* 0x000000000f087348 */ /* 0x000fea0003c00000 */
[----:B------:R0:W1:Y:S02]  /*12f20*/  SHFL.IDX P6, R14, R13, R12, R11 ;  /* 0x0000000c0d0e7389 */ /* 0x00006400000c000b */
[----:B01----:R-:W-:Y:S01]  /*12f30*/  ENDCOLLECTIVE ;  /* 0x000000000000791b */ /* 0x003fe20003800000 */
.L_x_128:
[----:B------:R-:W-:Y:S01]  /*12f40*/  ULDC.64 UR4, c[0x0][0x208] ;  /* 0x0000820000047ab9 */ /* 0x000fe20000000a00 */
[----:B------:R-:W-:Y:S02]  /*12f50*/  IMAD.MOV.U32 R13, RZ, RZ, R27 ;  /* 0x000000ffff0d7224 */ /* 0x000fe400078e001b */
[----:B------:R-:W-:Y:S02]  /*12f60*/  IMAD.MOV.U32 R12, RZ, RZ, 0x3 ;  /* 0x00000003ff0c7424 */ /* 0x000fe400078e00ff */
[----:B------:R-:W-:-:S05]  /*12f70*/  IMAD.MOV.U32 R11, RZ, RZ, R14 ;  /* 0x000000ffff0b7224 */ /* 0x000fca00078e000e */
[----:B------:R-:W-:Y:S02]  /*12f80*/  IADD3 R2, P0, R11, R32, RZ ;  /* 0x000000200b027210 */ /* 0x000fe40007f1e0ff */
[----:B------:R-:W-:Y:S02]  /*12f90*/  MOV R11, 0x181f ;  /* 0x0000181f000b7802 */ /* 0x000fe40000000f00 */
[----:B------:R-:W-:Y:S02]  /*12fa0*/  IADD3.X R3, RZ, R5, RZ, P0, !PT ;  /* 0x00000005ff037210 */ /* 0x000fe400007fe4ff */
[----:B------:R-:W-:-:S03]  /*12fb0*/  SHF.L.U32 R5, R22, 0x1, RZ ;  /* 0x0000000116057819 */ /* 0x000fc600000006ff */
        /* <DEDUP_REMOVED lines=10> */
.L_x_129:
[----:B------:R-:W-:Y:S02]  /*13060*/  IMAD.MOV.U32 R13, RZ, RZ, R24 ;  /* 0x000000ffff0d7224 */ /* 0x000fe400078e0018 */
[----:B------:R-:W-:-:S07]  /*13070*/  IMAD.MOV.U32 R32, RZ, RZ, R14 ;  /* 0x000000ffff207224 */ /* 0x000fce00078e000e */
[----:B------:R-:W-:Y:S05]  /*13080*/  WARPSYNC.COLLECTIVE R15, `(.L_x_130) ;  /* 0x000000000f087348 */ /* 0x000fea0003c00000 */
[----:B------:R0:W1:Y:S02]  /*13090*/  SHFL.IDX P6, R14, R13, R12, R11 ;  /* 0x0000000c0d0e7389 */ /* 0x00006400000c000b */
[----:B01----:R-:W-:Y:S01]  /*130a0*/  ENDCOLLECTIVE ;  /* 0x000000000000791b */ /* 0x003fe20003800000 */
.L_x_130:
[----:B------:R-:W-:Y:S01]  /*130b0*/  ULDC.64 UR4, c[0x0][0x208] ;  /* 0x0000820000047ab9 */ /* 0x000fe20000000a00 */
[----:B------:R-:W-:Y:S01]  /*130c0*/  MOV R13, R27 ;  /* 0x0000001b000d7202 */ /* 0x000fe20000000f00 */
[----:B------:R-:W-:Y:S02]  /*130d0*/  IMAD.MOV.U32 R12, RZ, RZ, 0x4 ;  /* 0x00000004ff0c7424 */ /* 0x000fe400078e00ff */
[----:B------:R-:W-:-:S05]  /*130e0*/  IMAD.MOV.U32 R2, RZ, RZ, R14 ;  /* 0x000000ffff027224 */ /* 0x000fca00078e000e */
[----:B------:R-:W-:-:S05]  /*130f0*/  IADD3 R2, P0, R2, R5, RZ ;  /* 0x0000000502027210 */ /* 0x000fca0007f1e0ff */
[----:B------:R-:W-:-:S05]  /*13100*/  IMAD.X R3, RZ, RZ, R32, P0 ;  /* 0x000000ffff037224 */ /* 0x000fca00000e0620 */
[----:B------:R-:W-:Y:S01]  /*13110*/  @!PT LDS RZ, [RZ] ;  /* 0x00000000fffff984 */ /* 0x000fe20000000800 */
[----:B------:R-:W-:Y:S01]  /*13120*/  @!PT LDS RZ, [RZ] ;  /* 0x00000000fffff984 */ /* 0x000fe20000000800 */
[----:B------:R-:W-:Y:S01]  /*13130*/  @!PT LDS RZ, [RZ] ;  /* 0x00000000fffff984 */ /* 0x000fe20000000800 */
[----:B------:R0:W-:Y:S01]  /*13140*/  LDGSTS.E.BYPASS.LTC128B.128 [R25+0x25c00], desc[UR4][R2.64], !P3 ;  /* 0x25c0000002197fae */ /* 0x0001e2000d901d44 */
[----:B------:R-:W-:-:S03]  /*13150*/  ISETP.NE.AND P3, PT, R4, RZ, PT ;  /* 0x000000ff0400720c */ /* 0x000fc60003f65270 */
[----:B------:R0:W-:Y:S01]  /*13160*/  LDGSTS.E.BYPASS.LTC128B.128 [R25+0x28400], desc[UR4][R2.64+0x80], !P2 ;  /* 0x2840008002197fae */ /* 0x0001e2000d101d44 */
[----:B------:R-:W-:-:S03]  /*13170*/  ISETP.NE.AND P2, PT, R6, RZ, PT ;  /* 0x000000ff0600720c */ /* 0x000fc60003f45270 */
[----:B------:R0:W-:Y:S01]  /*13180*/  LDGSTS.E.BYPASS.LTC128B.128 [R25+0x2ac00], desc[UR4][R2.64+0x100], !P1 ;  /* 0x2ac0010002197fae */ /* 0x0001e2000c901d44 */
[----:B------:R-:W-:-:S03]  /*13190*/  ISETP.NE.AND P1, PT, R7, RZ, PT ;  /* 0x000000ff0700720c */ /* 0x000fc60003f25270 */
[----:B------:R0:W-:Y:S10]  /*131a0*/  LDGSTS.E.BYPASS.LTC128B.128 [R25+0x2d400], desc[UR4][R2.64+0x180], !P5 ;  /* 0x2d40018002197fae */ /* 0x0001f4000e901d44 */
[----:B0-----:R-:W-:Y:S05]  /*131b0*/  WARPSYNC.COLLECTIVE R15, `(.L_x_131) ;  /* 0x000000000f087348 */ /* 0x001fea0003c00000 */
[----:B------:R1:W2:Y:S02]  /*131c0*/  SHFL.IDX P6, R14, R13, R12, R11 ;  /* 0x0000000c0d0e7389 */ /* 0x0002a400000c000b */
[----:B012---:R-:W-:Y:S01]  /*131d0*/  ENDCOLLECTIVE ;  /* 0x000000000000791b */ /* 0x007fe20003800000 */
.L_x_131:
[----:B------:R-:W-:Y:S01]  /*131e0*/  MOV R13, R24 ;  /* 0x00000018000d7202 */ /* 0x000fe20000000f00 */
[----:B------:R-:W-:-:S07]  /*131f0*/  IMAD.MOV.U32 R27, RZ, RZ, R14 ;  /* 0x000000ffff1b7224 */ /* 0x000fce00078e000e */
[----:B------:R-:W-:Y:S05]  /*13200*/  WARPSYNC.COLLECTIVE R15, `(.L_x_132) ;  /* 0x000000000f087348 */ /* 0x000fea0003c00000 */
[----:B------:R0:W1:Y:S02]  /*13210*/  SHFL.IDX P6, R14, R13, R12, R11 ;  /* 0x0000000c0d0e7389 */ /* 0x00006400000c000b */
[----:B01----:R-:W-:Y:S01]  /*13220*/  ENDCOLLECTIVE ;  /* 0x000000000000791b */ /* 0x003fe20003800000 */
.L_x_132:
[----:B------:R-:W-:Y:S05]  /*13230*/  BRA `(.L_x_133) ;  /* 0xffffffcc00f87947 */ /* 0x000fea000383ffff */
.L_x_66:
[----:B0-----:R0:W2:Y:S02]  /*13240*/  SYNCS.PHASECHK.TRANS64.TRYWAIT P0, [R4+URZ+0x38860], R3 ;  /* 0x03886003040075a7 */ /* 0x0010a4000800017f */
[----:B--2---:R-:W-:Y:S05]  /*13250*/  @!P0 NANOSLEEP.SYNCS 0x989680 ;  /* 0x009896800000895d */ /* 0x004fea0003900000 */
[----:B------:R-:W2:Y:S02]  /*13260*/  @!P0 SYNCS.PHASECHK.TRANS64 P0, [R4+URZ+0x38860], R3 ;  /* 0x03886003040085a7 */ /* 0x000ea4000800007f */
[----:B--2---:R-:W-:Y:S05]  /*13270*/  @!P0 BRA `(.L_x_66) ;  /* 0xfffffffc00f08947 */ /* 0x004fea000383ffff */
[----:B------:R-:W-:Y:S05]  /*13280*/  BRA `(.L_x_134) ;  /* 0xffffffd000747947 */ /* 0x000fea000383ffff */
.L_x_67:
[----:B------:R-:W-:Y:S01]  /*13290*/  BSSY B1, `(.L_x_135) ;  /* 0x0000008000017945 */ /* 0x000fe20003800000 */
[----:B------:R-:W-:Y:S01]  /*132a0*/  IMAD.MOV.U32 R13, RZ, RZ, R18 ;  /* 0x000000ffff0d7224 */ /* 0x000fe200078e0012 */
[----:B------:R-:W-:Y:S01]  /*132b0*/  MOV R11, 0x181f ;  /* 0x0000181f000b7802 */ /* 0x000fe20000000f00 */
[----:B------:R-:W-:Y:S02]  /*132c0*/  IMAD.MOV.U32 R12, RZ, RZ, RZ ;  /* 0x000000ffff0c7224 */ /* 0x000fe400078e00ff */
[----:B------:R-:W-:-:S07]  /*132d0*/  IMAD.MOV.U32 R15, RZ, RZ, -0x1 ;  /* 0xffffffffff0f7424 */ /* 0x000fce00078e00ff */
[----:B01----:R-:W-:Y:S05]  /*132e0*/  WARPSYNC.COLLECTIVE R15, `(.L_x_136) ;  /* 0x000000000f087348 */ /* 0x003fea0003c00000 */
[----:B------:R2:W3:Y:S02]  /*132f0*/  SHFL.IDX P6, R14, R13, R12, R11 ;  /* 0x0000000c0d0e7389 */ /* 0x0004e400000c000b */
[----:B0123--:R-:W-:Y:S01]  /*13300*/  ENDCOLLECTIVE ;  /* 0x000000000000791b */ /* 0x00ffe20003800000 */
.L_x_136:
[----:B------:R-:W-:Y:S05]  /*13310*/  BSYNC B1 ;  /* 0x0000000000017941 */ /* 0x000fea0003800000 */
.L_x_135:
[----:B------:R-:W-:Y:S01]  /*13320*/  MOV R13, R17 ;  /* 0x00000011000d7202 */ /* 0x000fe20000000f00 */
[----:B------:R-:W-:Y:S01]  /*13330*/  IMAD.MOV.U32 R12, RZ, RZ, RZ ;  /* 0x000000ffff0c7224 */ /* 0x000fe200078e00ff */
[----:B------:R-:W-:Y:S01]  /*13340*/  MOV R15, 0xffffffff ;  /* 0xffffffff000f7802 */ /* 0x000fe20000000f00 */
[----:B------:R-:W-:Y:S01]  /*13350*/  IMAD.MOV.U32 R11, RZ, RZ, 0x181f ;  /* 0x0000181fff0b7424 */ /* 0x000fe200078e00ff */
[----:B------:R-:W-:Y:S01]  /*13360*/  LEA R5, R5, UR42, 0x1 ;  /* 0x0000002a05057c11 */ /* 0x000fe2000f8e08ff */
[----:B------:R-:W-:-:S07]  /*13370*/  IMAD.MOV.U32 R3, RZ, RZ, R14 ;  /* 0x000000ffff037224 */ /* 0x000fce00078e000e */
[----:B------:R-:W-:Y:S05]  /*13380*/  WARPSYNC.COLLECTIVE R15, `(.L_x_137) ;  /* 0x000000000f087348 */ /* 0x000fea0003c00000 */
[----:B------:R0:W1:Y:S02]  /*13390*/  SHFL.IDX P6, R14, R13, R12, R11 ;  /* 0x0000000c0d0e7389 */ /* 0x00006400000c000b */
[----:B01----:R-:W-:Y:S01]  /*133a0*/  ENDCOLLECTIVE ;  /* 0x000000000000791b */ /* 0x003fe20003800000 */
.L_x_137:
[----:B------:R-:W-:Y:S01]  /*133b0*/  ULDC.64 UR4, c[0x0][0x208] ;  /* 0x0000820000047ab9 */ /* 0x000fe20000000a00 */
[----:B------:R-:W-:Y:S01]  /*133c0*/  IMAD.MOV.U32 R13, RZ, RZ, R18 ;  /* 0x000000ffff0d7224 */ /* 0x000fe200078e0012 */
[----:B------:R-:W-:Y:S02]  /*133d0*/  MOV R12, 0x1 ;  /* 0x00000001000c7802 */ /* 0x000fe40000000f00 */
[----:B------:R-:W-:-:S05]  /*133e0*/  IADD3 R2, P0, R14, R6, RZ ;  /* 0x000000060e027210 */ /* 0x000fca0007f1e0ff */
[----:B------:R-:W-:Y:S01]  /*133f0*/  IMAD.X R3, RZ, RZ, R3, P0 ;  /* 0x000000ffff037224 */ /* 0x000fe200000e0603 */
[----:B------:R-:W-:-:S13]  /*13400*/  ISETP.LT.OR P0, PT, R0, 0x1, P4 ;  /* 0x000000010000780c */ /* 0x000fda0002701670 */
[----:B------:R-:W-:Y:S01]  /*13410*/  @!PT LDS RZ, [RZ] ;  /* 0x00000000fffff984 */ /* 0x000fe20000000800 */
[----:B------:R-:W-:Y:S01]  /*13420*/  @!PT LDS RZ, [RZ] ;  /* 0x00000000fffff984 */ /* 0x000fe20000000800 */
[----:B------:R-:W-:Y:S01]  /*13430*/  @!PT LDS RZ, [RZ] ;  /* 0x00000000fffff984 */ /* 0x000fe20000000800 */
[----:B------:R0:W-:Y:S01]  /*13440*/  LDGSTS.E.BYPASS.LTC128B.128 [R5+0x400], desc[UR4][R2.64], !P0 ;  /* 0x0040000002057fae */ /* 0x0001e2000c101d44 */
[----:B------:R-:W-:-:S13]  /*13450*/  ISETP.LT.OR P0, PT, R0, 0x1, P3 ;  /* 0x000000010000780c */ /* 0x000fda0001f01670 */
[----:B------:R0:W-:Y:S01]  /*13460*/  LDGSTS.E.BYPASS.LTC128B.128 [R5+0x2c00], desc[UR4][R2.64+0x80], !P0 ;  /* 0x02c0008002057fae */ /* 0x0001e2000c101d44 */
[----:B------:R-:W-:-:S13]  /*13470*/  ISETP.LT.OR P0, PT, R0, 0x1, P2 ;  /* 0x000000010000780c */ /* 0x000fda0001701670 */
[----:B------:R0:W-:Y:S01]  /*13480*/  LDGSTS.E.BYPASS.LTC128B.128 [R5+0x5400], desc[UR4][R2.64+0x100], !P0 ;  /* 0x0540010002057fae */ /* 0x0001e2000c101d44 */
[----:B------:R-:W-:-:S13]  /*13490*/  ISETP.LT.OR P0, PT, R0, 0x1, P1 ;  /* 0x000000010000780c */ /* 0x000fda0000f01670 */
[----:B------:R0:W-:Y:S02]  /*134a0*/  LDGSTS.E.BYPASS.LTC128B.128 [R5+0x7c00], desc[UR4][R2.64+0x180], !P0 ;  /* 0x07c0018002057fae */ /* 0x0001e4000c101d44 */
[----:B0-----:R-:W-:Y:S05]  /*134b0*/  WARPSYNC.COLLECTIVE R15, `(.L_x_138) ;  /* 0x000000000f087348 */ /* 0x001fea0003c00000 */
[----:B------:R1:W2:Y:S02]  /*134c0*/  SHFL.IDX P6, R14, R13, R12, R11 ;  /* 0x0000000c0d0e7389 */ /* 0x0002a400000c000b */
[----:B012---:R-:W-:Y:S01]  /*134d0*/  ENDCOLLECTIVE ;  /* 0x000000000000791b */ /* 0x007fe20003800000 */
.L_x_138:
[----:B------:R-:W-:Y:S02]  /*134e0*/  IMAD.MOV.U32 R13, RZ, RZ, R17 ;  /* 0x000000ffff0d7224 */ /* 0x000fe400078e0011 */
[----:B------:R-:W-:-:S07]  /*134f0*/  IMAD.MOV.U32 R3, RZ, RZ, R14 ;  /* 0x000000ffff037224 */ /* 0x000fce00078e000e */
[----:B------:R-:W-:Y:S05]  /*13500*/  WARPSYNC.COLLECTIVE R15, `(.L_x_139) ;  /* 0x000000000f087348 */ /* 0x000fea0003c00000 */
[----:B------:R0:W1:Y:S02]  /*13510*/  SHFL.IDX P6, R14, R13, R12, R11 ;  /* 0x0000000c0d0e7389 */ /* 0x00006400000c000b */
[----:B01----:R-:W-:Y:S01]  /*13520*/  ENDCOLLECTIVE ;  /* 0x000000000000791b */ /* 0x003fe20003800000 */
.L_x_139:
[----:B------:R-:W-:Y:S01]  /*13530*/  ULDC.64 UR4, c[0x0][0x208] ;  /* 0x0000820000047ab9 */ /* 0x000fe20000000a00 */
[----:B------:R-:W-:Y:S02]  /*13540*/  IMAD.MOV.U32 R13, RZ, RZ, R18 ;  /* 0x000000ffff0d7224 */ /* 0x000fe400078e0012 */
[----:B------:R-:W-:Y:S01]  /*13550*/  IMAD.MOV.U32 R12, RZ, RZ, 0x2 ;  /* 0x00000002ff0c7424 */ /* 0x000fe200078e00ff */
[----:B------:R-:W-:-:S04]  /*13560*/  IADD3 R2, P0, R14, R6, RZ ;  /* 0x000000060e027210 */ /* 0x000fc80007f1e0ff */
[----:B------:R-:W-:Y:S02]  /*13570*/  IADD3.X R3, RZ, R3, RZ, P0, !PT ;  /* 0x00000003ff037210 */ /* 0x000fe400007fe4ff */
        /* <DEDUP_REMOVED lines=14> */
.L_x_140:
[----:B------:R-:W-:Y:S01]  /*13660*/  IMAD.MOV.U32 R13, RZ, RZ, R17 ;  /* 0x000000ffff0d7224 */ /* 0x000fe200078e0011 */
[----:B------:R-:W-:-:S07]  /*13670*/  MOV R3, R14 ;  /* 0x0000000e00037202 */ /* 0x000fce0000000f00 */
[----:B------:R-:W-:Y:S05]  /*13680*/  WARPSYNC.COLLECTIVE R15, `(.L_x_141) ;  /* 0x000000000f087348 */ /* 0x000fea0003c00000 */
[----:B------:R0:W1:Y:S02]  /*13690*/  SHFL.IDX P6, R14, R13, R12, R11 ;  /* 0x0000000c0d0e7389 */ /* 0x00006400000c000b */
[----:B01----:R-:W-:Y:S01]  /*136a0*/  ENDCOLLECTIVE ;  /* 0x000000000000791b */ /* 0x003fe20003800000 */
.L_x_141:
[----:B------:R-:W-:Y:S01]  /*136b0*/  ULDC.64 UR4, c[0x0][0x208] ;  /* 0x0000820000047ab9 */ /* 0x000fe20000000a00 */
[----:B------:R-:W-:Y:S01]  /*136c0*/  MOV R13, R18 ;  /* 0x00000012000d7202 */ /* 0x000fe20000000f00 */
[----:B------:R-:W-:Y:S01]  /*136d0*/  IMAD.MOV.U32 R12, RZ, RZ, 0x3 ;  /* 0x00000003ff0c7424 */ /* 0x000fe200078e00ff */
        /* <DEDUP_REMOVED lines=16> */
.L_x_142:
[----:B------:R-:W-:Y:S01]  /*137e0*/  MOV R13, R17 ;  /* 0x00000011000d7202 */ /* 0x000fe20000000f00 */
[----:B------:R-:W-:-:S07]  /*137f0*/  IMAD.MOV.U32 R3, RZ, RZ, R14 ;  /* 0x000000ffff037224 */ /* 0x000fce00078e000e */
[----:B------:R-:W-:Y:S05]  /*13800*/  WARPSYNC.COLLECTIVE R15, `(.L_x_143) ;  /* 0x000000000f087348 */ /* 0x000fea0003c00000 */
[----:B------:R0:W1:Y:S02]  /*13810*/  SHFL.IDX P6, R14, R13, R12, R11 ;  /* 0x0000000c0d0e7389 */ /* 0x00006400000c000b */
[----:B01----:R-:W-:Y:S01]  /*13820*/  ENDCOLLECTIVE ;  /* 0x000000000000791b */ /* 0x003fe20003800000 */
.L_x_143:
        /* <DEDUP_REMOVED lines=19> */
.L_x_144:
[----:B------:R-:W-:Y:S02]  /*13960*/  IMAD.MOV.U32 R13, RZ, RZ, R17 ;  /* 0x000000ffff0d7224 */ /* 0x000fe400078e0011 */
[----:B------:R-:W-:-:S07]  /*13970*/  IMAD.MOV.U32 R18, RZ, RZ, R14 ;  /* 0x000000ffff127224 */ /* 0x000fce00078e000e */
[----:B------:R-:W-:Y:S05]  /*13980*/  WARPSYNC.COLLECTIVE R15, `(.L_x_145) ;  /* 0x000000000f087348 */ /* 0x000fea0003c00000 */
[----:B------:R0:W1:Y:S02]  /*13990*/  SHFL.IDX P6, R14, R13, R12, R11 ;  /* 0x0000000c0d0e7389 */ /* 0x00006400000c000b */
[----:B01----:R-:W-:Y:S01]  /*139a0*/  ENDCOLLECTIVE ;  /* 0x000000000000791b */ /* 0x003fe20003800000 */
.L_x_145:
[----:B------:R-:W-:Y:S05]  /*139b0*/  BRA `(.L_x_146) ;  /* 0xffffffcc008c7947 */ /* 0x000fea000383ffff */
.L_x_73:
[----:B0-----:R0:W1:Y:S02]  /*139c0*/  SYNCS.PHASECHK.TRANS64.TRYWAIT P0, [R0+URZ+0x38860], R3 ;  /* 0x03886003000075a7 */ /* 0x001064000800017f */
[----:B-1----:R-:W-:Y:S05]  /*139d0*/  @!P0 NANOSLEEP.SYNCS 0x989680 ;  /* 0x009896800000895d */ /* 0x002fea0003900000 */
[----:B------:R-:W1:Y:S02]  /*139e0*/  @!P0 SYNCS.PHASECHK.TRANS64 P0, [R0+URZ+0x38860], R3 ;  /* 0x03886003000085a7 */ /* 0x000e64000800007f */
[----:B-1----:R-:W-:Y:S05]  /*139f0*/  @!P0 BRA `(.L_x_73) ;  /* 0xfffffffc00f08947 */ /* 0x002fea000383ffff */
[----:B------:R-:W-:Y:S05]  /*13a00*/  BRA `(.L_x_147) ;  /* 0xffffffd000947947 */ /* 0x000fea000383ffff */
.L_x_74:
[----:B------:R-:W-:Y:S01]  /*13a10*/  BSSY B0, `(.L_x_148) ;  /* 0x0000008000007945 */ /* 0x000fe20003800000 */
[----:B------:R-:W-:Y:S01]  /*13a20*/  MOV R13, R18 ;  /* 0x00000012000d7202 */ /* 0x000fe20000000f00 */
[----:B------:R-:W-:Y:S01]  /*13a30*/  IMAD.MOV.U32 R12, RZ, RZ, RZ ;  /* 0x000000ffff0c7224 */ /* 0x000fe200078e00ff */
[----:B------:R-:W-:Y:S01]  /*13a40*/  MOV R15, 0xffffffff ;  /* 0xffffffff000f7802 */ /* 0x000fe20000000f00 */
[----:B------:R-:W-:-:S07]  /*13a50*/  IMAD.MOV.U32 R11, RZ, RZ, 0x181f ;  /* 0x0000181fff0b7424 */ /* 0x000fce00078e00ff */
[----:B0-----:R-:W-:Y:S05]  /*13a60*/  WARPSYNC.COLLECTIVE R15, `(.L_x_149) ;  /* 0x000000000f087348 */ /* 0x001fea0003c00000 */
[----:B------:R1:W2:Y:S02]  /*13a70*/  SHFL.IDX P6, R14, R13, R12, R11 ;  /* 0x0000000c0d0e7389 */ /* 0x0002a400000c000b */
[----:B012---:R-:W-:Y:S01]  /*13a80*/  ENDCOLLECTIVE ;  /* 0x000000000000791b */ /* 0x007fe20003800000 */
.L_x_149:
[----:B------:R-:W-:Y:S05]  /*13a90*/  BSYNC B0 ;  /* 0x0000000000007941 */ /* 0x000fea0003800000 */
.L_x_148:
[----:B------:R-:W-:Y:S01]  /*13aa0*/  IMAD.MOV.U32 R13, RZ, RZ, R17 ;  /* 0x000000ffff0d7224 */ /* 0x000fe200078e0011 */
[----:B------:R-:W-:Y:S01]  /*13ab0*/  MOV R12, RZ ;  /* 0x000000ff000c7202 */ /* 0x000fe20000000f00 */
[----:B------:R-:W-:Y:S01]  /*13ac0*/  IMAD.MOV.U32 R11, RZ, RZ, 0x181f ;  /* 0x0000181fff0b7424 */ /* 0x000fe200078e00ff */
[----:B------:R-:W-:Y:S01]  /*13ad0*/  LEA R4, R4, UR42, 0x1 ;  /* 0x0000002a04047c11 */ /* 0x000fe2000f8e08ff */
[----:B------:R-:W-:Y:S02]  /*13ae0*/  IMAD.MOV.U32 R15, RZ, RZ, -0x1 ;  /* 0xffffffffff0f7424 */ /* 0x000fe400078e00ff */
[----:B------:R-:W-:-:S07]  /*13af0*/  IMAD.MOV.U32 R3, RZ, RZ, R14 ;  /* 0x000000ffff037224 */ /* 0x000fce00078e000e */
[----:B------:R-:W-:Y:S05]  /*13b00*/  WARPSYNC.COLLECTIVE R15, `(.L_x_150) ;  /* 0x000000000f087348 */ /* 0x000fea0003c00000 */
[----:B------:R0:W1:Y:S02]  /*13b10*/  SHFL.IDX P6, R14, R13, R12, R11 ;  /* 0x0000000c0d0e7389 */ /* 0x00006400000c000b */
[----:B01----:R-:W-:Y:S01]  /*13b20*/  ENDCOLLECTIVE ;  /* 0x000000000000791b */ /* 0x003fe20003800000 */
.L_x_150:
[----:B------:R-:W-:Y:S01]  /*13b30*/  ULDC UR4, c[0x0][0x2f4] ;  /* 0x0000bd0000047ab9 */ /* 0x000fe20000000800 */
[----:B------:R-:W-:Y:S01]  /*13b40*/  ULDC.64 UR6, c[0x0][0x208] ;  /* 0x0000820000067ab9 */ /* 0x000fe20000000a00 */
[----:B------:R-:W-:Y:S02]  /*13b50*/  ISETP.GE.AND P2, PT, R22, UR4, PT ;  /* 0x0000000416007c0c */ /* 0x000fe4000bf46270 */
[----:B------:R-:W-:Y:S02]  /*13b60*/  ISETP.GE.AND P3, PT, R37, UR4, PT ;  /* 0x0000000425007c0c */ /* 0x000fe4000bf66270 */
[C---:B------:R-:W-:Y:S02]  /*13b70*/  ISETP.LT.OR P5, PT, R5.reuse, 0x1, P2 ;  /* 0x000000010500780c */ /* 0x040fe400017a1670 */
[----:B------:R-:W-:Y:S02]  /*13b80*/  ISETP.LT.OR P4, PT, R5, 0x1, P3 ;  /* 0x000000010500780c */ /* 0x000fe40001f81670 */
[----:B------:R-:W-:-:S02]  /*13b90*/  ISETP.GE.AND P1, PT, R36, UR4, PT ;  /* 0x0000000424007c0c */ /* 0x000fc4000bf26270 */
[----:B------:R-:W-:Y:S01]  /*13ba0*/  ISETP.GE.AND P0, PT, R35, UR4, PT ;  /* 0x0000000423007c0c */ /* 0x000fe2000bf06270 */
[----:B------:R-:W-:Y:S02]  /*13bb0*/  IMAD.MOV.U32 R13, RZ, RZ, R18 ;  /* 0x000000ffff0d7224 */ /* 0x000fe400078e0012 */
[----:B------:R-:W-:Y:S01]  /*13bc0*/  IMAD.MOV.U32 R12, RZ, RZ, 0x1 ;  /* 0x00000001ff0c7424 */ /* 0x000fe200078e00ff */
[----:B------:R-:W-:-:S05]  /*13bd0*/  MOV R2, R14 ;  /* 0x0000000e00027202 */ /* 0x000fca0000000f00 */
[----:B------:R-:W-:-:S05]  /*13be0*/  IMAD.WIDE.U32 R2, R22, 0x2, R2 ;  /* 0x0000000216027825 */ /* 0x000fca00078e0002 */
[----:B------:R-:W-:Y:S01]  /*13bf0*/  @!PT LDS RZ, [RZ] ;  /* 0x00000000fffff984 */ /* 0x000fe20000000800 */
[----:B------:R-:W-:Y:S01]  /*13c00*/  @!PT LDS RZ, [RZ] ;  /* 0x00000000fffff984 */ /* 0x000fe20000000800 */
[----:B------:R-:W-:Y:S01]  /*13c10*/  @!PT LDS RZ, [RZ] ;  /* 0x00000000fffff984 */ /* 0x000fe20000000800 */
[----:B------:R0:W-:Y:S01]  /*13c20*/  LDGSTS.E.BYPASS.LTC128B.128 [R4+0x400], desc[UR6][R2.64], !P5 ;  /* 0x0040000002047fae */ /* 0x0001e2000e901d46 */
[----:B------:R-:W-:-:S03]  /*13c30*/  ISETP.LT.OR P5, PT, R5, 0x1, P1 ;  /* 0x000000010500780c */ /* 0x000fc60000fa1670 */
[----:B------:R0:W-:Y:S01]  /*13c40*/  LDGSTS.E.BYPASS.LTC128B.128 [R4+0x2c00], desc[UR6][R2.64+0x80], !P4 ;  /* 0x02c0008002047fae */ /* 0x0001e2000e101d46 */
[----:B------:R-:W-:-:S09]  /*13c50*/  ISETP.LT.OR P4, PT, R5, 0x1, P0 ;  /* 0x000000010500780c */ /* 0x000fd20000781670 */
[----:B------:R0:W-:Y:S01]  /*13c60*/  LDGSTS.E.BYPASS.LTC128B.128 [R4+0x5400], desc[UR6][R2.64+0x100], !P5 ;  /* 0x0540010002047fae */ /* 0x0001e2000e901d46 */
[----:B------:R-:W-:-:S03]  /*13c70*/  ISETP.LT.OR P5, PT, R5, 0x11, P2 ;  /* 0x000000110500780c */ /* 0x000fc600017a1670 */
[----:B------:R0:W-:Y:S01]  /*13c80*/  LDGSTS.E.BYPASS.LTC128B.128 [R4+0x7c00], desc[UR6][R2.64+0x180], !P4 ;  /* 0x07c0018002047fae */ /* 0x0001e2000e101d46 */
[----:B------:R-:W-:-:S13]  /*13c90*/  ISETP.LT.OR P4, PT, R5, 0x11, P3 ;  /* 0x000000110500780c */ /* 0x000fda0001f81670 */
[----:B0-----:R-:W-:Y:S05]  /*13ca0*/  WARPSYNC.COLLECTIVE R15, `(.L_x_151) ;  /* 0x000000000f087348 */ /* 0x001fea0003c00000 */
[----:B------:R1:W2:Y:S02]  /*13cb0*/  SHFL.IDX P6, R14, R13, R12, R11 ;  /* 0x0000000c0d0e7389 */ /* 0x0002a400000c000b */
[----:B012---:R-:W-:Y:S01]  /*13cc0*/  ENDCOLLECTIVE ;  /* 0x000000000000791b */ /* 0x007fe20003800000 */
.L_x_151:
[----:B------:R-:W-:Y:S01]  /*13cd0*/  IMAD.MOV.U32 R13, RZ, RZ, R17 ;  /* 0x000000ffff0d7224 */ /* 0x000fe200078e0011 */
[----:B------:R-:W-:-:S07]  /*13ce0*/  MOV R6, R14 ;  /* 0x0000000e00067202 */ /* 0x000fce0000000f00 */
[----:B------:R-:W-:Y:S05]  /*13cf0*/  WARPSYNC.COLLECTIVE R15, `(.L_x_152) ;  /* 0x000000000f087348 */ /* 0x000fea0003c00000 */
[----:B------:R0:W1:Y:S02]  /*13d00*/  SHFL.IDX P6, R14, R13, R12, R11 ;  /* 0x0000000c0d0e7389 */ /* 0x00006400000c000b */
[----:B01----:R-:W-:Y:S01]  /*13d10*/  ENDCOLLECTIVE ;  /* 0x000000000000791b */ /* 0x003fe20003800000 */
.L_x_152:
[----:B------:R-:W-:Y:S01]  /*13d20*/  ULDC.64 UR4, c[0x0][0x208] ;  /* 0x0000820000047ab9 */ /* 0x000fe20000000a00 */
[----:B------:R-:W-:Y:S01]  /*13d30*/  MOV R3, R6 ;  /* 0x0000000600037202 */ /* 0x000fe20000000f00 */
[----:B------:R-:W-:Y:S02]  /*13d40*/  IMAD.MOV.U32 R13, RZ, RZ, R18 ;  /* 0x000000ffff0d7224 */ /* 0x000fe400078e0012 */
[----:B------:R-:W-:Y:S02]  /*13d50*/  IMAD.MOV.U32 R12, RZ, RZ, 0x2 ;  /* 0x00000002ff0c7424 */ /* 0x000fe400078e00ff */
[----:B------:R-:W-:-:S04]  /*13d60*/  IMAD.MOV.U32 R2, RZ, RZ, R14 ;  /* 0x000000ffff027224 */ /* 0x000fc800078e000e */
        /* <DEDUP_REMOVED lines=15> */
.L_x_153:
[----:B------:R-:W-:Y:S01]  /*13e60*/  IMAD.MOV.U32 R13, RZ, RZ, R17 ;  /* 0x000000ffff0d7224 */ /* 0x000fe200078e0011 */
[----:B------:R-:W-:-:S07]  /*13e70*/  MOV R6, R14 ;  /* 0x0000000e00067202 */ /* 0x000fce0000000f00 */
[----:B------:R-:W-:Y:S05]  /*13e80*/  WARPSYNC.COLLECTIVE R15, `(.L_x_154) ;  /* 0x000000000f087348 */ /* 0x000fea0003c00000 */
[----:B------:R0:W1:Y:S02]  /*13e90*/  SHFL.IDX P6, R14, R13, R12, R11 ;  /* 0x0000000c0d0e7389 */ /* 0x00006400000c000b */
[----:B01----:R-:W-:Y:S01]  /*13ea0*/  ENDCOLLECTIVE ;  /* 0x000000000000791b */ /* 0x003fe20003800000 */
.L_x_154:
        /* <DEDUP_REMOVED lines=20> */
.L_x_155:
[----:B------:R-:W-:Y:S01]  /*13ff0*/  IMAD.MOV.U32 R13, RZ, RZ, R17 ;  /* 0x000000ffff0d7224 */ /* 0x000fe200078e0011 */
[----:B------:R-:W-:-:S07]  /*14000*/  MOV R6, R14 ;  /* 0x0000000e00067202 */ /* 0x000fce0000000f00 */
[----:B------:R-:W-:Y:S05]  /*14010*/  WARPSYNC.COLLECTIVE R15, `(.L_x_156) ;  /* 0x000000000f087348 */ /* 0x000fea0003c00000 */
[----:B------:R0:W1:Y:S02]  /*14020*/  SHFL.IDX P6, R14, R13, R12, R11 ;  /* 0x0000000c0d0e7389 */ /* 0x00006400000c000b */
[----:B01----:R-:W-:Y:S01]  /*14030*/  ENDCOLLECTIVE ;  /* 0x000000000000791b */ /* 0x003fe20003800000 */
.L_x_156:
[----:B------:R-:W-:Y:S01]  /*14040*/  ULDC.64 UR4, c[0x0][0x208] ;  /* 0x0000820000047ab9 */ /* 0x000fe20000000a00 */
[----:B------:R-:W-:Y:S01]  /*14050*/  MOV R3, R6 ;  /* 0x0000000600037202 */ /* 0x000fe20000000f00 */
[----:B------:R-:W-:Y:S02]  /*14060*/  IMAD.MOV.U32 R6, RZ, RZ, RZ ;  /* 0x000000ffff067224 */ /* 0x000fe400078e00ff */
        /* <DEDUP_REMOVED lines=11> */
[----:B------:R0:W-:Y:S04]  /*14120*/  LDGSTS.E.BYPASS.LTC128B.128 [R4+0x6c00], desc[UR4][R2.64+0x100], !P5 ;  /* 0x06c0010002047fae */ /* 0x0001e8000e901d44 */
[----:B------:R0:W-:Y:S02]  /*14130*/  LDGSTS.E.BYPASS.LTC128B.128 [R4+0x9400], desc[UR4][R2.64+0x180], !P4 ;  /* 0x0940018002047fae */ /* 0x0001e4000e101d44 */
[----:B0-----:R-:W-:Y:S05]  /*14140*/  WARPSYNC.COLLECTIVE R15, `(.L_x_157) ;  /* 0x000000000f087348 */ /* 0x001fea0003c00000 */
[----:B------:R1:W2:Y:S02]  /*14150*/  SHFL.IDX P6, R14, R13, R12, R11 ;  /* 0x0000000c0d0e7389 */ /* 0x0002a400000c000b */
[----:B012---:R-:W-:Y:S01]  /*14160*/  ENDCOLLECTIVE ;  /* 0x000000000000791b */ /* 0x007fe20003800000 */
.L_x_157:
[----:B------:R-:W-:Y:S01]  /*14170*/  IMAD.MOV.U32 R13, RZ, RZ, R17 ;  /* 0x000000ffff0d7224 */ /* 0x000fe200078e0011 */
[----:B------:R-:W-:-:S07]  /*14180*/  MOV R18, R14 ;  /* 0x0000000e00127202 */ /* 0x000fce0000000f00 */
[----:B------:R-:W-:Y:S05]  /*14190*/  WARPSYNC.COLLECTIVE R15, `(.L_x_158) ;  /* 0x000000000f087348 */ /* 0x000fea0003c00000 */
[----:B------:R0:W1:Y:S02]  /*141a0*/  SHFL.IDX P6, R14, R13, R12, R11 ;  /* 0x0000000c0d0e7389 */ /* 0x00006400000c000b */
[----:B01----:R-:W-:Y:S01]  /*141b0*/  ENDCOLLECTIVE ;  /* 0x000000000000791b */ /* 0x003fe20003800000 */
.L_x_158:
[----:B------:R-:W-:Y:S05]  /*141c0*/  BRA `(.L_x_159) ;  /* 0xffffffcc00a07947 */ /* 0x000fea000383ffff */
.L_x_77:
[----:B0-----:R0:W1:Y:S02]  /*141d0*/  SYNCS.PHASECHK.TRANS64.TRYWAIT P0, [R7+URZ+0x38820], R6 ;  /* 0x03882006070075a7 */ /* 0x001064000800017f */
[----:B-1----:R-:W-:Y:S05]  /*141e0*/  @!P0 NANOSLEEP.SYNCS 0x989680 ;  /* 0x009896800000895d */ /* 0x002fea0003900000 */
[----:B------:R-:W1:Y:S02]  /*141f0*/  @!P0 SYNCS.PHASECHK.TRANS64 P0, [R7+URZ+0x38820], R6 ;  /* 0x03882006070085a7 */ /* 0x000e64000800007f */
[----:B-1----:R-:W-:Y:S05]  /*14200*/  @!P0 BRA `(.L_x_77) ;  /* 0xfffffffc00f08947 */ /* 0x002fea000383ffff */
[----:B------:R-:W-:Y:S05]  /*14210*/  BRA `(.L_x_160) ;  /* 0xffffffd000287947 */ /* 0x000fea000383ffff */
.L_x_78:
[----:B------:R-:W1:Y:S01]  /*14220*/  S2R R3, SR_TID.X ;  /* 0x0000000000037919 */ /* 0x000e620000002100 */
[----:B------:R-:W-:Y:S01]  /*14230*/  BSSY B0, `(.L_x_161) ;  /* 0x000000a000007945 */ /* 0x000fe20003800000 */
[----:B------:R-:W-:Y:S01]  /*14240*/  IMAD.MOV.U32 R12, RZ, RZ, RZ ;  /* 0x000000ffff0c7224 */ /* 0x000fe200078e00ff */
[----:B------:R-:W-:Y:S01]  /*14250*/  MOV R15, 0xffffffff ;  /* 0xffffffff000f7802 */ /* 0x000fe20000000f00 */
[----:B------:R-:W-:Y:S01]  /*14260*/  IMAD.MOV.U32 R11, RZ, RZ, 0x1f ;  /* 0x0000001fff0b7424 */ /* 0x000fe200078e00ff */
[----:B-1----:R-:W-:-:S04]  /*14270*/  SHF.R.U32.HI R3, RZ, 0x5, R3 ;  /* 0x00000005ff037819 */ /* 0x002fc80000011603 */
[----:B------:R-:W-:-:S04]  /*14280*/  LOP3.LUT R3, R3, 0x3, RZ, 0xc0, !PT ;  /* 0x0000000303037812 */ /* 0x000fc800078ec0ff */
[----:B------:R-:W-:-:S07]  /*14290*/  MOV R13, R3 ;  /* 0x00000003000d7202 */ /* 0x000fce0000000f00 */
[----:B0----5:R-:W-:Y:S05]  /*142a0*/  WARPSYNC.COLLECTIVE R15, `(.L_x_162) ;  /* 0x000000000f087348 */ /* 0x021fea0003c00000 */
[----:B------:R1:W2:Y:S02]  /*142b0*/  SHFL.IDX P6, R14, R13, R12, R11 ;  /* 0x0000000c0d0e7389 */ /* 0x0002a400000c000b */
[----:B012--5:R-:W-:Y:S01]  /*142c0*/  ENDCOLLECTIVE ;  /* 0x000000000000791b */ /* 0x027fe20003800000 */
.L_x_162:
[----:B------:R-:W-:Y:S05]  /*142d0*/  BSYNC B0 ;  /* 0x0000000000007941 */ /* 0x000fea0003800000 */
.L_x_161:
[----:B------:R-:W-:Y:S05]  /*142e0*/  BRA `(.L_x_163) ;  /* 0xffffffd0000c7947 */ /* 0x000fea000383ffff */
.L_x_79:
[----:B------:R-:W-:Y:S01]  /*142f0*/  BSSY B0, `(.L_x_164) ;  /* 0x0000006000007945 */ /* 0x000fe20003800000 */
[----:B------:R-:W-:-:S07]  /*14300*/  IMAD.MOV.U32 R15, RZ, RZ, -0x1 ;  /* 0xffffffffff0f7424 */ /* 0x000fce00078e00ff */
[----:B01---5:R-:W-:Y:S05]  /*14310*/  WARPSYNC.COLLECTIVE R15, `(.L_x_165) ;  /* 0x000000000f0c7348 */ /* 0x023fea0003c00000 */
[----:B------:R-:W-:Y:S02]  /*14320*/  ELECT P6, UR62, PT ;  /* 0x00000000003e782f */ /* 0x000fe400038c0000 */
[----:B------:R-:W-:Y:S01]  /*14330*/  MOV R14, UR62 ;  /* 0x0000003e000e7c02 */ /* 0x000fe20008000f00 */
[----:B01---5:R-:W-:Y:S10]  /*14340*/  ENDCOLLECTIVE ;  /* 0x000000000000791b */ /* 0x023ff40003800000 */
.L_x_165:
[----:B------:R-:W-:Y:S05]  /*14350*/  BSYNC B0 ;  /* 0x0000000000007941 */ /* 0x000fea0003800000 */
.L_x_164:
[----:B------:R-:W-:Y:S05]  /*14360*/  BRA `(.L_x_166) ;  /* 0xffffffd000007947 */ /* 0x000fea000383ffff */
.L_x_81:
[----:B-1----:R1:W2:Y:S02]  /*14370*/  SYNCS.PHASECHK.TRANS64.TRYWAIT P1, [R5+URZ+0x38840], R4 ;  /* 0x03884004050075a7 */ /* 0x0022a4000802017f */
[----:B--2---:R-:W-:Y:S05]  /*14380*/  @!P1 NANOSLEEP.SYNCS 0x989680 ;  /* 0x009896800000995d */ /* 0x004fea0003900000 */
[----:B------:R-:W2:Y:S02]  /*14390*/  @!P1 SYNCS.PHASECHK.TRANS64 P1, [R5+URZ+0x38840], R4 ;  /* 0x03884004050095a7 */ /* 0x000ea4000802007f */
[----:B--2---:R-:W-:Y:S05]  /*143a0*/  @!P1 BRA `(.L_x_81) ;  /* 0xfffffffc00f09947 */ /* 0x004fea000383ffff */
[----:B------:R-:W-:Y:S05]  /*143b0*/  BRA `(.L_x_167) ;  /* 0xffffffd000287947 */ /* 0x000fea000383ffff */
.L_x_83:
[----:B--2---:R2:W3:Y:S02]  /*143c0*/  SYNCS.PHASECHK.TRANS64.TRYWAIT P1, [R3+URZ+0x38840], R0 ;  /* 0x03884000030075a7 */ /* 0x0044e4000802017f */
[----:B---3--:R-:W-:Y:S05]  /*143d0*/  @!P1 NANOSLEEP.SYNCS 0x989680 ;  /* 0x009896800000995d */ /* 0x008fea0003900000 */
[----:B------:R-:W3:Y:S02]  /*143e0*/  @!P1 SYNCS.PHASECHK.TRANS64 P1, [R3+URZ+0x38840], R0 ;  /* 0x03884000030095a7 */ /* 0x000ee4000802007f */
[----:B---3--:R-:W-:Y:S05]  /*143f0*/  @!P1 BRA `(.L_x_83) ;  /* 0xfffffffc00f09947 */ /* 0x008fea000383ffff */
[----:B------:R-:W-:Y:S05]  /*14400*/  BRA `(.L_x_168) ;  /* 0xffffffd000347947 */ /* 0x000fea000383ffff */
.L_x_85:
[----:B---3--:R3:W4:Y:S02]  /*14410*/  SYNCS.PHASECHK.TRANS64.TRYWAIT P1, [R5+URZ+0x38860], R4 ;  /* 0x03886004050075a7 */ /* 0x008724000802017f */
[----:B----4-:R-:W-:Y:S05]  /*14420*/  @!P1 NANOSLEEP.SYNCS 0x989680 ;  /* 0x009896800000995d */ /* 0x010fea0003900000 */
[----:B------:R-:W4:Y:S02]  /*14430*/  @!P1 SYNCS.PHASECHK.TRANS64 P1, [R5+URZ+0x38860], R4 ;  /* 0x03886004050095a7 */ /* 0x000f24000802007f */
[----:B----4-:R-:W-:Y:S05]  /*14440*/  @!P1 BRA `(.L_x_85) ;  /* 0xfffffffc00f09947 */ /* 0x010fea000383ffff */
[----:B------:R-:W-:Y:S05]  /*14450*/  BRA `(.L_x_169) ;  /* 0xffffffd000307947 */ /* 0x000fea000383ffff */
.L_x_170:
[----:B------:R-:W-:-:S00]  /*14460*/  BRA `(.L_x_170) ;  /* 0xfffffffc00fc7947 */ /* 0x000fc0000383ffff */
[----:B------:R-:W-:-:S00]  /*14470*/  NOP ;  /* 0x0000000000007918 */ /* 0x000fc00000000000 */
        /* <DEDUP_REMOVED lines=8> */
.L_x_3271:


//--------------------- .text._ZN7cutlass13device_kernelIN5flash11enable_sm90INS1_16FlashAttnFwdSm90INS1_25CollectiveMainloopFwdSm90ILi2EN4cute5tupleIJNS5_1CILi1EEES8_S8_EEENS6_IJNS7_ILi128EEENS7_ILi80EEENS7_ILi256EEEEEELi256ENS_10bfloat16_tEfNS_4arch4Sm90ELb0ELb0ELb1ELb1ELb1ELb0ELb0ELb1ELb1ELb1ELb1ELb0EEENS1_21CollectiveEpilogueFwdINS6_IJSA_SC_SB_EEES9_SE_SG_Li256ELb1ELb1ELb1ELb0EEENS1_36VarlenDynamicPersistentTileSchedulerILi128ELi80ELi256ELi128ELb1ELb1ELb1ELb0ELb1ELb1EEEEEEEEEvNT_6ParamsE --------------------------
	.section	.text._ZN7cutlass13device_kernelIN5flash11enable_sm90INS1_16FlashAttnFwdSm90INS1_25CollectiveMainloopFwdSm90ILi2EN4cute5tupleIJNS5_1CILi1EEES8_S8_EEENS6_IJNS7_ILi128EEENS7_ILi80EEENS7_ILi256EEEEEELi256ENS_10bfloat16_tEfNS_4arch4Sm90ELb0ELb0ELb1ELb1ELb1ELb0ELb0ELb1ELb1ELb1ELb1ELb0EEENS1_21CollectiveEpilogueFwdINS6_IJSA_SC_SB_EEES9_SE_SG_Li256ELb1ELb1ELb1ELb0EEENS1_36VarlenDynamicPersistentTileSchedulerILi128ELi80ELi256ELi128ELb1ELb1ELb1ELb0ELb1ELb1EEEEEEEEEvNT_6ParamsE,"ax",@progbits
	.align	128
.text._ZN7cutlass13device_kernelIN5flash11enable_sm90INS1_16FlashAttnFwdSm90INS1_25CollectiveMainloopFwdSm90ILi2EN4cute5tupleIJNS5_1CILi1EEES8_S8_EEENS6_IJNS7_ILi128EEENS7_ILi80EEENS7_ILi256EEEEEELi256ENS_10bfloat16_tEfNS_4arch4Sm90ELb0ELb0ELb1ELb1ELb1ELb0ELb0ELb1ELb1ELb1ELb1ELb0EEENS1_21CollectiveEpilogueFwdINS6_IJSA_SC_SB_EEES9_SE_SG_Li256ELb1ELb1ELb1ELb0EEENS1_36VarlenDynamicPersistentTileSchedulerILi128ELi80ELi256ELi128ELb1ELb1ELb1ELb0ELb1ELb1EEEEEEEEEvNT_6ParamsE:
        .type           _ZN7cutlass13device_kernelIN5flash11enable_sm90INS1_16FlashAttnFwdSm90INS1_25CollectiveMainloopFwdSm90ILi2EN4cute5tupleIJNS5_1CILi1EEES8_S8_EEENS6_IJNS7_ILi128EEENS7_ILi80EEENS7_ILi256EEEEEELi256ENS_10bfloat16_tEfNS_4arch4Sm90ELb0ELb0ELb1ELb1ELb1ELb0ELb0ELb1ELb1ELb1ELb1ELb0EEENS1_21CollectiveEpilogueFwdINS6_IJSA_SC_SB_EEES9_SE_SG_Li256ELb1ELb1ELb1ELb0EEENS1_36VarlenDynamicPersistentTileSchedulerILi128ELi80ELi256ELi128ELb1ELb1ELb1ELb0ELb1ELb1EEEEEEEEEvNT_6ParamsE,@function
        .size           _ZN7cutlass13device_kernelIN5flash11enable_sm90INS1_16FlashAttnFwdSm90INS1_25CollectiveMainloopFwdSm90ILi2EN4cute5tupleIJNS5_1CILi1EEES8_S8_EEENS6_IJNS7_ILi128EEENS7_ILi80EEENS7_ILi256EEEEEELi256ENS_10bfloat16_tEfNS_4arch4Sm90ELb0ELb0ELb1ELb1ELb1ELb0ELb0ELb1ELb1ELb1ELb1ELb0EEENS1_21CollectiveEpilogueFwdINS6_IJSA_SC_SB_EEES9_SE_SG_Li256ELb1ELb1ELb1ELb0EEENS1_36VarlenDynamicPersistentTileSchedulerILi128ELi80ELi256ELi128ELb1ELb1ELb1ELb0ELb1ELb1EEEEEEEEEvNT_6ParamsE,(.L_x_3272 - _ZN7cutlass13device_kernelIN5flash11enable_sm90INS1_16FlashAttnFwdSm90INS1_25CollectiveMainloopFwdSm90ILi2EN4cute5tupleIJNS5_1CILi1EEES8_S8_EEENS6_IJNS7_ILi128EEENS7_ILi80EEENS7_ILi256EEEEEELi256ENS_10bfloat16_tEfNS_4arch4Sm90ELb0ELb0ELb1ELb1ELb1ELb0ELb0ELb1ELb1ELb1ELb1ELb0EEENS1_21CollectiveEpilogueFwdINS6_IJSA_SC_SB_EEES9_SE_SG_Li256ELb1ELb1ELb1ELb0EEENS1_36VarlenDynamicPersistentTileSchedulerILi128ELi80ELi256ELi128ELb1ELb1ELb1ELb0ELb1ELb1EEEEEEEEEvNT_6ParamsE)
        .other          _ZN7cutlass13device_kernelIN5flash11enable_sm90INS1_16FlashAttnFwdSm90INS1_25CollectiveMainloopFwdSm90ILi2EN4cute5tupleIJNS5_1CILi1EEES8_S8_EEENS6_IJNS7_ILi128EEENS7_ILi80EEENS7_ILi256EEEEEELi256ENS_10bfloat16_tEfNS_4arch4Sm90ELb0ELb0ELb1ELb1ELb1ELb0ELb0ELb1ELb1ELb1ELb1ELb0EEENS1_21CollectiveEpilogueFwdINS6_IJSA_SC_SB_EEES9_SE_SG_Li256ELb1ELb1ELb1ELb0EEENS1_36VarlenDynamicPersistentTileSchedulerILi128ELi80ELi256ELi128ELb1ELb1ELb1ELb0ELb1ELb1EEEEEEEEEvNT_6ParamsE,@"STO_CUDA_ENTRY STV_DEFAULT"
_ZN7cutlass13device_kernelIN5flash11enable_sm90INS1_16FlashAttnFwdSm90INS1_25CollectiveMainloopFwdSm90ILi2EN4cute5tupleIJNS5_1CILi1EEES8_S8_EEENS6_IJNS7_ILi128EEENS7_ILi80EEENS7_ILi256EEEEEELi256ENS_10bfloat16_tEfNS_4arch4Sm90ELb0ELb0ELb1ELb1ELb1ELb0ELb0ELb1ELb1ELb1ELb1ELb0EEENS1_21CollectiveEpilogueFwdINS6_IJSA_SC_SB_EEES9_SE_SG_Li256ELb1ELb1ELb1ELb0EEENS1_36VarlenDynamicPersistentTileSchedulerILi128ELi80ELi256ELi128ELb1ELb1ELb1ELb0ELb1ELb1EEEEEEEEEvNT_6ParamsE:
        /* <DEDUP_REMOVED lines=45> */
.L_x_171:
        /* <DEDUP_REMOVED lines=22> */
.L_x_172:
        /* <DEDUP_REMOVED lines=18> */
.L_x_173:
        /* <DEDUP_REMOVED lines=22> */
.L_x_174:
        /* <DEDUP_REMOVED lines=23> */
.L_x_175:
[----:B------:R-:W-:Y:S01]  /*0820*/  UISETP.NE.AND UP0, UPT, UR9, URZ, UPT ;  /* 0x0000003f0900728c */ /* 0x000fe2000bf05270 */
[----:B------:R-:W-:Y:S01]  /*0830*/  NOP ;  /* 0x0000000000007918 */ /* 0x000fe20000000000 */
[----:B0-----:R-:W-:Y:S01]  /*0840*/  UMOV UR4, 0x1 ;  /* 0x0000000100047882 */ /* 0x001fe20000000000 */
[----:B------:R-:W-:Y:S01]  /*0850*/  ULDC.64 UR36, c[0x0][0x208] ;  /* 0x0000820000247ab9 */ /* 0x000fe20000000a00 */
[----:B------:R-:W-:Y:S01]  /*0860*/  USEL UR4, UR4, 0x2, !UP0 ;  /* 0x0000000204047887 */ /* 0x000fe2000c000000 */
[----:B-1234-:R-:W-:Y:S01]  /*0870*/  BAR.SYNC.DEFER_BLOCKING 0x0 ;  /* 0x0000000000007b1d */ /* 0x01efe20000010000 */
[----:B------:R-:W-:-:S04]  /*0880*/  PLOP3.LUT P0, PT, PT, PT, UP0, 0x80, 0x0 ;  /* 0x000000000000781c */ /* 0x000fc80003f0f008 */
[----:B------:R-:W-:-:S05]  /*0890*/  IMAD.U32 R3, RZ, RZ, UR4 ;  /* 0x00000004ff037e24 */ /* 0x000fca000f8e00ff */
[----:B------:R0:W-:Y:S04]  /*08a0*/  STL [R1+0x50], R3 ;  /* 0x0000500301007387 */ /* 0x0001e80000100800 */
[----:B------:R-:W-:Y:S05]  /*08b0*/  @!P0 BRA `(.L_x_176) ;  /* 0x000000fc00688947 */ /* 0x000fea0003800000 */
.L_x_177:
[----:B------:R-:W-:-:S08]  /*08c0*/  NOP ;  /* 0x0000000000007918 */ /* 0x000fd00000000000 */
[----:B------:R-:W1:Y:S02]  /*08d0*/  USETMAXREG.TRY_ALLOC.CTAPOOL UP0, 0xe8 ;  /* 0x000000e8000079c8 */ /* 0x000e640008000600 */
[----:B-1----:R-:W-:-:S13]  /*08e0*/  PLOP3.LUT P0, PT, PT, PT, UP0, 0x80, 0x0 ;  /* 0x000000000000781c */ /* 0x002fda0003f0f008 */
[----:B------:R-:W-:Y:S05]  /*08f0*/  @!P0 BRA `(.L_x_177) ;  /* 0xfffffffc00f08947 */ /* 0x000fea000383ffff */
[----:B------:R-:W1:Y:S08]  /*0900*/  S2UR UR5, SR_CgaCtaId ;  /* 0x00000000000579c3 */ /* 0x000e700000008800 */
[----:B------:R-:W-:Y:S06]  /*0910*/  BAR.ARV 0x8, 0x180 ;  /* 0x0206000000007b1d */ /* 0x000fec0000002000 */
[----:B------:R-:W-:-:S02]  /*0920*/  UMOV UR4, 0x400 ;  /* 0x0000040000047882 */ /* 0x000fc40000000000 */
[----:B------:R-:W-:Y:S01]  /*0930*/  BAR.SYNC.DEFER_BLOCKING 0x5, 0x180 ;  /* 0x0146000000007b1d */ /* 0x000fe20000010000 */
[----:B-1----:R-:W-:-:S09]  /*0940*/  ULEA UR4, UR5, UR4, 0x18 ;  /* 0x0000000405047291 */ /* 0x002fd2000f8ec03f */
[----:B------:R-:W1:Y:S01]  /*0950*/  LDS.128 R8, [UR4+0x388d0] ;  /* 0x0388d004ff087984 */ /* 0x000e620008000c00 */
[----:B------:R-:W-:Y:S01]  /*0960*/  ULDC UR4, c[0x0][0xc3c] ;  /* 0x00030f0000047ab9 */ /* 0x000fe20000000800 */
[----:B------:R-:W-:Y:S06]  /*0970*/  BAR.ARV 0x4, 0x180 ;  /* 0x0106000000007b1d */ /* 0x000fec0000002000 */
[----:B-1----:R-:W-:-:S13]  /*0980*/  ISETP.GE.AND P0, PT, R11, UR4, PT ;  /* 0x000000040b007c0c */ /* 0x002fda000bf06270 */
[----:B------:R-:W-:Y:S05]  /*0990*/  @P0 EXIT ;  /* 0x000000000000094d */ /* 0x000fea0003800000 */
[----:B------:R-:W2:Y:S01]  /*09a0*/  LDL R2, [R1+0x50] ;  /* 0x0000500001027983 */ /* 0x000ea20000100800 */
[----:B------:R-:W-:Y:S01]  /*09b0*/  VIADD R0, R0, 0xffffff80 ;  /* 0xffffff8000007836 */ /* 0x000fe20000000000 */
[----:B------:R-:W-:Y:S01]  /*09c0*/  R2UR UR7, R11 ;  /* 0x000000000b0772ca */ /* 0x000fe200000e0000 */
[----:B------:R-:W-:Y:S01]  /*09d0*/  UMOV UR38, URZ ;  /* 0x0000003f00267c82 */ /* 0x000fe20008000000 */
[----:B------:R-:W-:Y:S02]  /*09e0*/  R2UR UR6, R9 ;  /* 0x00000000090672ca */ /* 0x000fe400000e0000 */
[----:B0-----:R-:W-:Y:S02]  /*09f0*/  SHF.R.S32.HI R3, RZ, 0x1f, R0 ;  /* 0x0000001fff037819 */ /* 0x001fe40000011400 */
[----:B------:R-:W-:Y:S02]  /*0a00*/  R2UR UR5, R10 ;  /* 0x000000000a0572ca */ /* 0x000fe400000e0000 */
[----:B------:R-:W-:-:S05]  /*0a10*/  LEA.HI R4, R3, R0, RZ, 0x5 ;  /* 0x0000000003047211 */ /* 0x000fca00078f28ff */
[----:B------:R-:W-:-:S05]  /*0a20*/  IMAD.SHL.U32 R6, R4, 0x20, RZ ;  /* 0x0000002004067824 */ /* 0x000fca00078e00ff */
[----:B------:R-:W-:Y:S02]  /*0a30*/  LOP3.LUT R6, R6, 0xfffffc00, RZ, 0xc0, !PT ;  /* 0xfffffc0006067812 */ /* 0x000fe400078ec0ff */
[----:B--2---:R-:W-:Y:S02]  /*0a40*/  R2UR UR4, R2 ;  /* 0x00000000020472ca */ /* 0x004fe400000e0000 */
[----:B------:R-:W-:-:S04]  /*0a50*/  LEA.HI R2, R3, R0, RZ, 0x7 ;  /* 0x0000000003027211 */ /* 0x000fc800078f38ff */
[----:B------:R-:W-:-:S05]  /*0a60*/  LOP3.LUT R5, R2, 0xffffff80, RZ, 0xc0, !PT ;  /* 0xffffff8002057812 */ /* 0x000fca00078ec0ff */
[----:B------:R-:W-:Y:S01]  /*0a70*/  IMAD.IADD R13, R0, 0x1, -R5 ;  /* 0x00000001000d7824 */ /* 0x000fe200078e0a05 */
[CC--:B------:R-:W-:Y:S01]  /*0a80*/  LEA.HI R5, R3.reuse, R0.reuse, RZ, 0x2 ;  /* 0x0000000003057211 */ /* 0x0c0fe200078f10ff */
[----:B------:R-:W-:Y:S01]  /*0a90*/  ULOP3.LUT UR8, UR4, 0x1, URZ, 0xfc, !UPT ;  /* 0x0000000104087892 */ /* 0x000fe2000f8efc3f */
[----:B------:R-:W-:Y:S02]  /*0aa0*/  LEA.HI R3, R3, R0, RZ, 0x4 ;  /* 0x0000000003037211 */ /* 0x000fe400078f20ff */
[----:B------:R-:W-:Y:S01]  /*0ab0*/  SHF.R.S32.HI R8, RZ, 0x1f, R13 ;  /* 0x0000001fff087819 */ /* 0x000fe2000001140d */
[----:B------:R-:W-:Y:S01]  /*0ac0*/  STL [R1+0x3c], R13 ;  /* 0x00003c0d01007387 */ /* 0x000fe20000100800 */
[----:B------:R-:W-:Y:S01]  /*0ad0*/  LOP3.LUT R11, R5, 0xfffffffc, RZ, 0xc0, !PT ;  /* 0xfffffffc050b7812 */ /* 0x000fe200078ec0ff */
[----:B------:R-:W-:Y:S01]  /*0ae0*/  UMOV UR4, URZ ;  /* 0x0000003f00047c82 */ /* 0x000fe20008000000 */
[----:B------:R-:W-:Y:S02]  /*0af0*/  LOP3.LUT R5, R3, 0x3fffff0, RZ, 0xc0, !PT ;  /* 0x03fffff003057812 */ /* 0x000fe400078ec0ff */
[----:B------:R-:W-:Y:S01]  /*0b00*/  LEA.HI R9, R8, R13, RZ, 0x2 ;  /* 0x0000000d08097211 */ /* 0x000fe200078f10ff */
[C---:B------:R-:W-:Y:S01]  /*0b10*/  IMAD.IADD R12, R0.reuse, 0x1, -R11 ;  /* 0x00000001000c7824 */ /* 0x040fe200078e0a0b */
[----:B------:R-:W-:Y:S01]  /*0b20*/  SHF.R.S32.HI R4, RZ, 0x4, R3 ;  /* 0x00000004ff047819 */ /* 0x000fe20000011403 */
[----:B------:R-:W-:Y:S01]  /*0b30*/  IMAD.IADD R5, R0, 0x1, -R5 ;  /* 0x0000000100057824 */ /* 0x000fe200078e0a05 */
[----:B------:R-:W-:-:S02]  /*0b40*/  SHF.R.S32.HI R10, RZ, 0x2, R9 ;  /* 0x00000002ff0a7819 */ /* 0x000fc40000011409 */
[----:B------:R-:W-:Y:S01]  /*0b50*/  SHF.R.S32.HI R7, RZ, 0x1f, R9 ;  /* 0x0000001fff077819 */ /* 0x000fe20000011409 */
[----:B------:R-:W-:Y:S01]  /*0b60*/  IMAD R6, R5, 0x40, R6 ;  /* 0x0000004005067824 */ /* 0x000fe200078e0206 */
[----:B------:R-:W-:Y:S02]  /*0b70*/  LEA.HI R0, R3, R4, RZ, 0x1 ;  /* 0x0000000403007211 */ /* 0x000fe400078f08ff */
[----:B------:R-:W-:Y:S02]  /*0b80*/  SHF.R.S32.HI R3, RZ, 0x7, R2 ;  /* 0x00000007ff037819 */ /* 0x000fe40000011402 */
[----:B------:R-:W-:Y:S02]  /*0b90*/  LEA.HI R11, R7, R10, RZ, 0x3 ;  /* 0x0000000a070b7211 */ /* 0x000fe400078f18ff */
[----:B------:R-:W-:Y:S02]  /*0ba0*/  LEA.HI R2, R2, R3, RZ, 0x1 ;  /* 0x0000000302027211 */ /* 0x000fe400078f08ff */
[----:B------:R-:W-:-:S02]  /*0bb0*/  LOP3.LUT R7, R0, 0x1ffffffe, RZ, 0xc0, !PT ;  /* 0x1ffffffe00077812 */ /* 0x000fc400078ec0ff */
[----:B------:R-:W-:Y:S02]  /*0bc0*/  LOP3.LUT R11, R11, 0xfffffff8, RZ, 0xc0, !PT ;  /* 0xfffffff80b0b7812 */ /* 0x000fe400078ec0ff */
[----:B------:R-:W-:Y:S01]  /*0bd0*/  LEA.HI R8, R8, R13, RZ, 0x5 ;  /* 0x0000000d08087211 */ /* 0x000fe200078f28ff */
[----:B------:R-:W-:Y:S01]  /*0be0*/  IMAD.IADD R7, R4, 0x1, -R7 ;  /* 0x0000000104077824 */ /* 0x000fe200078e0a07 */
[----:B------:R-:W-:Y:S01]  /*0bf0*/  LOP3.LUT R2, R2, 0x3fffffe, RZ, 0xc0, !PT ;  /* 0x03fffffe02027812 */ /* 0x000fe200078ec0ff */
[----:B------:R-:W-:Y:S01]  /*0c00*/  IMAD.IADD R11, R10, 0x1, -R11 ;  /* 0x000000010a0b7824 */ /* 0x000fe200078e0a0b */
[----:B------:R-:W-:Y:S02]  /*0c10*/  LEA.HI R0, R12, R12, RZ, 0x1 ;  /* 0x0000000c0c007211 */ /* 0x000fe400078f08ff */
[----:B------:R-:W-:Y:S01]  /*0c20*/  SHF.R.S32.HI R8, RZ, 0x5, R8 ;  /* 0x00000005ff087819 */ /* 0x000fe20000011408 */
[----:B------:R-:W-:Y:S01]  /*0c30*/  IMAD.IADD R2, R3, 0x1, -R2 ;  /* 0x0000000103027824 */ /* 0x000fe200078e0a02 */
[----:B------:R-:W-:Y:S01]  /*0c40*/  LOP3.LUT R3, R0, 0x1ffffffe, RZ, 0xc0, !PT ;  /* 0x1ffffffe00037812 */ /* 0x000fe200078ec0ff */
[----:B------:R-:W-:Y:S01]  /*0c50*/  IMAD R0, R7, 0x8, R6 ;  /* 0x0000000807007824 */ /* 0x000fe200078e0206 */
[----:B------:R-:W-:Y:S01]  /*0c60*/  LOP3.LUT R9, R9, 0x7ffffffc, RZ, 0xc0, !PT ;  /* 0x7ffffffc09097812 */ /* 0x000fe200078ec0ff */
[----:B------:R-:W-:-:S02]  /*0c70*/  IMAD R11, R8, 0x10, R11 ;  /* 0x00000010080b7824 */ /* 0x000fc400078e020b */
[----:B------:R-:W-:Y:S01]  /*0c80*/  IMAD.IADD R3, R12, 0x1, -R3 ;  /* 0x000000010c037824 */ /* 0x000fe200078e0a03 */
[----:B------:R0:W-:Y:S01]  /*0c90*/  STL [R1+0x48], R0 ;  /* 0x0000480001007387 */ /* 0x0001e20000100800 */
[----:B------:R-:W-:-:S04]  /*0ca0*/  IMAD.IADD R9, R13, 0x1, -R9 ;  /* 0x000000010d097824 */ /* 0x000fc800078e0a09 */
[----:B------:R-:W-:-:S04]  /*0cb0*/  IMAD.SHL.U32 R23, R9, 0x2, RZ ;  /* 0x0000000209177824 */ /* 0x000fc800078e00ff */
[C---:B------:R-:W-:Y:S01]  /*0cc0*/  VIADD R17, R23.reuse, 0x8 ;  /* 0x0000000817117836 */ /* 0x040fe20000000000 */
[----:B0-----:R-:W-:Y:S01]  /*0cd0*/  LEA R0, R2, R11, 0x6 ;  /* 0x0000000b02007211 */ /* 0x001fe200078e30ff */
[----:B------:R-:W-:Y:S02]  /*0ce0*/  IMAD.U32 R2, RZ, RZ, UR8 ;  /* 0x00000008ff027e24 */ /* 0x000fe4000f8e00ff */
[C---:B------:R-:W-:Y:S01]  /*0cf0*/  VIADD R16, R23.reuse, 0x10 ;  /* 0x0000001017107836 */ /* 0x040fe20000000000 */
[----:B------:R-:W-:Y:S01]  /*0d00*/  SHF.R.S32.HI R18, RZ, 0x1f, R17 ;  /* 0x0000001fff127819 */ /* 0x000fe20000011411 */
[----:B------:R0:W-:Y:S01]  /*0d10*/  STL [R1+0x40], R0 ;  /* 0x0000400001007387 */ /* 0x0001e20000100800 */
[C---:B------:R-:W-:Y:S02]  /*0d20*/  VIADD R15, R23.reuse, 0x18 ;  /* 0x00000018170f7836 */ /* 0x040fe40000000000 */
[C---:B------:R-:W-:Y:S01]  /*0d30*/  VIADD R14, R23.reuse, 0x20 ;  /* 0x00000020170e7836 */ /* 0x040fe20000000000 */
[----:B------:R1:W-:Y:S01]  /*0d40*/  STL [R1+0x4c], R2 ;  /* 0x00004c0201007387 */ /* 0x0003e20000100800 */
[C---:B------:R-:W-:Y:S01]  /*0d50*/  VIADD R13, R23.reuse, 0x28 ;  /* 0x00000028170d7836 */ /* 0x040fe20000000000 */
[----:B------:R-:W-:Y:S01]  /*0d60*/  SHF.R.S32.HI R17, RZ, 0x1f, R16 ;  /* 0x0000001fff117819 */ /* 0x000fe20000011410 */
[C---:B------:R-:W-:Y:S01]  /*0d70*/  VIADD R12, R23.reuse, 0x30 ;  /* 0x00000030170c7836 */ /* 0x040fe20000000000 */
[----:B------:R-:W-:Y:S01]  /*0d80*/  SHF.R.S32.HI R16, RZ, 0x1f, R15 ;  /* 0x0000001fff107819 */ /* 0x000fe2000001140f */
[----:B------:R-:W-:Y:S01]  /*0d90*/  VIADD R11, R23, 0x38 ;  /* 0x00000038170b7836 */ /* 0x000fe20000000000 */
[----:B------:R-:W-:Y:S01]  /*0da0*/  SHF.R.S32.HI R15, RZ, 0x1f, R14 ;  /* 0x0000001fff0f7819 */ /* 0x000fe2000001140e */
[----:B0-----:R-:W-:Y:S01]  /*0db0*/  IMAD R0, R3, 0x8, R0 ;  /* 0x0000000803007824 */ /* 0x001fe200078e0200 */
[----:B------:R-:W-:Y:S01]  /*0dc0*/  SHF.R.S32.HI R14, RZ, 0x1f, R13 ;  /* 0x0000001fff0e7819 */ /* 0x000fe2000001140d */
[C---:B------:R-:W-:Y:S01]  /*0dd0*/  VIADD R10, R23.reuse, 0x40 ;  /* 0x00000040170a7836 */ /* 0x040fe20000000000 */
[----:B------:R-:W-:Y:S01]  /*0de0*/  SHF.R.S32.HI R13, RZ, 0x1f, R12 ;  /* 0x0000001fff0d7819 */ /* 0x000fe2000001140c */
[----:B-1----:R-:W-:Y:S01]  /*0df0*/  IMAD.U32 R2, RZ, RZ, UR4 ;  /* 0x00000004ff027e24 */ /* 0x002fe2000f8e00ff */
[----:B------:R-:W-:Y:S01]  /*0e00*/  SHF.R.S32.HI R12, RZ, 0x1f, R11 ;  /* 0x0000001fff0c7819 */ /* 0x000fe2000001140b */
[C---:B------:R-:W-:Y:S01]  /*0e10*/  VIADD R9, R23.reuse, 0x48 ;  /* 0x0000004817097836 */ /* 0x040fe20000000000 */
[----:B------:R-:W-:Y:S01]  /*0e20*/  SHF.R.S32.HI R11, RZ, 0x1f, R10 ;  /* 0x0000001fff0b7819 */ /* 0x000fe2000001140a */
[C---:B------:R-:W-:Y:S01]  /*0e30*/  VIADD R8, R23.reuse, 0x50 ;  /* 0x0000005017087836 */ /* 0x040fe20000000000 */
[----:B------:R0:W-:Y:S01]  /*0e40*/  STL [R1+0x38], R2 ;  /* 0x0000380201007387 */ /* 0x0001e20000100800 */
[C---:B------:R-:W-:Y:S01]  /*0e50*/  VIADD R7, R23.reuse, 0x58 ;  /* 0x0000005817077836 */ /* 0x040fe20000000000 */
[----:B------:R-:W-:Y:S01]  /*0e60*/  SHF.R.S32.HI R10, RZ, 0x1f, R9 ;  /* 0x0000001fff0a7819 */ /* 0x000fe20000011409 */
[C---:B------:R-:W-:Y:S01]  /*0e70*/  VIADD R6, R23.reuse, 0x60 ;  /* 0x0000006017067836 */ /* 0x040fe20000000000 */
[----:B------:R1:W-:Y:S01]  /*0e80*/  STL [R1+0x44], R0 ;  /* 0x0000440001007387 */ /* 0x0003e20000100800 */
[C---:B------:R-:W-:Y:S01]  /*0e90*/  VIADD R5, R23.reuse, 0x68 ;  /* 0x0000006817057836 */ /* 0x040fe20000000000 */
[----:B------:R-:W-:Y:S01]  /*0ea0*/  SHF.R.S32.HI R9, RZ, 0x1f, R8 ;  /* 0x0000001fff097819 */ /* 0x000fe20000011408 */
[C---:B------:R-:W-:Y:S01]  /*0eb0*/  VIADD R4, R23.reuse, 0x70 ;  /* 0x0000007017047836 */ /* 0x040fe20000000000 */
[----:B------:R-:W-:Y:S01]  /*0ec0*/  SHF.R.S32.HI R8, RZ, 0x1f, R7 ;  /* 0x0000001fff087819 */ /* 0x000fe20000011407 */
[C---:B------:R-:W-:Y:S01]  /*0ed0*/  VIADD R226, R23.reuse, 0x80 ;  /* 0x0000008017e27836 */ /* 0x040fe20000000000 */
[C---:B0-----:R-:W-:Y:S01]  /*0ee0*/  IADD3 R2, R23.reuse, 0x78, RZ ;  /* 0x0000007817027810 */ /* 0x041fe20007ffe0ff */
[C---:B------:R-:W-:Y:S01]  /*0ef0*/  VIADD R225, R23.reuse, 0x88 ;  /* 0x0000008817e17836 */ /* 0x040fe20000000000 */
[----:B------:R-:W-:Y:S01]  /*0f00*/  SHF.R.S32.HI R7, RZ, 0x1f, R6 ;  /* 0x0000001fff077819 */ /* 0x000fe20000011406 */
        /* <DEDUP_REMOVED lines=18> */
[----:B------:R-:W-:Y:S01]  /*1030*/  VIADD R213, R23, 0xd8 ;  /* 0x000000d817d57836 */ /* 0x000fe20000000000 */
[----:B------:R-:W-:Y:S01]  /*1040*/  SHF.R.S32.HI R2, RZ, 0x1f, R220 ;  /* 0x0000001fff027819 */ /* 0x000fe200000114dc */
[----:B------:R-:W-:Y:S01]  /*1050*/  IMAD.U32 R16, RZ, RZ, UR4 ;  /* 0x00000004ff107e24 */ /* 0x000fe2000f8e00ff */
[----:B------:R-:W-:-:S02]  /*1060*/  SHF.R.S32.HI R5, RZ, 0x1f, R219 ;  /* 0x0000001fff057819 */ /* 0x000fc400000114db */
[----:B------:R-:W-:Y:S02]  /*1070*/  SHF.R.S32.HI R4, RZ, 0x1f, R218 ;  /* 0x0000001fff047819 */ /* 0x000fe400000114da */
[----:B-1----:R-:W-:-:S07]  /*1080*/  SHF.R.S32.HI R2, RZ, 0x1f, R217 ;  /* 0x0000001fff027819 */ /* 0x002fce00000114d9 */
.L_x_227:
[----:B------:R-:W-:Y:S01]  /*1090*/  ULDC.64 UR8, c[0x0][0xc88] ;  /* 0x0003220000087ab9 */ /* 0x000fe20000000a00 */
[----:B------:R-:W-:Y:S01]  /*10a0*/  ULDC.64 UR10, c[0x0][0xa20] ;  /* 0x00028800000a7ab9 */ /* 0x000fe20000000a00 */
[----:B------:R-:W-:Y:S02]  /*10b0*/  UIMAD.WIDE UR8, UR7, 0x4, UR8 ;  /* 0x00000004070878a5 */ /* 0x000fe4000f8e0208 */
[----:B------:R-:W-:Y:S01]  /*10c0*/  UISETP.NE.U32.AND UP1, UPT, UR10, URZ, UPT ;  /* 0x0000003f0a00728c */ /* 0x000fe2000bf25070 */
[----:B------:R-:W-:Y:S01]  /*10d0*/  UMOV UR61, URZ ;  /* 0x0000003f003d7c82 */ /* 0x000fe20008000000 */
[----:B------:R-:W-:Y:S02]  /*10e0*/  ULDC UR7, c[0x0][0x2f0] ;  /* 0x0000bc0000077ab9 */ /* 0x000fe40000000800 */
[----:B0-2---:R-:W-:Y:S02]  /*10f0*/  IMAD.U32 R2, RZ, RZ, UR8 ;  /* 0x00000008ff027e24 */ /* 0x005fe4000f8e00ff */
[----:B-1----:R-:W-:Y:S01]  /*1100*/  IMAD.U32 R3, RZ, RZ, UR9 ;  /* 0x00000009ff037e24 */ /* 0x002fe2000f8e00ff */
[----:B------:R-:W-:-:S04]  /*1110*/  ULDC.64 UR8, c[0x0][0xa28] ;  /* 0x00028a0000087ab9 */ /* 0x000fc80000000a00 */
[----:B------:R-:W2:Y:S01]  /*1120*/  LDG.E R2, desc[UR36][R2.64] ;  /* 0x0000002402027981 */ /* 0x000ea2000c1e1900 */
[----:B------:R-:W-:Y:S02]  /*1130*/  UISETP.NE.U32.AND UP0, UPT, UR8, URZ, UPT ;  /* 0x0000003f0800728c */ /* 0x000fe4000bf05070 */
[----:B------:R-:W-:Y:S02]  /*1140*/  UISETP.NE.AND.EX UP1, UPT, UR11, URZ, UPT, UP1 ;  /* 0x0000003f0b00728c */ /* 0x000fe4000bf25310 */
[----:B------:R-:W-:-:S04]  /*1150*/  UISETP.NE.AND.EX UP0, UPT, UR9, URZ, UPT, UP0 ;  /* 0x0000003f0900728c */ /* 0x000fc8000bf05300 */
[----:B------:R-:W-:Y:S02]  /*1160*/  PLOP3.LUT P1, PT, PT, PT, UP1, 0x80, 0x0 ;  /* 0x000000000000781c */ /* 0x000fe40003f2f018 */
[----:B------:R-:W-:Y:S02]  /*1170*/  PLOP3.LUT P0, PT, PT, PT, UP0, 0x80, 0x0 ;  /* 0x000000000000781c */ /* 0x000fe40003f0f008 */
[----:B--2---:R-:W-:-:S13]  /*1180*/  R2UR UR4, R2 ;  /* 0x00000000020472ca */ /* 0x004fda00000e0000 */
[----:B------:R-:W-:Y:S02]  /*1190*/  USHF.R.S32.HI UR12, URZ, 0x1f, UR4 ;  /* 0x0000001f3f0c7899 */ /* 0x000fe40008011404 */
[----:B-----5:R-:W-:Y:S01]  /*11a0*/  MOV R0, UR4 ;  /* 0x0000000400007c02 */ /* 0x020fe20008000f00 */
[----:B------:R-:W-:-:S03]  /*11b0*/  @UP0 ULEA UR8, UP2, UR4, UR8, 0x2 ;  /* 0x0000000804080291 */ /* 0x000fc6000f84103f */
[----:B------:R-:W-:Y:S01]  /*11c0*/  IMAD.U32 R2, RZ, RZ, UR12 ;  /* 0x0000000cff027e24 */ /* 0x000fe2000f8e00ff */
[----:B------:R-:W-:Y:S01]  /*11d0*/  @UP0 ULEA.HI.X UR9, UR4, UR9, UR12, 0x2, UP2 ;  /* 0x0000000904090291 */ /* 0x000fe200090f140c */
[----:B------:R-:W-:Y:S01]  /*11e0*/  STL [R1+0x30], R0 ;  /* 0x0000300001007387 */ /* 0x000fe20000100800 */
[----:B------:R-:W-:-:S03]  /*11f0*/  @UP1 ULEA UR10, UP0, UR4, UR10, 0x2 ;  /* 0x0000000a040a1291 */ /* 0x000fc6000f80103f */
[----:B------:R0:W-:Y:S01]  /*1200*/  STL [R1+0x34], R2 ;  /* 0x0000340201007387 */ /* 0x0001e20000100800 */
[----:B------:R-:W-:Y:S01]  /*1210*/  IMAD.U32 R3, RZ, RZ, UR9 ;  /* 0x00000009ff037e24 */ /* 0x000fe2000f8e00ff */
[----:B------:R-:W-:Y:S01]  /*1220*/  @UP1 ULEA.HI.X UR11, UR4, UR11, UR12, 0x2, UP0 ;  /* 0x0000000b040b1291 */ /* 0x000fe200080f140c */
[----:B------:R-:W-:Y:S02]  /*1230*/  IMAD.U32 R4, RZ, RZ, UR10 ;  /* 0x0000000aff047e24 */ /* 0x000fe4000f8e00ff */
[----:B------:R-:W-:Y:S01]  /*1240*/  ULDC UR4, c[0x0][0x424] ;  /* 0x0001090000047ab9 */ /* 0x000fe20000000800 */
[----:B0-----:R-:W-:Y:S01]  /*1250*/  IMAD.U32 R2, RZ, RZ, UR8 ;  /* 0x00000008ff027e24 */ /* 0x001fe2000f8e00ff */
[----:B------:R-:W-:-:S05]  /*1260*/  ULDC.64 UR8, c[0x0][0x418] ;  /* 0x0001060000087ab9 */ /* 0x000fca0000000a00 */
[----:B------:R-:W2:Y:S01]  /*1270*/  @P0 LDG.E R2, desc[UR36][R2.64] ;  /* 0x0000002402020981 */ /* 0x000ea2000c1e1900 */
[----:B------:R-:W-:-:S05]  /*1280*/  IMAD.U32 R5, RZ, RZ, UR11 ;  /* 0x0000000bff057e24 */ /* 0x000fca000f8e00ff */
[----:B---3--:R-:W3:Y:S01]  /*1290*/  @P1 LDG.E R4, desc[UR36][R4.64] ;  /* 0x0000002404041981 */ /* 0x008ee2000c1e1900 */
[----:B------:R-:W-:Y:S02]  /*12a0*/  UISETP.NE.U32.AND UP0, UPT, UR8, URZ, UPT ;  /* 0x0000003f0800728c */ /* 0x000fe4000bf05070 */
[----:B------:R-:W-:Y:S02]  /*12b0*/  ULOP3.LUT UR8, UR5, 0xff000000, URZ, 0xc0, !UPT ;  /* 0xff00000005087892 */ /* 0x000fe4000f8ec03f */
[----:B------:R-:W-:-:S04]  /*12c0*/  UISETP.NE.AND.EX UP0, UPT, UR9, URZ, UPT, UP0 ;  /* 0x0000003f0900728c */ /* 0x000fc8000bf05300 */
[----:B------:R-:W-:-:S04]  /*12d0*/  USEL UR4, UR4, 0x1, UP0 ;  /* 0x0000000104047887 */ /* 0x000fc80008000000 */
[----:B------:R-:W-:Y:S01]  /*12e0*/  UIMAD UR4, UR4, UR7, URZ ;  /* 0x00000007040472a4 */ /* 0x000fe2000f8e023f */
[----:B--2---:R-:W-:Y:S01]  /*12f0*/  @P0 R2UR UR61, R2 ;  /* 0x00000000023d02ca */ /* 0x004fe200000e0000 */
[----:B------:R-:W-:-:S05]  /*1300*/  IMAD.U32 R2, RZ, RZ, UR6 ;  /* 0x00000006ff027e24 */ /* 0x000fca000f8e00ff */
[----:B------:R0:W-:Y:S01]  /*1310*/  STL [R1+0x2c], R2 ;  /* 0x00002c0201007387 */ /* 0x0001e20000100800 */
[----:B---3--:R-:W-:Y:S01]  /*1320*/  @P1 R2UR UR4, R4 ;  /* 0x00000000040412ca */ /* 0x008fe200000e0000 */
[----:B----4-:R-:W-:-:S14]  /*1330*/  @P1 BRA `(.L_x_178) ;  /* 0x0000000000381947 */ /* 0x010fdc0003800000 */
[----:B------:R-:W-:Y:S02]  /*1340*/  ULDC.64 UR6, c[0x0][0xa08] ;  /* 0x0002820000067ab9 */ /* 0x000fe40000000a00 */
[----:B------:R-:W-:-:S04]  /*1350*/  ISETP.NE.U32.AND P0, PT, RZ, UR6, PT ;  /* 0x00000006ff007c0c */ /* 0x000fc8000bf05070 */
[----:B------:R-:W-:-:S13]  /*1360*/  ISETP.NE.AND.EX P0, PT, RZ, UR7, PT, P0 ;  /* 0x00000007ff007c0c */ /* 0x000fda000bf05300 */
[----:B------:R-:W-:Y:S05]  /*1370*/  @!P0 BRA `(.L_x_178) ;  /* 0x0000000000288947 */ /* 0x000fea0003800000 */
[----:B------:R-:W-:Y:S01]  /*1380*/  R2UR UR4, R0 ;  /* 0x00000000000472ca */ /* 0x000fe200000e0000 */
[----:B------:R-:W-:-:S12]  /*1390*/  ULDC.64 UR6, c[0x0][0xa08] ;  /* 0x0002820000067ab9 */ /* 0x000fd80000000a00 */
[----:B------:R-:W-:-:S06]  /*13a0*/  UIMAD.WIDE UR6, UR4, 0x4, UR6 ;  /* 0x00000004040678a5 */ /* 0x000fcc000f8e0206 */
[----:B0-----:R-:W-:Y:S02]  /*13b0*/  IMAD.U32 R2, RZ, RZ, UR6 ;  /* 0x00000006ff027e24 */ /* 0x001fe4000f8e00ff */
[----:B------:R-:W-:-:S05]  /*13c0*/  IMAD.U32 R3, RZ, RZ, UR7 ;  /* 0x00000007ff037e24 */ /* 0x000fca000f8e00ff */
[----:B------:R-:W2:Y:S04]  /*13d0*/  LDG.E R4, desc[UR36][R2.64] ;  /* 0x0000002402047981 */ /* 0x000ea8000c1e1900 */
[----:B------:R-:W3:Y:S01]  /*13e0*/  LDG.E R0, desc[UR36][R2.64+0x4] ;  /* 0x0000042402007981 */ /* 0x000ee2000c1e1900 */
[----:B--2---:R-:W-:Y:S02]  /*13f0*/  R2UR UR4, R4 ;  /* 0x00000000040472ca */ /* 0x004fe400000e0000 */
[----:B---3--:R-:W-:-:S13]  /*1400*/  R2UR UR6, R0 ;  /* 0x00000000000672ca */ /* 0x008fda00000e0000 */
[----:B------:R-:W-:-:S12]  /*1410*/  UIADD3 UR4, -UR4, UR6, URZ ;  /* 0x0000000604047290 */ /* 0x000fd8000fffe13f */
.L_x_178:
[----:B------:R-:W-:Y:S02]  /*1420*/  UIADD3 UR61, -UR61, UR4, URZ ;  /* 0x000000043d3d7290 */ /* 0x000fe4000fffe13f */
[----:B------:R-:W-:Y:S02]  /*1430*/  ULOP3.LUT UR4, UR5, 0xff0000, URZ, 0xc0, !UPT ;  /* 0x00ff000005047892 */ /* 0x000fe4000f8ec03f */
[----:B------:R-:W-:Y:S02]  /*1440*/  UISETP.GE.AND UP0, UPT, UR61, 0x1, UPT ;  /* 0x000000013d00788c */ /* 0x000fe4000bf06270 */
[----:B------:R-:W-:Y:S02]  /*1450*/  USHF.R.U32.HI UR8, URZ, 0x8, UR8 ;  /* 0x000000083f087899 */ /* 0x000fe40008011608 */
[----:B------:R-:W-:Y:S02]  /*1460*/  UIADD3 UR6, UR61, 0x4f, URZ ;  /* 0x0000004f3d067890 */ /* 0x000fe4000fffe03f */
[----:B------:R-:W-:Y:S01]  /*1470*/  PLOP3.LUT P0, PT, PT, PT, UP0, 0x80, 0x0 ;  /* 0x000000000000781c */ /* 0x000fe20003f0f008 */
[----:B------:R-:W-:-:S02]  /*1480*/  ULEA.HI UR8, UR4, UR8, URZ, 0x10 ;  /* 0x0000000804087291 */ /* 0x000fc4000f8f803f */
[----:B------:R-:W-:Y:S02]  /*1490*/  UIMAD.WIDE UR6, UR6, 0x66666667, URZ ;  /* 0x66666667060678a5 */ /* 0x000fe4000f8e023f */
[----:B------:R-:W-:Y:S02]  /*14a0*/  ULOP3.LUT UR4, UR8, 0xff, URZ, 0xc0, !UPT ;  /* 0x000000ff08047892 */ /* 0x000fe4000f8ec03f */
[----:B------:R-:W-:Y:S02]  /*14b0*/  ULOP3.LUT UR9, UR5, 0xffff, URZ, 0xc0, !UPT ;  /* 0x0000ffff05097892 */ /* 0x000fe4000f8ec03f */
[----:B------:R-:W-:Y:S02]  /*14c0*/  USHF.R.U32.HI UR5, URZ, 0x10, UR8 ;  /* 0x000000103f057899 */ /* 0x000fe40008011608 */
[----:B------:R-:W-:Y:S01]  /*14d0*/  USHF.R.U32.HI UR6, URZ, 0x1f, UR7 ;  /* 0x0000001f3f067899 */ /* 0x000fe20008011607 */
[----:B------:R-:W-:Y:S01]  /*14e0*/  IMAD.U32 R215, RZ, RZ, UR4 ;  /* 0x00000004ffd77e24 */ /* 0x000fe2000f8e00ff */
[----:B------:R-:W-:Y:S01]  /*14f0*/  UMOV UR4, URZ ;  /* 0x0000003f00047c82 */ /* 0x000fe20008000000 */
[----:B------:R-:W-:Y:S01]  /*1500*/  IMAD.U32 R216, RZ, RZ, UR9 ;  /* 0x00000009ffd87e24 */ /* 0x000fe2000f8e00ff */
[----:B------:R-:W-:Y:S01]  /*1510*/  ULEA.HI.SX32 UR9, UR7, UR6, 0x1b ;  /* 0x0000000607097291 */ /* 0x000fe2000f8fda3f */
[----:B------:R-:W-:Y:S01]  /*1520*/  IMAD.U32 R212, RZ, RZ, UR5 ;  /* 0x00000005ffd47e24 */ /* 0x000fe2000f8e00ff */
[----:B------:R-:W-:Y:S10]  /*1530*/  @!P0 BRA `(.L_x_179) ;  /* 0x0000000000948947 */ /* 0x000ff40003800000 */
[----:B------:R-:W-:Y:S01]  /*1540*/  R2UR UR5, R212 ;  /* 0x00000000d40572ca */ /* 0x000fe200000e0000 */
[----:B------:R-:W-:-:S12]  /*1550*/  ULDC UR4, c[0x0][0x9f0] ;  /* 0x00027c0000047ab9 */ /* 0x000fd80000000800 */
[----:B------:R-:W-:-:S04]  /*1560*/  UISETP.NE.AND UP0, UPT, UR5, URZ, UPT ;  /* 0x0000003f0500728c */ /* 0x000fc8000bf05270 */
[----:B------:R-:W-:-:S03]  /*1570*/  USEL UR10, UR5, UR4, UP0 ;  /* 0x00000004050a7287 */ /* 0x000fc60008000000 */
[----:B------:R-:W-:Y:S01]  /*1580*/  UMOV UR4, URZ ;  /* 0x0000003f00047c82 */ /* 0x000fe20008000000 */
[----:B------:R-:W-:Y:S02]  /*1590*/  UIADD3 UR6, UR9, -0x1, UR10 ;  /* 0xffffffff09067890 */ /* 0x000fe4000fffe00a */
[----:B------:R-:W-:-:S04]  /*15a0*/  IMAD.U32 R3, RZ, RZ, UR10 ;  /* 0x0000000aff037e24 */ /* 0x000fc8000f8e00ff */
[----:B------:R-:W-:Y:S01]  /*15b0*/  IMAD.U32 R4, RZ, RZ, UR6 ;  /* 0x00000006ff047e24 */ /* 0x000fe2000f8e00ff */
[-C--:B------:R-:W-:Y:S01]  /*15c0*/  IABS R0, R3.reuse ;  /* 0x0000000300007213 */ /* 0x080fe20000000000 */
[----:B------:R-:W-:Y:S01]  /*15d0*/  ULOP3.LUT UR6, UR6, UR10, URZ, 0x3c, !UPT ;  /* 0x0000000a06067292 */ /* 0x000fe2000f8e3c3f */
[----:B------:R-:W-:Y:S02]  /*15e0*/  IABS R5, R3 ;  /* 0x0000000300057213 */ /* 0x000fe40000000000 */
[----:B------:R-:W-:Y:S02]  /*15f0*/  R2UR UR11, R0 ;  /* 0x00000000000b72ca */ /* 0x000fe400000e0000 */
[----:B------:R-:W-:-:S05]  /*1600*/  IABS R4, R4 ;  /* 0x0000000400047213 */ /* 0x000fca0000000000 */
[----:B------:R-:W-:-:S05]  /*1610*/  IMAD.MOV.U32 R3, RZ, RZ, R4 ;  /* 0x000000ffff037224 */ /* 0x000fca00078e0004 */
[----:B------:R-:W-:Y:S01]  /*1620*/  R2UR UR8, R3 ;  /* 0x00000000030872ca */ /* 0x000fe200000e0000 */
[----:B------:R-:W1:Y:S08]  /*1630*/  I2F.RP R0, UR11 ;  /* 0x0000000b00007d06 */ /* 0x000e700008209400 */
[----:B-1----:R-:W0:Y:S02]  /*1640*/  MUFU.RCP R0, R0 ;  /* 0x0000000000007308 */ /* 0x002e240000001000 */
        /* <DEDUP_REMOVED lines=20> */
.L_x_179:
[----:B------:R-:W-:Y:S01]  /*1790*/  R2UR UR5, R215 ;  /* 0x00000000d70572ca */ /* 0x000fe200000e0000 */
[----:B------:R-:W-:Y:S01]  /*17a0*/  IMAD.U32 R3, RZ, RZ, UR4 ;  /* 0x00000004ff037e24 */ /* 0x000fe2000f8e00ff */
[----:B------:R-:W-:Y:S01]  /*17b0*/  MOV R0, UR9 ;  /* 0x0000000900007c02 */ /* 0x000fe20008000f00 */
[----:B0-----:R-:W-:Y:S01]  /*17c0*/  IMAD.MOV.U32 R2, RZ, RZ, RZ ;  /* 0x000000ffff027224 */ /* 0x001fe200078e00ff */
[----:B------:R-:W-:Y:S02]  /*17d0*/  PLOP3.LUT P0, PT, PT, PT, PT, 0x80, 0x0 ;  /* 0x000000000000781c */ /* 0x000fe40003f0f070 */
[----:B------:R-:W-:Y:S02]  /*17e0*/  CS2R R150, SRZ ;  /* 0x0000000000967805 */ /* 0x000fe4000001ff00 */
[----:B------:R-:W-:Y:S02]  /*17f0*/  CS2R R148, SRZ ;  /* 0x0000000000947805 */ /* 0x000fe4000001ff00 */
[----:B------:R-:W-:-:S02]  /*1800*/  CS2R R146, SRZ ;  /* 0x0000000000927805 */ /* 0x000fc4000001ff00 */
[----:B------:R-:W-:Y:S02]  /*1810*/  CS2R R144, SRZ ;  /* 0x0000000000907805 */ /* 0x000fe4000001ff00 */
[----:B------:R-:W-:Y:S02]  /*1820*/  CS2R R142, SRZ ;  /* 0x00000000008e7805 */ /* 0x000fe4000001ff00 */
[----:B------:R-:W-:Y:S02]  /*1830*/  CS2R R140, SRZ ;  /* 0x00000000008c7805 */ /* 0x000fe4000001ff00 */
[----:B------:R-:W-:Y:S02]  /*1840*/  CS2R R138, SRZ ;  /* 0x00000000008a7805 */ /* 0x000fe4000001ff00 */
[----:B------:R-:W-:Y:S01]  /*1850*/  CS2R R136, SRZ ;  /* 0x0000000000887805 */ /* 0x000fe2000001ff00 */
[----:B------:R-:W-:Y:S01]  /*1860*/  UIMAD UR5, UR5, UR4, URZ ;  /* 0x00000004050572a4 */ /* 0x000fe2000f8e023f */
[----:B------:R-:W-:-:S02]  /*1870*/  CS2R R134, SRZ ;  /* 0x0000000000867805 */ /* 0x000fc4000001ff00 */
[----:B------:R-:W-:Y:S02]  /*1880*/  CS2R R132, SRZ ;  /* 0x0000000000847805 */ /* 0x000fe4000001ff00 */
[----:B------:R-:W-:Y:S02]  /*1890*/  CS2R R130, SRZ ;  /* 0x0000000000827805 */ /* 0x000fe4000001ff00 */
[----:B------:R-:W-:Y:S02]  /*18a0*/  CS2R R128, SRZ ;  /* 0x0000000000807805 */ /* 0x000fe4000001ff00 */
[----:B------:R-:W-:Y:S02]  /*18b0*/  CS2R R126, SRZ ;  /* 0x00000000007e7805 */ /* 0x000fe4000001ff00 */
[----:B------:R-:W-:Y:S01]  /*18c0*/  VIADDMNMX R3, R3, UR5, R0, PT ;  /* 0x0000000503037c46 */ /* 0x000fe2000b800100 */
[----:B------:R-:W-:Y:S01]  /*18d0*/  IMAD.U32 R22, RZ, RZ, UR5 ;  /* 0x00000005ff167e24 */ /* 0x000fe2000f8e00ff */
[----:B------:R-:W-:Y:S01]  /*18e0*/  CS2R R124, SRZ ;  /* 0x00000000007c7805 */ /* 0x000fe2000001ff00 */
[----:B------:R-:W-:Y:S01]  /*18f0*/  IMAD.MOV.U32 R0, RZ, RZ, RZ ;  /* 0x000000ffff007224 */ /* 0x000fe200078e00ff */
[----:B------:R-:W-:-:S02]  /*1900*/  R2UR UR60, R3 ;  /* 0x00000000033c72ca */ /* 0x000fc400000e0000 */
        /* <DEDUP_REMOVED lines=11> */
[----:B------:R-:W-:Y:S01]  /*19c0*/  CS2R R100, SRZ ;  /* 0x0000000000647805 */ /* 0x000fe2000001ff00 */
[----:B------:R-:W-:Y:S01]  /*19d0*/  UISETP.GT.AND UP0, UPT, UR60, UR5, UPT ;  /* 0x000000053c00728c */ /* 0x000fe2000bf04270 */
[----:B------:R-:W-:-:S02]  /*19e0*/  CS2R R98, SRZ ;  /* 0x0000000000627805 */ /* 0x000fc4000001ff00 */
[----:B------:R-:W-:Y:S02]  /*19f0*/  CS2R R96, SRZ ;  /* 0x0000000000607805 */ /* 0x000fe4000001ff00 */
[----:B------:R-:W-:Y:S02]  /*1a00*/  CS2R R94, SRZ ;  /* 0x00000000005e7805 */ /* 0x000fe4000001ff00 */
[----:B------:R-:W-:Y:S02]  /*1a10*/  CS2R R92, SRZ ;  /* 0x00000000005c7805 */ /* 0x000fe4000001ff00 */
[----:B------:R-:W-:Y:S02]  /*1a20*/  CS2R R90, SRZ ;  /* 0x00000000005a7805 */ /* 0x000fe4000001ff00 */
[----:B------:R-:W-:Y:S02]  /*1a30*/  PLOP3.LUT P1, PT, PT, PT, UP0, 0x80, 0x0 ;  /* 0x000000000000781c */ /* 0x000fe40003f2f008 */
        /* <DEDUP_REMOVED lines=33> */
[----:B------:R-:W-:Y:S06]  /*1c50*/  @!P1 BRA `(.L_x_180) ;  /* 0x0000009c00509947 */ /* 0x000fec0003800000 */
[----:B------:R-:W0:Y:S01]  /*1c60*/  S2R R0, SR_TID.X ;  /* 0x0000000000007919 */ /* 0x000e220000002100 */
[----:B------:R-:W1:Y:S01]  /*1c70*/  S2UR UR7, SR_CgaCtaId ;  /* 0x00000000000779c3 */ /* 0x000e620000008800 */
[----:B------:R-:W-:Y:S02]  /*1c80*/  UMOV UR6, 0x400 ;  /* 0x0000040000067882 */ /* 0x000fe40000000000 */
[----:B-1----:R-:W-:-:S04]  /*1c90*/  ULEA UR6, UR7, UR6, 0x18 ;  /* 0x0000000607067291 */ /* 0x002fc8000f8ec03f */
[----:B------:R-:W-:Y:S01]  /*1ca0*/  UIADD3 UR6, UR6, 0x14400, URZ ;  /* 0x0001440006067890 */ /* 0x000fe2000fffe03f */
[----:B0-----:R-:W-:-:S03]  /*1cb0*/  VIADD R0, R0, 0xffffff80 ;  /* 0xffffff8000007836 */ /* 0x001fc60000000000 */
[----:B------:R-:W-:Y:S02]  /*1cc0*/  ULOP3.LUT UP0, URZ, UR6, 0x9f, URZ, 0xc0, !UPT ;  /* 0x0000009f063f7892 */ /* 0x000fe4000f80c03f */
[----:B------:R-:W-:-:S04]  /*1cd0*/  SHF.R.S32.HI R3, RZ, 0x1f, R0 ;  /* 0x0000001fff037819 */ /* 0x000fc80000011400 */
[----:B------:R-:W-:Y:S02]  /*1ce0*/  PLOP3.LUT P0, PT, PT, PT, UP0, 0x80, 0x0 ;  /* 0x000000000000781c */ /* 0x000fe40003f0f008 */
[----:B------:R-:W-:-:S04]  /*1cf0*/  LEA.HI R3, R3, R0, RZ, 0x7 ;  /* 0x0000000003037211 */ /* 0x000fc800078f38ff */
[----:B------:R-:W-:-:S06]  /*1d00*/  SHF.R.S32.HI R3, RZ, 0x7, R3 ;  /* 0x00000007ff037819 */ /* 0x000fcc0000011403 */
[----:B------:R-:W0:Y:S02]  /*1d10*/  SHFL.IDX PT, R3, R3, RZ, 0x1f ;  /* 0x00001fff03037589 */ /* 0x000e2400000e0000 */
[----:B0-----:R-:W-:-:S13]  /*1d20*/  R2UR UR4, R3 ;  /* 0x00000000030472ca */ /* 0x001fda00000e0000 */
        /* <DEDUP_REMOVED lines=10> */
[----:B------:R-:W-:Y:S01]  /*1dd0*/  IMAD.U32 R4, RZ, RZ, UR4 ;  /* 0x00000004ff047e24 */ /* 0x000fe2000f8e00ff */
[----:B------:R0:W1:Y:S01]  /*1de0*/  LDC.64 R2, c[0x4][R0] ;  /* 0x0100000000027b82 */ /* 0x0000620000000a00 */
[----:B------:R-:W-:Y:S01]  /*1df0*/  IMAD.U32 R5, RZ, RZ, UR5 ;  /* 0x00000005ff057e24 */ /* 0x000fe2000f8e00ff */
[----:B------:R-:W-:Y:S01]  /*1e00*/  ULDC.64 UR4, c[0x4][0xb0] ;  /* 0x01002c0000047ab9 */ /* 0x000fe20000000a00 */
[----:B------:R-:W-:Y:S02]  /*1e10*/  IMAD.U32 R10, RZ, RZ, UR6 ;  /* 0x00000006ff0a7e24 */ /* 0x000fe4000f8e00ff */
[----:B------:R-:W-:Y:S02]  /*1e20*/  IMAD.U32 R6, RZ, RZ, UR4 ;  /* 0x00000004ff067e24 */ /* 0x000fe4000f8e00ff */
[----:B------:R-:W-:-:S02]  /*1e30*/  IMAD.U32 R7, RZ, RZ, UR5 ;  /* 0x00000005ff077e24 */ /* 0x000fc4000f8e00ff */
[----:B------:R-:W-:Y:S02]  /*1e40*/  IMAD.U32 R11, RZ, RZ, UR7 ;  /* 0x00000007ff0b7e24 */ /* 0x000fe4000f8e00ff */
[----:B------:R-:W-:Y:S02]  /*1e50*/  IMAD.MOV.U32 R8, RZ, RZ, 0x70 ;  /* 0x00000070ff087424 */ /* 0x000fe400078e00ff */
[----:B------:R-:W-:Y:S02]  /*1e60*/  IMAD.MOV.U32 R12, RZ, RZ, 0x1 ;  /* 0x00000001ff0c7424 */ /* 0x000fe400078e00ff */
[----:B0-----:R-:W-:-:S07]  /*1e70*/  IMAD.MOV.U32 R13, RZ, RZ, RZ ;  /* 0x000000ffff0d7224 */ /* 0x001fce00078e00ff */
[----:B------:R-:W-:-:S07]  /*1e80*/  LEPC R20, `(.L_x_181) ;  /* 0x000000001014794e */ /* 0x000fce0000000000 */
[----:B-1----:R-:W-:Y:S05]  /*1e90*/  CALL.ABS.NOINC R2 ;  /* 0x0000000002007343 */ /* 0x002fea0003c00000 */
.L_x_181:
[----:B------:R-:W2:Y:S04]  /*1ea0*/  LDL R17, [R1+0x38] ;  /* 0x0000380001117983 */ /* 0x000ea80000100800 */
[----:B------:R-:W3:Y:S01]  /*1eb0*/  LDL R2, [R1+0x4c] ;  /* 0x00004c0001027983 */ /* 0x000ee20000100800 */
[----:B------:R-:W0:Y:S01]  /*1ec0*/  S2UR UR5, SR_CgaCtaId ;  /* 0x00000000000579c3 */ /* 0x000e220000008800 */
[----:B------:R-:W-:Y:S01]  /*1ed0*/  MOV R5, 0x400 ;  /* 0x0000040000057802 */ /* 0x000fe20000000f00 */
[----:B0-----:R-:W-:-:S05]  /*1ee0*/  IMAD.U32 R6, RZ, RZ, UR5 ;  /* 0x00000005ff067e24 */ /* 0x001fca000f8e00ff */
[----:B------:R-:W-:Y:S02]  /*1ef0*/  LEA R5, R6, R5, 0x18 ;  /* 0x0000000506057211 */ /* 0x000fe400078ec0ff */
[----:B--2---:R-:W-:Y:S02]  /*1f00*/  R2UR UR7, R17 ;  /* 0x00000000110772ca */ /* 0x004fe400000e0000 */
[----:B---3--:R-:W-:-:S11]  /*1f10*/  R2UR UR6, R2 ;  /* 0x00000000020672ca */ /* 0x008fd600000e0000 */
[----:B------:R-:W-:-:S04]  /*1f20*/  ULEA.HI UR4, UR7, UR7, URZ, 0x1 ;  /* 0x0000000707047291 */ /* 0x000fc8000f8f083f */
[----:B------:R-:W-:Y:S01]  /*1f30*/  ULOP3.LUT UR4, UR4, 0xfffffffe, URZ, 0xc0, !UPT ;  /* 0xfffffffe04047892 */ /* 0x000fe2000f8ec03f */
[----:B------:R-:W-:-:S03]  /*1f40*/  MOV R2, UR6 ;  /* 0x0000000600027c02 */ /* 0x000fc60008000f00 */
[----:B------:R-:W-:Y:S01]  /*1f50*/  UIADD3 UR4, UR7, -UR4, URZ ;  /* 0x8000000407047290 */ /* 0x000fe2000fffe03f */
[----:B------:R-:W-:-:S05]  /*1f60*/  ISETP.NE.AND P0, PT, R2, 0x3, PT ;  /* 0x000000030200780c */ /* 0x000fca0003f05270 */
[----:B------:R-:W-:-:S05]  /*1f70*/  IMAD.U32 R0, RZ, RZ, UR4 ;  /* 0x00000004ff007e24 */ /* 0x000fca000f8e00ff */
[----:B------:R-:W-:-:S04]  /*1f80*/  SHF.L.U32 R0, R0, 0x1f, RZ ;  /* 0x0000001f00007819 */ /* 0x000fc800000006ff */
[----:B------:R-:W0:Y:S02]  /*1f90*/  SYNCS.PHASECHK.TRANS64.TRYWAIT P1, [R5+URZ+0x38800], R0 ;  /* 0x03880000050075a7 */ /* 0x000e24000802017f */
[----:B0-----:R-:W-:Y:S05]  /*1fa0*/  @!P1 BRA `(.L_x_182) ;  /* 0x00000140009c9947 */ /* 0x001fea0003800000 */
.L_x_314:
[----:B------:R-:W-:Y:S05]  /*1fb0*/  @!P0 BRA `(.L_x_183) ;  /* 0x0000000000048947 */ /* 0x000fea0003800000 */
[----:B------:R-:W-:Y:S01]  /*1fc0*/  BPT.TRAP 0x1 ;  /* 0x000000040000795c */ /* 0x000fe20000300000 */
.L_x_183:
[----:B------:R-:W-:Y:S01]  /*1fd0*/  R2UR UR4, R16 ;  /* 0x00000000100472ca */ /* 0x000fe200000e0000 */
[----:B0-----:R-:W-:-:S04]  /*1fe0*/  IMAD.U32 R0, RZ, RZ, UR38 ;  /* 0x00000026ff007e24 */ /* 0x001fc8000f8e00ff */
[----:B------:R-:W-:-:S08]  /*1ff0*/  IMAD R0, R0, 0x8, R5 ;  /* 0x0000000800007824 */ /* 0x000fd000078e0205 */
[----:B------:R-:W-:-:S05]  /*2000*/  IMAD.U32 R3, RZ, RZ, UR4 ;  /* 0x00000004ff037e24 */ /* 0x000fca000f8e00ff */
[----:B------:R-:W-:-:S04]  /*2010*/  SHF.L.U32 R3, R3, 0x1f, RZ ;  /* 0x0000001f03037819 */ /* 0x000fc800000006ff */
[----:B------:R0:W1:Y:S01]  /*2020*/  SYNCS.PHASECHK.TRANS64.TRYWAIT P1, [R0+URZ+0x38830], R3 ;  /* 0x03883003000075a7 */ /* 0x000062000802017f */
[----:B------:R-:W-:Y:S05]  /*2030*/  @!P0 BRA `(.L_x_184) ;  /* 0x0000000000048947 */ /* 0x000fea0003800000 */
[----:B------:R-:W-:Y:S01]  /*2040*/  BPT.TRAP 0x1 ;  /* 0x000000040000795c */ /* 0x000fe20000300000 */
.L_x_184:
[----:B------:R-:W-:Y:S01]  /*2050*/  IMAD.MOV.U32 R151, RZ, RZ, RZ ;  /* 0x000000ffff977224 */ /* 0x000fe200078e00ff */
[----:B-1----:R-:W-:Y:S06]  /*2060*/  @P1 BRA `(.L_x_185) ;  /* 0x0000000000081947 */ /* 0x002fec0003800000 */
[----:B------:R-:W1:Y:S02]  /*2070*/  SYNCS.PHASECHK.TRANS64.TRYWAIT P1, [R0+URZ+0x38830], R3 ;  /* 0x03883003000075a7 */ /* 0x000e64000802017f */
[----:B-1----:R-:W-:Y:S05]  /*2080*/  @!P1 BRA `(.L_x_186) ;  /* 0x0000014000789947 */ /* 0x002fea0003800000 */
.L_x_185:
[----:B------:R-:W-:Y:S05]  /*2090*/  WARPSYNC.ALL ;  /* 0x0000000000007948 */ /* 0x000fea0003800000 */
[----:B------:R-:W-:Y:S01]  /*20a0*/  R2UR UR4, R5 ;  /* 0x00000000050472ca */ /* 0x000fe200000e0000 */
[----:B------:R-:W-:Y:S01]  /*20b0*/  ULOP3.LUT UR5, UR39, 0x10000, URZ, 0xfc, !UPT ;  /* 0x0001000027057892 */ /* 0x000fe2000f8efc3f */
[----:B------:R-:W-:Y:S01]  /*20c0*/  WARPGROUP.ARRIVE ;  /* 0x00000000000079c5 */ /* 0x000fe20000000000 */
[----:B------:R-:W-:Y:S01]  /*20d0*/  UMOV UR17, 0x40000040 ;  /* 0x4000004000117882 */ /* 0x000fe20000000000 */
[----:B------:R-:W-:Y:S01]  /*20e0*/  UMOV UR19, 0x40000040 ;  /* 0x4000004000137882 */ /* 0x000fe20000000000 */
[----:B------:R-:W-:Y:S01]  /*20f0*/  UMOV UR9, UR17 ;  /* 0x0000001100097c82 */ /* 0x000fe20008000000 */
[----:B------:R-:W-:Y:S01]  /*2100*/  UMOV UR11, 0x40000040 ;  /* 0x40000040000b7882 */ /* 0x000fe20000000000 */
[----:B------:R-:W-:Y:S01]  /*2110*/  UMOV UR13, UR17 ;  /* 0x00000011000d7c82 */ /* 0x000fe20008000000 */
[----:B------:R-:W-:Y:S01]  /*2120*/  UMOV UR16, UR5 ;  /* 0x0000000500107c82 */ /* 0x000fe20008000000 */
[----:B------:R-:W-:Y:S01]  /*2130*/  UMOV UR15, 0x40000040 ;  /* 0x40000040000f7882 */ /* 0x000fe20000000000 */
[----:B------:R-:W-:Y:S01]  /*2140*/  UMOV UR8, UR16 ;  /* 0x0000001000087c82 */ /* 0x000fe20008000000 */
[----:B------:R-:W-:Y:S01]  /*2150*/  UMOV UR12, UR16 ;  /* 0x00000010000c7c82 */ /* 0x000fe20008000000 */
[----:B------:R-:W-:Y:S01]  /*2160*/  IMAD.U32 R18, RZ, RZ, UR16 ;  /* 0x00000010ff127e24 */ /* 0x000fe2000f8e00ff */
[----:B------:R-:W-:Y:S01]  /*2170*/  UIADD3 UR4, UR4, 0x24400, URZ ;  /* 0x0002440004047890 */ /* 0x000fe2000fffe03f */
[----:B------:R-:W-:Y:S01]  /*2180*/  IMAD.U32 R19, RZ, RZ, UR17 ;  /* 0x00000011ff137e24 */ /* 0x000fe2000f8e00ff */
[----:B------:R-:W-:Y:S01]  /*2190*/  UMOV UR23, 0x40000040 ;  /* 0x4000004000177882 */ /* 0x000fe20000000000 */
[----:B------:R-:W-:Y:S01]  /*21a0*/  UMOV UR27, 0x40000040 ;  /* 0x40000040001b7882 */ /* 0x000fe20000000000 */
[----:B------:R-:W-:Y:S01]  /*21b0*/  USHF.R.U32.HI UR4, URZ, 0x4, UR4 ;  /* 0x000000043f047899 */ /* 0x000fe20008011604 */
[----:B------:R-:W-:Y:S01]  /*21c0*/  MOV R7, UR38 ;  /* 0x0000002600077c02 */ /* 0x000fe20008000f00 */
[----:B------:R-:W-:Y:S01]  /*21d0*/  UMOV UR31, 0x40000040 ;  /* 0x40000040001f7882 */ /* 0x000fe20000000000 */
[----:B------:R-:W-:Y:S01]  /*21e0*/  UMOV UR35, 0x40000040 ;  /* 0x4000004000237882 */ /* 0x000fe20000000000 */
[----:B------:R-:W-:Y:S01]  /*21f0*/  ULOP3.LUT UR4, UR4, 0x3fff, URZ, 0xc0, !UPT ;  /* 0x00003fff04047892 */ /* 0x000fe2000f8ec03f */
[----:B------:R-:W-:Y:S01]  /*2200*/  MOV R17, UR37 ;  /* 0x0000002500117c02 */ /* 0x000fe20008000f00 */
[----:B------:R-:W-:Y:S01]  /*2210*/  UMOV UR43, 0x40000040 ;  /* 0x40000040002b7882 */ /* 0x000fe20000000000 */
[----:B------:R-:W-:Y:S01]  /*2220*/  UMOV UR47, 0x40000040 ;  /* 0x40000040002f7882 */ /* 0x000fe20000000000 */
[----:B------:R-:W-:Y:S01]  /*2230*/  ULOP3.LUT UR39, UR4, 0x10000, URZ, 0xfc, !UPT ;  /* 0x0001000004277892 */ /* 0x000fe2000f8efc3f */
[----:B------:R-:W-:Y:S01]  /*2240*/  MOV R20, UR36 ;  /* 0x0000002400147c02 */ /* 0x000fe20008000f00 */
[----:B------:R-:W-:Y:S01]  /*2250*/  UMOV UR51, 0x40000040 ;  /* 0x4000004000337882 */ /* 0x000fe20000000000 */
[----:B------:R-:W-:Y:S01]  /*2260*/  UMOV UR55, 0x40000040 ;  /* 0x4000004000377882 */ /* 0x000fe20000000000 */
[----:B------:R-:W-:Y:S01]  /*2270*/  UIMAD UR4, UR38, 0xa00, UR39 ;  /* 0x00000a00260478a4 */ /* 0x000fe2000f8e0227 */
[----:B------:R-:W-:Y:S01]  /*2280*/  UMOV UR59, 0x40000040 ;  /* 0x40000040003b7882 */ /* 0x000fe20000000000 */
[----:B------:R-:W-:-:S02]  /*2290*/  MOV R4, UR39 ;  /* 0x0000002700047c02 */ /* 0x000fc40008000f00 */
[----:B------:R-:W-:Y:S02]  /*22a0*/  UIADD3 UR10, UR4, 0x80, URZ ;  /* 0x00000080040a7890 */ /* 0x000fe4000fffe03f */
[----:B------:R-:W-:Y:S02]  /*22b0*/  UIADD3 UR14, UR4, 0x100, URZ ;  /* 0x00000100040e7890 */ /* 0x000fe4000fffe03f */
[----:B------:R-:W-:Y:S01]  /*22c0*/  UMOV UR18, UR4 ;  /* 0x0000000400127c82 */ /* 0x000fe20008000000 */
[----:B------:R-:W-:Y:S01]  /*22d0*/  UIADD3 UR6, UR4, 0x180, URZ ;  /* 0x0000018004067890 */ /* 0x000fe2000fffe03f */
[----:B------:R-:W-:Y:S01]  /*22e0*/  HGMMA.64x16x16.F32.BF16 R56, gdesc[UR16], RZ, !UPT, gsb0 ;  /* 0x00200000103879f0 */ /* 0x000fe2000c0018ff */
[----:B------:R-:W-:Y:S01]  /*22f0*/  UIADD3 UR7, UR4, 0x200, URZ ;  /* 0x0000020004077890 */ /* 0x000fe2000fffe03f */
[----:B------:R-:W-:Y:S01]  /*2300*/  UMOV UR19, 0x40000040 ;  /* 0x4000004000137882 */ /* 0x000fe20000000000 */
        /* <DEDUP_REMOVED lines=8> */
[----:B------:R-:W-:Y:S01]  /*2390*/  UIADD3 UR58, UR4, 0x804, URZ ;  /* 0x00000804043a7890 */ /* 0x000fe2000fffe03f */
[----:B------:R-:W-:Y:S01]  /*23a0*/  UMOV UR39, 0x40000040 ;  /* 0x4000004000277882 */ /* 0x000fe20000000000 */
[----:B------:R-:W-:Y:S02]  /*23b0*/  WARPGROUP.DEPBAR.LE gsb0, 0x0 ;  /* 0x00008000000079c5 */ /* 0x000fe40000010000 */
[----:B------:R-:W-:-:S06]  /*23c0*/  WARPGROUP.ARRIVE ;  /* 0x00000000000079c5 */ /* 0x000fcc0000000000 */
[----:B------:R-:W-:Y:S01]  /*23d0*/  HGMMA.64x16x16.F32.BF16 R48, gdesc[UR8], RZ, !UPT, gsb0 ;  /* 0x00200000083079f0 */ /* 0x000fe2000c0018ff */
[----:B------:R-:W-:Y:S01]  /*23e0*/  UMOV UR8, UR16 ;  /* 0x0000001000087c82 */ /* 0x000fe20008000000 */
[----:B------:R-:W-:Y:S01]  /*23f0*/  UMOV UR9, UR17 ;  /* 0x0000001100097c82 */ /* 0x000fe20008000000 */
[----:B------:R-:W-:Y:S01]  /*2400*/  UMOV UR10, UR6 ;  /* 0x00000006000a7c82 */ /* 0x000fe20008000000 */
[----:B------:R-:W-:Y:S01]  /*2410*/  UMOV UR11, 0x40000040 ;  /* 0x40000040000b7882 */ /* 0x000fe20000000000 */
[----:B------:R-:W-:Y:S01]  /*2420*/  UIADD3 UR6, UR5, 0x2, URZ ;  /* 0x0000000205067890 */ /* 0x000fe2000fffe03f */
[----:B------:R-:W-:Y:S02]  /*2430*/  WARPGROUP.DEPBAR.LE gsb0, 0x0 ;  /* 0x00008000000079c5 */ /* 0x000fe40000010000 */
[----:B------:R-:W-:-:S06]  /*2440*/  WARPGROUP.ARRIVE ;  /* 0x00000000000079c5 */ /* 0x000fcc0000000000 */
[----:B------:R-:W-:Y:S01]  /*2450*/  HGMMA.64x16x16.F32.BF16 R40, gdesc[UR12], RZ, !UPT, gsb0 ;  /* 0x002000000c2879f0 */ /* 0x000fe2000c0018ff */
        /* <DEDUP_REMOVED lines=9> */
[----:B------:R-:W-:Y:S01]  /*24f0*/  UMOV UR16, UR6 ;  /* 0x0000000600107c82 */ /* 0x000fe20008000000 */
[----:B------:R-:W-:Y:S01]  /*2500*/  UIADD3 UR6, UR4, 0x2, URZ ;  /* 0x0000000204067890 */ /* 0x000fe2000fffe03f */
[----:B------:R-:W-:Y:S01]  /*2510*/  IMAD.U32 R14, RZ, RZ, UR16 ;  /* 0x00000010ff0e7e24 */ /* 0x000fe2000f8e00ff */
[----:B------:R-:W-:Y:S01]  /*2520*/  UMOV UR17, 0x40000040 ;  /* 0x4000004000117882 */ /* 0x000fe20000000000 */
[----:B------:R-:W-:Y:S01]  /*2530*/  UMOV UR12, UR16 ;  /* 0x00000010000c7c82 */ /* 0x000fe20008000000 */
[----:B------:R-:W-:Y:S01]  /*2540*/  UMOV UR13, UR17 ;  /* 0x00000011000d7c82 */ /* 0x000fe20008000000 */
[----:B------:R-:W-:Y:S01]  /*2550*/  UIADD3 UR7, UR4, 0x202, URZ ;  /* 0x0000020204077890 */ /* 0x000fe2000fffe03f */
[----:B------:R-:W-:Y:S01]  /*2560*/  IMAD.U32 R15, RZ, RZ, UR17 ;  /* 0x00000011ff0f7e24 */ /* 0x000fe2000f8e00ff */
[----:B------:R-:W-:Y:S01]  /*2570*/  UMOV UR18, UR6 ;  /* 0x0000000600127c82 */ /* 0x000fe20008000000 */
[----:B------:R-:W-:Y:S01]  /*2580*/  UIADD3 UR6, UR4, 0x182, URZ ;  /* 0x0000018204067890 */ /* 0x000fe2000fffe03f */
        /* <DEDUP_REMOVED lines=10> */
[----:B------:R-:W-:Y:S02]  /*2630*/  UMOV UR19, 0x40000040 ;  /* 0x4000004000137882 */ /* 0x000fe40000000000 */
        /* <DEDUP_REMOVED lines=134> */
[----:B------:R-:W-:Y:S02]  /*2ea0*/  MOV R2, UR13 ;  /* 0x0000000d00027c02 */ /* 0x000fe40008000f00 */
[----:B01----:R-:W-:Y:S01]  /*2eb0*/  MOV R3, UR12 ;  /* 0x0000000c00037c02 */ /* 0x003fe20008000f00 */
[----:B------:R-:W-:-:S02]  /*2ec0*/  WARPGROUP.DEPBAR.LE gsb0, 0x0 ;  /* 0x00008000000079c5 */ /* 0x000fc40000010000 */
        /* <DEDUP_REMOVED lines=39> */
[----:B------:R-:W-:Y:S01]  /*3140*/  UMOV UR13, 0x40000040 ;  /* 0x40000040000d7882 */ /* 0x000fe20000000000 */
[----:B------:R-:W-:Y:S01]  /*3150*/  UMOV UR15, 0x40000040 ;  /* 0x40000040000f7882 */ /* 0x000fe20000000000 */
[----:B------:R-:W-:Y:S01]  /*3160*/  UMOV UR37, UR13 ;  /* 0x0000000d00257c82 */ /* 0x000fe20008000000 */
[----:B------:R-:W-:Y:S01]  /*3170*/  IMAD.U32 R9, RZ, RZ, UR13 ;  /* 0x0000000dff097e24 */ /* 0x000fe2000f8e00ff */
        /* <DEDUP_REMOVED lines=225> */
[----:B------:R-:W-:-:S07]  /*3f90*/  UIADD3 UR5, UR5, 0xc06, URZ ;  /* 0x00000c0605057890 */ /* 0x000fce000fffe03f */
[----:B------:R-:W-:Y:S01]  /*3fa0*/  UMOV UR12, UR5 ;  /* 0x00000005000c7c82 */ /* 0x000fe20008000000 */
[----:B------:R-:W-:Y:S01]  /*3fb0*/  UIADD3 UR5, UR4, 0x806, URZ ;  /* 0x0000080604057890 */ /* 0x000fe2000fffe03f */
[----:B------:R-:W-:Y:S01]  /*3fc0*/  IMAD.U32 R8, RZ, RZ, UR12 ;  /* 0x0000000cff087e24 */ /* 0x000fe2000f8e00ff */
[----:B------:R-:W-:-:S05]  /*3fd0*/  UMOV UR36, UR12 ;  /* 0x0000000c00247c82 */ /* 0x000fca0008000000 */
        /* <DEDUP_REMOVED lines=58> */
[----:B------:R-:W-:Y:S02]  /*4380*/  R2UR UR39, R4 ;  /* 0x00000000042772ca */ /* 0x000fe400000e0000 */
[----:B------:R-:W-:Y:S02]  /*4390*/  R2UR UR38, R7 ;  /* 0x00000000072672ca */ /* 0x000fe400000e0000 */
[----:B------:R-:W-:Y:S02]  /*43a0*/  R2UR UR37, R17 ;  /* 0x00000000112572ca */ /* 0x000fe400000e0000 */
[----:B------:R-:W-:Y:S01]  /*43b0*/  R2UR UR36, R20 ;  /* 0x00000000142472ca */ /* 0x000fe200000e0000 */
        /* <DEDUP_REMOVED lines=16> */
.L_x_187:
[----:B------:R-:W-:Y:S01]  /*44c0*/  ULDC UR4, c[0x0][0x9d8] ;  /* 0x0002760000047ab9 */ /* 0x000fe20000000800 */
[----:B------:R-:W-:Y:S01]  /*44d0*/  ULDC UR5, c[0x0][0x988] ;  /* 0x0002620000057ab9 */ /* 0x000fe20000000800 */
[----:B------:R-:W-:Y:S01]  /*44e0*/  FMUL.FTZ R58, R58, UR4 ;  /* 0x000000043a3a7c20 */ /* 0x000fe20008410000 */
[----:B------:R-:W-:Y:S01]  /*44f0*/  FMUL.FTZ R56, R56, UR4 ;  /* 0x0000000438387c20 */ /* 0x000fe20008410000 */
[----:B------:R-:W-:Y:S01]  /*4500*/  FMUL.FTZ R57, R57, UR4 ;  /* 0x0000000439397c20 */ /* 0x000fe20008410000 */
[----:B------:R-:W-:Y:S01]  /*4510*/  FMUL.FTZ R60, R60, UR4 ;  /* 0x000000043c3c7c20 */ /* 0x000fe20008410000 */
[----:B------:R0:W-:Y:S01]  /*4520*/  MUFU.TANH R2, R58 ;  /* 0x0000003a00027308 */ /* 0x0001e20000002400 */
[----:B------:R-:W-:Y:S01]  /*4530*/  FMUL.FTZ R59, R59, UR4 ;  /* 0x000000043b3b7c20 */ /* 0x000fe20008410000 */
[----:B------:R-:W-:Y:S01]  /*4540*/  FMUL.FTZ R61, R61, UR4 ;  /* 0x000000043d3d7c20 */ /* 0x000fe20008410000 */
[----:B------:R-:W-:Y:S01]  /*4550*/  FMUL.FTZ R48, R48, UR4 ;  /* 0x0000000430307c20 */ /* 0x000fe20008410000 */
[----:B------:R-:W-:Y:S01]  /*4560*/  FMUL.FTZ R49, R49, UR4 ;  /* 0x0000000431317c20 */ /* 0x000fe20008410000 */
[----:B------:R-:W-:Y:S01]  /*4570*/  FMUL.FTZ R62, R62, UR4 ;  /* 0x000000043e3e7c20 */ /* 0x000fe20008410000 */
[----:B------:R-:W-:Y:S01]  /*4580*/  FMUL.FTZ R63, R63, UR4 ;  /* 0x000000043f3f7c20 */ /* 0x000fe20008410000 */
[----:B------:R-:W-:Y:S01]  /*4590*/  FMUL.FTZ R52, R52, UR4 ;  /* 0x0000000434347c20 */ /* 0x000fe20008410000 */
[----:B------:R-:W-:Y:S01]  /*45a0*/  MUFU.TANH R56, R56 ;  /* 0x0000003800387308 */ /* 0x000fe20000002400 */
[----:B0-----:R-:W-:-:S02]  /*45b0*/  IMAD.U32 R58, RZ, RZ, UR61 ;  /* 0x0000003dff3a7e24 */ /* 0x001fc4000f8e00ff */
[----:B------:R-:W-:Y:S01]  /*45c0*/  FMUL.FTZ R35, R35, UR4 ;  /* 0x0000000423237c20 */ /* 0x000fe20008410000 */
[----:B------:R-:W-:Y:S01]  /*45d0*/  FMUL.FTZ R50, R50, UR4 ;  /* 0x0000000432327c20 */ /* 0x000fe20008410000 */
[----:B------:R-:W-:Y:S01]  /*45e0*/  FMUL.FTZ R53, R53, UR4 ;  /* 0x0000000435357c20 */ /* 0x000fe20008410000 */
[----:B------:R-:W-:Y:S01]  /*45f0*/  FMUL.FTZ R24, R24, UR4 ;  /* 0x0000000418187c20 */ /* 0x000fe20008410000 */
[----:B------:R-:W-:Y:S01]  /*4600*/  IADD3 R58, R58, 0x50, -R23 ;  /* 0x000000503a3a7810 */ /* 0x000fe20007ffe817 */
[----:B------:R-:W-:Y:S01]  /*4610*/  FMUL.FTZ R40, R40, UR4 ;  /* 0x0000000428287c20 */ /* 0x000fe20008410000 */
[----:B------:R-:W-:Y:S01]  /*4620*/  MUFU.TANH R57, R57 ;  /* 0x0000003900397308 */ /* 0x000fe20000002400 */
[----:B------:R-:W-:Y:S01]  /*4630*/  FMUL.FTZ R25, R25, UR4 ;  /* 0x0000000419197c20 */ /* 0x000fe20008410000 */
[----:B------:R-:W-:Y:S01]  /*4640*/  FMUL.FTZ R41, R41, UR4 ;  /* 0x0000000429297c20 */ /* 0x000fe20008410000 */
[----:B------:R-:W-:Y:S01]  /*4650*/  FMUL.FTZ R51, R51, UR4 ;  /* 0x0000000433337c20 */ /* 0x000fe20008410000 */
        /* <DEDUP_REMOVED lines=12> */
[----:B------:R-:W1:Y:S01]  /*4720*/  MUFU.TANH R60, R60 ;  /* 0x0000003c003c7308 */ /* 0x000e620000002400 */
[----:B0-----:R-:W-:-:S02]  /*4730*/  IMAD.U32 R59, RZ, RZ, UR60 ;  /* 0x0000003cff3b7e24 */ /* 0x001fc4000f8e00ff */
[----:B------:R-:W-:Y:S01]  /*4740*/  FMUL.FTZ R46, R46, UR4 ;  /* 0x000000042e2e7c20 */ /* 0x000fe20008410000 */
[----:B------:R-:W-:Y:S01]  /*4750*/  FMUL.FTZ R37, R37, UR4 ;  /* 0x0000000425257c20 */ /* 0x000fe20008410000 */
[----:B------:R-:W-:Y:S01]  /*4760*/  FMUL.FTZ R34, R34, UR4 ;  /* 0x0000000422227c20 */ /* 0x000fe20008410000 */
[----:B------:R-:W-:Y:S02]  /*4770*/  IMAD R59, R59, -0x50, R58 ;  /* 0xffffffb03b3b7824 */ /* 0x000fe400078e023a */
[----:B------:R-:W-:Y:S01]  /*4780*/  FMUL.FTZ R47, R47, UR4 ;  /* 0x000000042f2f7c20 */ /* 0x000fe20008410000 */
[----:B------:R-:W-:Y:S01]  /*4790*/  P2R R64, PR, RZ, 0x1 ;  /* 0x00000001ff407803 */ /* 0x000fe20000000000 */
[----:B------:R-:W0:Y:S01]  /*47a0*/  MUFU.TANH R61, R61 ;  /* 0x0000003d003d7308 */ /* 0x000e220000002400 */
[----:B------:R-:W-:Y:S01]  /*47b0*/  FMUL.FTZ R27, R27, UR4 ;  /* 0x000000041b1b7c20 */ /* 0x000fe20008410000 */
[C---:B------:R-:W-:Y:S01]  /*47c0*/  ISETP.GT.AND P2, PT, R59.reuse, RZ, PT ;  /* 0x000000ff3b00720c */ /* 0x040fe20003f44270 */
[----:B------:R-:W-:Y:S01]  /*47d0*/  FMUL.FTZ R38, R38, UR4 ;  /* 0x0000000426267c20 */ /* 0x000fe20008410000 */
[----:B------:R-:W-:Y:S01]  /*47e0*/  ISETP.GT.AND P1, PT, R59, 0x1, PT ;  /* 0x000000013b00780c */ /* 0x000fe20003f24270 */
[----:B------:R-:W-:Y:S01]  /*47f0*/  FMUL.FTZ R39, R39, UR4 ;  /* 0x0000000427277c20 */ /* 0x000fe20008410000 */
[C---:B------:R-:W-:Y:S01]  /*4800*/  ISETP.GT.AND P6, PT, R59.reuse, 0x8, PT ;  /* 0x000000083b00780c */ /* 0x040fe20003fc4270 */
[----:B------:R-:W-:Y:S01]  /*4810*/  FMUL.FTZ R26, R26, UR4 ;  /* 0x000000041a1a7c20 */ /* 0x000fe20008410000 */
[----:B------:R-:W2:Y:S01]  /*4820*/  MUFU.TANH R48, R48 ;  /* 0x0000003000307308 */ /* 0x000ea20000002400 */
[----:B------:R-:W-:Y:S01]  /*4830*/  ISETP.GT.AND P5, PT, R59, 0x9, PT ;  /* 0x000000093b00780c */ /* 0x000fe20003fa4270 */
[----:B------:R-:W-:Y:S01]  /*4840*/  FMUL.FTZ R31, R31, UR4 ;  /* 0x000000041f1f7c20 */ /* 0x000fe20008410000 */
[----:B-1----:R-:W-:Y:S01]  /*4850*/  FSEL R60, R60, -INF , P6 ;  /* 0xff8000003c3c7808 */ /* 0x002fe20003000000 */
[----:B------:R-:W-:Y:S01]  /*4860*/  FMUL.FTZ R30, R30, UR4 ;  /* 0x000000041e1e7c20 */ /* 0x000fe20008410000 */
[C---:B------:R-:W-:Y:S01]  /*4870*/  ISETP.GT.AND P4, PT, R59.reuse, 0x10, PT ;  /* 0x000000103b00780c */ /* 0x040fe20003f84270 */
[----:B------:R-:W-:Y:S01]  /*4880*/  UIADD3 UR60, UR60, -0x2, URZ ;  /* 0xfffffffe3c3c7890 */ /* 0x000fe2000fffe03f */
[----:B------:R-:W-:Y:S01]  /*4890*/  ISETP.GT.AND P3, PT, R59, 0x11, PT ;  /* 0x000000113b00780c */ /* 0x000fe20003f64270 */
[----:B------:R1:W3:Y:S01]  /*48a0*/  MUFU.TANH R17, R62 ;  /* 0x0000003e00117308 */ /* 0x0002e20000002400 */
[----:B0-----:R-:W-:Y:S01]  /*48b0*/  FSEL R61, R61, -INF , P5 ;  /* 0xff8000003d3d7808 */ /* 0x001fe20002800000 */
[--C-:B------:R-:W-:Y:S01]  /*48c0*/  IMAD.MOV.U32 R150, RZ, RZ, R151.reuse ;  /* 0x000000ffff967224 */ /* 0x100fe200078e0097 */
[----:B------:R-:W-:Y:S01]  /*48d0*/  FSEL R2, R2, -INF , P2 ;  /* 0xff80000002027808 */ /* 0x000fe20001000000 */
[--C-:B------:R-:W-:Y:S01]  /*48e0*/  IMAD.MOV.U32 R149, RZ, RZ, R151.reuse ;  /* 0x000000ffff957224 */ /* 0x100fe200078e0097 */
[----:B------:R-:W-:Y:S01]  /*48f0*/  FSEL R7, R7, -INF , P1 ;  /* 0xff80000007077808 */ /* 0x000fe20000800000 */
[--C-:B------:R-:W-:Y:S01]  /*4900*/  IMAD.MOV.U32 R148, RZ, RZ, R151.reuse ;  /* 0x000000ffff947224 */ /* 0x100fe200078e0097 */
[----:B------:R-:W-:Y:S01]  /*4910*/  R2UR UR6, R22 ;  /* 0x00000000160672ca */ /* 0x000fe200000e0000 */
[----:B------:R0:W4:Y:S01]  /*4920*/  MUFU.TANH R20, R63 ;  /* 0x0000003f00147308 */ /* 0x0001220000002400 */
[----:B-1----:R-:W-:Y:S01]  /*4930*/  FSEL R62, R56, -INF , P2 ;  /* 0xff800000383e7808 */ /* 0x002fe20001000000 */
[--C-:B------:R-:W-:Y:S01]  /*4940*/  IMAD.MOV.U32 R147, RZ, RZ, R151.reuse ;  /* 0x000000ffff937224 */ /* 0x100fe200078e0097 */
[----:B--2---:R-:W-:Y:S01]  /*4950*/  FSEL R48, R48, -INF , P4 ;  /* 0xff80000030307808 */ /* 0x004fe20002000000 */
[--C-:B------:R-:W-:Y:S01]  /*4960*/  IMAD.MOV.U32 R146, RZ, RZ, R151.reuse ;  /* 0x000000ffff927224 */ /* 0x100fe200078e0097 */
[----:B------:R-:W-:Y:S01]  /*4970*/  ISETP.GT.AND P2, PT, R59, 0x18, PT ;  /* 0x000000183b00780c */ /* 0x000fe20003f44270 */
[--C-:B------:R-:W-:Y:S01]  /*4980*/  IMAD.MOV.U32 R145, RZ, RZ, R151.reuse ;  /* 0x000000ffff917224 */ /* 0x100fe200078e0097 */
[-C--:B------:R-:W-:Y:S01]  /*4990*/  MOV R136, R151.reuse ;  /* 0x0000009700887202 */ /* 0x080fe20000000f00 */
[----:B------:R-:W1:Y:S01]  /*49a0*/  MUFU.TANH R49, R49 ;  /* 0x0000003100317308 */ /* 0x000e620000002400 */
[----:B0-----:R-:W-:Y:S01]  /*49b0*/  FSEL R63, R57, -INF , P1 ;  /* 0xff800000393f7808 */ /* 0x001fe20000800000 */
[--C-:B------:R-:W-:Y:S01]  /*49c0*/  IMAD.MOV.U32 R144, RZ, RZ, R151.reuse ;  /* 0x000000ffff907224 */ /* 0x100fe200078e0097 */
[----:B------:R-:W-:Y:S01]  /*49d0*/  ISETP.GT.AND P1, PT, R59, 0x19, PT ;  /* 0x000000193b00780c */ /* 0x000fe20003f24270 */
[----:B------:R-:W-:Y:S01]  /*49e0*/  UISETP.GE.AND UP0, UPT, UR60, UR6, UPT ;  /* 0x000000063c00728c */ /* 0x000fe2000bf06270 */
[----:B---3--:R-:W-:Y:S01]  /*49f0*/  FSEL R17, R17, -INF , P6 ;  /* 0xff80000011117808 */ /* 0x008fe20003000000 */
[--C-:B------:R-:W-:Y:S01]  /*4a00*/  IMAD.MOV.U32 R143, RZ, RZ, R151.reuse ;  /* 0x000000ffff8f7224 */ /* 0x100fe200078e0097 */
[C---:B------:R-:W-:Y:S01]  /*4a10*/  ISETP.GT.AND P6, PT, R59.reuse, 0x20, PT ;  /* 0x000000203b00780c */ /* 0x040fe20003fc4270 */
[----:B------:R-:W0:Y:S01]  /*4a20*/  MUFU.TANH R52, R52 ;  /* 0x0000003400347308 */ /* 0x000e220000002400 */
[----:B----4-:R-:W-:Y:S01]  /*4a30*/  FSEL R20, R20, -INF , P5 ;  /* 0xff80000014147808 */ /* 0x010fe20002800000 */
[--C-:B------:R-:W-:Y:S01]  /*4a40*/  IMAD.MOV.U32 R142, RZ, RZ, R151.reuse ;  /* 0x000000ffff8e7224 */ /* 0x100fe200078e0097 */
[----:B------:R-:W-:Y:S01]  /*4a50*/  ISETP.GT.AND P5, PT, R59, 0x21, PT ;  /* 0x000000213b00780c */ /* 0x000fe20003fa4270 */
[--C-:B------:R-:W-:Y:S01]  /*4a60*/  IMAD.MOV.U32 R141, RZ, RZ, R151.reuse ;  /* 0x000000ffff8d7224 */ /* 0x100fe200078e0097 */
[-C--:B------:R-:W-:Y:S01]  /*4a70*/  MOV R119, R151.reuse ;  /* 0x0000009700777202 */ /* 0x080fe20000000f00 */
[--C-:B------:R-:W-:Y:S01]  /*4a80*/  IMAD.MOV.U32 R140, RZ, RZ, R151.reuse ;  /* 0x000000ffff8c7224 */ /* 0x100fe200078e0097 */
[-C--:B------:R-:W-:Y:S01]  /*4a90*/  MOV R102, R151.reuse ;  /* 0x0000009700667202 */ /* 0x080fe20000000f00 */
[----:B------:R2:W-:Y:S01]  /*4aa0*/  MUFU.TANH R4, R35 ;  /* 0x0000002300047308 */ /* 0x0005e20000002400 */
[----:B-1----:R-:W-:Y:S01]  /*4ab0*/  FSEL R49, R49, -INF , P3 ;  /* 0xff80000031317808 */ /* 0x002fe20001800000 */
[--C-:B------:R-:W-:Y:S01]  /*4ac0*/  IMAD.MOV.U32 R139, RZ, RZ, R151.reuse ;  /* 0x000000ffff8b7224 */ /* 0x100fe200078e0097 */
[-C--:B------:R-:W-:Y:S01]  /*4ad0*/  MOV R85, R151.reuse ;  /* 0x0000009700557202 */ /* 0x080fe20000000f00 */
[--C-:B------:R-:W-:Y:S01]  /*4ae0*/  IMAD.MOV.U32 R138, RZ, RZ, R151.reuse ;  /* 0x000000ffff8a7224 */ /* 0x100fe200078e0097 */
[----:B------:R-:W-:Y:S01]  /*4af0*/  MOV R68, R151 ;  /* 0x0000009700447202 */ /* 0x000fe20000000f00 */
[----:B------:R-:W-:-:S02]  /*4b00*/  IMAD.MOV.U32 R137, RZ, RZ, R151 ;  /* 0x000000ffff897224 */ /* 0x000fc400078e0097 */
[----:B------:R-:W1:Y:S01]  /*4b10*/  MUFU.TANH R21, R50 ;  /* 0x0000003200157308 */ /* 0x000e620000002400 */
[----:B--2---:R-:W-:Y:S01]  /*4b20*/  FMNMX.FTZ R35, R62, R63, !PT ;  /* 0x0000003f3e237209 */ /* 0x004fe20007810000 */
[--C-:B------:R-:W-:Y:S01]  /*4b30*/  IMAD.MOV.U32 R135, RZ, RZ, R151.reuse ;  /* 0x000000ffff877224 */ /* 0x100fe200078e0097 */
[----:B0-----:R-:W-:Y:S01]  /*4b40*/  FSEL R52, R52, -INF , P2 ;  /* 0xff80000034347808 */ /* 0x001fe20001000000 */
[--C-:B------:R-:W-:Y:S02]  /*4b50*/  IMAD.MOV.U32 R134, RZ, RZ, R151.reuse ;  /* 0x000000ffff867224 */ /* 0x100fe400078e0097 */
[--C-:B------:R-:W-:Y:S02]  /*4b60*/  IMAD.MOV.U32 R133, RZ, RZ, R151.reuse ;  /* 0x000000ffff857224 */ /* 0x100fe400078e0097 */
[----:B------:R-:W0:Y:S01]  /*4b70*/  MUFU.TANH R53, R53 ;  /* 0x0000003500357308 */ /* 0x000e220000002400 */
[--C-:B------:R-:W-:Y:S02]  /*4b80*/  IMAD.MOV.U32 R132, RZ, RZ, R151.reuse ;  /* 0x000000ffff847224 */ /* 0x100fe400078e0097 */
[----:B------:R-:W-:-:S02]  /*4b90*/  IMAD.MOV.U32 R131, RZ, RZ, R151 ;  /* 0x000000ffff837224 */ /* 0x000fc400078e0097 */
[--C-:B------:R-:W-:Y:S02]  /*4ba0*/  IMAD.MOV.U32 R130, RZ, RZ, R151.reuse ;  /* 0x000000ffff827224 */ /* 0x100fe400078e0097 */
[--C-:B------:R-:W-:Y:S01]  /*4bb0*/  IMAD.MOV.U32 R129, RZ, RZ, R151.reuse ;  /* 0x000000ffff817224 */ /* 0x100fe200078e0097 */
[----:B------:R2:W-:Y:S01]  /*4bc0*/  MUFU.TANH R50, R24 ;  /* 0x0000001800327308 */ /* 0x0005e20000002400 */
[----:B-1----:R-:W-:Y:S01]  /*4bd0*/  FSEL R21, R21, -INF , P4 ;  /* 0xff80000015157808 */ /* 0x002fe20002000000 */
[--C-:B------:R-:W-:Y:S01]  /*4be0*/  IMAD.MOV.U32 R128, RZ, RZ, R151.reuse ;  /* 0x000000ffff807224 */ /* 0x100fe200078e0097 */
[----:B------:R-:W-:Y:S01]  /*4bf0*/  ISETP.GT.AND P4, PT, R59, 0x28, PT ;  /* 0x000000283b00780c */ /* 0x000fe20003f84270 */
[--C-:B------:R-:W-:Y:S02]  /*4c00*/  IMAD.MOV.U32 R127, RZ, RZ, R151.reuse ;  /* 0x000000ffff7f7224 */ /* 0x100fe400078e0097 */
[--C-:B------:R-:W-:Y:S02]  /*4c10*/  IMAD.MOV.U32 R126, RZ, RZ, R151.reuse ;  /* 0x000000ffff7e7224 */ /* 0x100fe400078e0097 */
[----:B------:R-:W1:Y:S01]  /*4c20*/  MUFU.TANH R40, R40 ;  /* 0x0000002800287308 */ /* 0x000e620000002400 */
[----:B--2---:R-:W-:Y:S01]  /*4c30*/  FMNMX.FTZ R24, R60, R35, !PT ;  /* 0x000000233c187209 */ /* 0x004fe20007810000 */
[--C-:B------:R-:W-:Y:S01]  /*4c40*/  IMAD.MOV.U32 R125, RZ, RZ, R151.reuse ;  /* 0x000000ffff7d7224 */ /* 0x100fe200078e0097 */
[----:B0-----:R-:W-:Y:S01]  /*4c50*/  FSEL R53, R53, -INF , P1 ;  /* 0xff80000035357808 */ /* 0x001fe20000800000 */
[----:B------:R-:W-:-:S02]  /*4c60*/  IMAD.MOV.U32 R124, RZ, RZ, R151 ;  /* 0x000000ffff7c7224 */ /* 0x000fc400078e0097 */
[--C-:B------:R-:W-:Y:S02]  /*4c70*/  IMAD.MOV.U32 R123, RZ, RZ, R151.reuse ;  /* 0x000000ffff7b7224 */ /* 0x100fe400078e0097 */
[----:B------:R0:W-:Y:S01]  /*4c80*/  MUFU.TANH R58, R25 ;  /* 0x00000019003a7308 */ /* 0x0001e20000002400 */
[--C-:B------:R-:W-:Y:S02]  /*4c90*/  IMAD.MOV.U32 R122, RZ, RZ, R151.reuse ;  /* 0x000000ffff7a7224 */ /* 0x100fe400078e0097 */
[--C-:B------:R-:W-:Y:S02]  /*4ca0*/  IMAD.MOV.U32 R121, RZ, RZ, R151.reuse ;  /* 0x000000ffff797224 */ /* 0x100fe400078e0097 */
[--C-:B------:R-:W-:Y:S02]  /*4cb0*/  IMAD.MOV.U32 R120, RZ, RZ, R151.reuse ;  /* 0x000000ffff787224 */ /* 0x100fe400078e0097 */
[--C-:B------:R-:W-:Y:S01]  /*4cc0*/  IMAD.MOV.U32 R118, RZ, RZ, R151.reuse ;  /* 0x000000ffff767224 */ /* 0x100fe200078e0097 */
[----:B------:R-:W2:Y:S01]  /*4cd0*/  MUFU.TANH R41, R41 ;  /* 0x0000002900297308 */ /* 0x000ea20000002400 */
[----:B0-----:R-:W-:Y:S01]  /*4ce0*/  FMNMX.FTZ R25, R61, R24, !PT ;  /* 0x000000183d197209 */ /* 0x001fe20007810000 */
[--C-:B------:R-:W-:Y:S01]  /*4cf0*/  IMAD.MOV.U32 R117, RZ, RZ, R151.reuse ;  /* 0x000000ffff757224 */ /* 0x100fe200078e0097 */
[----:B-1----:R-:W-:Y:S01]  /*4d00*/  FSEL R40, R40, -INF , P6 ;  /* 0xff80000028287808 */ /* 0x002fe20003000000 */
[--C-:B------:R-:W-:Y:S01]  /*4d10*/  IMAD.MOV.U32 R116, RZ, RZ, R151.reuse ;  /* 0x000000ffff747224 */ /* 0x100fe200078e0097 */
[----:B------:R-:W-:Y:S01]  /*4d20*/  FMNMX.FTZ R24, R48, R25, !PT ;  /* 0x0000001930187209 */ /* 0x000fe20007810000 */
[----:B------:R-:W-:-:S02]  /*4d30*/  IMAD.MOV.U32 R115, RZ, RZ, R151 ;  /* 0x000000ffff737224 */ /* 0x000fc400078e0097 */
[----:B------:R-:W0:Y:S01]  /*4d40*/  MUFU.TANH R51, R51 ;  /* 0x0000003300337308 */ /* 0x000e220000002400 */
[----:B------:R-:W-:Y:S01]  /*4d50*/  FMNMX.FTZ R25, R49, R24, !PT ;  /* 0x0000001831197209 */ /* 0x000fe20007810000 */
[--C-:B------:R-:W-:Y:S02]  /*4d60*/  IMAD.MOV.U32 R114, RZ, RZ, R151.reuse ;  /* 0x000000ffff727224 */ /* 0x100fe400078e0097 */
[--C-:B------:R-:W-:Y:S01]  /*4d70*/  IMAD.MOV.U32 R113, RZ, RZ, R151.reuse ;  /* 0x000000ffff717224 */ /* 0x100fe200078e0097 */
[----:B------:R-:W-:Y:S01]  /*4d80*/  FMNMX.FTZ R24, R52, R25, !PT ;  /* 0x0000001934187209 */ /* 0x000fe20007810000 */
[--C-:B------:R-:W-:Y:S02]  /*4d90*/  IMAD.MOV.U32 R112, RZ, RZ, R151.reuse ;  /* 0x000000ffff707224 */ /* 0x100fe400078e0097 */
[----:B------:R-:W1:Y:S01]  /*4da0*/  MUFU.TANH R44, R44 ;  /* 0x0000002c002c7308 */ /* 0x000e620000002400 */
[----:B------:R-:W-:Y:S01]  /*4db0*/  FMNMX.FTZ R25, R53, R24, !PT ;  /* 0x0000001835197209 */ /* 0x000fe20007810000 */
[--C-:B------:R-:W-:Y:S01]  /*4dc0*/  IMAD.MOV.U32 R111, RZ, RZ, R151.reuse ;  /* 0x000000ffff6f7224 */ /* 0x100fe200078e0097 */
[----:B--2---:R-:W-:Y:S01]  /*4dd0*/  FSEL R41, R41, -INF , P5 ;  /* 0xff80000029297808 */ /* 0x004fe20002800000 */
[----:B------:R-:W-:-:S02]  /*4de0*/  IMAD.MOV.U32 R110, RZ, RZ, R151 ;  /* 0x000000ffff6e7224 */ /* 0x000fc400078e0097 */
[--C-:B------:R-:W-:Y:S02]  /*4df0*/  IMAD.MOV.U32 R109, RZ, RZ, R151.reuse ;  /* 0x000000ffff6d7224 */ /* 0x100fe400078e0097 */
[----:B------:R-:W-:Y:S01]  /*4e00*/  MUFU.TANH R54, R54 ;  /* 0x0000003600367308 */ /* 0x000fe20000002400 */
[----:B0-----:R-:W-:Y:S01]  /*4e10*/  FSEL R24, R51, -INF , P3 ;  /* 0xff80000033187808 */ /* 0x001fe20001800000 */
[--C-:B------:R-:W-:Y:S01]  /*4e20*/  IMAD.MOV.U32 R108, RZ, RZ, R151.reuse ;  /* 0x000000ffff6c7224 */ /* 0x100fe200078e0097 */
[----:B------:R-:W-:Y:S01]  /*4e30*/  ISETP.GT.AND P3, PT, R59, 0x29, PT ;  /* 0x000000293b00780c */ /* 0x000fe20003f64270 */
[--C-:B------:R-:W-:Y:S02]  /*4e40*/  IMAD.MOV.U32 R107, RZ, RZ, R151.reuse ;  /* 0x000000ffff6b7224 */ /* 0x100fe400078e0097 */
[--C-:B------:R-:W-:Y:S02]  /*4e50*/  IMAD.MOV.U32 R106, RZ, RZ, R151.reuse ;  /* 0x000000ffff6a7224 */ /* 0x100fe400078e0097 */
[----:B------:R-:W0:Y:S01]  /*4e60*/  MUFU.TANH R45, R45 ;  /* 0x0000002d002d7308 */ /* 0x000e220000002400 */
[----:B-1----:R-:W-:Y:S01]  /*4e70*/  FSEL R44, R44, -INF , P4 ;  /* 0xff8000002c2c7808 */ /* 0x002fe20002000000 */
[----:B------:R-:W-:-:S02]  /*4e80*/  IMAD.MOV.U32 R105, RZ, RZ, R151 ;  /* 0x000000ffff697224 */ /* 0x000fc400078e0097 */
[--C-:B------:R-:W-:Y:S02]  /*4e90*/  IMAD.MOV.U32 R104, RZ, RZ, R151.reuse ;  /* 0x000000ffff687224 */ /* 0x100fe400078e0097 */
[--C-:B------:R-:W-:Y:S02]  /*4ea0*/  IMAD.MOV.U32 R103, RZ, RZ, R151.reuse ;  /* 0x000000ffff677224 */ /* 0x100fe400078e0097 */
[----:B------:R-:W-:Y:S01]  /*4eb0*/  MUFU.TANH R55, R55 ;  /* 0x0000003700377308 */ /* 0x000fe20000002400 */
[--C-:B------:R-:W-:Y:S02]  /*4ec0*/  IMAD.MOV.U32 R101, RZ, RZ, R151.reuse ;  /* 0x000000ffff657224 */ /* 0x100fe400078e0097 */
[--C-:B------:R-:W-:Y:S02]  /*4ed0*/  IMAD.MOV.U32 R100, RZ, RZ, R151.reuse ;  /* 0x000000ffff647224 */ /* 0x100fe400078e0097 */
[--C-:B------:R-:W-:Y:S02]  /*4ee0*/  IMAD.MOV.U32 R99, RZ, RZ, R151.reuse ;  /* 0x000000ffff637224 */ /* 0x100fe400078e0097 */
[--C-:B------:R-:W-:Y:S01]  /*4ef0*/  IMAD.MOV.U32 R98, RZ, RZ, R151.reuse ;  /* 0x000000ffff627224 */ /* 0x100fe200078e0097 */
[----:B------:R-:W1:Y:S01]  /*4f00*/  MUFU.TANH R32, R32 ;  /* 0x0000002000207308 */ /* 0x000e620000002400 */
[----:B0-----:R-:W-:Y:S01]  /*4f10*/  FSEL R45, R45, -INF , P3 ;  /* 0xff8000002d2d7808 */ /* 0x001fe20001800000 */
        /* <DEDUP_REMOVED lines=8> */
[----:B------:R-:W-:Y:S01]  /*4fa0*/  MUFU.TANH R33, R33 ;  /* 0x0000002100217308 */ /* 0x000fe20000002400 */
[----:B------:R-:W-:-:S02]  /*4fb0*/  IMAD.MOV.U32 R90, RZ, RZ, R151 ;  /* 0x000000ffff5a7224 */ /* 0x000fc400078e0097 */
[--C-:B------:R-:W-:Y:S02]  /*4fc0*/  IMAD.MOV.U32 R89, RZ, RZ, R151.reuse ;  /* 0x000000ffff597224 */ /* 0x100fe400078e0097 */
[--C-:B------:R-:W-:Y:S02]  /*4fd0*/  IMAD.MOV.U32 R88, RZ, RZ, R151.reuse ;  /* 0x000000ffff587224 */ /* 0x100fe400078e0097 */
[--C-:B------:R-:W-:Y:S01]  /*4fe0*/  IMAD.MOV.U32 R87, RZ, RZ, R151.reuse ;  /* 0x000000ffff577224 */ /* 0x100fe200078e0097 */
[----:B------:R0:W-:Y:S01]  /*4ff0*/  MUFU.TANH R56, R28 ;  /* 0x0000001c00387308 */ /* 0x0001e20000002400 */
[--C-:B------:R-:W-:Y:S02]  /*5000*/  IMAD.MOV.U32 R86, RZ, RZ, R151.reuse ;  /* 0x000000ffff567224 */ /* 0x100fe400078e0097 */
[--C-:B------:R-:W-:Y:S02]  /*5010*/  IMAD.MOV.U32 R84, RZ, RZ, R151.reuse ;  /* 0x000000ffff547224 */ /* 0x100fe400078e0097 */
[----:B------:R-:W-:-:S02]  /*5020*/  IMAD.MOV.U32 R83, RZ, RZ, R151 ;  /* 0x000000ffff537224 */ /* 0x000fc400078e0097 */
[--C-:B------:R-:W-:Y:S01]  /*5030*/  IMAD.MOV.U32 R82, RZ, RZ, R151.reuse ;  /* 0x000000ffff527224 */ /* 0x100fe200078e0097 */
[----:B------:R-:W2:Y:S01]  /*5040*/  MUFU.TANH R43, R43 ;  /* 0x0000002b002b7308 */ /* 0x000ea20000002400 */
[----:B0-----:R-:W-:Y:S01]  /*5050*/  FMNMX.FTZ R28, R40, R25, !PT ;  /* 0x00000019281c7209 */ /* 0x001fe20007810000 */
[--C-:B------:R-:W-:Y:S01]  /*5060*/  IMAD.MOV.U32 R81, RZ, RZ, R151.reuse ;  /* 0x000000ffff517224 */ /* 0x100fe200078e0097 */
[----:B------:R-:W-:Y:S01]  /*5070*/  FSEL R25, R54, -INF , P2 ;  /* 0xff80000036197808 */ /* 0x000fe20001000000 */
[--C-:B------:R-:W-:Y:S01]  /*5080*/  IMAD.MOV.U32 R80, RZ, RZ, R151.reuse ;  /* 0x000000ffff507224 */ /* 0x100fe200078e0097 */
[----:B------:R-:W-:Y:S01]  /*5090*/  ISETP.GT.AND P2, PT, R59, 0x30, PT ;  /* 0x000000303b00780c */ /* 0x000fe20003f44270 */
[--C-:B------:R-:W-:Y:S01]  /*50a0*/  IMAD.MOV.U32 R79, RZ, RZ, R151.reuse ;  /* 0x000000ffff4f7224 */ /* 0x100fe200078e0097 */
[----:B------:R-:W-:Y:S01]  /*50b0*/  FMNMX.FTZ R54, R2, R7, !PT ;  /* 0x0000000702367209 */ /* 0x000fe20007810000 */
[----:B------:R-:W0:Y:S01]  /*50c0*/  MUFU.TANH R36, R36 ;  /* 0x0000002400247308 */ /* 0x000e220000002400 */
[----:B-1----:R-:W-:Y:S01]  /*50d0*/  FSEL R51, R32, -INF , P2 ;  /* 0xff80000020337808 */ /* 0x002fe20001000000 */
[----:B------:R-:W-:-:S02]  /*50e0*/  IMAD.MOV.U32 R78, RZ, RZ, R151 ;  /* 0x000000ffff4e7224 */ /* 0x000fc400078e0097 */
[--C-:B------:R-:W-:Y:S02]  /*50f0*/  IMAD.MOV.U32 R77, RZ, RZ, R151.reuse ;  /* 0x000000ffff4d7224 */ /* 0x100fe400078e0097 */
[--C-:B------:R-:W-:Y:S02]  /*5100*/  IMAD.MOV.U32 R76, RZ, RZ, R151.reuse ;  /* 0x000000ffff4c7224 */ /* 0x100fe400078e0097 */
[----:B------:R1:W-:Y:S01]  /*5110*/  MUFU.TANH R57, R29 ;  /* 0x0000001d00397308 */ /* 0x0003e20000002400 */
[----:B--2---:R-:W-:Y:S01]  /*5120*/  FSEL R32, R43, -INF , P5 ;  /* 0xff8000002b207808 */ /* 0x004fe20002800000 */
[--C-:B------:R-:W-:Y:S01]  /*5130*/  IMAD.MOV.U32 R75, RZ, RZ, R151.reuse ;  /* 0x000000ffff4b7224 */ /* 0x100fe200078e0097 */
[----:B------:R-:W-:Y:S01]  /*5140*/  ISETP.GT.AND P5, PT, R59, 0x39, PT ;  /* 0x000000393b00780c */ /* 0x000fe20003fa4270 */
[--C-:B------:R-:W-:Y:S02]  /*5150*/  IMAD.MOV.U32 R74, RZ, RZ, R151.reuse ;  /* 0x000000ffff4a7224 */ /* 0x100fe400078e0097 */
[----:B------:R-:W-:-:S02]  /*5160*/  IMAD.MOV.U32 R73, RZ, RZ, R151 ;  /* 0x000000ffff497224 */ /* 0x000fc400078e0097 */
[----:B------:R-:W2:Y:S01]  /*5170*/  MUFU.TANH R46, R46 ;  /* 0x0000002e002e7308 */ /* 0x000ea20000002400 */
[----:B-1----:R-:W-:Y:S01]  /*5180*/  FMNMX.FTZ R29, R41, R28, !PT ;  /* 0x0000001c291d7209 */ /* 0x002fe20007810000 */
[--C-:B------:R-:W-:Y:S01]  /*5190*/  IMAD.MOV.U32 R72, RZ, RZ, R151.reuse ;  /* 0x000000ffff487224 */ /* 0x100fe200078e0097 */
[----:B------:R-:W-:Y:S01]  /*51a0*/  FSEL R28, R55, -INF , P1 ;  /* 0xff800000371c7808 */ /* 0x000fe20000800000 */
[--C-:B------:R-:W-:Y:S01]  /*51b0*/  IMAD.MOV.U32 R71, RZ, RZ, R151.reuse ;  /* 0x000000ffff477224 */ /* 0x100fe200078e0097 */
[----:B------:R-:W-:Y:S01]  /*51c0*/  ISETP.GT.AND P1, PT, R59, 0x31, PT ;  /* 0x000000313b00780c */ /* 0x000fe20003f24270 */
[--C-:B------:R-:W-:Y:S02]  /*51d0*/  IMAD.MOV.U32 R70, RZ, RZ, R151.reuse ;  /* 0x000000ffff467224 */ /* 0x100fe400078e0097 */
[----:B------:R1:W-:Y:S01]  /*51e0*/  MUFU.TANH R3, R34 ;  /* 0x0000002200037308 */ /* 0x0003e20000002400 */
[--C-:B------:R-:W-:Y:S02]  /*51f0*/  IMAD.MOV.U32 R69, RZ, RZ, R151.reuse ;  /* 0x000000ffff457224 */ /* 0x100fe400078e0097 */
[----:B------:R-:W-:-:S02]  /*5200*/  IMAD.MOV.U32 R67, RZ, RZ, R151 ;  /* 0x000000ffff437224 */ /* 0x000fc400078e0097 */
[--C-:B------:R-:W-:Y:S02]  /*5210*/  IMAD.MOV.U32 R66, RZ, RZ, R151.reuse ;  /* 0x000000ffff427224 */ /* 0x100fe400078e0097 */
[----:B------:R-:W-:Y:S01]  /*5220*/  IMAD.MOV.U32 R65, RZ, RZ, R151 ;  /* 0x000000ffff417224 */ /* 0x000fe200078e0097 */
[----:B------:R-:W3:Y:S01]  /*5230*/  MUFU.TANH R37, R37 ;  /* 0x0000002500257308 */ /* 0x000ee20000002400 */
[----:B-1----:R-:W-:Y:S02]  /*5240*/  FMNMX.FTZ R34, R44, R29, !PT ;  /* 0x0000001d2c227209 */ /* 0x002fe40007810000 */
[----:B------:R-:W-:Y:S02]  /*5250*/  FSEL R29, R42, -INF , P6 ;  /* 0xff8000002a1d7808 */ /* 0x000fe40003000000 */
[----:B------:R-:W-:Y:S02]  /*5260*/  FMNMX.FTZ R34, R45, R34, !PT ;  /* 0x000000222d227209 */ /* 0x000fe40007810000 */
[----:B------:R-:W-:Y:S01]  /*5270*/  FSEL R42, R33, -INF , P1 ;  /* 0xff800000212a7808 */ /* 0x000fe20000800000 */
[----:B------:R-:W1:Y:S01]  /*5280*/  MUFU.TANH R47, R47 ;  /* 0x0000002f002f7308 */ /* 0x000e620000002400 */
[----:B------:R-:W-:-:S02]  /*5290*/  ISETP.GT.AND P6, PT, R59, 0x38, PT ;  /* 0x000000383b00780c */ /* 0x000fc40003fc4270 */
[----:B------:R-:W-:Y:S02]  /*52a0*/  FMNMX.FTZ R33, R51, R34, !PT ;  /* 0x0000002233217209 */ /* 0x000fe40007810000 */
[----:B0-----:R-:W-:Y:S02]  /*52b0*/  FSEL R43, R36, -INF , P6 ;  /* 0xff800000242b7808 */ /* 0x001fe40003000000 */
[----:B------:R-:W-:Y:S01]  /*52c0*/  FMNMX.FTZ R34, R42, R33, !PT ;  /* 0x000000212a227209 */ /* 0x000fe20007810000 */
[----:B------:R-:W0:Y:S01]  /*52d0*/  MUFU.TANH R38, R38 ;  /* 0x0000002600267308 */ /* 0x000e220000002400 */
[----:B--2---:R-:W-:Y:S02]  /*52e0*/  FSEL R33, R46, -INF , P4 ;  /* 0xff8000002e217808 */ /* 0x004fe40002000000 */
[----:B------:R-:W-:Y:S02]  /*52f0*/  ISETP.GT.AND P4, PT, R59, 0x40, PT ;  /* 0x000000403b00780c */ /* 0x000fe40003f84270 */
[----:B---3--:R-:W-:-:S02]  /*5300*/  FSEL R46, R37, -INF , P5 ;  /* 0xff800000252e7808 */ /* 0x008fc40002800000 */
[----:B------:R-:W-:Y:S01]  /*5310*/  FMNMX.FTZ R35, R43, R34, !PT ;  /* 0x000000222b237209 */ /* 0x000fe20007810000 */
[----:B------:R-:W2:Y:S01]  /*5320*/  MUFU.TANH R39, R39 ;  /* 0x0000002700277308 */ /* 0x000ea20000002400 */
[----:B-1----:R-:W-:Y:S02]  /*5330*/  FSEL R34, R47, -INF , P3 ;  /* 0xff8000002f227808 */ /* 0x002fe40001800000 */
[----:B------:R-:W-:Y:S02]  /*5340*/  ISETP.GT.AND P3, PT, R59, 0x41, PT ;  /* 0x000000413b00780c */ /* 0x000fe40003f64270 */
[----:B------:R-:W-:Y:S02]  /*5350*/  FSEL R50, R50, -INF , P4 ;  /* 0xff80000032327808 */ /* 0x000fe40002000000 */
[----:B------:R-:W-:Y:S01]  /*5360*/  FMNMX.FTZ R37, R46, R35, !PT ;  /* 0x000000232e257209 */ /* 0x000fe20007810000 */
[----:B------:R-:W1:Y:S01]  /*5370*/  MUFU.TANH R26, R26 ;  /* 0x0000001a001a7308 */ /* 0x000e620000002400 */
[----:B------:R-:W-:-:S02]  /*5380*/  FSEL R35, R3, -INF , P2 ;  /* 0xff80000003237808 */ /* 0x000fc40001000000 */
[C---:B------:R-:W-:Y:S02]  /*5390*/  ISETP.GT.AND P2, PT, R59.reuse, 0x48, PT ;  /* 0x000000483b00780c */ /* 0x040fe40003f44270 */
[----:B------:R-:W-:Y:S02]  /*53a0*/  FSEL R58, R58, -INF , P3 ;  /* 0xff8000003a3a7808 */ /* 0x000fe40001800000 */
[----:B------:R-:W-:Y:S01]  /*53b0*/  FMNMX.FTZ R37, R50, R37, !PT ;  /* 0x0000002532257209 */ /* 0x000fe20007810000 */
[----:B------:R-:W3:Y:S01]  /*53c0*/  MUFU.TANH R30, R30 ;  /* 0x0000001e001e7308 */ /* 0x000ee20000002400 */
[----:B------:R-:W-:Y:S02]  /*53d0*/  FSEL R36, R4, -INF , P1 ;  /* 0xff80000004247808 */ /* 0x000fe40000800000 */
[----:B------:R-:W-:Y:S02]  /*53e0*/  ISETP.GT.AND P1, PT, R59, 0x49, PT ;  /* 0x000000493b00780c */ /* 0x000fe40003f24270 */
[----:B------:R-:W-:-:S02]  /*53f0*/  FSEL R56, R56, -INF , P2 ;  /* 0xff80000038387808 */ /* 0x000fc40001000000 */
[----:B------:R-:W-:Y:S02]  /*5400*/  FMNMX.FTZ R37, R58, R37, !PT ;  /* 0x000000253a257209 */ /* 0x000fe40007810000 */
[----:B------:R-:W-:Y:S02]  /*5410*/  FSEL R57, R57, -INF , P1 ;  /* 0xff80000039397808 */ /* 0x000fe40000800000 */
[----:B------:R-:W-:Y:S02]  /*5420*/  FMNMX.FTZ R4, R56, R37, !PT ;  /* 0x0000002538047209 */ /* 0x000fe40007810000 */
[----:B0-----:R-:W-:Y:S02]  /*5430*/  FSEL R38, R38, -INF , P6 ;  /* 0xff80000026267808 */ /* 0x001fe40003000000 */
[----:B------:R-:W-:Y:S02]  /*5440*/  FMNMX.FTZ R3, R57, R4, !PT ;  /* 0x0000000439037209 */ /* 0x000fe40007810000 */
[----:B--2---:R-:W-:-:S02]  /*5450*/  FSEL R39, R39, -INF , P5 ;  /* 0xff80000027277808 */ /* 0x004fc40002800000 */
[----:B-1----:R-:W-:Y:S01]  /*5460*/  FSEL R26, R26, -INF , P4 ;  /* 0xff8000001a1a7808 */ /* 0x002fe20002000000 */
[----:B------:R-:W0:Y:S01]  /*5470*/  SHFL.BFLY PT, R4, R3, 0x2, 0x1f ;  /* 0x0c401f0003047f89 */ /* 0x000e2200000e0000 */
[----:B---3--:R-:W-:Y:S02]  /*5480*/  FSEL R30, R30, -INF , P2 ;  /* 0xff8000001e1e7808 */ /* 0x008fe40001000000 */
[----:B0-----:R-:W-:Y:S02]  /*5490*/  FMNMX.FTZ R37, R3, R4, !PT ;  /* 0x0000000403257209 */ /* 0x001fe40007810000 */
[----:B------:R0:W-:Y:S03]  /*54a0*/  MUFU.TANH R3, R27 ;  /* 0x0000001b00037308 */ /* 0x0001e60000002400 */
[----:B------:R-:W1:Y:S02]  /*54b0*/  SHFL.BFLY PT, R4, R37, 0x1, 0x1f ;  /* 0x0c201f0025047f89 */ /* 0x000e6400000e0000 */
[----:B-1----:R-:W-:-:S02]  /*54c0*/  FMNMX.FTZ R4, R37, R4, !PT ;  /* 0x0000000425047209 */ /* 0x002fc40007810000 */
[----:B------:R-:W-:Y:S02]  /*54d0*/  FMNMX.FTZ R37, R17, R54, !PT ;  /* 0x0000003611257209 */ /* 0x000fe40007810000 */
[C---:B------:R-:W-:Y:S01]  /*54e0*/  FSETP.NEU.FTZ.AND P0, PT, R4.reuse, -INF , PT ;  /* 0xff8000000400780b */ /* 0x040fe20003f1d000 */
[----:B------:R-:W-:Y:S01]  /*54f0*/  FMUL.FTZ R47, R4, UR5 ;  /* 0x00000005042f7c20 */ /* 0x000fe20008410000 */
[----:B------:R-:W-:-:S04]  /*5500*/  FMNMX.FTZ R54, R20, R37, !PT ;  /* 0x0000002514367209 */ /* 0x000fc80007810000 */
[----:B------:R-:W-:Y:S02]  /*5510*/  FMNMX.FTZ R37, R21, R54, !PT ;  /* 0x0000003615257209 */ /* 0x000fe40007810000 */
[----:B------:R-:W-:Y:S02]  /*5520*/  FSEL R59, R47, RZ, P0 ;  /* 0x000000ff2f3b7208 */ /* 0x000fe40000000000 */
[----:B------:R-:W-:Y:S02]  /*5530*/  FMNMX.FTZ R54, R24, R37, !PT ;  /* 0x0000002518367209 */ /* 0x000fe40007810000 */
[----:B------:R-:W1:Y:S01]  /*5540*/  MUFU.TANH R37, R31 ;  /* 0x0000001f00257308 */ /* 0x000e620000002400 */
[--C-:B------:R-:W-:Y:S01]  /*5550*/  FFMA.FTZ R204, R48, UR5, -R59.reuse ;  /* 0x0000000530cc7c23 */ /* 0x100fe2000801083b */
[----:B------:R-:W-:Y:S01]  /*5560*/  FMNMX.FTZ R47, R25, R54, !PT ;  /* 0x00000036192f7209 */ /* 0x000fe20007810000 */
[--C-:B------:R-:W-:Y:S01]  /*5570*/  FFMA.FTZ R208, R62, UR5, -R59.reuse ;  /* 0x000000053ed07c23 */ /* 0x100fe2000801083b */
[--C-:B------:R-:W-:Y:S01]  /*5580*/  FFMA.FTZ R63, R63, UR5, -R59.reuse ;  /* 0x000000053f3f7c23 */ /* 0x100fe2000801083b */
[--C-:B------:R-:W-:Y:S01]  /*5590*/  FFMA.FTZ R210, R60, UR5, -R59.reuse ;  /* 0x000000053cd27c23 */ /* 0x100fe2000801083b */
[----:B------:R-:W-:Y:S01]  /*55a0*/  FMNMX.FTZ R54, R28, R47, !PT ;  /* 0x0000002f1c367209 */ /* 0x000fe20007810000 */
[--C-:B------:R-:W-:Y:S01]  /*55b0*/  FFMA.FTZ R61, R61, UR5, -R59.reuse ;  /* 0x000000053d3d7c23 */ /* 0x100fe2000801083b */
[--C-:B------:R-:W-:Y:S01]  /*55c0*/  FFMA.FTZ R49, R49, UR5, -R59.reuse ;  /* 0x0000000531317c23 */ /* 0x100fe2000801083b */
[----:B------:R-:W-:Y:S01]  /*55d0*/  MUFU.EX2 R208, R208 ;  /* 0x000000d000d07308 */ /* 0x000fe20000000800 */
[----:B0-----:R-:W-:Y:S01]  /*55e0*/  FMNMX.FTZ R27, R29, R54, !PT ;  /* 0x000000361d1b7209 */ /* 0x001fe20007810000 */
[--C-:B------:R-:W-:Y:S01]  /*55f0*/  FFMA.FTZ R52, R52, UR5, -R59.reuse ;  /* 0x0000000534347c23 */ /* 0x100fe2000801083b */
[--C-:B------:R-:W-:Y:S01]  /*5600*/  FFMA.FTZ R53, R53, UR5, -R59.reuse ;  /* 0x0000000535357c23 */ /* 0x100fe2000801083b */
[--C-:B------:R-:W-:Y:S01]  /*5610*/  FFMA.FTZ R58, R58, UR5, -R59.reuse ;  /* 0x000000053a3a7c23 */ /* 0x100fe2000801083b */
[----:B------:R-:W-:Y:S01]  /*5620*/  FMNMX.FTZ R54, R32, R27, !PT ;  /* 0x0000001b20367209 */ /* 0x000fe20007810000 */
[--C-:B------:R-:W-:Y:S01]  /*5630*/  FFMA.FTZ R41, R41, UR5, -R59.reuse ;  /* 0x0000000529297c23 */ /* 0x100fe2000801083b */
[--C-:B------:R-:W-:Y:S01]  /*5640*/  FFMA.FTZ R44, R44, UR5, -R59.reuse ;  /* 0x000000052c2c7c23 */ /* 0x100fe2000801083b */
[----:B-1----:R-:W-:Y:S01]  /*5650*/  FSEL R37, R37, -INF , P1 ;  /* 0xff80000025257808 */ /* 0x002fe20000800000 */
[----:B------:R0:W-:Y:S01]  /*5660*/  MUFU.EX2 R27, R63 ;  /* 0x0000003f001b7308 */ /* 0x0001e20000000800 */
        /* <DEDUP_REMOVED lines=8> */
[----:B------:R-:W-:Y:S01]  /*56f0*/  FMNMX.FTZ R31, R35, R54, !PT ;  /* 0x00000036231f7209 */ /* 0x000fe20007810000 */
[--C-:B------:R-:W-:Y:S01]  /*5700*/  FFMA.FTZ R50, R50, UR5, -R59.reuse ;  /* 0x0000000532327c23 */ /* 0x100fe2000801083b */
[--C-:B------:R-:W-:Y:S01]  /*5710*/  FFMA.FTZ R56, R56, UR5, -R59.reuse ;  /* 0x0000000538387c23 */ /* 0x100fe2000801083b */
[----:B------:R-:W-:Y:S01]  /*5720*/  FFMA.FTZ R57, R57, UR5, -R59 ;  /* 0x0000000539397c23 */ /* 0x000fe2000801083b */
[----:B------:R-:W-:Y:S01]  /*5730*/  FMNMX.FTZ R47, R36, R31, !PT ;  /* 0x0000001f242f7209 */ /* 0x000fe20007810000 */
[--C-:B0-----:R-:W-:Y:S01]  /*5740*/  IMAD.MOV.U32 R63, RZ, RZ, R151.reuse ;  /* 0x000000ffff3f7224 */ /* 0x101fe200078e0097 */
[----:B------:R-:W-:Y:S01]  /*5750*/  ISETP.NE.AND P0, PT, R64, RZ, PT ;  /* 0x000000ff4000720c */ /* 0x000fe20003f05270 */
[----:B------:R0:W-:Y:S01]  /*5760*/  MUFU.EX2 R31, R61 ;  /* 0x0000003d001f7308 */ /* 0x0001e20000000800 */
[----:B------:R-:W-:Y:S01]  /*5770*/  FMNMX.FTZ R54, R38, R47, !PT ;  /* 0x0000002f26367209 */ /* 0x000fe20007810000 */
[--C-:B------:R-:W-:Y:S01]  /*5780*/  IMAD.MOV.U32 R64, RZ, RZ, R151.reuse ;  /* 0x000000ffff407224 */ /* 0x100fe200078e0097 */
[----:B------:R-:W-:Y:S01]  /*5790*/  FSEL R47, R3, -INF , P3 ;  /* 0xff800000032f7808 */ /* 0x000fe20001800000 */
[----:B------:R-:W-:Y:S01]  /*57a0*/  IMAD.MOV.U32 R62, RZ, RZ, R151 ;  /* 0x000000ffff3e7224 */ /* 0x000fe200078e0097 */
[----:B------:R-:W-:Y:S01]  /*57b0*/  FMNMX.FTZ R55, R39, R54, !PT ;  /* 0x0000003627377209 */ /* 0x000fe20007810000 */
[----:B------:R-:W-:Y:S01]  /*57c0*/  FFMA.FTZ R54, R40, UR5, -R59 ;  /* 0x0000000528367c23 */ /* 0x000fe2000801083b */
[--C-:B------:R-:W-:Y:S01]  /*57d0*/  IMAD.MOV.U32 R60, RZ, RZ, R151.reuse ;  /* 0x000000ffff3c7224 */ /* 0x100fe200078e0097 */
[----:B------:R-:W-:Y:S01]  /*57e0*/  MUFU.EX2 R204, R204 ;  /* 0x000000cc00cc7308 */ /* 0x000fe20000000800 */
[----:B------:R-:W-:Y:S01]  /*57f0*/  FMNMX.FTZ R48, R26, R55, !PT ;  /* 0x000000371a307209 */ /* 0x000fe20007810000 */
[----:B0-----:R-:W-:-:S03]  /*5800*/  IMAD.MOV.U32 R61, RZ, RZ, R151 ;  /* 0x000000ffff3d7224 */ /* 0x001fc600078e0097 */
[----:B------:R-:W-:-:S03]  /*5810*/  FMNMX.FTZ R3, R47, R48, !PT ;  /* 0x000000302f037209 */ /* 0x000fc60007810000 */
[----:B------:R-:W-:Y:S01]  /*5820*/  MUFU.EX2 R49, R49 ;  /* 0x0000003100317308 */ /* 0x000fe20000000800 */
[----:B------:R-:W-:-:S04]  /*5830*/  FMNMX.FTZ R48, R30, R3, !PT ;  /* 0x000000031e307209 */ /* 0x000fc80007810000 */
[----:B------:R-:W-:-:S03]  /*5840*/  FMNMX.FTZ R48, R37, R48, !PT ;  /* 0x0000003025307209 */ /* 0x000fc60007810000 */
[----:B------:R-:W-:Y:S02]  /*5850*/  MUFU.EX2 R52, R52 ;  /* 0x0000003400347308 */ /* 0x000fe40000000800 */
[----:B------:R-:W0:Y:S06]  /*5860*/  SHFL.BFLY PT, R3, R48, 0x2, 0x1f ;  /* 0x0c401f0030037f89 */ /* 0x000e2c00000e0000 */
[----:B------:R-:W1:Y:S08]  /*5870*/  MUFU.EX2 R53, R53 ;  /* 0x0000003500357308 */ /* 0x000e700000000800 */
[----:B------:R-:W-:Y:S08]  /*5880*/  MUFU.EX2 R54, R54 ;  /* 0x0000003600367308 */ /* 0x000ff00000000800 */
[----:B------:R-:W-:Y:S01]  /*5890*/  MUFU.EX2 R55, R58 ;  /* 0x0000003a00377308 */ /* 0x000fe20000000800 */
[----:B-1----:R-:W-:-:S02]  /*58a0*/  F2FP.BF16.F32.PACK_AB R206, R53, R52 ;  /* 0x0000003435ce723e */ /* 0x002fc400000010ff */
[----:B0-----:R-:W-:-:S05]  /*58b0*/  FMNMX.FTZ R40, R48, R3, !PT ;  /* 0x0000000330287209 */ /* 0x001fca0007810000 */
[----:B------:R-:W0:Y:S01]  /*58c0*/  SHFL.BFLY PT, R3, R40, 0x1, 0x1f ;  /* 0x0c201f0028037f89 */ /* 0x000e2200000e0000 */
[----:B------:R-:W1:Y:S08]  /*58d0*/  MUFU.EX2 R41, R41 ;  /* 0x0000002900297308 */ /* 0x000e700000000800 */
[----:B------:R-:W-:Y:S08]  /*58e0*/  MUFU.EX2 R44, R44 ;  /* 0x0000002c002c7308 */ /* 0x000ff00000000800 */
[----:B------:R-:W2:Y:S01]  /*58f0*/  MUFU.EX2 R45, R45 ;  /* 0x0000002d002d7308 */ /* 0x000ea20000000800 */
[----:B-1----:R-:W-:-:S02]  /*5900*/  F2FP.BF16.F32.PACK_AB R200, R41, R54 ;  /* 0x0000003629c8723e */ /* 0x002fc400000010ff */
[----:B0-----:R-:W-:-:S05]  /*5910*/  FMNMX.FTZ R3, R40, R3, !PT ;  /* 0x0000000328037209 */ /* 0x001fca0007810000 */
[----:B------:R-:W-:Y:S01]  /*5920*/  MUFU.EX2 R51, R51 ;  /* 0x0000003300337308 */ /* 0x000fe20000000800 */
[C---:B------:R-:W-:Y:S01]  /*5930*/  FSETP.NEU.FTZ.AND P1, PT, R3.reuse, -INF , PT ;  /* 0xff8000000300780b */ /* 0x040fe20003f3d000 */
[----:B------:R-:W-:-:S06]  /*5940*/  FMUL.FTZ R40, R3, UR5 ;  /* 0x0000000503287c20 */ /* 0x000fcc0008410000 */
[----:B------:R-:W-:Y:S01]  /*5950*/  MUFU.EX2 R42, R42 ;  /* 0x0000002a002a7308 */ /* 0x000fe20000000800 */
[----:B------:R-:W-:Y:S02]  /*5960*/  FSEL R40, R40, RZ, P1 ;  /* 0x000000ff28287208 */ /* 0x000fe40000800000 */
[----:B------:R-:W-:Y:S02]  /*5970*/  PLOP3.LUT P1, PT, PT, PT, UP0, 0x80, 0x0 ;  /* 0x000000000000781c */ /* 0x000fe40003f2f008 */
[----:B--2---:R-:W-:Y:S01]  /*5980*/  F2FP.BF16.F32.PACK_AB R202, R45, R44 ;  /* 0x0000002c2dca723e */ /* 0x004fe200000010ff */
[--C-:B------:R-:W-:Y:S01]  /*5990*/  FFMA.FTZ R2, R2, UR5, -R40.reuse ;  /* 0x0000000502027c23 */ /* 0x100fe20008010828 */
[--C-:B------:R-:W-:Y:S01]  /*59a0*/  FFMA.FTZ R7, R7, UR5, -R40.reuse ;  /* 0x0000000507077c23 */ /* 0x100fe20008010828 */
[--C-:B------:R-:W-:Y:S01]  /*59b0*/  FFMA.FTZ R17, R17, UR5, -R40.reuse ;  /* 0x0000000511117c23 */ /* 0x100fe20008010828 */
[--C-:B------:R-:W-:Y:S01]  /*59c0*/  FFMA.FTZ R20, R20, UR5, -R40.reuse ;  /* 0x0000000514147c23 */ /* 0x100fe20008010828 */
[--C-:B------:R-:W-:Y:S01]  /*59d0*/  FFMA.FTZ R21, R21, UR5, -R40.reuse ;  /* 0x0000000515157c23 */ /* 0x100fe20008010828 */
[----:B------:R0:W-:Y:S01]  /*59e0*/  MUFU.EX2 R209, R7 ;  /* 0x0000000700d17308 */ /* 0x0001e20000000800 */
        /* <DEDUP_REMOVED lines=8> */
[----:B0-----:R-:W-:Y:S01]  /*5a70*/  FADD.FTZ R7, R208, R27 ;  /* 0x0000001bd0077221 */ /* 0x001fe20000010000 */
[--C-:B------:R-:W-:Y:S01]  /*5a80*/  FFMA.FTZ R35, R35, UR5, -R40.reuse ;  /* 0x0000000523237c23 */ /* 0x100fe20008010828 */
[--C-:B------:R-:W-:Y:S01]  /*5a90*/  FFMA.FTZ R36, R36, UR5, -R40.reuse ;  /* 0x0000000524247c23 */ /* 0x100fe20008010828 */
[--C-:B------:R-:W-:Y:S01]  /*5aa0*/  FFMA.FTZ R38, R38, UR5, -R40.reuse ;  /* 0x0000000526267c23 */ /* 0x100fe20008010828 */
[----:B------:R-:W-:Y:S01]  /*5ab0*/  FADD.FTZ R48, R210, R7 ;  /* 0x00000007d2307221 */ /* 0x000fe20000010000 */
[--C-:B------:R-:W-:Y:S01]  /*5ac0*/  FFMA.FTZ R39, R39, UR5, -R40.reuse ;  /* 0x0000000527277c23 */ /* 0x100fe20008010828 */
[----:B------:R-:W-:Y:S01]  /*5ad0*/  FFMA.FTZ R26, R26, UR5, -R40 ;  /* 0x000000051a1a7c23 */ /* 0x000fe20008010828 */
[----:B------:R0:W2:Y:S01]  /*5ae0*/  MUFU.EX2 R211, R17 ;  /* 0x0000001100d37308 */ /* 0x0000a20000000800 */
[----:B------:R-:W-:Y:S01]  /*5af0*/  FADD.FTZ R7, R31, R48 ;  /* 0x000000301f077221 */ /* 0x000fe20000010000 */
[--C-:B------:R-:W-:Y:S01]  /*5b00*/  FFMA.FTZ R47, R47, UR5, -R40.reuse ;  /* 0x000000052f2f7c23 */ /* 0x100fe20008010828 */
[--C-:B------:R-:W-:Y:S01]  /*5b10*/  FFMA.FTZ R30, R30, UR5, -R40.reuse ;  /* 0x000000051e1e7c23 */ /* 0x100fe20008010828 */
[----:B------:R-:W-:Y:S01]  /*5b20*/  FFMA.FTZ R37, R37, UR5, -R40 ;  /* 0x0000000525257c23 */ /* 0x000fe20008010828 */
[----:B------:R-:W-:Y:S01]  /*5b30*/  FADD.FTZ R58, R204, R7 ;  /* 0x00000007cc3a7221 */ /* 0x000fe20000010000 */
[----:B------:R-:W-:Y:S01]  /*5b40*/  F2FP.BF16.F32.PACK_AB R208, R27, R208 ;  /* 0x000000d01bd0723e */ /* 0x000fe200000010ff */
[----:B------:R-:W-:Y:S01]  /*5b50*/  IMAD.MOV.U32 R27, RZ, RZ, R151 ;  /* 0x000000ffff1b7224 */ /* 0x000fe200078e0097 */
[----:B------:R-:W3:Y:S01]  /*5b60*/  MUFU.EX2 R20, R20 ;  /* 0x0000001400147308 */ /* 0x000ee20000000800 */
[----:B-1----:R-:W-:Y:S01]  /*5b70*/  FADD.FTZ R48, R2, R209 ;  /* 0x000000d102307221 */ /* 0x002fe20000010000 */
[----:B0-----:R-:W-:Y:S01]  /*5b80*/  FADD.FTZ R17, R49, R58 ;  /* 0x0000003a31117221 */ /* 0x001fe20000010000 */
[----:B------:R-:W-:Y:S01]  /*5b90*/  F2FP.BF16.F32.PACK_AB R210, R31, R210 ;  /* 0x000000d21fd2723e */ /* 0x000fe200000010ff */
[----:B------:R-:W-:Y:S01]  /*5ba0*/  IMAD.MOV.U32 R31, RZ, RZ, R151 ;  /* 0x000000ffff1f7224 */ /* 0x000fe200078e0097 */
[----:B------:R-:W-:Y:S01]  /*5bb0*/  F2FP.BF16.F32.PACK_AB R204, R49, R204 ;  /* 0x000000cc31cc723e */ /* 0x000fe200000010ff */
[----:B------:R-:W-:Y:S01]  /*5bc0*/  FADD.FTZ R58, R52, R17 ;  /* 0x00000011343a7221 */ /* 0x000fe20000010000 */
[----:B------:R-:W-:Y:S01]  /*5bd0*/  F2FP.BF16.F32.PACK_AB R196, R42, R51 ;  /* 0x000000332ac4723e */ /* 0x000fe200000010ff */
[----:B------:R-:W0:Y:S01]  /*5be0*/  MUFU.EX2 R21, R21 ;  /* 0x0000001500157308 */ /* 0x000e220000000800 */
[----:B--2---:R-:W-:Y:S01]  /*5bf0*/  FADD.FTZ R7, R211, R48 ;  /* 0x00000030d3077221 */ /* 0x004fe20000010000 */
[----:B------:R-:W-:Y:S01]  /*5c00*/  FADD.FTZ R59, R53, R58 ;  /* 0x0000003a353b7221 */ /* 0x000fe20000010000 */
[----:B------:R-:W-:Y:S01]  /*5c10*/  F2FP.BF16.F32.PACK_AB R209, R209, R2 ;  /* 0x00000002d1d1723e */ /* 0x000fe200000010ff */
[----:B------:R-:W-:Y:S01]  /*5c20*/  IMAD.MOV.U32 R2, RZ, RZ, 0x3f800000 ;  /* 0x3f800000ff027424 */ /* 0x000fe200078e00ff */
[----:B------:R-:W-:Y:S01]  /*5c30*/  MOV R52, R151 ;  /* 0x0000009700347202 */ /* 0x000fe20000000f00 */
[----:B------:R-:W-:-:S02]  /*5c40*/  IMAD.MOV.U32 R58, RZ, RZ, R151 ;  /* 0x000000ffff3a7224 */ /* 0x000fc400078e0097 */
[----:B------:R-:W1:Y:S01]  /*5c50*/  MUFU.EX2 R24, R24 ;  /* 0x0000001800187308 */ /* 0x000e620000000800 */
[----:B---3--:R-:W-:Y:S01]  /*5c60*/  FADD.FTZ R48, R20, R7 ;  /* 0x0000000714307221 */ /* 0x008fe20000010000 */
[----:B------:R-:W-:Y:S01]  /*5c70*/  IADD3 R7, R0, 0x38840, RZ ;  /* 0x0003884000077810 */ /* 0x000fe20007ffe0ff */
[--C-:B------:R-:W-:Y:S01]  /*5c80*/  IMAD.MOV.U32 R53, RZ, RZ, R151.reuse ;  /* 0x000000ffff357224 */ /* 0x100fe200078e0097 */
[----:B------:R-:W-:Y:S01]  /*5c90*/  F2FP.BF16.F32.PACK_AB R211, R20, R211 ;  /* 0x000000d314d3723e */ /* 0x000fe200000010ff */
[----:B------:R-:W-:Y:S01]  /*5ca0*/  IMAD.MOV.U32 R49, RZ, RZ, R151 ;  /* 0x000000ffff317224 */ /* 0x000fe200078e0097 */
[----:B------:R-:W-:Y:S02]  /*5cb0*/  PRMT R7, R6, 0x654, R7 ;  /* 0x0000065406077816 */ /* 0x000fe40000000007 */
[----:B------:R-:W2:Y:S01]  /*5cc0*/  MUFU.EX2 R25, R25 ;  /* 0x0000001900197308 */ /* 0x000ea20000000800 */
[----:B0-----:R-:W-:Y:S01]  /*5cd0*/  FADD.FTZ R17, R21, R48 ;  /* 0x0000003015117221 */ /* 0x001fe20000010000 */
[----:B------:R-:W-:Y:S01]  /*5ce0*/  FADD.FTZ R48, R54, R59 ;  /* 0x0000003b36307221 */ /* 0x000fe20000010000 */
[----:B------:R0:W-:Y:S01]  /*5cf0*/  SYNCS.ARRIVE.TRANS64.RED.A1T0 RZ, [R7+URZ], RZ ;  /* 0x000000ff07ff79a7 */ /* 0x0001e2000810043f */
[----:B------:R-:W-:-:S02]  /*5d00*/  IMAD.MOV.U32 R54, RZ, RZ, R151 ;  /* 0x000000ffff367224 */ /* 0x000fc400078e0097 */
[----:B------:R-:W-:Y:S01]  /*5d10*/  FADD.FTZ R59, R41, R48 ;  /* 0x00000030293b7221 */ /* 0x000fe20000010000 */
[----:B------:R-:W-:Y:S01]  /*5d20*/  IMAD.MOV.U32 R41, RZ, RZ, R151 ;  /* 0x000000ffff297224 */ /* 0x000fe200078e0097 */
[----:B------:R-:W3:Y:S01]  /*5d30*/  MUFU.EX2 R28, R28 ;  /* 0x0000001c001c7308 */ /* 0x000ee20000000800 */
[----:B-1----:R-:W-:Y:S01]  /*5d40*/  FADD.FTZ R0, R24, R17 ;  /* 0x0000001118007221 */ /* 0x002fe20000010000 */
[----:B------:R-:W-:Y:S01]  /*5d50*/  FADD.FTZ R48, R44, R59 ;  /* 0x0000003b2c307221 */ /* 0x000fe20000010000 */
[----:B------:R-:W-:Y:S01]  /*5d60*/  F2FP.BF16.F32.PACK_AB R205, R24, R21 ;  /* 0x0000001518cd723e */ /* 0x000fe200000010ff */
[--C-:B------:R-:W-:Y:S02]  /*5d70*/  IMAD.MOV.U32 R59, RZ, RZ, R151.reuse ;  /* 0x000000ffff3b7224 */ /* 0x100fe400078e0097 */
[----:B------:R-:W-:Y:S01]  /*5d80*/  FADD.FTZ R48, R45, R48 ;  /* 0x000000302d307221 */ /* 0x000fe20000010000 */
[--C-:B------:R-:W-:Y:S01]  /*5d90*/  IMAD.MOV.U32 R45, RZ, RZ, R151.reuse ;  /* 0x000000ffff2d7224 */ /* 0x100fe200078e0097 */
[----:B------:R-:W0:Y:S01]  /*5da0*/  MUFU.EX2 R29, R29 ;  /* 0x0000001d001d7308 */ /* 0x000e220000000800 */
[----:B--2---:R-:W-:Y:S01]  /*5db0*/  FADD.FTZ R17, R25, R0 ;  /* 0x0000000019117221 */ /* 0x004fe20000010000 */
[----:B------:R-:W-:-:S02]  /*5dc0*/  IMAD.MOV.U32 R44, RZ, RZ, R151 ;  /* 0x000000ffff2c7224 */ /* 0x000fc400078e0097 */
[----:B------:R-:W-:-:S04]  /*5dd0*/  IMAD.MOV.U32 R24, RZ, RZ, R151 ;  /* 0x000000ffff187224 */ /* 0x000fc800078e0097 */
[----:B------:R-:W1:Y:S01]  /*5de0*/  MUFU.EX2 R32, R32 ;  /* 0x0000002000207308 */ /* 0x000e620000000800 */
[C---:B---3--:R-:W-:Y:S01]  /*5df0*/  FADD.FTZ R0, R28.reuse, R17 ;  /* 0x000000111c007221 */ /* 0x048fe20000010000 */
[----:B------:R-:W-:Y:S01]  /*5e00*/  FADD.FTZ R17, R51, R48 ;  /* 0x0000003033117221 */ /* 0x000fe20000010000 */
[----:B------:R-:W-:Y:S01]  /*5e10*/  F2FP.BF16.F32.PACK_AB R207, R28, R25 ;  /* 0x000000191ccf723e */ /* 0x000fe200000010ff */
[----:B------:R-:W-:Y:S02]  /*5e20*/  IMAD.MOV.U32 R51, RZ, RZ, R151 ;  /* 0x000000ffff337224 */ /* 0x000fe400078e0097 */
[----:B------:R-:W-:Y:S01]  /*5e30*/  FADD.FTZ R40, R42, R17 ;  /* 0x000000112a287221 */ /* 0x000fe20000010000 */
[--C-:B------:R-:W-:Y:S01]  /*5e40*/  IMAD.MOV.U32 R48, RZ, RZ, R151.reuse ;  /* 0x000000ffff307224 */ /* 0x100fe200078e0097 */
[----:B------:R-:W2:Y:S01]  /*5e50*/  MUFU.EX2 R33, R33 ;  /* 0x0000002100217308 */ /* 0x000ea20000000800 */
[----:B0-----:R-:W-:Y:S01]  /*5e60*/  FADD.FTZ R7, R29, R0 ;  /* 0x000000001d077221 */ /* 0x001fe20000010000 */
[----:B------:R-:W-:-:S02]  /*5e70*/  IMAD.MOV.U32 R42, RZ, RZ, R151 ;  /* 0x000000ffff2a7224 */ /* 0x000fc400078e0097 */
[--C-:B------:R-:W-:Y:S02]  /*5e80*/  IMAD.MOV.U32 R28, RZ, RZ, R151.reuse ;  /* 0x000000ffff1c7224 */ /* 0x100fe400078e0097 */
[----:B------:R-:W-:Y:S02]  /*5e90*/  IMAD.MOV.U32 R25, RZ, RZ, R151 ;  /* 0x000000ffff197224 */ /* 0x000fe400078e0097 */
[----:B------:R-:W0:Y:S01]  /*5ea0*/  MUFU.EX2 R43, R43 ;  /* 0x0000002b002b7308 */ /* 0x000e220000000800 */
[C---:B-1----:R-:W-:Y:S01]  /*5eb0*/  FADD.FTZ R0, R32.reuse, R7 ;  /* 0x0000000720007221 */ /* 0x042fe20000010000 */
[----:B------:R-:W-:Y:S01]  /*5ec0*/  F2FP.BF16.F32.PACK_AB R201, R32, R29 ;  /* 0x0000001d20c9723e */ /* 0x000fe200000010ff */
[--C-:B------:R-:W-:Y:S02]  /*5ed0*/  IMAD.MOV.U32 R32, RZ, RZ, R151.reuse ;  /* 0x000000ffff207224 */ /* 0x100fe400078e0097 */
[----:B------:R-:W-:-:S03]  /*5ee0*/  IMAD.MOV.U32 R29, RZ, RZ, R151 ;  /* 0x000000ffff1d7224 */ /* 0x000fc600078e0097 */
[----:B------:R-:W1:Y:S01]  /*5ef0*/  MUFU.EX2 R34, R34 ;  /* 0x0000002200227308 */ /* 0x000e620000000800 */
[----:B--2---:R-:W-:-:S07]  /*5f00*/  FADD.FTZ R7, R33, R0 ;  /* 0x0000000021077221 */ /* 0x004fce0000010000 */
[----:B------:R-:W2:Y:S01]  /*5f10*/  MUFU.EX2 R46, R46 ;  /* 0x0000002e002e7308 */ /* 0x000ea20000000800 */
[----:B0-----:R-:W-:-:S07]  /*5f20*/  FADD.FTZ R17, R43, R40 ;  /* 0x000000282b117221 */ /* 0x001fce0000010000 */
[----:B------:R-:W0:Y:S01]  /*5f30*/  MUFU.EX2 R35, R35 ;  /* 0x0000002300237308 */ /* 0x000e220000000800 */
[C---:B-1----:R-:W-:Y:S01]  /*5f40*/  FADD.FTZ R0, R34.reuse, R7 ;  /* 0x0000000722007221 */ /* 0x042fe20000010000 */
[----:B------:R-:W-:Y:S01]  /*5f50*/  F2FP.BF16.F32.PACK_AB R203, R34, R33 ;  /* 0x0000002122cb723e */ /* 0x000fe200000010ff */
[--C-:B------:R-:W-:Y:S02]  /*5f60*/  IMAD.MOV.U32 R34, RZ, RZ, R151.reuse ;  /* 0x000000ffff227224 */ /* 0x100fe400078e0097 */
[----:B------:R-:W-:-:S03]  /*5f70*/  IMAD.MOV.U32 R33, RZ, RZ, R151 ;  /* 0x000000ffff217224 */ /* 0x000fc600078e0097 */
        /* <DEDUP_REMOVED lines=8> */
[----:B-1----:R-:W-:Y:S01]  /*6000*/  FADD.FTZ R0, R50, R17 ;  /* 0x0000001132007221 */ /* 0x002fe20000010000 */
[C---:B------:R-:W-:Y:S01]  /*6010*/  F2FP.BF16.F32.PACK_AB R192, R55.reuse, R50 ;  /* 0x0000003237c0723e */ /* 0x040fe200000010ff */
[--C-:B------:R-:W-:Y:S02]  /*6020*/  IMAD.MOV.U32 R50, RZ, RZ, R151.reuse ;  /* 0x000000ffff327224 */ /* 0x100fe400078e0097 */
[----:B------:R-:W-:Y:S01]  /*6030*/  FADD.FTZ R17, R55, R0 ;  /* 0x0000000037117221 */ /* 0x000fe20000010000 */
[----:B------:R-:W-:Y:S02]  /*6040*/  IMAD.MOV.U32 R55, RZ, RZ, R151 ;  /* 0x000000ffff377224 */ /* 0x000fe400078e0097 */
        /* <DEDUP_REMOVED lines=20> */
[----:B-1----:R-:W-:-:S07]  /*6190*/  FADD.FTZ R40, R56, R17 ;  /* 0x0000001138287221 */ /* 0x002fce0000010000 */
[----:B------:R-:W1:Y:S01]  /*61a0*/  MUFU.EX2 R37, R37 ;  /* 0x0000002500257308 */ /* 0x000e620000000800 */
[----:B--2---:R-:W-:Y:S01]  /*61b0*/  FADD.FTZ R0, R30, R7 ;  /* 0x000000071e007221 */ /* 0x004fe20000010000 */
[C---:B0-----:R-:W-:Y:S01]  /*61c0*/  FADD.FTZ R17, R57.reuse, R40 ;  /* 0x0000002839117221 */ /* 0x041fe20000010000 */
[----:B------:R-:W-:Y:S01]  /*61d0*/  F2FP.BF16.F32.PACK_AB R194, R57, R56 ;  /* 0x0000003839c2723e */ /* 0x000fe200000010ff */
[--C-:B------:R-:W-:Y:S02]  /*61e0*/  IMAD.MOV.U32 R57, RZ, RZ, R151.reuse ;  /* 0x000000ffff397224 */ /* 0x100fe400078e0097 */
[--C-:B------:R-:W-:Y:S02]  /*61f0*/  IMAD.MOV.U32 R56, RZ, RZ, R151.reuse ;  /* 0x000000ffff387224 */ /* 0x100fe400078e0097 */
[----:B------:R-:W-:Y:S02]  /*6200*/  IMAD.MOV.U32 R40, RZ, RZ, R151 ;  /* 0x000000ffff287224 */ /* 0x000fe400078e0097 */
[C---:B-1----:R-:W-:Y:S01]  /*6210*/  FADD.FTZ R7, R37.reuse, R0 ;  /* 0x0000000025077221 */ /* 0x042fe20000010000 */
[----:B------:R-:W-:Y:S01]  /*6220*/  F2FP.BF16.F32.PACK_AB R195, R37, R30 ;  /* 0x0000001e25c3723e */ /* 0x000fe200000010ff */
[----:B------:R-:W-:-:S02]  /*6230*/  IMAD.MOV.U32 R0, RZ, RZ, 0x3f800000 ;  /* 0x3f800000ff007424 */ /* 0x000fc400078e00ff */
[--C-:B------:R-:W-:Y:S02]  /*6240*/  IMAD.MOV.U32 R37, RZ, RZ, R151.reuse ;  /* 0x000000ffff257224 */ /* 0x100fe400078e0097 */
[----:B------:R-:W-:Y:S01]  /*6250*/  IMAD.MOV.U32 R30, RZ, RZ, R151 ;  /* 0x000000ffff1e7224 */ /* 0x000fe200078e0097 */
[----:B------:R-:W-:Y:S06]  /*6260*/  @!P1 BRA `(.L_x_188) ;  /* 0x00000040003c9947 */ /* 0x000fec0003800000 */
[----:B------:R-:W-:Y:S01]  /*6270*/  R2UR UR4, R16 ;  /* 0x00000000100472ca */ /* 0x000fe200000e0000 */
[----:B------:R-:W-:Y:S01]  /*6280*/  IMAD.MOV.U32 R21, RZ, RZ, R3 ;  /* 0x000000ffff157224 */ /* 0x000fe200078e0003 */
[----:B------:R-:W-:Y:S01]  /*6290*/  MOV R2, 0x3f800000 ;  /* 0x3f80000000027802 */ /* 0x000fe20000000f00 */
[----:B------:R-:W-:Y:S01]  /*62a0*/  IMAD.MOV.U32 R227, RZ, RZ, R4 ;  /* 0x000000ffffe37224 */ /* 0x000fe200078e0004 */
        /* <DEDUP_REMOVED lines=9> */
[----:B------:R-:W-:Y:S01]  /*6340*/  IMAD.U32 R228, RZ, RZ, UR4 ;  /* 0x00000004ffe47e24 */ /* 0x000fe2000f8e00ff */
        /* <DEDUP_REMOVED lines=55> */
[----:B------:R-:W-:Y:S01]  /*66c0*/  IMAD.U32 R20, RZ, RZ, UR60 ;  /* 0x0000003cff147e24 */ /* 0x000fe2000f8e00ff */
[----:B------:R-:W-:Y:S01]  /*66d0*/  UMOV UR61, UR38 ;  /* 0x00000026003d7c82 */ /* 0x000fe20008000000 */
[----:B------:R-:W-:-:S05]  /*66e0*/  ULDC UR60, c[0x0][0x9d8] ;  /* 0x00027600003c7ab9 */ /* 0x000fca0000000800 */
.L_x_199:
[----:B------:R-:W-:Y:S01]  /*66f0*/  R2UR UR5, R228 ;  /* 0x00000000e40572ca */ /* 0x000fe200000e0000 */
[----:B------:R-:W-:-:S04]  /*6700*/  UISETP.NE.AND UP0, UPT, UR61, 0x1, UPT ;  /* 0x000000013d00788c */ /* 0x000fc8000bf05270 */
[----:B------:R-:W-:-:S08]  /*6710*/  USEL UR4, URZ, 0x1, UP0 ;  /* 0x000000013f047887 */ /* 0x000fd00008000000 */
[----:B------:R-:W-:-:S06]  /*6720*/  ULOP3.LUT UR4, UR5, UR4, URZ, 0x3c, !UPT ;  /* 0x0000000405047292 */ /* 0x000fcc000f8e3c3f */
[----:B------:R-:W-:Y:S01]  /*6730*/  IMAD.U32 R16, RZ, RZ, UR4 ;  /* 0x00000004ff107e24 */ /* 0x000fe2000f8e00ff */
[----:B------:R-:W-:Y:S06]  /*6740*/  @!P0 BRA `(.L_x_189) ;  /* 0x0000000000048947 */ /* 0x000fec0003800000 */
[----:B------:R-:W-:Y:S01]  /*6750*/  BPT.TRAP 0x1 ;  /* 0x000000040000795c */ /* 0x000fe20000300000 */
.L_x_189:
[----:B------:R-:W0:Y:S01]  /*6760*/  S2UR UR4, SR_CgaCtaId ;  /* 0x00000000000479c3 */ /* 0x000e220000008800 */
[----:B------:R-:W-:Y:S01]  /*6770*/  MOV R5, 0x400 ;  /* 0x0000040000057802 */ /* 0x000fe20000000f00 */
[----:B------:R-:W-:Y:S01]  /*6780*/  UIADD3 UR38, UR61, 0x1, URZ ;  /* 0x000000013d267890 */ /* 0x000fe2000fffe03f */
[----:B------:R-:W-:-:S03]  /*6790*/  R2UR UR6, R16 ;  /* 0x00000000100672ca */ /* 0x000fc600000e0000 */
[----:B------:R-:W-:-:S04]  /*67a0*/  UISETP.NE.AND UP0, UPT, UR38, 0x2, UPT ;  /* 0x000000022600788c */ /* 0x000fc8000bf05270 */
[----:B------:R-:W-:-:S06]  /*67b0*/  USEL UR38, UR38, URZ, UP0 ;  /* 0x0000003f26267287 */ /* 0x000fcc0008000000 */
[----:B------:R-:W-:-:S05]  /*67c0*/  IMAD.U32 R3, RZ, RZ, UR6 ;  /* 0x00000006ff037e24 */ /* 0x000fca000f8e00ff */
[----:B------:R-:W-:Y:S01]  /*67d0*/  SHF.L.U32 R3, R3, 0x1f, RZ ;  /* 0x0000001f03037819 */ /* 0x000fe200000006ff */
[----:B0-----:R-:W-:-:S05]  /*67e0*/  IMAD.U32 R6, RZ, RZ, UR4 ;  /* 0x00000004ff067e24 */ /* 0x001fca000f8e00ff */
[----:B------:R-:W-:-:S04]  /*67f0*/  LEA R5, R6, R5, 0x18 ;  /* 0x0000000506057211 */ /* 0x000fc800078ec0ff */
[----:B------:R-:W-:-:S13]  /*6800*/  R2UR UR4, R5 ;  /* 0x00000000050472ca */ /* 0x000fda00000e0000 */
[----:B------:R-:W-:-:S06]  /*6810*/  ULEA UR5, UR38, UR4, 0x3 ;  /* 0x0000000426057291 */ /* 0x000fcc000f8e183f */
[----:B------:R-:W-:-:S03]  /*6820*/  IMAD.U32 R229, RZ, RZ, UR5 ;  /* 0x00000005ffe57e24 */ /* 0x000fc6000f8e00ff */
[----:B------:R0:W1:Y:S01]  /*6830*/  SYNCS.PHASECHK.TRANS64.TRYWAIT P1, [UR5+0x38830], R3 ;  /* 0x03883003ff0075a7 */ /* 0x0000620008020145 */
[----:B------:R-:W-:Y:S05]  /*6840*/  @!P0 BRA `(.L_x_190) ;  /* 0x0000000000048947 */ /* 0x000fea0003800000 */
[----:B------:R-:W-:Y:S01]  /*6850*/  BPT.TRAP 0x1 ;  /* 0x000000040000795c */ /* 0x000fe20000300000 */
.L_x_190:
[----:B-1----:R-:W-:Y:S05]  /*6860*/  @P1 BRA `(.L_x_191) ;  /* 0x00000000000c1947 */ /* 0x002fea0003800000 */
[----:B------:R-:W-:-:S13]  /*6870*/  R2UR UR4, R229 ;  /* 0x00000000e50472ca */ /* 0x000fda00000e0000 */
[----:B------:R-:W1:Y:S02]  /*6880*/  SYNCS.PHASECHK.TRANS64.TRYWAIT P1, [UR4+0x38830], R3 ;  /* 0x03883003ff0075a7 */ /* 0x000e640008020144 */
[----:B-1----:R-:W-:Y:S05]  /*6890*/  @!P1 BRA `(.L_x_192) ;  /* 0x000000f800889947 */ /* 0x002fea0003800000 */
.L_x_191:
[----:B------:R-:W-:Y:S01]  /*68a0*/  R2UR UR6, R18 ;  /* 0x00000000120672ca */ /* 0x000fe200000e0000 */
[----:B------:R-:W-:Y:S01]  /*68b0*/  UIMAD UR4, UR38, 0xa00, UR39 ;  /* 0x00000a00260478a4 */ /* 0x000fe2000f8e0227 */
[----:B------:R-:W-:Y:S01]  /*68c0*/  R2UR UR7, R19 ;  /* 0x00000000130772ca */ /* 0x000fe200000e0000 */
[----:B------:R-:W-:Y:S01]  /*68d0*/  WARPGROUP.ARRIVE ;  /* 0x00000000000079c5 */ /* 0x000fe20000000000 */
[----:B------:R-:W-:Y:S01]  /*68e0*/  UMOV UR59, 0x40000040 ;  /* 0x40000040003b7882 */ /* 0x000fe20000000000 */
[----:B------:R-:W-:Y:S01]  /*68f0*/  R2UR UR14, R14 ;  /* 0x000000000e0e72ca */ /* 0x000fe200000e0000 */
[----:B------:R-:W-:Y:S01]  /*6900*/  UIADD3 UR18, UR4, 0x284, URZ ;  /* 0x0000028404127890 */ /* 0x000fe2000fffe03f */
[----:B------:R-:W-:Y:S01]  /*6910*/  R2UR UR15, R15 ;  /* 0x000000000f0f72ca */ /* 0x000fe200000e0000 */
[----:B------:R-:W-:Y:S01]  /*6920*/  UMOV UR58, UR4 ;  /* 0x00000004003a7c82 */ /* 0x000fe20008000000 */
[----:B------:R-:W-:Y:S01]  /*6930*/  R2UR UR10, R12 ;  /* 0x000000000c0a72ca */ /* 0x000fe200000e0000 */
[----:B------:R-:W-:Y:S01]  /*6940*/  UMOV UR19, 0x40000040 ;  /* 0x4000004000137882 */ /* 0x000fe20000000000 */
[----:B------:R-:W-:Y:S01]  /*6950*/  R2UR UR11, R13 ;  /* 0x000000000d0b72ca */ /* 0x000fe200000e0000 */
[----:B------:R-:W-:Y:S01]  /*6960*/  UIADD3 UR22, UR4, 0x286, URZ ;  /* 0x0000028604167890 */ /* 0x000fe2000fffe03f */
[-C--:B------:R-:W-:Y:S01]  /*6970*/  FMUL.FTZ R24, R24, R0.reuse ;  /* 0x0000000018187220 */ /* 0x080fe20000410000 */
[----:B------:R-:W-:Y:S01]  /*6980*/  UMOV UR56, UR6 ;  /* 0x0000000600387c82 */ /* 0x000fe20008000000 */
[----:B------:R-:W-:Y:S01]  /*6990*/  UMOV UR57, UR7 ;  /* 0x0000000700397c82 */ /* 0x000fe20008000000 */
[----:B------:R-:W-:Y:S01]  /*69a0*/  UMOV UR23, 0x40000040 ;  /* 0x4000004000177882 */ /* 0x000fe20000000000 */
[----:B------:R-:W-:Y:S01]  /*69b0*/  HGMMA.64x16x16.F32.BF16 R184, gdesc[UR56], RZ, !UPT, gsb0 ;  /* 0x0020000038b879f0 */ /* 0x000fe2000c0018ff */
[----:B------:R-:W-:Y:S01]  /*69c0*/  UIADD3 UR58, UR4, 0x80, URZ ;  /* 0x00000080043a7890 */ /* 0x000fe2000fffe03f */
[-C--:B------:R-:W-:Y:S01]  /*69d0*/  FMUL.FTZ R25, R25, R0.reuse ;  /* 0x0000000019197220 */ /* 0x080fe20000410000 */
[----:B------:R-:W-:Y:S01]  /*69e0*/  UMOV UR56, UR6 ;  /* 0x0000000600387c82 */ /* 0x000fe20008000000 */
[----:B------:R-:W-:Y:S01]  /*69f0*/  UMOV UR57, UR7 ;  /* 0x0000000700397c82 */ /* 0x000fe20008000000 */
[----:B------:R-:W-:Y:S01]  /*6a00*/  UMOV UR59, 0x40000040 ;  /* 0x40000040003b7882 */ /* 0x000fe20000000000 */
        /* <DEDUP_REMOVED lines=54> */
[----:B------:R-:W-:Y:S01]  /*6d70*/  UIADD3 UR58, UR4, 0x100, URZ ;  /* 0x00000100043a7890 */ /* 0x000fe2000fffe03f */
[-C--:B------:R-:W-:Y:S01]  /*6d80*/  FMUL.FTZ R101, R101, R0.reuse ;  /* 0x0000000065657220 */ /* 0x080fe20000410000 */
[----:B------:R-:W-:Y:S01]  /*6d90*/  UMOV UR56, UR6 ;  /* 0x0000000600387c82 */ /* 0x000fe20008000000 */
[----:B------:R-:W-:Y:S01]  /*6da0*/  UMOV UR57, UR7 ;  /* 0x0000000700397c82 */ /* 0x000fe20008000000 */
        /* <DEDUP_REMOVED lines=103> */
[----:B------:R-:W-:Y:S02]  /*7420*/  R2UR UR6, R10 ;  /* 0x000000000a0672ca */ /* 0x000fe400000e0000 */
[----:B------:R-:W-:Y:S01]  /*7430*/  R2UR UR7, R11 ;  /* 0x000000000b0772ca */ /* 0x000fe200000e0000 */
        /* <DEDUP_REMOVED lines=35> */
[----:B------:R-:W-:Y:S01]  /*7670*/  UIADD3 UR14, UR4, 0x282, URZ ;  /* 0x00000282040e7890 */ /* 0x000fe2000fffe03f */
        /* <DEDUP_REMOVED lines=127> */
[----:B------:R-:W-:Y:S02]  /*7e70*/  R2UR UR14, R8 ;  /* 0x00000000080e72ca */ /* 0x000fe400000e0000 */
[----:B------:R-:W-:-:S11]  /*7e80*/  R2UR UR15, R9 ;  /* 0x00000000090f72ca */ /* 0x000fd600000e0000 */
[----:B------:R-:W-:Y:S02]  /*7e90*/  UMOV UR56, UR14 ;  /* 0x0000000e00387c82 */ /* 0x000fe40008000000 */
[----:B------:R-:W-:Y:S01]  /*7ea0*/  UMOV UR57, UR15 ;  /* 0x0000000f00397c82 */ /* 0x000fe20008000000 */
[----:B------:R-:W-:Y:S01]  /*7eb0*/  UMOV UR5, UR15 ;  /* 0x0000000f00057c82 */ /* 0x000fe20008000000 */
        /* <DEDUP_REMOVED lines=221> */
[----:B------:R-:W-:Y:S01]  /*8c90*/  UMOV UR4, UR14 ;  /* 0x0000000e00047c82 */ /* 0x000fe20008000000 */
        /* <DEDUP_REMOVED lines=16> */
.L_x_193:
[----:B------:R-:W-:Y:S02]  /*8da0*/  R2UR UR5, R228 ;  /* 0x00000000e40572ca */ /* 0x000fe400000e0000 */
[----:B------:R-:W-:-:S11]  /*8db0*/  R2UR UR4, R5 ;  /* 0x00000000050472ca */ /* 0x000fd600000e0000 */
[----:B------:R-:W-:Y:S02]  /*8dc0*/  IMAD.U32 R0, RZ, RZ, UR5 ;  /* 0x00000005ff007e24 */ /* 0x000fe4000f8e00ff */
[----:B------:R-:W-:-:S03]  /*8dd0*/  ULEA UR4, UR61, UR4, 0x3 ;  /* 0x000000043d047291 */ /* 0x000fc6000f8e183f */
[----:B------:R-:W-:-:S06]  /*8de0*/  SHF.L.U32 R0, R0, 0x1f, RZ ;  /* 0x0000001f00007819 */ /* 0x000fcc00000006ff */
[----:B------:R2:W3:Y:S01]  /*8df0*/  SYNCS.PHASECHK.TRANS64.TRYWAIT P1, [UR4+0x38850], R0 ;  /* 0x03885000ff0075a7 */ /* 0x0004e20008020144 */
[----:B------:R-:W-:Y:S05]  /*8e00*/  @!P0 BRA `(.L_x_194) ;  /* 0x0000000000048947 */ /* 0x000fea0003800000 */
[----:B------:R-:W-:Y:S01]  /*8e10*/  BPT.TRAP 0x1 ;  /* 0x000000040000795c */ /* 0x000fe20000300000 */
.L_x_194:
[----:B---3--:R-:W-:Y:S05]  /*8e20*/  @P1 BRA `(.L_x_195) ;  /* 0x0000000000081947 */ /* 0x008fea0003800000 */
[----:B------:R-:W3:Y:S02]  /*8e30*/  SYNCS.PHASECHK.TRANS64.TRYWAIT P1, [UR4+0x38850], R0 ;  /* 0x03885000ff0075a7 */ /* 0x000ee40008020144 */
[----:B---3--:R-:W-:Y:S05]  /*8e40*/  @!P1 BRA `(.L_x_196) ;  /* 0x000000d400389947 */ /* 0x008fea0003800000 */
.L_x_195:
[----:B------:R-:W-:Y:S01]  /*8e50*/  R2UR UR5, R5 ;  /* 0x00000000050572ca */ /* 0x000fe200000e0000 */
[----:B------:R-:W-:Y:S01]  /*8e60*/  WARPGROUP.ARRIVE ;  /* 0x00000000000079c5 */ /* 0x000fe20000000000 */
[----:B------:R-:W-:-:S11]  /*8e70*/  UMOV UR7, 0x40000040 ;  /* 0x4000004000077882 */ /* 0x000fd60000000000 */
        /* <DEDUP_REMOVED lines=34> */
.L_x_197:
[----:B--23--:R-:W-:Y:S01]  /*90a0*/  FMUL.FTZ R0, R184, UR60 ;  /* 0x0000003cb8007c20 */ /* 0x00cfe20008410000 */
        /* <DEDUP_REMOVED lines=14> */
[----:B------:R-:W-:Y:S01]  /*9190*/  FMUL.FTZ R160, R161, UR60 ;  /* 0x0000003ca1a07c20 */ /* 0x000fe20008410000 */
[----:B------:R-:W-:Y:S01]  /*91a0*/  FMUL.FTZ R161, R164, UR60 ;  /* 0x0000003ca4a17c20 */ /* 0x000fe20008410000 */
[----:B------:R-:W-:Y:S01]  /*91b0*/  FMUL.FTZ R164, R165, UR60 ;  /* 0x0000003ca5a47c20 */ /* 0x000fe20008410000 */
[----:B------:R-:W-:Y:S01]  /*91c0*/  FMUL.FTZ R152, R152, UR60 ;  /* 0x0000003c98987c20 */ /* 0x000fe20008410000 */
[----:B------:R-:W-:Y:S01]  /*91d0*/  FMUL.FTZ R153, R153, UR60 ;  /* 0x0000003c99997c20 */ /* 0x000fe20008410000 */
[----:B------:R-:W-:Y:S01]  /*91e0*/  FMUL.FTZ R156, R156, UR60 ;  /* 0x0000003c9c9c7c20 */ /* 0x000fe20008410000 */
[----:B------:R-:W-:Y:S01]  /*91f0*/  FMUL.FTZ R157, R157, UR60 ;  /* 0x0000003c9d9d7c20 */ /* 0x000fe20008410000 */
[----:B------:R-:W3:Y:S01]  /*9200*/  MUFU.TANH R184, R184 ;  /* 0x000000b800b87308 */ /* 0x000ee20000002400 */
[----:B01----:R-:W-:Y:S01]  /*9210*/  FMNMX.FTZ R3, R0, R227, !PT ;  /* 0x000000e300037209 */ /* 0x003fe20007810000 */
        /* <DEDUP_REMOVED lines=14> */
[----:B------:R-:W1:Y:S01]  /*9300*/  MUFU.TANH R176, R176 ;  /* 0x000000b000b07308 */ /* 0x000e620000002400 */
[----:B---3--:R-:W-:Y:S01]  /*9310*/  FMNMX.FTZ R3, R184, R3, !PT ;  /* 0x00000003b8037209 */ /* 0x008fe20007810000 */
[----:B------:R-:W-:Y:S01]  /*9320*/  FMUL.FTZ R162, R162, UR60 ;  /* 0x0000003ca2a27c20 */ /* 0x000fe20008410000 */
[----:B------:R-:W-:Y:S01]  /*9330*/  FMUL.FTZ R163, R163, UR60 ;  /* 0x0000003ca3a37c20 */ /* 0x000fe20008410000 */
[----:B------:R-:W-:Y:S01]  /*9340*/  FMUL.FTZ R166, R166, UR60 ;  /* 0x0000003ca6a67c20 */ /* 0x000fe20008410000 */
[----:B------:R-:W-:Y:S01]  /*9350*/  FMUL.FTZ R167, R167, UR60 ;  /* 0x0000003ca7a77c20 */ /* 0x000fe20008410000 */
[----:B------:R-:W-:Y:S01]  /*9360*/  FMUL.FTZ R154, R154, UR60 ;  /* 0x0000003c9a9a7c20 */ /* 0x000fe20008410000 */
[----:B------:R-:W-:Y:S01]  /*9370*/  FMUL.FTZ R155, R155, UR60 ;  /* 0x0000003c9b9b7c20 */ /* 0x000fe20008410000 */
[----:B------:R-:W2:Y:S01]  /*9380*/  MUFU.TANH R188, R188 ;  /* 0x000000bc00bc7308 */ /* 0x000ea20000002400 */
[----:B0-----:R-:W-:Y:S01]  /*9390*/  FMNMX.FTZ R3, R185, R3, !PT ;  /* 0x00000003b9037209 */ /* 0x001fe20007810000 */
[----:B------:R-:W-:Y:S01]  /*93a0*/  FMUL.FTZ R158, R158, UR60 ;  /* 0x0000003c9e9e7c20 */ /* 0x000fe20008410000 */
[----:B------:R-:W-:Y:S01]  /*93b0*/  FMUL.FTZ R159, R159, UR60 ;  /* 0x0000003c9f9f7c20 */ /* 0x000fe20008410000 */
[----:B------:R-:W-:Y:S01]  /*93c0*/  ULDC UR5, c[0x0][0x988] ;  /* 0x0002620000057ab9 */ /* 0x000fe20000000800 */
[----:B------:R-:W-:-:S02]  /*93d0*/  R2UR UR6, R229 ;  /* 0x00000000e50672ca */ /* 0x000fc400000e0000 */
[----:B------:R-:W-:Y:S01]  /*93e0*/  R2UR UR7, R6 ;  /* 0x00000000060772ca */ /* 0x000fe200000e0000 */
[----:B------:R-:W0:Y:S01]  /*93f0*/  MUFU.TANH R177, R177 ;  /* 0x000000b100b17308 */ /* 0x000e220000002400 */
[----:B-1----:R-:W-:-:S07]  /*9400*/  FMNMX.FTZ R3, R176, R3, !PT ;  /* 0x00000003b0037209 */ /* 0x002fce0007810000 */
[----:B------:R-:W1:Y:S01]  /*9410*/  MUFU.TANH R180, R180 ;  /* 0x000000b400b47308 */ /* 0x000e620000002400 */
[----:B--2---:R-:W-:Y:S01]  /*9420*/  FMNMX.FTZ R3, R188, R3, !PT ;  /* 0x00000003bc037209 */ /* 0x004fe20007810000 */
[----:B------:R-:W-:-:S04]  /*9430*/  UIADD3 UR6, UR6, 0x38840, URZ ;  /* 0x0003884006067890 */ /* 0x000fc8000fffe03f */
[----:B------:R-:W-:Y:S02]  /*9440*/  UPRMT UR6, UR7, 0x654, UR6 ;  /* 0x0000065407067896 */ /* 0x000fe40008000006 */
[----:B------:R-:W2:Y:S01]  /*9450*/  MUFU.TANH R168, R168 ;  /* 0x000000a800a87308 */ /* 0x000ea20000002400 */
[----:B0-----:R-:W-:-:S06]  /*9460*/  FMNMX.FTZ R3, R177, R3, !PT ;  /* 0x00000003b1037209 */ /* 0x001fcc0007810000 */
[----:B------:R-:W-:Y:S01]  /*9470*/  SYNCS.ARRIVE.TRANS64.RED.A1T0 RZ, [UR6], RZ ;  /* 0x000000ffffff79a7 */ /* 0x000fe20008100406 */
[----:B------:R-:W0:Y:S01]  /*9480*/  MUFU.TANH R169, R169 ;  /* 0x000000a900a97308 */ /* 0x000e220000002400 */
[----:B-1----:R-:W-:-:S07]  /*9490*/  FMNMX.FTZ R3, R180, R3, !PT ;  /* 0x00000003b4037209 */ /* 0x002fce0007810000 */
[----:B------:R-:W1:Y:S01]  /*94a0*/  MUFU.TANH R172, R172 ;  /* 0x000000ac00ac7308 */ /* 0x000e620000002400 */
[----:B--2---:R-:W-:-:S07]  /*94b0*/  FMNMX.FTZ R3, R168, R3, !PT ;  /* 0x00000003a8037209 */ /* 0x004fce0007810000 */
[----:B------:R-:W2:Y:S01]  /*94c0*/  MUFU.TANH R173, R173 ;  /* 0x000000ad00ad7308 */ /* 0x000ea20000002400 */
[----:B0-----:R-:W-:-:S07]  /*94d0*/  FMNMX.FTZ R3, R169, R3, !PT ;  /* 0x00000003a9037209 */ /* 0x001fce0007810000 */
        /* <DEDUP_REMOVED lines=19> */
[----:B-1----:R-:W-:-:S05]  /*9610*/  FMNMX.FTZ R4, R157, R3, !PT ;  /* 0x000000039d047209 */ /* 0x002fca0007810000 */
[----:B------:R-:W1:Y:S02]  /*9620*/  SHFL.BFLY PT, R3, R4, 0x2, 0x1f ;  /* 0x0c401f0004037f89 */ /* 0x000e6400000e0000 */
[----:B------:R-:W3:Y:S08]  /*9630*/  MUFU.TANH R187, R187 ;  /* 0x000000bb00bb7308 */ /* 0x000ef00000002400 */
[----:B------:R-:W4:Y:S08]  /*9640*/  MUFU.TANH R189, R189 ;  /* 0x000000bd00bd7308 */ /* 0x000f300000002400 */
[----:B------:R-:W5:Y:S01]  /*9650*/  MUFU.TANH R178, R178 ;  /* 0x000000b200b27308 */ /* 0x000f620000002400 */
[----:B-1----:R-:W-:-:S07]  /*9660*/  FMNMX.FTZ R4, R4, R3, !PT ;  /* 0x0000000304047209 */ /* 0x002fce0007810000 */
[----:B------:R-:W1:Y:S01]  /*9670*/  MUFU.TANH R179, R179 ;  /* 0x000000b300b37308 */ /* 0x000e620000002400 */
[----:B------:R-:W2:Y:S07]  /*9680*/  SHFL.BFLY PT, R3, R4, 0x1, 0x1f ;  /* 0x0c201f0004037f89 */ /* 0x000eae00000e0000 */
[----:B------:R-:W1:Y:S08]  /*9690*/  MUFU.TANH R182, R182 ;  /* 0x000000b600b67308 */ /* 0x000e700000002400 */
[----:B------:R-:W1:Y:S08]  /*96a0*/  MUFU.TANH R183, R183 ;  /* 0x000000b700b77308 */ /* 0x000e700000002400 */
[----:B------:R-:W1:Y:S01]  /*96b0*/  MUFU.TANH R170, R170 ;  /* 0x000000aa00aa7308 */ /* 0x000e620000002400 */
[----:B--2---:R-:W-:-:S02]  /*96c0*/  FMNMX.FTZ R4, R4, R3, !PT ;  /* 0x0000000304047209 */ /* 0x004fc40007810000 */
[----:B------:R-:W-:-:S05]  /*96d0*/  FMNMX.FTZ R3, R165, R21, !PT ;  /* 0x00000015a5037209 */ /* 0x000fca0007810000 */
[----:B------:R-:W2:Y:S01]  /*96e0*/  MUFU.TANH R171, R171 ;  /* 0x000000ab00ab7308 */ /* 0x000ea20000002400 */
[----:B0-----:R-:W-:Y:S01]  /*96f0*/  FMNMX.FTZ R3, R186, R3, !PT ;  /* 0x00000003ba037209 */ /* 0x001fe20007810000 */
[----:B------:R-:W-:-:S03]  /*9700*/  FADD.FTZ R193, -R4, R227 ;  /* 0x000000e304c17221 */ /* 0x000fc60000010100 */
[----:B---3--:R-:W-:Y:S01]  /*9710*/  FMNMX.FTZ R3, R187, R3, !PT ;  /* 0x00000003bb037209 */ /* 0x008fe20007810000 */
[----:B------:R-:W-:Y:S02]  /*9720*/  FMUL.FTZ R193, R193, UR5 ;  /* 0x00000005c1c17c20 */ /* 0x000fe40008410000 */
[----:B------:R-:W0:Y:S01]  /*9730*/  MUFU.TANH R174, R174 ;  /* 0x000000ae00ae7308 */ /* 0x000e220000002400 */
[----:B----4-:R-:W-:-:S04]  /*9740*/  FMNMX.FTZ R3, R189, R3, !PT ;  /* 0x00000003bd037209 */ /* 0x010fc80007810000 */
[----:B-----5:R-:W-:-:S03]  /*9750*/  FMNMX.FTZ R3, R178, R3, !PT ;  /* 0x00000003b2037209 */ /* 0x020fc60007810000 */
[----:B------:R-:W3:Y:S01]  /*9760*/  MUFU.TANH R175, R175 ;  /* 0x000000af00af7308 */ /* 0x000ee20000002400 */
[----:B-1----:R-:W-:-:S04]  /*9770*/  FMNMX.FTZ R3, R179, R3, !PT ;  /* 0x00000003b3037209 */ /* 0x002fc80007810000 */
[----:B------:R-:W-:-:S03]  /*9780*/  FMNMX.FTZ R3, R182, R3, !PT ;  /* 0x00000003b6037209 */ /* 0x000fc60007810000 */
[----:B------:R-:W1:Y:S01]  /*9790*/  MUFU.TANH R162, R162 ;  /* 0x000000a200a27308 */ /* 0x000e620000002400 */
[----:B------:R-:W-:-:S04]  /*97a0*/  FMNMX.FTZ R3, R183, R3, !PT ;  /* 0x00000003b7037209 */ /* 0x000fc80007810000 */
[----:B------:R-:W-:-:S03]  /*97b0*/  FMNMX.FTZ R3, R170, R3, !PT ;  /* 0x00000003aa037209 */ /* 0x000fc60007810000 */
[----:B------:R-:W4:Y:S01]  /*97c0*/  MUFU.TANH R163, R163 ;  /* 0x000000a300a37308 */ /* 0x000f220000002400 */
[----:B--2---:R-:W-:-:S04]  /*97d0*/  FMNMX.FTZ R3, R171, R3, !PT ;  /* 0x00000003ab037209 */ /* 0x004fc80007810000 */
[----:B0-----:R-:W-:-:S03]  /*97e0*/  FMNMX.FTZ R3, R174, R3, !PT ;  /* 0x00000003ae037209 */ /* 0x001fc60007810000 */
[----:B------:R-:W0:Y:S01]  /*97f0*/  MUFU.TANH R166, R166 ;  /* 0x000000a600a67308 */ /* 0x000e220000002400 */
[----:B---3--:R-:W-:-:S04]  /*9800*/  FMNMX.FTZ R3, R175, R3, !PT ;  /* 0x00000003af037209 */ /* 0x008fc80007810000 */
[----:B-1----:R-:W-:-:S03]  /*9810*/  FMNMX.FTZ R3, R162, R3, !PT ;  /* 0x00000003a2037209 */ /* 0x002fc60007810000 */
[----:B------:R-:W1:Y:S01]  /*9820*/  MUFU.TANH R167, R167 ;  /* 0x000000a700a77308 */ /* 0x000e620000002400 */
[----:B----4-:R-:W-:-:S07]  /*9830*/  FMNMX.FTZ R3, R163, R3, !PT ;  /* 0x00000003a3037209 */ /* 0x010fce0007810000 */
[----:B------:R-:W2:Y:S01]  /*9840*/  MUFU.TANH R154, R154 ;  /* 0x0000009a009a7308 */ /* 0x000ea20000002400 */
[----:B0-----:R-:W-:-:S07]  /*9850*/  FMNMX.FTZ R3, R166, R3, !PT ;  /* 0x00000003a6037209 */ /* 0x001fce0007810000 */
[----:B------:R-:W0:Y:S01]  /*9860*/  MUFU.TANH R155, R155 ;  /* 0x0000009b009b7308 */ /* 0x000e220000002400 */
[----:B-1----:R-:W-:-:S07]  /*9870*/  FMNMX.FTZ R3, R167, R3, !PT ;  /* 0x00000003a7037209 */ /* 0x002fce0007810000 */
[----:B------:R-:W1:Y:S01]  /*9880*/  MUFU.TANH R158, R158 ;  /* 0x0000009e009e7308 */ /* 0x000e620000002400 */
[----:B--2---:R-:W-:-:S07]  /*9890*/  FMNMX.FTZ R3, R154, R3, !PT ;  /* 0x000000039a037209 */ /* 0x004fce0007810000 */
[----:B------:R-:W2:Y:S01]  /*98a0*/  MUFU.TANH R159, R159 ;  /* 0x0000009f009f7308 */ /* 0x000ea20000002400 */
[----:B0-----:R-:W-:-:S04]  /*98b0*/  FMNMX.FTZ R3, R155, R3, !PT ;  /* 0x000000039b037209 */ /* 0x001fc80007810000 */
[----:B-1----:R-:W-:-:S04]  /*98c0*/  FMNMX.FTZ R3, R158, R3, !PT ;  /* 0x000000039e037209 */ /* 0x002fc80007810000 */
[----:B--2---:R-:W-:-:S05]  /*98d0*/  FMNMX.FTZ R3, R159, R3, !PT ;  /* 0x000000039f037209 */ /* 0x004fca0007810000 */
[----:B------:R-:W0:Y:S02]  /*98e0*/  SHFL.BFLY PT, R190, R3, 0x2, 0x1f ;  /* 0x0c401f0003be7f89 */ /* 0x000e2400000e0000 */
[----:B0-----:R-:W-:-:S05]  /*98f0*/  FMNMX.FTZ R3, R3, R190, !PT ;  /* 0x000000be03037209 */ /* 0x001fca0007810000 */
[----:B------:R-:W0:Y:S02]  /*9900*/  SHFL.BFLY PT, R190, R3, 0x1, 0x1f ;  /* 0x0c201f0003be7f89 */ /* 0x000e2400000e0000 */
[----:B0-----:R-:W-:-:S05]  /*9910*/  FMNMX.FTZ R3, R3, R190, !PT ;  /* 0x000000be03037209 */ /* 0x001fca0007810000 */
[----:B------:R-:W-:Y:S01]  /*9920*/  FADD.FTZ R192, -R3, R21 ;  /* 0x0000001503c07221 */ /* 0x000fe20000010100 */
[----:B------:R-:W-:-:S03]  /*9930*/  FMUL.FTZ R21, R4, UR5 ;  /* 0x0000000504157c20 */ /* 0x000fc60008410000 */
[----:B------:R-:W-:Y:S01]  /*9940*/  FMUL.FTZ R192, R192, UR5 ;  /* 0x00000005c0c07c20 */ /* 0x000fe20008410000 */
[--C-:B------:R-:W-:Y:S01]  /*9950*/  FFMA.FTZ R190, R0, UR5, -R21.reuse ;  /* 0x0000000500be7c23 */ /* 0x100fe20008010815 */
        /* <DEDUP_REMOVED lines=18> */
[----:B------:R-:W-:Y:S01]  /*9a80*/  FFMA.FTZ R21, R157, UR5, -R21 ;  /* 0x000000059d157c23 */ /* 0x000fe20008010815 */
[----:B------:R-:W-:Y:S01]  /*9a90*/  FMUL.FTZ R157, R3, UR5 ;  /* 0x00000005039d7c20 */ /* 0x000fe20008410000 */
[----:B------:R-:W-:Y:S03]  /*9aa0*/  MUFU.EX2 R0, R193 ;  /* 0x000000c100007308 */ /* 0x000fe60000000800 */
        /* <DEDUP_REMOVED lines=22> */
[----:B0-----:R-:W-:Y:S01]  /*9c10*/  FFMA.FTZ R17, R0, R17, R190 ;  /* 0x0000001100117223 */ /* 0x001fe200000100be */
[----:B------:R-:W-:-:S06]  /*9c20*/  FFMA.FTZ R195, R159, UR5, -R157 ;  /* 0x000000059fc37c23 */ /* 0x000fcc000801089d */
[----:B------:R-:W0:Y:S08]  /*9c30*/  MUFU.EX2 R191, R191 ;  /* 0x000000bf00bf7308 */ /* 0x000e300000000800 */
[----:B------:R-:W2:Y:S01]  /*9c40*/  MUFU.EX2 R186, R186 ;  /* 0x000000ba00ba7308 */ /* 0x000ea20000000800 */
[----:B-1----:R-:W-:-:S07]  /*9c50*/  FFMA.FTZ R7, R2, R7, R165 ;  /* 0x0000000702077223 */ /* 0x002fce00000100a5 */
[----:B------:R-:W1:Y:S01]  /*9c60*/  MUFU.EX2 R184, R184 ;  /* 0x000000b800b87308 */ /* 0x000e620000000800 */
[----:B0-----:R-:W-:-:S07]  /*9c70*/  FADD.FTZ R17, R191, R17 ;  /* 0x00000011bf117221 */ /* 0x001fce0000010000 */
[----:B------:R-:W0:Y:S01]  /*9c80*/  MUFU.EX2 R187, R187 ;  /* 0x000000bb00bb7308 */ /* 0x000e220000000800 */
[----:B--2---:R-:W-:-:S07]  /*9c90*/  FADD.FTZ R157, R186, R7 ;  /* 0x00000007ba9d7221 */ /* 0x004fce0000010000 */
[----:B------:R-:W2:Y:S01]  /*9ca0*/  MUFU.EX2 R185, R185 ;  /* 0x000000b900b97308 */ /* 0x000ea20000000800 */
[----:B-1----:R-:W-:-:S07]  /*9cb0*/  FADD.FTZ R7, R184, R17 ;  /* 0x00000011b8077221 */ /* 0x002fce0000010000 */
        /* <DEDUP_REMOVED lines=65> */
[----:B-1----:R-:W-:Y:S01]  /*a0d0*/  FADD.FTZ R157, R158, R17 ;  /* 0x000000119e9d7221 */ /* 0x002fe20000010000 */
[----:B0-----:R-:W-:-:S03]  /*a0e0*/  FADD.FTZ R17, R21, R7 ;  /* 0x0000000715117221 */ /* 0x001fc60000010000 */
[----:B--2---:R-:W-:Y:S01]  /*a0f0*/  FADD.FTZ R7, R195, R157 ;  /* 0x0000009dc3077221 */ /* 0x004fe20000010000 */
[----:B------:R-:W-:Y:S06]  /*a100*/  @!P0 BRA `(.L_x_198) ;  /* 0x0000000000048947 */ /* 0x000fec0003800000 */
[----:B------:R-:W-:Y:S01]  /*a110*/  BPT.TRAP 0x1 ;  /* 0x000000040000795c */ /* 0x000fe20000300000 */
.L_x_198:
[----:B------:R-:W-:Y:S01]  /*a120*/  R2UR UR10, R22 ;  /* 0x00000000160a72ca */ /* 0x000fe200000e0000 */
[----:B------:R-:W-:Y:S01]  /*a130*/  UIADD3 UR4, UR4, 0x38860, URZ ;  /* 0x0003886004047890 */ /* 0x000fe2000fffe03f */
[----:B------:R-:W-:Y:S01]  /*a140*/  R2UR UR7, R20 ;  /* 0x00000000140772ca */ /* 0x000fe200000e0000 */
[----:B------:R-:W-:Y:S01]  /*a150*/  UMOV UR61, UR38 ;  /* 0x00000026003d7c82 */ /* 0x000fe20008000000 */
[----:B------:R-:W-:Y:S01]  /*a160*/  R2UR UR6, R6 ;  /* 0x00000000060672ca */ /* 0x000fe200000e0000 */
[----:B------:R-:W-:Y:S01]  /*a170*/  IMAD.MOV.U32 R227, RZ, RZ, R4 ;  /* 0x000000ffffe37224 */ /* 0x000fe200078e0004 */
[----:B------:R-:W-:Y:S01]  /*a180*/  F2FP.BF16.F32.PACK_AB R194, R21, R156 ;  /* 0x0000009c15c2723e */ /* 0x000fe200000010ff */
[----:B------:R-:W-:Y:S01]  /*a190*/  IMAD.MOV.U32 R21, RZ, RZ, R3 ;  /* 0x000000ffff157224 */ /* 0x000fe200078e0003 */
[----:B------:R-:W-:Y:S02]  /*a1a0*/  F2FP.BF16.F32.PACK_AB R208, R191, R190 ;  /* 0x000000bebfd0723e */ /* 0x000fe400000010ff */
[----:B------:R-:W-:-:S02]  /*a1b0*/  F2FP.BF16.F32.PACK_AB R209, R186, R165 ;  /* 0x000000a5bad1723e */ /* 0x000fc400000010ff */
[----:B------:R-:W-:Y:S02]  /*a1c0*/  F2FP.BF16.F32.PACK_AB R210, R185, R184 ;  /* 0x000000b8b9d2723e */ /* 0x000fe400000010ff */
[----:B------:R-:W-:Y:S01]  /*a1d0*/  F2FP.BF16.F32.PACK_AB R211, R189, R187 ;  /* 0x000000bbbdd3723e */ /* 0x000fe200000010ff */
[----:B------:R-:W-:Y:S01]  /*a1e0*/  UISETP.GT.AND UP0, UPT, UR7, UR10, UPT ;  /* 0x0000000a0700728c */ /* 0x000fe2000bf04270 */
[----:B------:R-:W-:Y:S01]  /*a1f0*/  F2FP.BF16.F32.PACK_AB R204, R188, R176 ;  /* 0x000000b0bccc723e */ /* 0x000fe200000010ff */
[----:B------:R-:W-:Y:S01]  /*a200*/  UPRMT UR4, UR6, 0x654, UR4 ;  /* 0x0000065406047896 */ /* 0x000fe20008000004 */
[----:B------:R-:W-:Y:S02]  /*a210*/  R2UR UR6, R16 ;  /* 0x00000000100672ca */ /* 0x000fe400000e0000 */
[----:B------:R-:W-:Y:S02]  /*a220*/  F2FP.BF16.F32.PACK_AB R205, R179, R178 ;  /* 0x000000b2b3cd723e */ /* 0x000fe400000010ff */
[----:B------:R-:W-:-:S02]  /*a230*/  PLOP3.LUT P1, PT, PT, PT, UP0, 0x80, 0x0 ;  /* 0x000000000000781c */ /* 0x000fc40003f2f008 */
[----:B------:R-:W-:Y:S02]  /*a240*/  F2FP.BF16.F32.PACK_AB R206, R180, R177 ;  /* 0x000000b1b4ce723e */ /* 0x000fe400000010ff */
[----:B------:R-:W-:Y:S01]  /*a250*/  SYNCS.ARRIVE.TRANS64.RED.A1T0 RZ, [UR4], RZ ;  /* 0x000000ffffff79a7 */ /* 0x000fe20008100404 */
[----:B------:R-:W-:Y:S01]  /*a260*/  UIADD3 UR4, UR7, -0x1, URZ ;  /* 0xffffffff07047890 */ /* 0x000fe2000fffe03f */
[----:B------:R-:W-:Y:S02]  /*a270*/  F2FP.BF16.F32.PACK_AB R207, R183, R182 ;  /* 0x000000b6b7cf723e */ /* 0x000fe400000010ff */
[----:B------:R-:W-:Y:S01]  /*a280*/  F2FP.BF16.F32.PACK_AB R200, R169, R168 ;  /* 0x000000a8a9c8723e */ /* 0x000fe200000010ff */
[----:B------:R-:W-:Y:S01]  /*a290*/  IMAD.U32 R228, RZ, RZ, UR6 ;  /* 0x00000006ffe47e24 */ /* 0x000fe2000f8e00ff */
[----:B------:R-:W-:Y:S01]  /*a2a0*/  F2FP.BF16.F32.PACK_AB R201, R171, R170 ;  /* 0x000000aaabc9723e */ /* 0x000fe200000010ff */
[----:B------:R-:W-:Y:S01]  /*a2b0*/  IMAD.U32 R20, RZ, RZ, UR4 ;  /* 0x00000004ff147e24 */ /* 0x000fe2000f8e00ff */
[----:B------:R-:W-:-:S02]  /*a2c0*/  F2FP.BF16.F32.PACK_AB R202, R173, R172 ;  /* 0x000000acadca723e */ /* 0x000fc400000010ff */
[----:B------:R-:W-:Y:S02]  /*a2d0*/  F2FP.BF16.F32.PACK_AB R203, R175, R174 ;  /* 0x000000aeafcb723e */ /* 0x000fe400000010ff */
[----:B------:R-:W-:Y:S02]  /*a2e0*/  F2FP.BF16.F32.PACK_AB R196, R160, R181 ;  /* 0x000000b5a0c4723e */ /* 0x000fe400000010ff */
[----:B------:R-:W-:Y:S02]  /*a2f0*/  F2FP.BF16.F32.PACK_AB R197, R163, R162 ;  /* 0x000000a2a3c5723e */ /* 0x000fe400000010ff */
[----:B------:R-:W-:Y:S02]  /*a300*/  F2FP.BF16.F32.PACK_AB R198, R164, R161 ;  /* 0x000000a1a4c6723e */ /* 0x000fe400000010ff */
[----:B------:R-:W-:Y:S02]  /*a310*/  F2FP.BF16.F32.PACK_AB R199, R167, R166 ;  /* 0x000000a6a7c7723e */ /* 0x000fe400000010ff */
[----:B------:R-:W-:-:S02]  /*a320*/  F2FP.BF16.F32.PACK_AB R192, R153, R152 ;  /* 0x0000009899c0723e */ /* 0x000fc400000010ff */
[----:B------:R-:W-:Y:S02]  /*a330*/  F2FP.BF16.F32.PACK_AB R193, R155, R154 ;  /* 0x0000009a9bc1723e */ /* 0x000fe400000010ff */
[----:B------:R-:W-:Y:S01]  /*a340*/  F2FP.BF16.F32.PACK_AB R195, R195, R158 ;  /* 0x0000009ec3c3723e */ /* 0x000fe200000010ff */
[----:B------:R-:W-:Y:S06]  /*a350*/  @P1 BRA `(.L_x_199) ;  /* 0xffffffc000e41947 */ /* 0x000fec000383ffff */
.L_x_188:
        /* <DEDUP_REMOVED lines=131> */
.L_x_200:
[----:B------:R-:W-:Y:S01]  /*ab90*/  R2UR UR4, R16 ;  /* 0x00000000100472ca */ /* 0x000fe200000e0000 */
[----:B------:R-:W-:-:S04]  /*aba0*/  IMAD.U32 R12, RZ, RZ, UR38 ;  /* 0x00000026ff0c7e24 */ /* 0x000fc8000f8e00ff */
[----:B------:R-:W-:-:S08]  /*abb0*/  IMAD R12, R12, 0x8, R5 ;  /* 0x000000080c0c7824 */ /* 0x000fd000078e0205 */
[----:B------:R-:W-:-:S05]  /*abc0*/  IMAD.U32 R9, RZ, RZ, UR4 ;  /* 0x00000004ff097e24 */ /* 0x000fca000f8e00ff */
[----:B------:R-:W-:-:S04]  /*abd0*/  SHF.L.U32 R9, R9, 0x1f, RZ ;  /* 0x0000001f09097819 */ /* 0x000fc800000006ff */
[----:B------:R0:W1:Y:S01]  /*abe0*/  SYNCS.PHASECHK.TRANS64.TRYWAIT P1, [R12+URZ+0x38850], R9 ;  /* 0x038850090c0075a7 */ /* 0x000062000802017f */
[----:B------:R-:W-:Y:S05]  /*abf0*/  @!P0 BRA `(.L_x_201) ;  /* 0x0000000000048947 */ /* 0x000fea0003800000 */
[----:B------:R-:W-:Y:S01]  /*ac00*/  BPT.TRAP 0x1 ;  /* 0x000000040000795c */ /* 0x000fe20000300000 */
.L_x_201:
[----:B------:R-:W-:-:S05]  /*ac10*/  VIADD R5, R5, 0x400 ;  /* 0x0000040005057836 */ /* 0x000fca0000000000 */
[----:B------:R-:W-:-:S04]  /*ac20*/  SHF.R.U32.HI R5, RZ, 0x4, R5 ;  /* 0x00000004ff057819 */ /* 0x000fc80000011605 */
[----:B------:R-:W-:Y:S01]  /*ac30*/  LOP3.LUT R5, R5, 0x3fff, RZ, 0xc0, !PT ;  /* 0x00003fff05057812 */ /* 0x000fe200078ec0ff */
[----:B-1----:R-:W-:Y:S06]  /*ac40*/  @P1 BRA `(.L_x_202) ;  /* 0x0000000000081947 */ /* 0x002fec0003800000 */
[----:B------:R-:W1:Y:S02]  /*ac50*/  SYNCS.PHASECHK.TRANS64.TRYWAIT P1, [R12+URZ+0x38850], R9 ;  /* 0x038850090c0075a7 */ /* 0x000e64000802017f */
[----:B-1----:R-:W-:Y:S05]  /*ac60*/  @!P1 BRA `(.L_x_203) ;  /* 0x000000b400c89947 */ /* 0x002fea0003800000 */
.L_x_202:
[----:B------:R-:W-:Y:S01]  /*ac70*/  LOP3.LUT R5, R5, 0x2800000, RZ, 0xfc, !PT ;  /* 0x0280000005057812 */ /* 0x000fe200078efcff */
[----:B------:R-:W-:Y:S01]  /*ac80*/  IMAD.U32 R8, RZ, RZ, UR38 ;  /* 0x00000026ff087e24 */ /* 0x000fe2000f8e00ff */
[----:B01----:R-:W-:Y:S01]  /*ac90*/  MOV R9, 0x40000040 ;  /* 0x4000004000097802 */ /* 0x003fe20000000f00 */
[----:B------:R-:W-:Y:S05]  /*aca0*/  WARPSYNC.ALL ;  /* 0x0000000000007948 */ /* 0x000fea0003800000 */
[----:B------:R-:W-:Y:S01]  /*acb0*/  IMAD R8, R8, 0xa00, R5 ;  /* 0x00000a0008087824 */ /* 0x000fe200078e0205 */
[----:B------:R-:W-:Y:S01]  /*acc0*/  R2UR UR7, R9 ;  /* 0x00000000090772ca */ /* 0x000fe200000e0000 */
[----:B------:R-:W-:Y:S01]  /*acd0*/  WARPGROUP.ARRIVE ;  /* 0x00000000000079c5 */ /* 0x000fe20000000000 */
[----:B------:R-:W-:Y:S01]  /*ace0*/  IMAD.MOV.U32 R11, RZ, RZ, 0x40000040 ;  /* 0x40000040ff0b7424 */ /* 0x000fe200078e00ff */
[----:B------:R-:W0:Y:S01]  /*acf0*/  SHFL.BFLY PT, R0, R17, 0x2, 0x1f ;  /* 0x0c401f0011007f89 */ /* 0x000e2200000e0000 */
[C---:B------:R-:W-:Y:S01]  /*ad00*/  R2UR UR6, R8.reuse ;  /* 0x00000000080672ca */ /* 0x040fe200000e0000 */
[----:B------:R-:W-:-:S02]  /*ad10*/  VIADD R10, R8, 0x80 ;  /* 0x00000080080a7836 */ /* 0x000fc40000000000 */
[----:B------:R-:W-:Y:S01]  /*ad20*/  IMAD.MOV.U32 R9, RZ, RZ, 0x40000040 ;  /* 0x40000040ff097424 */ /* 0x000fe200078e00ff */
[----:B------:R-:W1:Y:S01]  /*ad30*/  SHFL.BFLY PT, R2, R7, 0x2, 0x1f ;  /* 0x0c401f0007027f89 */ /* 0x000e6200000e0000 */
[----:B------:R-:W-:-:S08]  /*ad40*/  IMAD.U32 R15, RZ, RZ, UR5 ;  /* 0x00000005ff0f7e24 */ /* 0x000fd0000f8e00ff */
[----:B------:R-:W-:Y:S01]  /*ad50*/  HGMMA.64x256x16.F32.BF16 R24, R208, gdesc[UR4].tnspB, R24, gsb0 ;  /* 0x43e00004d0187df0 */ /* 0x000fe20008001818 */
[----:B------:R-:W-:Y:S01]  /*ad60*/  R2UR UR6, R10 ;  /* 0x000000000a0672ca */ /* 0x000fe200000e0000 */
[----:B------:R-:W-:Y:S01]  /*ad70*/  VIADD R10, R8, 0x100 ;  /* 0x00000100080a7836 */ /* 0x000fe20000000000 */
[----:B------:R-:W-:Y:S01]  /*ad80*/  R2UR UR7, R11 ;  /* 0x000000000b0772ca */ /* 0x000fe200000e0000 */
[----:B------:R-:W-:Y:S02]  /*ad90*/  IMAD.MOV.U32 R11, RZ, RZ, 0x40000040 ;  /* 0x40000040ff0b7424 */ /* 0x000fe400078e00ff */
[----:B0-----:R-:W-:Y:S01]  /*ada0*/  FADD.FTZ R0, R0, R17 ;  /* 0x0000001100007221 */ /* 0x001fe20000010000 */
[----:B-1----:R-:W-:-:S04]  /*adb0*/  FADD.FTZ R2, R2, R7 ;  /* 0x0000000702027221 */ /* 0x002fc80000010000 */
[----:B------:R-:W0:Y:S01]  /*adc0*/  SHFL.BFLY PT, R5, R0, 0x1, 0x1f ;  /* 0x0c201f0000057f89 */ /* 0x000e2200000e0000 */
[----:B------:R-:W-:Y:S01]  /*add0*/  IMAD.MOV.U32 R7, RZ, RZ, RZ ;  /* 0x000000ffff077224 */ /* 0x000fe200078e00ff */
[----:B------:R-:W-:Y:S02]  /*ade0*/  WARPGROUP.DEPBAR.LE gsb0, 0x0 ;  /* 0x00008000000079c5 */ /* 0x000fe40000010000 */
[----:B------:R-:W-:-:S13]  /*adf0*/  WARPGROUP.ARRIVE ;  /* 0x00000000000079c5 */ /* 0x000fda0000000000 */
[----:B------:R-:W-:Y:S01]  /*ae00*/  HGMMA.64x256x16.F32.BF16 R24, R204, gdesc[UR4].tnspB, R24, gsb0 ;  /* 0x43e00004cc187df0 */ /* 0x000fe20008001818 */
[----:B------:R-:W-:Y:S01]  /*ae10*/  R2UR UR6, R10 ;  /* 0x000000000a0672ca */ /* 0x000fe200000e0000 */
[C---:B------:R-:W-:Y:S01]  /*ae20*/  VIADD R10, R8.reuse, 0x180 ;  /* 0x00000180080a7836 */ /* 0x040fe20000000000 */
[----:B------:R-:W-:Y:S01]  /*ae30*/  R2UR UR7, R11 ;  /* 0x000000000b0772ca */ /* 0x000fe200000e0000 */
[----:B------:R-:W-:Y:S02]  /*ae40*/  IMAD.MOV.U32 R11, RZ, RZ, 0x40000040 ;  /* 0x40000040ff0b7424 */ /* 0x000fe400078e00ff */
[----:B------:R-:W-:Y:S01]  /*ae50*/  VIADD R8, R8, 0x200 ;  /* 0x0000020008087836 */ /* 0x000fe20000000000 */
[----:B------:R-:W-:Y:S02]  /*ae60*/  WARPGROUP.DEPBAR.LE gsb0, 0x0 ;  /* 0x00008000000079c5 */ /* 0x000fe40000010000 */
[----:B------:R-:W-:-:S15]  /*ae70*/  WARPGROUP.ARRIVE ;  /* 0x00000000000079c5 */ /* 0x000fde0000000000 */
[----:B------:R-:W-:-:S04]  /*ae80*/  NOP ;  /* 0x0000000000007918 */ /* 0x000fc80000000000 */
[----:B------:R-:W-:Y:S01]  /*ae90*/  HGMMA.64x256x16.F32.BF16 R24, R200, gdesc[UR4].tnspB, R24, gsb0 ;  /* 0x43e00004c8187df0 */ /* 0x000fe20008001818 */
[----:B------:R-:W-:Y:S02]  /*aea0*/  R2UR UR6, R10 ;  /* 0x000000000a0672ca */ /* 0x000fe400000e0000 */
[----:B------:R-:W-:Y:S01]  /*aeb0*/  R2UR UR7, R11 ;  /* 0x000000000b0772ca */ /* 0x000fe200000e0000 */
[----:B0-----:R-:W-:Y:S01]  /*aec0*/  FADD.FTZ R11, R0, R5 ;  /* 0x00000005000b7221 */ /* 0x001fe20000010000 */
[----:B------:R-:W-:Y:S02]  /*aed0*/  IMAD.MOV.U32 R5, RZ, RZ, RZ ;  /* 0x000000ffff057224 */ /* 0x000fe400078e00ff */
[----:B------:R-:W-:Y:S02]  /*aee0*/  IMAD.MOV.U32 R0, RZ, RZ, -0x800000 ;  /* 0xff800000ff007424 */ /* 0x000fe400078e00ff */
[----:B------:R-:W-:-:S13]  /*aef0*/  FSETP.NE.FTZ.AND P1, PT, R11, RZ, PT ;  /* 0x000000ff0b00720b */ /* 0x000fda0003f35000 */
[----:B------:R-:W-:Y:S01]  /*af00*/  @P1 MUFU.RCP R7, R11 ;  /* 0x0000000b00071308 */ /* 0x000fe20000001000 */
[----:B------:R-:W-:Y:S02]  /*af10*/  WARPGROUP.DEPBAR.LE gsb0, 0x0 ;  /* 0x00008000000079c5 */ /* 0x000fe40000010000 */
[----:B------:R-:W-:-:S06]  /*af20*/  WARPGROUP.ARRIVE ;  /* 0x00000000000079c5 */ /* 0x000fcc0000000000 */
[----:B------:R-:W-:Y:S01]  /*af30*/  HGMMA.64x256x16.F32.BF16 R24, R196, gdesc[UR4].tnspB, R24, gsb0 ;  /* 0x43e00004c4187df0 */ /* 0x000fe20008001818 */
[----:B------:R-:W-:Y:S02]  /*af40*/  R2UR UR6, R8 ;  /* 0x00000000080672ca */ /* 0x000fe400000e0000 */
[----:B------:R-:W-:Y:S01]  /*af50*/  R2UR UR7, R9 ;  /* 0x00000000090772ca */ /* 0x000fe200000e0000 */
[----:B------:R-:W0:Y:S01]  /*af60*/  @P1 MUFU.LG2 R8, R11 ;  /* 0x0000000b00081308 */ /* 0x000e220000000c00 */
[----:B------:R-:W1:Y:S01]  /*af70*/  SHFL.BFLY PT, R9, R2, 0x1, 0x1f ;  /* 0x0c201f0002097f89 */ /* 0x000e6200000e0000 */
[----:B0-----:R-:W-:Y:S01]  /*af80*/  @P1 FMUL.FTZ R8, R8, 0.69314718246459960938 ;  /* 0x3f31721808081820 */ /* 0x001fe20000410000 */
[----:B-1----:R-:W-:Y:S01]  /*af90*/  FADD.FTZ R13, R2, R9 ;  /* 0x00000009020d7221 */ /* 0x002fe20000010000 */
[----:B------:R-:W-:Y:S02]  /*afa0*/  IMAD.U32 R9, RZ, RZ, UR5 ;  /* 0x00000005ff097e24 */ /* 0x000fe4000f8e00ff */
[----:B------:R-:W-:-:S02]  /*afb0*/  IMAD.MOV.U32 R2, RZ, RZ, -0x800000 ;  /* 0xff800000ff027424 */ /* 0x000fc400078e00ff */
[----:B------:R-:W-:Y:S01]  /*afc0*/  FSETP.NE.FTZ.AND P2, PT, R13, RZ, PT ;  /* 0x000000ff0d00720b */ /* 0x000fe20003f55000 */
[----:B------:R-:W-:-:S04]  /*afd0*/  @P1 FMUL.FTZ R9, R9, 0.69314718246459960938 ;  /* 0x3f31721809091820 */ /* 0x000fc80000410000 */
[----:B------:R-:W-:-:S08]  /*afe0*/  @P1 FFMA.FTZ R2, R9, R4, R8 ;  /* 0x0000000409021223 */ /* 0x000fd00000010008 */
[----:B------:R-:W0:Y:S01]  /*aff0*/  @P2 MUFU.LG2 R10, R13 ;  /* 0x0000000d000a2308 */ /* 0x000e220000000c00 */
[----:B------:R-:W-:-:S07]  /*b000*/  @P2 FMUL.FTZ R15, R15, 0.69314718246459960938 ;  /* 0x3f3172180f0f2820 */ /* 0x000fce0000410000 */
[----:B------:R1:W2:Y:S01]  /*b010*/  @P2 MUFU.RCP R5, R13 ;  /* 0x0000000d00052308 */ /* 0x0002a20000001000 */
[----:B0-----:R-:W-:-:S04]  /*b020*/  @P2 FMUL.FTZ R10, R10, 0.69314718246459960938 ;  /* 0x3f3172180a0a2820 */ /* 0x001fc80000410000 */
[----:B------:R-:W-:Y:S01]  /*b030*/  @P2 FFMA.FTZ R0, R15, R3, R10 ;  /* 0x000000030f002223 */ /* 0x000fe2000001000a */
[----:B------:R-:W-:Y:S02]  /*b040*/  WARPGROUP.DEPBAR.LE gsb0, 0x0 ;  /* 0x00008000000079c5 */ /* 0x000fe40000010000 */
[----:B------:R-:W-:-:S06]  /*b050*/  WARPGROUP.ARRIVE ;  /* 0x00000000000079c5 */ /* 0x000fcc0000000000 */
[----:B------:R-:W-:Y:S03]  /*b060*/  HGMMA.64x256x16.F32.BF16 R24, R192, gdesc[UR4].tnspB, R24, gsb0 ;  /* 0x43e00004c0187df0 */ /* 0x000fe60008001818 */
[----:B------:R-:W-:Y:S02]  /*b070*/  WARPGROUP.DEPBAR.LE gsb0, 0x0 ;  /* 0x00008000000079c5 */ /* 0x000fe40000010000 */
[----:B-12---:R-:W-:Y:S05]  /*b080*/  @!P0 BRA `(.L_x_204) ;  /* 0x0000000000048947 */ /* 0x006fea0003800000 */
[----:B------:R-:W-:Y:S01]  /*b090*/  BPT.TRAP 0x1 ;  /* 0x000000040000795c */ /* 0x000fe20000300000 */
.L_x_204:
[----:B------:R-:W2:Y:S01]  /*b0a0*/  LDL.LU R3, [R1+0x38] ;  /* 0x0000380001037983 */ /* 0x000ea20000300800 */
[----:B------:R-:W-:Y:S01]  /*b0b0*/  R2UR UR5, R16 ;  /* 0x00000000100572ca */ /* 0x000fe200000e0000 */
[----:B------:R-:W-:Y:S01]  /*b0c0*/  UIADD3 UR38, UR38, 0x1, URZ ;  /* 0x0000000126267890 */ /* 0x000fe2000fffe03f */
[-C--:B------:R-:W-:Y:S01]  /*b0d0*/  FMUL.FTZ R24, R24, R7.reuse ;  /* 0x0000000718187220 */ /* 0x080fe20000410000 */
[-C--:B------:R-:W-:Y:S01]  /*b0e0*/  FMUL.FTZ R25, R25, R7.reuse ;  /* 0x0000000719197220 */ /* 0x080fe20000410000 */
[-C--:B------:R-:W-:Y:S01]  /*b0f0*/  FMUL.FTZ R28, R28, R7.reuse ;  /* 0x000000071c1c7220 */ /* 0x080fe20000410000 */
[----:B------:R-:W-:Y:S01]  /*b100*/  UISETP.NE.AND UP0, UPT, UR38, 0x2, UPT ;  /* 0x000000022600788c */ /* 0x000fe2000bf05270 */
        /* <DEDUP_REMOVED lines=126> */
[----:B------:R-:W-:Y:S01]  /*b8f0*/  USEL UR38, UR38, URZ, UP0 ;  /* 0x0000003f26267287 */ /* 0x000fe20008000000 */
[----:B--2---:R-:W-:Y:S01]  /*b900*/  R2UR UR4, R3 ;  /* 0x00000000030472ca */ /* 0x004fe200000e0000 */
[----:B------:R-:W-:-:S05]  /*b910*/  VIADD R3, R12, 0x38860 ;  /* 0x000388600c037836 */ /* 0x000fca0000000000 */
[----:B------:R-:W-:-:S04]  /*b920*/  PRMT R3, R6, 0x654, R3 ;  /* 0x0000065406037816 */ /* 0x000fc80000000003 */
[----:B------:R0:W-:Y:S03]  /*b930*/  SYNCS.ARRIVE.TRANS64.RED.A1T0 RZ, [R3+URZ], RZ ;  /* 0x000000ff03ff79a7 */ /* 0x0001e6000810043f */
[----:B------:R-:W-:-:S06]  /*b940*/  UIADD3 UR4, UR4, 0x1, URZ ;  /* 0x0000000104047890 */ /* 0x000fcc000fffe03f */
[----:B0-----:R-:W-:Y:S01]  /*b950*/  MOV R3, UR4 ;  /* 0x0000000400037c02 */ /* 0x001fe20008000f00 */
[----:B------:R-:W-:-:S04]  /*b960*/  USEL UR4, URZ, 0x1, UP0 ;  /* 0x000000013f047887 */ /* 0x000fc80008000000 */
[----:B------:R0:W-:Y:S01]  /*b970*/  STL [R1+0x38], R3 ;  /* 0x0000380301007387 */ /* 0x0001e20000100800 */
[----:B------:R-:W-:-:S06]  /*b980*/  ULOP3.LUT UR5, UR5, UR4, URZ, 0x3c, !UPT ;  /* 0x0000000405057292 */ /* 0x000fcc000f8e3c3f */
[----:B------:R-:W-:-:S07]  /*b990*/  IMAD.U32 R16, RZ, RZ, UR5 ;  /* 0x00000005ff107e24 */ /* 0x000fce000f8e00ff */
.L_x_180:
[----:B------:R-:W1:Y:S08]  /*b9a0*/  S2UR UR4, SR_CgaCtaId ;  /* 0x00000000000479c3 */ /* 0x000e700000008800 */
[----:B------:R-:W-:Y:S06]  /*b9b0*/  BAR.SYNC.DEFER_BLOCKING 0x5, 0x180 ;  /* 0x0146000000007b1d */ /* 0x000fec0000010000 */
[----:B------:R-:W-:Y:S01]  /*b9c0*/  UMOV UR8, 0x400 ;  /* 0x0000040000087882 */ /* 0x000fe20000000000 */
[----:B------:R-:W-:Y:S01]  /*b9d0*/  BSSY B0, `(.L_x_205) ;  /* 0x00004c3000007945 */ /* 0x000fe20003800000 */
[----:B-1----:R-:W-:-:S09]  /*b9e0*/  ULEA UR8, UR4, UR8, 0x18 ;  /* 0x0000000804087291 */ /* 0x002fd2000f8ec03f */
[----:B------:R-:W1:Y:S02]  /*b9f0*/  LDS.128 R4, [UR8+0x388d0] ;  /* 0x0388d008ff047984 */ /* 0x000e640008000c00 */
[----:B-1----:R-:W-:Y:S02]  /*ba00*/  R2UR UR6, R5 ;  /* 0x00000000050672ca */ /* 0x002fe400000e0000 */
[----:B------:R-:W-:Y:S02]  /*ba10*/  R2UR UR5, R6 ;  /* 0x00000000060572ca */ /* 0x000fe400000e0000 */
[----:B------:R-:W-:Y:S01]  /*ba20*/  R2UR UR7, R7 ;  /* 0x00000000070772ca */ /* 0x000fe200000e0000 */
[----:B------:R-:W-:Y:S06]  /*ba30*/  BAR.ARV 0x4, 0x180 ;  /* 0x0106000000007b1d */ /* 0x000fec0000002000 */
[----:B------:R-:W-:Y:S08]  /*ba40*/  @P0 BRA `(.L_x_206) ;  /* 0x0000003800d00947 */ /* 0x000ff00003800000 */
[----:B------:R-:W2:Y:S01]  /*ba50*/  LDL.LU R9, [R1+0x30] ;  /* 0x0000300001097983 */ /* 0x000ea20000300800 */
[----:B------:R-:W1:Y:S01]  /*ba60*/  S2UR UR4, SR_SWINHI ;  /* 0x00000000000479c3 */ /* 0x000e620000002f00 */
[----:B------:R-:W-:Y:S01]  /*ba70*/  IMAD.MOV.U32 R12, RZ, RZ, 0x2 ;  /* 0x00000002ff0c7424 */ /* 0x000fe200078e00ff */
[----:B------:R-:W-:Y:S01]  /*ba80*/  F2FP.BF16.F32.PACK_AB R6, R29, R28 ;  /* 0x0000001c1d06723e */ /* 0x000fe200000010ff */
[----:B------:R-:W3:Y:S01]  /*ba90*/  LDL.LU R8, [R1+0x34] ;  /* 0x0000340001087983 */ /* 0x000ee20000300800 */
[----:B------:R-:W-:Y:S01]  /*baa0*/  F2FP.BF16.F32.PACK_AB R7, R31, R30 ;  /* 0x0000001e1f07723e */ /* 0x000fe200000010ff */
[----:B------:R-:W-:Y:S01]  /*bab0*/  ULDC.64 UR14, c[0x0][0xc00] ;  /* 0x00030000000e7ab9 */ /* 0x000fe20000000a00 */
[----:B------:R-:W-:Y:S01]  /*bac0*/  R2UR UR22, R212 ;  /* 0x00000000d41672ca */ /* 0x000fe200000e0000 */
[----:B0-----:R-:W4:Y:S01]  /*bad0*/  LDL R3, [R1+0x48] ;  /* 0x0000480001037983 */ /* 0x001f220000100800 */
[----:B------:R-:W-:-:S03]  /*bae0*/  ULDC UR20, c[0x0][0xbe8] ;  /* 0x0002fa0000147ab9 */ /* 0x000fc60000000800 */
[----:B------:R-:W5:Y:S01]  /*baf0*/  LDL R170, [R1+0x2c] ;  /* 0x00002c0001aa7983 */ /* 0x000f620000100800 */
[----:B------:R-:W-:Y:S02]  /*bb00*/  R2UR UR21, R215 ;  /* 0x00000000d71572ca */ /* 0x000fe400000e0000 */
[----:B------:R-:W-:Y:S01]  /*bb10*/  R2UR UR24, R216 ;  /* 0x00000000d81872ca */ /* 0x000fe200000e0000 */
[----:B------:R-:W5:Y:S01]  /*bb20*/  LDL R171, [R1+0x44] ;  /* 0x0000440001ab7983 */ /* 0x000f620000100800 */
[----:B------:R-:W-:Y:S01]  /*bb30*/  UMOV UR10, UR8 ;  /* 0x00000008000a7c82 */ /* 0x000fe20008000000 */
[----:B-1----:R-:W-:Y:S01]  /*bb40*/  UMOV UR11, UR4 ;  /* 0x00000004000b7c82 */ /* 0x002fe20008000000 */
[----:B------:R-:W-:Y:S01]  /*bb50*/  BAR.SYNC.DEFER_BLOCKING 0x1, 0x100 ;  /* 0x0044000000007b1d */ /* 0x000fe20000010000 */
[----:B--2---:R-:W-:Y:S02]  /*bb60*/  R2UR UR19, R9 ;  /* 0x00000000091372ca */ /* 0x004fe400000e0000 */
[----:B---3--:R-:W-:Y:S01]  /*bb70*/  R2UR UR17, R8 ;  /* 0x00000000081172ca */ /* 0x008fe200000e0000 */
[----:B----4-:R-:W-:Y:S01]  /*bb80*/  IMAD.WIDE R12, R3, R12, UR10 ;  /* 0x0000000a030c7e25 */ /* 0x010fe2000f8e020c */
[----:B-----5:R-:W-:-:S02]  /*bb90*/  R2UR UR18, R170 ;  /* 0x00000000aa1272ca */ /* 0x020fc400000e0000 */
[C---:B------:R-:W-:Y:S02]  /*bba0*/  IADD3 R15, P1, R12.reuse, 0x20, RZ ;  /* 0x000000200c0f7810 */ /* 0x040fe40007f3e0ff */
[----:B------:R-:W-:Y:S02]  /*bbb0*/  IADD3 R157, P4, R12, 0x60, RZ ;  /* 0x000000600c9d7810 */ /* 0x000fe40007f9e0ff */
[----:B------:R-:W-:Y:S02]  /*bbc0*/  LOP3.LUT R14, R15, 0x380, RZ, 0xc0, !PT ;  /* 0x000003800f0e7812 */ /* 0x000fe400078ec0ff */
[----:B------:R-:W-:Y:S02]  /*bbd0*/  LOP3.LUT R156, R157, 0x380, RZ, 0xc0, !PT ;  /* 0x000003809d9c7812 */ /* 0x000fe400078ec0ff */
[----:B------:R-:W-:Y:S02]  /*bbe0*/  SHF.R.U64 R14, R14, 0x3, RZ ;  /* 0x000000030e0e7819 */ /* 0x000fe400000012ff */
[----:B------:R-:W-:-:S02]  /*bbf0*/  IADD3 R161, P6, R12, 0x4020, RZ ;  /* 0x000040200ca17810 */ /* 0x000fc40007fde0ff */
[----:B------:R-:W-:Y:S02]  /*bc00*/  LOP3.LUT R5, R12, 0x380, RZ, 0xc0, !PT ;  /* 0x000003800c057812 */ /* 0x000fe400078ec0ff */
[----:B------:R-:W-:Y:S02]  /*bc10*/  SHF.R.U64 R156, R156, 0x3, RZ ;  /* 0x000000039c9c7819 */ /* 0x000fe400000012ff */
[----:B------:R-:W-:Y:S01]  /*bc20*/  LOP3.LUT R14, R14, R15, RZ, 0x3c, !PT ;  /* 0x0000000f0e0e7212 */ /* 0x000fe200078e3cff */
[----:B------:R-:W-:Y:S01]  /*bc30*/  IMAD.X R15, RZ, RZ, R13, P1 ;  /* 0x000000ffff0f7224 */ /* 0x000fe200008e060d */
[----:B------:R-:W-:Y:S02]  /*bc40*/  IADD3 R159, P3, R12, 0x4000, RZ ;  /* 0x000040000c9f7810 */ /* 0x000fe40007f7e0ff */
[----:B------:R-:W-:Y:S02]  /*bc50*/  LOP3.LUT R160, R161, 0x380, RZ, 0xc0, !PT ;  /* 0x00000380a1a07812 */ /* 0x000fe400078ec0ff */
[----:B------:R-:W-:-:S02]  /*bc60*/  SHF.R.U64 R5, R5, 0x3, RZ ;  /* 0x0000000305057819 */ /* 0x000fc400000012ff */
[C---:B------:R-:W-:Y:S02]  /*bc70*/  IADD3 R155, P0, R12.reuse, 0x40, RZ ;  /* 0x000000400c9b7810 */ /* 0x040fe40007f1e0ff */
[C---:B------:R-:W-:Y:S02]  /*bc80*/  IADD3 R163, P5, R12.reuse, 0x4040, RZ ;  /* 0x000040400ca37810 */ /* 0x040fe40007fbe0ff */
[C---:B------:R-:W-:Y:S02]  /*bc90*/  IADD3 R165, P2, R12.reuse, 0x4060, RZ ;  /* 0x000040600ca57810 */ /* 0x040fe40007f5e0ff */
[----:B------:R-:W-:Y:S02]  /*bca0*/  IADD3 R167, P1, R12, 0x8000, RZ ;  /* 0x000080000ca77810 */ /* 0x000fe40007f3e0ff */
[----:B------:R-:W-:Y:S01]  /*bcb0*/  LOP3.LUT R156, R156, R157, RZ, 0x3c, !PT ;  /* 0x0000009d9c9c7212 */ /* 0x000fe200078e3cff */
[----:B------:R-:W-:Y:S01]  /*bcc0*/  IMAD.X R157, RZ, RZ, R13, P4 ;  /* 0x000000ffff9d7224 */ /* 0x000fe200020e060d */
[----:B------:R-:W-:-:S02]  /*bcd0*/  LOP3.LUT R158, R159, 0x380, RZ, 0xc0, !PT ;  /* 0x000003809f9e7812 */ /* 0x000fc400078ec0ff */
[----:B------:R-:W-:Y:S02]  /*bce0*/  SHF.R.U64 R160, R160, 0x3, RZ ;  /* 0x00000003a0a07819 */ /* 0x000fe400000012ff */
[----:B------:R-:W-:Y:S01]  /*bcf0*/  LOP3.LUT R4, R5, R12, RZ, 0x3c, !PT ;  /* 0x0000000c05047212 */ /* 0x000fe200078e3cff */
[----:B------:R-:W-:Y:S01]  /*bd00*/  IMAD.MOV.U32 R5, RZ, RZ, R13 ;  /* 0x000000ffff057224 */ /* 0x000fe200078e000d */
[----:B------:R-:W-:Y:S02]  /*bd10*/  IADD3 R9, P4, R12, 0x8040, RZ ;  /* 0x000080400c097810 */ /* 0x000fe40007f9e0ff */
[----:B------:R-:W-:Y:S02]  /*bd20*/  LOP3.LUT R154, R155, 0x380, RZ, 0xc0, !PT ;  /* 0x000003809b9a7812 */ /* 0x000fe400078ec0ff */
[----:B------:R-:W-:Y:S02]  /*bd30*/  LOP3.LUT R162, R163, 0x380, RZ, 0xc0, !PT ;  /* 0x00000380a3a27812 */ /* 0x000fe400078ec0ff */
[----:B------:R-:W-:-:S02]  /*bd40*/  LOP3.LUT R164, R165, 0x380, RZ, 0xc0, !PT ;  /* 0x00000380a5a47812 */ /* 0x000fc400078ec0ff */
[----:B------:R-:W-:Y:S02]  /*bd50*/  LOP3.LUT R166, R167, 0x380, RZ, 0xc0, !PT ;  /* 0x00000380a7a67812 */ /* 0x000fe400078ec0ff */
[----:B------:R-:W-:Y:S02]  /*bd60*/  SHF.R.U64 R158, R158, 0x3, RZ ;  /* 0x000000039e9e7819 */ /* 0x000fe400000012ff */
[----:B------:R-:W-:Y:S01]  /*bd70*/  LOP3.LUT R160, R160, R161, RZ, 0x3c, !PT ;  /* 0x000000a1a0a07212 */ /* 0x000fe200078e3cff */
[----:B------:R-:W-:Y:S01]  /*bd80*/  IMAD.X R161, RZ, RZ, R13, P6 ;  /* 0x000000ffffa17224 */ /* 0x000fe200030e060d */
[----:B------:R-:W-:Y:S02]  /*bd90*/  LOP3.LUT R8, R9, 0x380, RZ, 0xc0, !PT ;  /* 0x0000038009087812 */ /* 0x000fe400078ec0ff */
[----:B------:R-:W-:Y:S02]  /*bda0*/  SHF.R.U64 R154, R154, 0x3, RZ ;  /* 0x000000039a9a7819 */ /* 0x000fe400000012ff */
[----:B------:R-:W-:-:S02]  /*bdb0*/  SHF.R.U64 R162, R162, 0x3, RZ ;  /* 0x00000003a2a27819 */ /* 0x000fc400000012ff */
[----:B------:R-:W-:Y:S02]  /*bdc0*/  SHF.R.U64 R164, R164, 0x3, RZ ;  /* 0x00000003a4a47819 */ /* 0x000fe400000012ff */
[----:B------:R-:W-:Y:S02]  /*bdd0*/  SHF.R.U64 R166, R166, 0x3, RZ ;  /* 0x00000003a6a67819 */ /* 0x000fe400000012ff */
[----:B------:R-:W-:Y:S02]  /*bde0*/  MOV R3, R4 ;  /* 0x0000000400037202 */ /* 0x000fe40000000f00 */
[----:B------:R-:W-:Y:S02]  /*bdf0*/  IADD3 R17, P6, R12, 0xc000, RZ ;  /* 0x0000c0000c117810 */ /* 0x000fe40007fde0ff */
[----:B------:R-:W-:Y:S02]  /*be00*/  F2FP.BF16.F32.PACK_AB R4, R25, R24 ;  /* 0x000000181904723e */ /* 0x000fe400000010ff */
[----:B------:R-:W-:-:S02]  /*be10*/  F2FP.BF16.F32.PACK_AB R5, R27, R26 ;  /* 0x0000001a1b05723e */ /* 0x000fc400000010ff */
[----:B------:R-:W-:Y:S01]  /*be20*/  LOP3.LUT R158, R158, R159, RZ, 0x3c, !PT ;  /* 0x0000009f9e9e7212 */ /* 0x000fe200078e3cff */
[--C-:B------:R-:W-:Y:S01]  /*be30*/  IMAD.X R159, RZ, RZ, R13.reuse, P3 ;  /* 0x000000ffff9f7224 */ /* 0x100fe200018e060d */
[----:B------:R-:W-:Y:S02]  /*be40*/  SHF.R.U64 R8, R8, 0x3, RZ ;  /* 0x0000000308087819 */ /* 0x000fe400000012ff */
[----:B------:R-:W-:Y:S01]  /*be50*/  LOP3.LUT R154, R154, R155, RZ, 0x3c, !PT ;  /* 0x0000009b9a9a7212 */ /* 0x000fe200078e3cff */
[--C-:B------:R-:W-:Y:S01]  /*be60*/  IMAD.X R155, RZ, RZ, R13.reuse, P0 ;  /* 0x000000ffff9b7224 */ /* 0x100fe200000e060d */
[----:B------:R-:W-:Y:S01]  /*be70*/  LOP3.LUT R162, R162, R163, RZ, 0x3c, !PT ;  /* 0x000000a3a2a27212 */ /* 0x000fe200078e3cff */
[--C-:B------:R-:W-:Y:S01]  /*be80*/  IMAD.X R163, RZ, RZ, R13.reuse, P5 ;  /* 0x000000ffffa37224 */ /* 0x100fe200028e060d */
[----:B------:R-:W-:Y:S01]  /*be90*/  LOP3.LUT R164, R164, R165, RZ, 0x3c, !PT ;  /* 0x000000a5a4a47212 */ /* 0x000fe200078e3cff */
[--C-:B------:R-:W-:Y:S01]  /*bea0*/  IMAD.X R165, RZ, RZ, R13.reuse, P2 ;  /* 0x000000ffffa57224 */ /* 0x100fe200010e060d */
[----:B------:R-:W-:Y:S01]  /*beb0*/  LOP3.LUT R166, R166, R167, RZ, 0x3c, !PT ;  /* 0x000000a7a6a67212 */ /* 0x000fe200078e3cff */
[----:B------:R-:W-:Y:S01]  /*bec0*/  IMAD.X R167, RZ, RZ, R13, P1 ;  /* 0x000000ffffa77224 */ /* 0x000fe200008e060d */
[----:B------:R-:W-:-:S02]  /*bed0*/  IADD3 R11, P3, R12, 0x8060, RZ ;  /* 0x000080600c0b7810 */ /* 0x000fc40007f7e0ff */
[----:B------:R-:W-:Y:S01]  /*bee0*/  LOP3.LUT R10, R17, 0x380, RZ, 0xc0, !PT ;  /* 0x00000380110a7812 */ /* 0x000fe200078ec0ff */
[----:B------:R0:W-:Y:S01]  /*bef0*/  STSM.16.M88.4 [R3], R4 ;  /* 0x0000000403007844 */ /* 0x0001e20000000200 */
[C---:B------:R-:W-:Y:S02]  /*bf00*/  IADD3 R169, P0, R12.reuse, 0x8020, RZ ;  /* 0x000080200ca97810 */ /* 0x040fe40007f1e0ff */
[C---:B------:R-:W-:Y:S02]  /*bf10*/  IADD3 R20, P5, R12.reuse, 0xc020, RZ ;  /* 0x0000c0200c147810 */ /* 0x040fe40007fbe0ff */
[C---:B------:R-:W-:Y:S02]  /*bf20*/  IADD3 R153, P2, R12.reuse, 0xc040, RZ ;  /* 0x0000c0400c997810 */ /* 0x040fe40007f5e0ff */
[----:B------:R-:W-:Y:S02]  /*bf30*/  IADD3 R18, P1, R12, 0xc060, RZ ;  /* 0x0000c0600c127810 */ /* 0x000fe40007f3e0ff */
[----:B------:R-:W-:-:S02]  /*bf40*/  SHF.R.U64 R10, R10, 0x3, RZ ;  /* 0x000000030a0a7819 */ /* 0x000fc400000012ff */
[----:B------:R-:W-:Y:S02]  /*bf50*/  LOP3.LUT R168, R169, 0x380, RZ, 0xc0, !PT ;  /* 0x00000380a9a87812 */ /* 0x000fe400078ec0ff */
[----:B------:R-:W-:Y:S02]  /*bf60*/  LOP3.LUT R21, R20, 0x380, RZ, 0xc0, !PT ;  /* 0x0000038014157812 */ /* 0x000fe400078ec0ff */
[----:B0-----:R-:W-:Y:S01]  /*bf70*/  LOP3.LUT R4, R8, R9, RZ, 0x3c, !PT ;  /* 0x0000000908047212 */ /* 0x001fe200078e3cff */
[----:B------:R-:W-:Y:S01]  /*bf80*/  IMAD.X R5, RZ, RZ, R13, P4 ;  /* 0x000000ffff057224 */ /* 0x000fe200020e060d */
[----:B------:R-:W-:Y:S02]  /*bf90*/  LOP3.LUT R8, R11, 0x380, RZ, 0xc0, !PT ;  /* 0x000003800b087812 */ /* 0x000fe400078ec0ff */
[----:B------:R-:W-:Y:S02]  /*bfa0*/  LOP3.LUT R152, R153, 0x380, RZ, 0xc0, !PT ;  /* 0x0000038099987812 */ /* 0x000fe400078ec0ff */
[----:B------:R-:W-:-:S02]  /*bfb0*/  LOP3.LUT R19, R18, 0x380, RZ, 0xc0, !PT ;  /* 0x0000038012137812 */ /* 0x000fc400078ec0ff */
[----:B------:R-:W-:Y:S02]  /*bfc0*/  SHF.R.U64 R8, R8, 0x3, RZ ;  /* 0x0000000308087819 */ /* 0x000fe400000012ff */
[----:B------:R-:W-:Y:S02]  /*bfd0*/  LOP3.LUT R10, R10, R17, RZ, 0x3c, !PT ;  /* 0x000000110a0a7212 */ /* 0x000fe400078e3cff */
[----:B------:R-:W-:Y:S02]  /*bfe0*/  MOV R17, R4 ;  /* 0x0000000400117202 */ /* 0x000fe40000000f00 */
[----:B------:R-:W-:Y:S02]  /*bff0*/  SHF.R.U64 R168, R168, 0x3, RZ ;  /* 0x00000003a8a87819 */ /* 0x000fe400000012ff */
[----:B------:R-:W-:Y:S02]  /*c000*/  SHF.R.U64 R21, R21, 0x3, RZ ;  /* 0x0000000315157819 */ /* 0x000fe400000012ff */
[----:B------:R-:W-:-:S02]  /*c010*/  SHF.R.U64 R152, R152, 0x3, RZ ;  /* 0x0000000398987819 */ /* 0x000fc400000012ff */
[----:B------:R-:W-:Y:S02]  /*c020*/  SHF.R.U64 R19, R19, 0x3, RZ ;  /* 0x0000000313137819 */ /* 0x000fe400000012ff */
[----:B------:R-:W-:Y:S02]  /*c030*/  MOV R14, R14 ;  /* 0x0000000e000e7202 */ /* 0x000fe40000000f00 */
[----:B------:R-:W-:Y:S02]  /*c040*/  F2FP.BF16.F32.PACK_AB R4, R33, R32 ;  /* 0x000000202104723e */ /* 0x000fe400000010ff */
[----:B------:R-:W-:Y:S02]  /*c050*/  F2FP.BF16.F32.PACK_AB R5, R35, R34 ;  /* 0x000000222305723e */ /* 0x000fe400000010ff */
[----:B------:R-:W-:Y:S02]  /*c060*/  F2FP.BF16.F32.PACK_AB R6, R37, R36 ;  /* 0x000000242506723e */ /* 0x000fe400000010ff */
[----:B------:R-:W-:Y:S01]  /*c070*/  F2FP.BF16.F32.PACK_AB R7, R39, R38 ;  /* 0x000000262707723e */ /* 0x000fe200000010ff */
[--C-:B------:R-:W-:Y:S01]  /*c080*/  IMAD.X R9, RZ, RZ, R13.reuse, P3 ;  /* 0x000000ffff097224 */ /* 0x100fe200018e060d */
[----:B------:R-:W-:Y:S01]  /*c090*/  LOP3.LUT R8, R8, R11, RZ, 0x3c, !PT ;  /* 0x0000000b08087212 */ /* 0x000fe200078e3cff */
[--C-:B------:R-:W-:Y:S01]  /*c0a0*/  IMAD.X R11, RZ, RZ, R13.reuse, P6 ;  /* 0x000000ffff0b7224 */ /* 0x100fe200030e060d */
[----:B------:R-:W-:Y:S01]  /*c0b0*/  LOP3.LUT R168, R168, R169, RZ, 0x3c, !PT ;  /* 0x000000a9a8a87212 */ /* 0x000fe200078e3cff */
[--C-:B------:R-:W-:Y:S01]  /*c0c0*/  IMAD.X R169, RZ, RZ, R13.reuse, P0 ;  /* 0x000000ffffa97224 */ /* 0x100fe200000e060d */
[----:B------:R-:W-:Y:S01]  /*c0d0*/  LOP3.LUT R20, R21, R20, RZ, 0x3c, !PT ;  /* 0x0000001415147212 */ /* 0x000fe200078e3cff */
[----:B------:R0:W-:Y:S01]  /*c0e0*/  STSM.16.M88.4 [R14], R4 ;  /* 0x000000040e007844 */ /* 0x0001e20000000200 */
[----:B------:R-:W-:Y:S01]  /*c0f0*/  LOP3.LUT R152, R152, R153, RZ, 0x3c, !PT ;  /* 0x0000009998987212 */ /* 0x000fe200078e3cff */
[--C-:B------:R-:W-:Y:S01]  /*c100*/  IMAD.X R153, RZ, RZ, R13.reuse, P2 ;  /* 0x000000ffff997224 */ /* 0x100fe200010e060d */
[----:B------:R-:W-:Y:S01]  /*c110*/  LOP3.LUT R18, R19, R18, RZ, 0x3c, !PT ;  /* 0x0000001213127212 */ /* 0x000fe200078e3cff */
[----:B------:R-:W-:Y:S01]  /*c120*/  IMAD.X R19, RZ, RZ, R13, P1 ;  /* 0x000000ffff137224 */ /* 0x000fe200008e060d */
[----:B------:R-:W-:-:S02]  /*c130*/  IADD3.X R21, RZ, R13, RZ, P5, !PT ;  /* 0x0000000dff157210 */ /* 0x000fc40002ffe4ff */
[----:B------:R-:W-:Y:S02]  /*c140*/  MOV R154, R154 ;  /* 0x0000009a009a7202 */ /* 0x000fe40000000f00 */
[----:B------:R-:W-:Y:S02]  /*c150*/  F2FP.BF16.F32.PACK_AB R12, R41, R40 ;  /* 0x00000028290c723e */ /* 0x000fe400000010ff */
[----:B------:R-:W-:Y:S02]  /*c160*/  F2FP.BF16.F32.PACK_AB R13, R43, R42 ;  /* 0x0000002a2b0d723e */ /* 0x000fe400000010ff */
[----:B------:R-:W-:Y:S02]  /*c170*/  F2FP.BF16.F32.PACK_AB R15, R47, R46 ;  /* 0x0000002e2f0f723e */ /* 0x000fe400000010ff */
[----:B0-----:R-:W-:Y:S02]  /*c180*/  F2FP.BF16.F32.PACK_AB R14, R45, R44 ;  /* 0x0000002c2d0e723e */ /* 0x001fe400000010ff */
[----:B------:R-:W-:-:S02]  /*c190*/  MOV R156, R156 ;  /* 0x0000009c009c7202 */ /* 0x000fc40000000f00 */
[----:B------:R-:W-:Y:S02]  /*c1a0*/  MOV R22, R8 ;  /* 0x0000000800167202 */ /* 0x000fe40000000f00 */
[----:B------:R-:W-:Y:S02]  /*c1b0*/  MOV R3, R10 ;  /* 0x0000000a00037202 */ /* 0x000fe40000000f00 */
[----:B------:R-:W-:Y:S02]  /*c1c0*/  F2FP.BF16.F32.PACK_AB R4, R49, R48 ;  /* 0x000000303104723e */ /* 0x000fe400000010ff */
[----:B------:R-:W-:Y:S02]  /*c1d0*/  F2FP.BF16.F32.PACK_AB R5, R51, R50 ;  /* 0x000000323305723e */ /* 0x000fe400000010ff */
[----:B------:R-:W-:Y:S02]  /*c1e0*/  F2FP.BF16.F32.PACK_AB R6, R53, R52 ;  /* 0x000000343506723e */ /* 0x000fe400000010ff */
[----:B------:R-:W-:-:S02]  /*c1f0*/  F2FP.BF16.F32.PACK_AB R7, R55, R54 ;  /* 0x000000363707723e */ /* 0x000fc400000010ff */
[----:B------:R-:W-:Y:S02]  /*c200*/  MOV R158, R158 ;  /* 0x0000009e009e7202 */ /* 0x000fe40000000f00 */
[----:B------:R-:W-:Y:S02]  /*c210*/  F2FP.BF16.F32.PACK_AB R8, R57, R56 ;  /* 0x000000383908723e */ /* 0x000fe400000010ff */
[----:B------:R-:W-:Y:S02]  /*c220*/  F2FP.BF16.F32.PACK_AB R9, R59, R58 ;  /* 0x0000003a3b09723e */ /* 0x000fe400000010ff */
[----:B------:R-:W-:Y:S02]  /*c230*/  F2FP.BF16.F32.PACK_AB R10, R61, R60 ;  /* 0x0000003c3d0a723e */ /* 0x000fe400000010ff */
[----:B------:R-:W-:Y:S01]  /*c240*/  F2FP.BF16.F32.PACK_AB R11, R63, R62 ;  /* 0x0000003e3f0b723e */ /* 0x000fe200000010ff */
[----:B------:R0:W-:Y:S01]  /*c250*/  STSM.16.M88.4 [R154], R12 ;  /* 0x0000000c9a007844 */ /* 0x0001e20000000200 */
[----:B------:R-:W-:-:S02]  /*c260*/  MOV R160, R160 ;  /* 0x000000a000a07202 */ /* 0x000fc40000000f00 */
[----:B------:R-:W-:Y:S01]  /*c270*/  MOV R20, R20 ;  /* 0x0000001400147202 */ /* 0x000fe20000000f00 */
[----:B------:R1:W-:Y:S01]  /*c280*/  STSM.16.M88.4 [R156], R4 ;  /* 0x000000049c007844 */ /* 0x0003e20000000200 */
[----:B------:R-:W-:Y:S02]  /*c290*/  MOV R21, R152 ;  /* 0x0000009800157202 */ /* 0x000fe40000000f00 */
[----:B------:R-:W-:Y:S01]  /*c2a0*/  MOV R162, R162 ;  /* 0x000000a200a27202 */ /* 0x000fe20000000f00 */
[----:B------:R2:W-:Y:S01]  /*c2b0*/  STSM.16.M88.4 [R158], R8 ;  /* 0x000000089e007844 */ /* 0x0005e20000000200 */
[----:B------:R-:W-:Y:S02]  /*c2c0*/  F2FP.BF16.F32.PACK_AB R152, R73, R72 ;  /* 0x000000484998723e */ /* 0x000fe400000010ff */
[----:B------:R-:W-:Y:S02]  /*c2d0*/  F2FP.BF16.F32.PACK_AB R153, R75, R74 ;  /* 0x0000004a4b99723e */ /* 0x000fe400000010ff */
[----:B------:R-:W-:-:S02]  /*c2e0*/  F2FP.BF16.F32.PACK_AB R155, R79, R78 ;  /* 0x0000004e4f9b723e */ /* 0x000fc400000010ff */
[----:B0-----:R-:W-:Y:S02]  /*c2f0*/  F2FP.BF16.F32.PACK_AB R12, R65, R64 ;  /* 0x00000040410c723e */ /* 0x001fe400000010ff */
[----:B------:R-:W-:Y:S02]  /*c300*/  F2FP.BF16.F32.PACK_AB R13, R67, R66 ;  /* 0x00000042430d723e */ /* 0x000fe400000010ff */
[----:B------:R-:W-:Y:S02]  /*c310*/  F2FP.BF16.F32.PACK_AB R14, R69, R68 ;  /* 0x00000044450e723e */ /* 0x000fe400000010ff */
[----:B------:R-:W-:Y:S02]  /*c320*/  F2FP.BF16.F32.PACK_AB R15, R71, R70 ;  /* 0x00000046470f723e */ /* 0x000fe400000010ff */
[----:B------:R-:W-:Y:S02]  /*c330*/  F2FP.BF16.F32.PACK_AB R154, R77, R76 ;  /* 0x0000004c4d9a723e */ /* 0x000fe400000010ff */
[----:B------:R-:W-:-:S02]  /*c340*/  MOV R164, R164 ;  /* 0x000000a400a47202 */ /* 0x000fc40000000f00 */
[----:B-1----:R-:W-:Y:S02]  /*c350*/  F2FP.BF16.F32.PACK_AB R156, R81, R80 ;  /* 0x00000050519c723e */ /* 0x002fe400000010ff */
[----:B------:R-:W-:Y:S02]  /*c360*/  F2FP.BF16.F32.PACK_AB R157, R83, R82 ;  /* 0x00000052539d723e */ /* 0x000fe400000010ff */
[----:B--2---:R-:W-:Y:S02]  /*c370*/  F2FP.BF16.F32.PACK_AB R158, R85, R84 ;  /* 0x00000054559e723e */ /* 0x004fe400000010ff */
[----:B------:R-:W-:Y:S01]  /*c380*/  F2FP.BF16.F32.PACK_AB R159, R87, R86 ;  /* 0x00000056579f723e */ /* 0x000fe200000010ff */
[----:B------:R0:W-:Y:S01]  /*c390*/  STSM.16.M88.4 [R160], R12 ;  /* 0x0000000ca0007844 */ /* 0x0001e20000000200 */
[----:B------:R-:W-:Y:S02]  /*c3a0*/  MOV R166, R166 ;  /* 0x000000a600a67202 */ /* 0x000fe40000000f00 */
[----:B------:R-:W-:-:S02]  /*c3b0*/  F2FP.BF16.F32.PACK_AB R4, R89, R88 ;  /* 0x000000585904723e */ /* 0x000fc400000010ff */
[----:B------:R-:W-:Y:S02]  /*c3c0*/  F2FP.BF16.F32.PACK_AB R5, R91, R90 ;  /* 0x0000005a5b05723e */ /* 0x000fe400000010ff */
[----:B------:R-:W-:Y:S02]  /*c3d0*/  F2FP.BF16.F32.PACK_AB R6, R93, R92 ;  /* 0x0000005c5d06723e */ /* 0x000fe400000010ff */
[----:B------:R-:W-:Y:S02]  /*c3e0*/  F2FP.BF16.F32.PACK_AB R7, R95, R94 ;  /* 0x0000005e5f07723e */ /* 0x000fe400000010ff */
[----:B------:R-:W-:Y:S02]  /*c3f0*/  MOV R168, R168 ;  /* 0x000000a800a87202 */ /* 0x000fe40000000f00 */
[----:B------:R-:W-:Y:S02]  /*c400*/  F2FP.BF16.F32.PACK_AB R8, R97, R96 ;  /* 0x000000606108723e */ /* 0x000fe400000010ff */
[----:B------:R-:W-:-:S02]  /*c410*/  F2FP.BF16.F32.PACK_AB R9, R99, R98 ;  /* 0x000000626309723e */ /* 0x000fc400000010ff */
[----:B------:R-:W-:Y:S02]  /*c420*/  F2FP.BF16.F32.PACK_AB R10, R101, R100 ;  /* 0x00000064650a723e */ /* 0x000fe400000010ff */
[----:B------:R-:W-:Y:S01]  /*c430*/  F2FP.BF16.F32.PACK_AB R11, R103, R102 ;  /* 0x00000066670b723e */ /* 0x000fe200000010ff */
[----:B------:R1:W-:Y:S01]  /*c440*/  STSM.16.M88.4 [R162], R152 ;  /* 0x00000098a2007844 */ /* 0x0003e20000000200 */
[----:B0-----:R-:W-:Y:S02]  /*c450*/  F2FP.BF16.F32.PACK_AB R12, R105, R104 ;  /* 0x00000068690c723e */ /* 0x001fe400000010ff */
[----:B------:R-:W-:Y:S02]  /*c460*/  F2FP.BF16.F32.PACK_AB R13, R107, R106 ;  /* 0x0000006a6b0d723e */ /* 0x000fe400000010ff */
[----:B------:R-:W-:Y:S02]  /*c470*/  F2FP.BF16.F32.PACK_AB R14, R109, R108 ;  /* 0x0000006c6d0e723e */ /* 0x000fe400000010ff */
[----:B------:R-:W-:Y:S01]  /*c480*/  F2FP.BF16.F32.PACK_AB R15, R111, R110 ;  /* 0x0000006e6f0f723e */ /* 0x000fe200000010ff */
[----:B------:R0:W-:Y:S01]  /*c490*/  STSM.16.M88.4 [R164], R156 ;  /* 0x0000009ca4007844 */ /* 0x0001e20000000200 */
[----:B------:R-:W-:-:S03]  /*c4a0*/  MOV R161, R18 ;  /* 0x0000001200a17202 */ /* 0x000fc60000000f00 */
[----:B------:R2:W-:Y:S01]  /*c4b0*/  STSM.16.M88.4 [R166], R4 ;  /* 0x00000004a6007844 */ /* 0x0005e20000000200 */
[----:B-1----:R-:W-:Y:S02]  /*c4c0*/  F2FP.BF16.F32.PACK_AB R152, R113, R112 ;  /* 0x000000707198723e */ /* 0x002fe400000010ff */
[----:B------:R-:W-:Y:S02]  /*c4d0*/  F2FP.BF16.F32.PACK_AB R153, R115, R114 ;  /* 0x000000727399723e */ /* 0x000fe400000010ff */
[----:B------:R-:W-:Y:S02]  /*c4e0*/  F2FP.BF16.F32.PACK_AB R154, R117, R116 ;  /* 0x00000074759a723e */ /* 0x000fe400000010ff */
[----:B------:R-:W-:Y:S01]  /*c4f0*/  F2FP.BF16.F32.PACK_AB R155, R119, R118 ;  /* 0x00000076779b723e */ /* 0x000fe200000010ff */
[----:B------:R1:W-:Y:S01]  /*c500*/  STSM.16.M88.4 [R168], R8 ;  /* 0x00000008a8007844 */ /* 0x0003e20000000200 */
[----:B0-----:R-:W-:Y:S02]  /*c510*/  F2FP.BF16.F32.PACK_AB R156, R121, R120 ;  /* 0x00000078799c723e */ /* 0x001fe400000010ff */
[----:B------:R-:W-:-:S02]  /*c520*/  F2FP.BF16.F32.PACK_AB R157, R123, R122 ;  /* 0x0000007a7b9d723e */ /* 0x000fc400000010ff */
[----:B------:R-:W-:Y:S02]  /*c530*/  F2FP.BF16.F32.PACK_AB R158, R125, R124 ;  /* 0x0000007c7d9e723e */ /* 0x000fe400000010ff */
[----:B------:R-:W-:Y:S01]  /*c540*/  F2FP.BF16.F32.PACK_AB R159, R127, R126 ;  /* 0x0000007e7f9f723e */ /* 0x000fe200000010ff */
[----:B------:R0:W-:Y:S01]  /*c550*/  STSM.16.M88.4 [R17], R12 ;  /* 0x0000000c11007844 */ /* 0x0001e20000000200 */
[----:B--2---:R-:W-:Y:S02]  /*c560*/  F2FP.BF16.F32.PACK_AB R4, R129, R128 ;  /* 0x000000808104723e */ /* 0x004fe400000010ff */
[----:B------:R-:W-:Y:S02]  /*c570*/  F2FP.BF16.F32.PACK_AB R5, R131, R130 ;  /* 0x000000828305723e */ /* 0x000fe400000010ff */
[----:B------:R-:W-:Y:S02]  /*c580*/  F2FP.BF16.F32.PACK_AB R6, R133, R132 ;  /* 0x000000848506723e */ /* 0x000fe400000010ff */
[----:B------:R-:W-:-:S02]  /*c590*/  F2FP.BF16.F32.PACK_AB R7, R135, R134 ;  /* 0x000000868707723e */ /* 0x000fc400000010ff */
[----:B-1----:R-:W-:Y:S02]  /*c5a0*/  F2FP.BF16.F32.PACK_AB R8, R137, R136 ;  /* 0x000000888908723e */ /* 0x002fe400000010ff */
[----:B------:R-:W-:Y:S02]  /*c5b0*/  F2FP.BF16.F32.PACK_AB R9, R139, R138 ;  /* 0x0000008a8b09723e */ /* 0x000fe400000010ff */
[----:B------:R-:W-:Y:S02]  /*c5c0*/  F2FP.BF16.F32.PACK_AB R10, R141, R140 ;  /* 0x0000008c8d0a723e */ /* 0x000fe400000010ff */
[----:B------:R-:W-:Y:S01]  /*c5d0*/  F2FP.BF16.F32.PACK_AB R11, R143, R142 ;  /* 0x0000008e8f0b723e */ /* 0x000fe200000010ff */
[----:B------:R-:W-:Y:S01]  /*c5e0*/  STSM.16.M88.4 [R22], R152 ;  /* 0x0000009816007844 */ /* 0x000fe20000000200 */
[----:B0-----:R-:W-:Y:S02]  /*c5f0*/  F2FP.BF16.F32.PACK_AB R12, R145, R144 ;  /* 0x00000090910c723e */ /* 0x001fe400000010ff */
[----:B------:R-:W-:-:S02]  /*c600*/  F2FP.BF16.F32.PACK_AB R13, R147, R146 ;  /* 0x00000092930d723e */ /* 0x000fc400000010ff */
[----:B------:R-:W-:Y:S02]  /*c610*/  F2FP.BF16.F32.PACK_AB R14, R149, R148 ;  /* 0x00000094950e723e */ /* 0x000fe400000010ff */
[----:B------:R-:W-:Y:S01]  /*c620*/  F2FP.BF16.F32.PACK_AB R15, R151, R150 ;  /* 0x00000096970f723e */ /* 0x000fe200000010ff */
[----:B------:R-:W-:Y:S04]  /*c630*/  STSM.16.M88.4 [R3], R156 ;  /* 0x0000009c03007844 */ /* 0x000fe80000000200 */
[----:B------:R0:W-:Y:S04]  /*c640*/  STSM.16.M88.4 [R20], R4 ;  /* 0x0000000414007844 */ /* 0x0001e80000000200 */
[----:B------:R1:W-:Y:S04]  /*c650*/  STSM.16.M88.4 [R21], R8 ;  /* 0x0000000815007844 */ /* 0x0003e80000000200 */
[----:B------:R2:W-:Y:S01]  /*c660*/  STSM.16.M88.4 [R161], R12 ;  /* 0x0000000ca1007844 */ /* 0x0005e20000000200 */
[----:B------:R-:W-:Y:S01]  /*c670*/  USHF.L.U32 UR4, UR19, 0x2, URZ ;  /* 0x0000000213047899 */ /* 0x000fe2000800063f */
[----:B------:R-:W-:Y:S01]  /*c680*/  BAR.SYNC.DEFER_BLOCKING 0x1, 0x100 ;  /* 0x0044000000007b1d */ /* 0x000fe20000010000 */
[----:B------:R-:W-:Y:S01]  /*c690*/  ISETP.NE.U32.AND P0, PT, RZ, UR14, PT ;  /* 0x0000000eff007c0c */ /* 0x000fe2000bf05070 */
[----:B------:R-:W-:-:S02]  /*c6a0*/  USHF.L.U64.HI UR16, UR19, 0x2, UR17 ;  /* 0x0000000213107899 */ /* 0x000fc40008010211 */
[----:B------:R-:W-:Y:S01]  /*c6b0*/  UIADD3 UR9, UP0, UR4, UR14, URZ ;  /* 0x0000000e04097290 */ /* 0x000fe2000ff1e03f */
[----:B------:R-:W-:-:S03]  /*c6c0*/  ISETP.NE.AND.EX P0, PT, RZ, UR15, PT, P0 ;  /* 0x0000000fff007c0c */ /* 0x000fc6000bf05300 */
[----:B------:R-:W-:Y:S02]  /*c6d0*/  UIADD3.X UR12, UR16, UR15, URZ, UP0, !UPT ;  /* 0x0000000f100c7290 */ /* 0x000fe400087fe43f */
[----:B------:R-:W-:-:S04]  /*c6e0*/  IMAD.U32 R18, RZ, RZ, UR9 ;  /* 0x00000009ff127e24 */ /* 0x000fc8000f8e00ff */
[----:B------:R-:W-:Y:S01]  /*c6f0*/  IMAD.U32 R19, RZ, RZ, UR12 ;  /* 0x0000000cff137e24 */ /* 0x000fe2000f8e00ff */
[----:B------:R-:W-:-:S04]  /*c700*/  ULDC.64 UR12, c[0x0][0xc08] ;  /* 0x00030200000c7ab9 */ /* 0x000fc80000000a00 */
[----:B------:R-:W3:Y:S01]  /*c710*/  @P0 LDG.E R17, desc[UR36][R18.64] ;  /* 0x0000002412110981 */ /* 0x000ee2000c1e1900 */
[----:B------:R-:W-:-:S04]  /*c720*/  UISETP.NE.U32.AND UP0, UPT, UR12, URZ, UPT ;  /* 0x0000003f0c00728c */ /* 0x000fc8000bf05070 */
[----:B------:R-:W-:-:S06]  /*c730*/  UISETP.NE.AND.EX UP0, UPT, UR13, URZ, UPT, UP0 ;  /* 0x0000003f0d00728c */ /* 0x000fcc000bf05300 */
[----:B------:R-:W-:-:S05]  /*c740*/  PLOP3.LUT P4, PT, PT, PT, UP0, 0x80, 0x0 ;  /* 0x000000000000781c */ /* 0x000fca0003f8f008 */
[----:B------:R-:W-:-:S03]  /*c750*/  @UP0 UIADD3 UR12, UP1, UR4, UR12, URZ ;  /* 0x0000000c040c0290 */ /* 0x000fc6000ff3e03f */
[----:B------:R-:W-:Y:S01]  /*c760*/  ULDC UR4, c[0x0][0xad4] ;  /* 0x0002b50000047ab9 */ /* 0x000fe20000000800 */
[----:B------:R-:W-:Y:S02]  /*c770*/  @UP0 UIADD3.X UR13, UR16, UR13, URZ, UP1, !UPT ;  /* 0x0000000d100d0290 */ /* 0x000fe40008ffe43f */
[----:B0-----:R-:W-:-:S04]  /*c780*/  IMAD.U32 R4, RZ, RZ, UR12 ;  /* 0x0000000cff047e24 */ /* 0x001fc8000f8e00ff */
[----:B------:R-:W-:-:S05]  /*c790*/  IMAD.U32 R5, RZ, RZ, UR13 ;  /* 0x0000000dff057e24 */ /* 0x000fca000f8e00ff */
[----:B------:R0:W4:Y:S01]  /*c7a0*/  @P4 LDG.E R3, desc[UR36][R4.64] ;  /* 0x0000002404034981 */ /* 0x000122000c1e1900 */
[----:B------:R-:W-:Y:S02]  /*c7b0*/  UISETP.NE.AND UP0, UPT, UR22, URZ, UPT ;  /* 0x0000003f1600728c */ /* 0x000fe4000bf05270 */
[----:B------:R-:W-:Y:S02]  /*c7c0*/  UISETP.NE.AND UP1, UPT, UR20, 0x1, UPT ;  /* 0x000000011400788c */ /* 0x000fe4000bf25270 */
[----:B------:R-:W-:Y:S01]  /*c7d0*/  USEL UR4, UR22, UR4, UP0 ;  /* 0x0000000416047287 */ /* 0x000fe20008000000 */
[----:B------:R-:W-:-:S03]  /*c7e0*/  UMOV UR23, 0x9b8 ;  /* 0x000009b800177882 */ /* 0x000fc60000000000 */
[----:B------:R-:W-:Y:S01]  /*c7f0*/  UISETP.GT.AND UP2, UPT, UR4, 0x1, UPT ;  /* 0x000000010400788c */ /* 0x000fe2000bf44270 */
[----:B------:R-:W-:Y:S01]  /*c800*/  PLOP3.LUT P1, PT, PT, PT, UP1, 0x80, 0x0 ;  /* 0x000000000000781c */ /* 0x000fe20003f2f018 */
[----:B------:R-:W-:Y:S02]  /*c810*/  UISETP.NE.U32.AND UP0, UPT, UR14, URZ, UPT ;  /* 0x0000003f0e00728c */ /* 0x000fe4000bf05070 */
[----:B------:R-:W-:Y:S01]  /*c820*/  USEL UR23, UR23, 0x978, UP2 ;  /* 0x0000097817177887 */ /* 0x000fe20009000000 */
[----:B-1----:R-:W-:Y:S01]  /*c830*/  IMAD.U32 R8, RZ, RZ, UR18 ;  /* 0x00000012ff087e24 */ /* 0x002fe2000f8e00ff */
[----:B------:R-:W-:Y:S01]  /*c840*/  UISETP.NE.AND.EX UP0, UPT, UR15, URZ, UPT, UP0 ;  /* 0x0000003f0f00728c */ /* 0x000fe2000bf05300 */
[----:B------:R-:W-:Y:S02]  /*c850*/  UMOV UR4, URZ ;  /* 0x0000003f00047c82 */ /* 0x000fe40008000000 */
[----:B------:R-:W-:Y:S01]  /*c860*/  IMAD R8, R8, 0x80, R171 ;  /* 0x0000008008087824 */ /* 0x000fe200078e02ab */
[----:B------:R-:W-:Y:S01]  /*c870*/  USEL UR9, UR19, URZ, !UP0 ;  /* 0x0000003f13097287 */ /* 0x000fe2000c000000 */
[----:B------:R-:W-:Y:S01]  /*c880*/  @UP1 ULDC UR25, c[0x0][0xbec] ;  /* 0x0002fb0000191ab9 */ /* 0x000fe20000000800 */
[----:B------:R-:W-:-:S02]  /*c890*/  USEL UR22, UR17, URZ, !UP0 ;  /* 0x0000003f11167287 */ /* 0x000fc4000c000000 */
[----:B0-----:R-:W-:Y:S01]  /*c8a0*/  @P1 IMAD.HI.U32 R4, R8, UR25, RZ ;  /* 0x0000001908041c27 */ /* 0x001fe2000f8e00ff */
[----:B------:R-:W-:Y:S01]  /*c8b0*/  USEL UR21, UR21, URZ, UP2 ;  /* 0x0000003f15157287 */ /* 0x000fe20009000000 */
[----:B------:R-:W-:Y:S01]  /*c8c0*/  ULDC.64 UR16, c[0x0][UR23+0x220] ;  /* 0x0000880017107abb */ /* 0x000fe20008000a00 */
[----:B------:R-:W-:Y:S01]  /*c8d0*/  ULDC.64 UR14, c[0x0][UR23+0x218] ;  /* 0x00008600170e7abb */ /* 0x000fe20008000a00 */
[----:B------:R-:W-:Y:S01]  /*c8e0*/  ULDC.64 UR18, c[0x0][UR23+0x228] ;  /* 0x00008a0017127abb */ /* 0x000fe20008000a00 */
[----:B------:R-:W-:Y:S02]  /*c8f0*/  UIMAD UR17, UR17, UR9, URZ ;  /* 0x00000009111172a4 */ /* 0x000fe4000f8e023f */
[----:B------:R-:W-:Y:S01]  /*c900*/  UIMAD.WIDE.U32 UR12, UR14, UR24, URZ ;  /* 0x000000180e0c72a5 */ /* 0x000fe2000f8e003f */
[----:B------:R-:W-:Y:S01]  /*c910*/  IMAD.MOV.U32 R5, RZ, RZ, R8 ;  /* 0x000000ffff057224 */ /* 0x000fe200078e0008 */
[----:B------:R-:W-:Y:S01]  /*c920*/  @UP1 ULDC UR28, c[0x0][0xbf0] ;  /* 0x0002fc00001c1ab9 */ /* 0x000fe20000000800 */
[----:B------:R-:W-:-:S02]  /*c930*/  UIMAD UR24, UR15, UR24, URZ ;  /* 0x000000180f1872a4 */ /* 0x000fc4000f8e023f */
[----:B------:R-:W-:Y:S01]  /*c940*/  UIMAD.WIDE.U32 UR26, UR18, UR21, URZ ;  /* 0x00000015121a72a5 */ /* 0x000fe2000f8e003f */
[----:B------:R-:W-:Y:S01]  /*c950*/  @P1 SHF.R.U32.HI R5, RZ, UR28, R4 ;  /* 0x0000001cff051c19 */ /* 0x000fe20008011604 */
[----:B------:R-:W-:Y:S02]  /*c960*/  UIMAD.WIDE.U32 UR14, UR16, UR9, URZ ;  /* 0x00000009100e72a5 */ /* 0x000fe4000f8e003f */
[----:B------:R-:W-:Y:S02]  /*c970*/  UIMAD UR18, UR19, UR21, URZ ;  /* 0x00000015131272a4 */ /* 0x000fe4000f8e023f */
[----:B------:R-:W-:Y:S01]  /*c980*/  UIMAD UR17, UR16, UR22, UR17 ;  /* 0x00000016101172a4 */ /* 0x000fe2000f8e0211 */
[----:B------:R-:W-:Y:S01]  /*c990*/  IMAD.U32 R4, RZ, RZ, UR26 ;  /* 0x0000001aff047e24 */ /* 0x000fe2000f8e00ff */
[----:B------:R-:W-:Y:S01]  /*c9a0*/  UIADD3 UR18, UR27, UR18, URZ ;  /* 0x000000121b127290 */ /* 0x000fe2000fffe03f */
[----:B------:R-:W-:Y:S01]  /*c9b0*/  IMAD.MOV R7, RZ, RZ, -R5 ;  /* 0x000000ffff077224 */ /* 0x000fe200078e0a05 */
[----:B------:R-:W-:-:S02]  /*c9c0*/  UIADD3 UR24, UR13, UR24, URZ ;  /* 0x000000180d187290 */ /* 0x000fc4000fffe03f */
[----:B------:R-:W-:Y:S01]  /*c9d0*/  UIADD3 UR17, UR15, UR17, URZ ;  /* 0x000000110f117290 */ /* 0x000fe2000fffe03f */
[----:B------:R-:W-:Y:S02]  /*c9e0*/  IMAD R7, R7, UR20, R8 ;  /* 0x0000001407077c24 */ /* 0x000fe4000f8e0208 */
[----:B------:R-:W-:-:S03]  /*c9f0*/  IMAD.U32 R10, RZ, RZ, UR18 ;  /* 0x00000012ff0a7e24 */ /* 0x000fc6000f8e00ff */
[----:B------:R-:W-:Y:S02]  /*ca00*/  SHF.R.S32.HI R6, RZ, 0x1f, R7 ;  /* 0x0000001fff067819 */ /* 0x000fe40000011407 */
[----:B---3--:R-:W-:-:S13]  /*ca10*/  @P0 R2UR UR4, R17 ;  /* 0x00000000110402ca */ /* 0x008fda00000e0000 */
[----:B------:R-:W-:Y:S02]  /*ca20*/  UIADD3 UR12, UP0, UP3, UR14, UR12, UR4 ;  /* 0x0000000c0e0c7290 */ /* 0x000fe4000fb1e004 */
[----:B------:R-:W-:-:S04]  /*ca30*/  USHF.R.S32.HI UR16, URZ, 0x1f, UR4 ;  /* 0x0000001f3f107899 */ /* 0x000fc80008011404 */
[----:B------:R-:W-:Y:S01]  /*ca40*/  UIADD3.X UR14, UR17, UR24, UR16, UP0, UP3 ;  /* 0x00000018110e7290 */ /* 0x000fe200087e6410 */
[----:B------:R-:W-:Y:S02]  /*ca50*/  IADD3 R4, P2, P3, R5, UR12, R4 ;  /* 0x0000000c05047c10 */ /* 0x000fe4000fb5e004 */
[----:B------:R-:W-:Y:S01]  /*ca60*/  SHF.R.S32.HI R5, RZ, 0x1f, R5 ;  /* 0x0000001fff057819 */ /* 0x000fe20000011405 */
[----:B------:R-:W-:Y:S02]  /*ca70*/  ULDC.64 UR12, c[0x0][UR23+0x210] ;  /* 0x00008400170c7abb */ /* 0x000fe40008000a00 */
[----:B------:R-:W-:Y:S01]  /*ca80*/  IMAD R9, R7, UR13, RZ ;  /* 0x0000000d07097c24 */ /* 0x000fe2000f8e02ff */
[----:B------:R-:W-:Y:S01]  /*ca90*/  IADD3.X R5, R5, UR14, R10, P2, P3 ;  /* 0x0000000e05057c10 */ /* 0x000fe200097e640a */
[----:B------:R-:W-:Y:S01]  /*caa0*/  ULDC.64 UR14, c[0x0][0xba8] ;  /* 0x0002ea00000e7ab9 */ /* 0x000fe20000000a00 */
[----:B------:R-:W-:Y:S01]  /*cab0*/  @!UP2 ULDC UR14, c[0x0][0xb50] ;  /* 0x0002d400000eaab9 */ /* 0x000fe20000000800 */
[----:B------:R-:W-:Y:S01]  /*cac0*/  IMAD R9, R6, UR12, R9 ;  /* 0x0000000c06097c24 */ /* 0x000fe2000f8e0209 */
[----:B------:R-:W-:Y:S01]  /*cad0*/  @!UP2 ULDC UR15, c[0x0][0xb54] ;  /* 0x0002d500000faab9 */ /* 0x000fe20000000800 */
[----:B------:R-:W-:-:S04]  /*cae0*/  IMAD.WIDE.U32 R4, R7, UR12, R4 ;  /* 0x0000000c07047c25 */ /* 0x000fc8000f8e0004 */
[----:B------:R-:W-:Y:S01]  /*caf0*/  IMAD.IADD R5, R5, 0x1, R9 ;  /* 0x0000000105057824 */ /* 0x000fe200078e0209 */
[C---:B------:R-:W-:Y:S01]  /*cb00*/  LEA R9, P2, R4.reuse, UR14, 0x2 ;  /* 0x0000000e04097c11 */ /* 0x040fe2000f8410ff */
[----:B------:R-:W-:Y:S01]  /*cb10*/  ULDC UR12, c[0x0][0xa88] ;  /* 0x0002a200000c7ab9 */ /* 0x000fe20000000800 */
[----:B----4-:R-:W-:Y:S02]  /*cb20*/  @P4 R2UR UR12, R3 ;  /* 0x00000000030c42ca */ /* 0x010fe400000e0000 */
[----:B------:R-:W-:Y:S01]  /*cb30*/  LEA.HI.X R10, R4, UR15, R5, 0x2, P2 ;  /* 0x0000000f040a7c11 */ /* 0x000fe200090f1405 */
[----:B--2---:R-:W-:-:S12]  /*cb40*/  @P4 BRA `(.L_x_207) ;  /* 0x0000000000184947 */ /* 0x004fd80003800000 */
[----:B------:R-:W-:Y:S05]  /*cb50*/  @!P0 BRA `(.L_x_207) ;  /* 0x0000000000148947 */ /* 0x000fea0003800000 */
[----:B------:R-:W2:Y:S04]  /*cb60*/  LDG.E R4, desc[UR36][R18.64] ;  /* 0x0000002412047981 */ /* 0x000ea8000c1e1900 */
[----:B------:R-:W3:Y:S01]  /*cb70*/  LDG.E R3, desc[UR36][R18.64+0x4] ;  /* 0x0000042412037981 */ /* 0x000ee2000c1e1900 */
[----:B--2---:R-:W-:Y:S02]  /*cb80*/  R2UR UR13, R4 ;  /* 0x00000000040d72ca */ /* 0x004fe400000e0000 */
[----:B---3--:R-:W-:-:S13]  /*cb90*/  R2UR UR12, R3 ;  /* 0x00000000030c72ca */ /* 0x008fda00000e0000 */
[----:B------:R-:W-:-:S12]  /*cba0*/  UIADD3 UR12, -UR13, UR12, URZ ;  /* 0x0000000c0d0c7290 */ /* 0x000fd8000fffe13f */
.L_x_207:
[----:B------:R-:W2:Y:S04]  /*cbb0*/  LDL R12, [R1+0x40] ;  /* 0x00004000010c7983 */ /* 0x000ea80000100800 */
[----:B------:R-:W3:Y:S01]  /*cbc0*/  LDL R3, [R1+0x3c] ;  /* 0x00003c0001037983 */ /* 0x000ee20000100800 */
[----:B------:R-:W-:Y:S01]  /*cbd0*/  R2UR UR13, R170 ;  /* 0x00000000aa0d72ca */ /* 0x000fe200000e0000 */
[----:B------:R-:W-:Y:S01]  /*cbe0*/  UIMAD UR17, UR12, UR20, URZ ;  /* 0x000000140c1172a4 */ /* 0x000fe2000f8e023f */
[----:B------:R-:W-:Y:S01]  /*cbf0*/  PLOP3.LUT P3, PT, PT, PT, UP2, 0x80, 0x0 ;  /* 0x000000000000781c */ /* 0x000fe20003f6f028 */
[----:B------:R-:W-:Y:S04]  /*cc00*/  SHFL.IDX PT, R4, R9, RZ, 0x1c1f ;  /* 0x001c1fff09047589 */ /* 0x000fe800000e0000 */
[----:B------:R-:W0:Y:S04]  /*cc10*/  SHFL.IDX PT, R5, R10, RZ, 0x1c1f ;  /* 0x001c1fff0a057589 */ /* 0x000e2800000e0000 */
[----:B------:R-:W-:Y:S02]  /*cc20*/  SHFL.IDX PT, R6, R9, 0x1, 0x1c1f ;  /* 0x003c1f0009067f89 */ /* 0x000fe400000e0000 */
[----:B------:R-:W-:-:S02]  /*cc30*/  IMAD.U32 R11, RZ, RZ, UR13 ;  /* 0x0000000dff0b7e24 */ /* 0x000fc4000f8e00ff */
[----:B------:R-:W1:Y:S02]  /*cc40*/  SHFL.IDX PT, R7, R10, 0x1, 0x1c1f ;  /* 0x003c1f000a077f89 */ /* 0x000e6400000e0000 */
[----:B--2---:R-:W-:Y:S01]  /*cc50*/  IMAD R11, R11, 0x80, R12 ;  /* 0x000000800b0b7824 */ /* 0x004fe200078e020c */
[----:B---3--:R-:W-:-:S04]  /*cc60*/  LOP3.LUT P0, RZ, R3, 0x3, RZ, 0xc0, !PT ;  /* 0x0000000303ff7812 */ /* 0x008fc8000780c0ff */
[C---:B------:R-:W-:Y:S02]  /*cc70*/  IADD3 R3, R11.reuse, 0x8, RZ ;  /* 0x000000080b037810 */ /* 0x040fe40007ffe0ff */
[----:B------:R-:W-:Y:S02]  /*cc80*/  ISETP.GE.OR P2, PT, R11, UR17, P0 ;  /* 0x000000110b007c0c */ /* 0x000fe40008746670 */
[----:B------:R-:W-:-:S11]  /*cc90*/  ISETP.GE.OR P0, PT, R3, UR17, P0 ;  /* 0x0000001103007c0c */ /* 0x000fd60008706670 */
[----:B0-----:R0:W-:Y:S01]  /*cca0*/  @!P2 ST.E desc[UR36][R4.64], R2 ;  /* 0x000000020400a985 */ /* 0x0011e2000c101924 */
[----:B------:R-:W-:-:S03]  /*ccb0*/  ISETP.GE.AND P2, PT, R11, UR17, PT ;  /* 0x000000110b007c0c */ /* 0x000fc6000bf46270 */
[----:B-1----:R0:W-:Y:S01]  /*ccc0*/  @!P0 ST.E desc[UR36][R6.64], R0 ;  /* 0x0000000006008985 */ /* 0x0021e2000c101924 */
[----:B------:R-:W-:Y:S01]  /*ccd0*/  ISETP.GE.AND P0, PT, R3, UR17, PT ;  /* 0x0000001103007c0c */ /* 0x000fe2000bf06270 */
[----:B------:R-:W-:-:S12]  /*cce0*/  @P3 BRA `(.L_x_208) ;  /* 0x0000001000183947 */ /* 0x000fd80003800000 */
[----:B0-----:R-:W0:Y:S01]  /*ccf0*/  S2R R0, SR_TID.X ;  /* 0x0000000000007919 */ /* 0x001e220000002100 */
[----:B------:R-:W-:Y:S01]  /*cd00*/  ULDC.64 UR14, c[0x0][0xaa0] ;  /* 0x0002a800000e7ab9 */ /* 0x000fe20000000a00 */
[----:B------:R-:W-:Y:S02]  /*cd10*/  R2UR UR19, R216 ;  /* 0x00000000d81372ca */ /* 0x000fe400000e0000 */
[----:B------:R-:W-:Y:S01]  /*cd20*/  R2UR UR18, R170 ;  /* 0x00000000aa1272ca */ /* 0x000fe200000e0000 */
[----:B0-----:R-:W-:-:S05]  /*cd30*/  VIADD R0, R0, 0xffffff80 ;  /* 0xffffff8000007836 */ /* 0x001fca0000000000 */
[----:B------:R-:W-:-:S04]  /*cd40*/  SHF.R.S32.HI R3, RZ, 0x1f, R0 ;  /* 0x0000001fff037819 */ /* 0x000fc80000011400 */
[----:B------:R-:W-:-:S04]  /*cd50*/  LEA.HI R3, R3, R0, RZ, 0x3 ;  /* 0x0000000003037211 */ /* 0x000fc800078f18ff */
[----:B------:R-:W-:Y:S02]  /*cd60*/  LOP3.LUT R5, R3, 0xfffffff8, RZ, 0xc0, !PT ;  /* 0xfffffff803057812 */ /* 0x000fe400078ec0ff */
[----:B------:R-:W-:Y:S01]  /*cd70*/  SHF.R.S32.HI R17, RZ, 0x3, R3 ;  /* 0x00000003ff117819 */ /* 0x000fe20000011403 */
[----:B------:R-:W-:Y:S02]  /*cd80*/  IMAD.MOV.U32 R3, RZ, RZ, 0x2 ;  /* 0x00000002ff037424 */ /* 0x000fe400078e00ff */
[----:B------:R-:W-:-:S04]  /*cd90*/  IMAD.IADD R18, R0, 0x1, -R5 ;  /* 0x0000000100127824 */ /* 0x000fc800078e0a05 */
[----:B------:R-:W-:-:S04]  /*cda0*/  IMAD.SHL.U32 R0, R18, 0x8, RZ ;  /* 0x0000000812007824 */ /* 0x000fc800078e00ff */
[----:B------:R-:W-:-:S04]  /*cdb0*/  IMAD R2, R17, 0x40, R0 ;  /* 0x0000004011027824 */ /* 0x000fc800078e0200 */
[----:B------:R-:W-:-:S03]  /*cdc0*/  IMAD.WIDE R2, R2, R3, UR10 ;  /* 0x0000000a02027e25 */ /* 0x000fc6000f8e0203 */
[C---:B------:R-:W-:Y:S02]  /*cdd0*/  IADD3 R25, P2, R2.reuse, 0x3000, RZ ;  /* 0x0000300002197810 */ /* 0x040fe40007f5e0ff */
[C---:B------:R-:W-:Y:S02]  /*cde0*/  IADD3 R9, P4, R2.reuse, 0x1000, RZ ;  /* 0x0000100002097810 */ /* 0x040fe40007f9e0ff */
[----:B------:R-:W-:Y:S02]  /*cdf0*/  IADD3 R13, P3, R2, 0x2000, RZ ;  /* 0x00002000020d7810 */ /* 0x000fe40007f7e0ff */
[----:B------:R-:W-:Y:S02]  /*ce00*/  LOP3.LUT R24, R25, 0x380, RZ, 0xc0, !PT ;  /* 0x0000038019187812 */ /* 0x000fe400078ec0ff */
[----:B------:R-:W-:Y:S02]  /*ce10*/  LOP3.LUT R8, R9, 0x380, RZ, 0xc0, !PT ;  /* 0x0000038009087812 */ /* 0x000fe400078ec0ff */
[----:B------:R-:W-:-:S02]  /*ce20*/  LOP3.LUT R12, R13, 0x380, RZ, 0xc0, !PT ;  /* 0x000003800d0c7812 */ /* 0x000fc400078ec0ff */
[----:B------:R-:W-:Y:S02]  /*ce30*/  SHF.R.U64 R24, R24, 0x3, RZ ;  /* 0x0000000318187819 */ /* 0x000fe400000012ff */
[----:B------:R-:W-:Y:S02]  /*ce40*/  SHF.R.U64 R8, R8, 0x3, RZ ;  /* 0x0000000308087819 */ /* 0x000fe400000012ff */
[----:B------:R-:W-:Y:S02]  /*ce50*/  SHF.R.U64 R12, R12, 0x3, RZ ;  /* 0x000000030c0c7819 */ /* 0x000fe400000012ff */
[----:B------:R-:W-:Y:S01]  /*ce60*/  LOP3.LUT R24, R24, R25, RZ, 0x3c, !PT ;  /* 0x0000001918187212 */ /* 0x000fe200078e3cff */
[--C-:B------:R-:W-:Y:S01]  /*ce70*/  IMAD.X R25, RZ, RZ, R3.reuse, P2 ;  /* 0x000000ffff197224 */ /* 0x100fe200010e0603 */
[----:B------:R-:W-:Y:S01]  /*ce80*/  LOP3.LUT R8, R8, R9, RZ, 0x3c, !PT ;  /* 0x0000000908087212 */ /* 0x000fe200078e3cff */
[--C-:B------:R-:W-:Y:S01]  /*ce90*/  IMAD.X R9, RZ, RZ, R3.reuse, P4 ;  /* 0x000000ffff097224 */ /* 0x100fe200020e0603 */
[----:B------:R-:W-:Y:S01]  /*cea0*/  LOP3.LUT R12, R12, R13, RZ, 0x3c, !PT ;  /* 0x0000000d0c0c7212 */ /* 0x000fe200078e3cff */
[----:B------:R-:W-:Y:S01]  /*ceb0*/  IMAD.X R13, RZ, RZ, R3, P3 ;  /* 0x000000ffff0d7224 */ /* 0x000fe200018e0603 */
[C---:B------:R-:W-:Y:S01]  /*cec0*/  IADD3 R49, P2, R2.reuse, 0x9000, RZ ;  /* 0x0000900002317810 */ /* 0x040fe20007f5e0ff */
[----:B------:R-:W-:Y:S01]  /*ced0*/  UIMAD UR12, UR16, UR14, URZ ;  /* 0x0000000e100c72a4 */ /* 0x000fe2000f8e023f */
[C---:B------:R-:W-:Y:S01]  /*cee0*/  IADD3 R29, P0, R2.reuse, 0x4000, RZ ;  /* 0x00004000021d7810 */ /* 0x040fe20007f1e0ff */
[----:B------:R-:W-:Y:S01]  /*cef0*/  UIMAD.WIDE.U32 UR10, UR4, UR14, URZ ;  /* 0x0000000e040a72a5 */ /* 0x000fe2000f8e003f */
[C---:B------:R-:W-:Y:S01]  /*cf00*/  IADD3 R33, P6, R2.reuse, 0x5000, RZ ;  /* 0x0000500002217810 */ /* 0x040fe20007fde0ff */
[----:B------:R-:W-:Y:S01]  /*cf10*/  IMAD.U32 R78, RZ, RZ, UR18 ;  /* 0x00000012ff4e7e24 */ /* 0x000fe2000f8e00ff */
[C---:B------:R-:W-:Y:S01]  /*cf20*/  IADD3 R37, P5, R2.reuse, 0x6000, RZ ;  /* 0x0000600002257810 */ /* 0x040fe20007fbe0ff */
[----:B------:R-:W5:Y:S01]  /*cf30*/  LD.E.128 R8, desc[UR36][R8.64] ;  /* 0x0000002408087980 */ /* 0x000f62000c101d00 */
[----:B------:R-:W-:-:S02]  /*cf40*/  IADD3 R41, P4, R2, 0x7000, RZ ;  /* 0x0000700002297810 */ /* 0x000fc40007f9e0ff */
[C---:B------:R-:W-:Y:S01]  /*cf50*/  IADD3 R45, P3, R2.reuse, 0x8000, RZ ;  /* 0x00008000022d7810 */ /* 0x040fe20007f7e0ff */
[----:B------:R-:W5:Y:S01]  /*cf60*/  LD.E.128 R12, desc[UR36][R12.64] ;  /* 0x000000240c0c7980 */ /* 0x000f62000c101d00 */
[----:B------:R-:W-:Y:S02]  /*cf70*/  LOP3.LUT R48, R49, 0x380, RZ, 0xc0, !PT ;  /* 0x0000038031307812 */ /* 0x000fe400078ec0ff */
[----:B------:R-:W-:Y:S01]  /*cf80*/  LOP3.LUT R7, R2, 0x380, RZ, 0xc0, !PT ;  /* 0x0000038002077812 */ /* 0x000fe200078ec0ff */
[----:B------:R-:W-:Y:S01]  /*cf90*/  UIMAD UR12, UR4, UR15, UR12 ;  /* 0x0000000f040c72a4 */ /* 0x000fe2000f8e020c */
[----:B------:R-:W-:Y:S01]  /*cfa0*/  LOP3.LUT R28, R29, 0x380, RZ, 0xc0, !PT ;  /* 0x000003801d1c7812 */ /* 0x000fe200078ec0ff */
[----:B------:R-:W-:Y:S01]  /*cfb0*/  @UP1 ULDC UR14, c[0x0][0xbec] ;  /* 0x0002fb00000e1ab9 */ /* 0x000fe20000000800 */
[----:B------:R-:W-:Y:S01]  /*cfc0*/  LOP3.LUT R32, R33, 0x380, RZ, 0xc0, !PT ;  /* 0x0000038021207812 */ /* 0x000fe200078ec0ff */
[----:B------:R-:W5:Y:S01]  /*cfd0*/  LD.E.128 R24, desc[UR36][R24.64] ;  /* 0x0000002418187980 */ /* 0x000f62000c101d00 */
[----:B------:R-:W-:-:S02]  /*cfe0*/  LOP3.LUT R36, R37, 0x380, RZ, 0xc0, !PT ;  /* 0x0000038025247812 */ /* 0x000fc400078ec0ff */
[----:B------:R-:W-:Y:S02]  /*cff0*/  LOP3.LUT R40, R41, 0x380, RZ, 0xc0, !PT ;  /* 0x0000038029287812 */ /* 0x000fe400078ec0ff */
[----:B------:R-:W-:Y:S02]  /*d000*/  LOP3.LUT R44, R45, 0x380, RZ, 0xc0, !PT ;  /* 0x000003802d2c7812 */ /* 0x000fe400078ec0ff */
[----:B------:R-:W-:Y:S02]  /*d010*/  SHF.R.U64 R48, R48, 0x3, RZ ;  /* 0x0000000330307819 */ /* 0x000fe400000012ff */
[----:B------:R-:W-:Y:S02]  /*d020*/  SHF.R.U64 R28, R28, 0x3, RZ ;  /* 0x000000031c1c7819 */ /* 0x000fe400000012ff */
[----:B------:R-:W-:Y:S02]  /*d030*/  SHF.R.U64 R32, R32, 0x3, RZ ;  /* 0x0000000320207819 */ /* 0x000fe400000012ff */
[----:B------:R-:W-:-:S02]  /*d040*/  SHF.R.U64 R36, R36, 0x3, RZ ;  /* 0x0000000324247819 */ /* 0x000fc400000012ff */
[----:B------:R-:W-:Y:S02]  /*d050*/  SHF.R.U64 R40, R40, 0x3, RZ ;  /* 0x0000000328287819 */ /* 0x000fe400000012ff */
        /* <DEDUP_REMOVED lines=14> */
[----:B------:R-:W-:Y:S01]  /*d140*/  SHF.R.U64 R7, R7, 0x3, RZ ;  /* 0x0000000307077819 */ /* 0x000fe200000012ff */
[----:B------:R-:W-:Y:S01]  /*d150*/  UIADD3 UR11, UR11, UR12, URZ ;  /* 0x0000000c0b0b7290 */ /* 0x000fe2000fffe03f */
[C---:B------:R-:W-:Y:S01]  /*d160*/  IADD3 R53, P0, R2.reuse, 0xa000, RZ ;  /* 0x0000a00002357810 */ /* 0x040fe20007f1e0ff */
[----:B------:R-:W-:Y:S01]  /*d170*/  IMAD.X R73, RZ, RZ, R3, P2 ;  /* 0x000000ffff497224 */ /* 0x000fe200010e0603 */
[C---:B------:R-:W-:Y:S01]  /*d180*/  IADD3 R57, P6, R2.reuse, 0xb000, RZ ;  /* 0x0000b00002397810 */ /* 0x040fe20007fde0ff */
[----:B------:R-:W-:Y:S01]  /*d190*/  ULDC.64 UR12, c[0x0][0xae8] ;  /* 0x0002ba00000c7ab9 */ /* 0x000fe20000000a00 */
[C---:B------:R-:W-:Y:S01]  /*d1a0*/  IADD3 R61, P5, R2.reuse, 0xc000, RZ ;  /* 0x0000c000023d7810 */ /* 0x040fe20007fbe0ff */
[----:B------:R-:W-:Y:S01]  /*d1b0*/  USHF.R.S32.HI UR4, URZ, 0x1f, UR9 ;  /* 0x0000001f3f047899 */ /* 0x000fe20008011409 */
[C---:B------:R-:W-:Y:S01]  /*d1c0*/  IADD3 R65, P4, R2.reuse, 0xd000, RZ ;  /* 0x0000d00002417810 */ /* 0x040fe20007f9e0ff */
[----:B------:R-:W5:Y:S01]  /*d1d0*/  LD.E.128 R28, desc[UR36][R28.64] ;  /* 0x000000241c1c7980 */ /* 0x000f62000c101d00 */
[----:B------:R-:W-:-:S02]  /*d1e0*/  IADD3 R69, P3, R2, 0xe000, RZ ;  /* 0x0000e00002457810 */ /* 0x000fc40007f7e0ff */
[----:B------:R-:W-:Y:S01]  /*d1f0*/  LOP3.LUT R4, R5, 0x380, RZ, 0xc0, !PT ;  /* 0x0000038005047812 */ /* 0x000fe200078ec0ff */
[----:B------:R-:W5:Y:S01]  /*d200*/  LD.E.128 R32, desc[UR36][R32.64] ;  /* 0x0000002420207980 */ /* 0x000f62000c101d00 */
[----:B------:R-:W-:Y:S02]  /*d210*/  LOP3.LUT R52, R53, 0x380, RZ, 0xc0, !PT ;  /* 0x0000038035347812 */ /* 0x000fe400078ec0ff */
[----:B------:R-:W-:Y:S01]  /*d220*/  LOP3.LUT R56, R57, 0x380, RZ, 0xc0, !PT ;  /* 0x0000038039387812 */ /* 0x000fe200078ec0ff */
[----:B------:R-:W5:Y:S01]  /*d230*/  LD.E.128 R36, desc[UR36][R36.64] ;  /* 0x0000002424247980 */ /* 0x000f62000c101d00 */
[----:B------:R-:W-:Y:S02]  /*d240*/  LOP3.LUT R60, R61, 0x380, RZ, 0xc0, !PT ;  /* 0x000003803d3c7812 */ /* 0x000fe400078ec0ff */
[----:B------:R-:W-:Y:S01]  /*d250*/  LOP3.LUT R64, R65, 0x380, RZ, 0xc0, !PT ;  /* 0x0000038041407812 */ /* 0x000fe200078ec0ff */
[----:B------:R-:W5:Y:S01]  /*d260*/  LD.E.128 R40, desc[UR36][R40.64] ;  /* 0x0000002428287980 */ /* 0x000f62000c101d00 */
[----:B------:R-:W-:-:S02]  /*d270*/  LOP3.LUT R68, R69, 0x380, RZ, 0xc0, !PT ;  /* 0x0000038045447812 */ /* 0x000fc400078ec0ff */
[----:B------:R-:W-:Y:S01]  /*d280*/  SHF.R.U64 R4, R4, 0x3, RZ ;  /* 0x0000000304047819 */ /* 0x000fe200000012ff */
[----:B------:R-:W5:Y:S01]  /*d290*/  LD.E.128 R44, desc[UR36][R44.64] ;  /* 0x000000242c2c7980 */ /* 0x000f62000c101d00 */
[----:B------:R-:W-:Y:S02]  /*d2a0*/  SHF.R.U64 R52, R52, 0x3, RZ ;  /* 0x0000000334347819 */ /* 0x000fe400000012ff */
[----:B------:R-:W-:Y:S01]  /*d2b0*/  SHF.R.U64 R56, R56, 0x3, RZ ;  /* 0x0000000338387819 */ /* 0x000fe200000012ff */
[----:B------:R-:W5:Y:S01]  /*d2c0*/  LD.E.128 R48, desc[UR36][R48.64] ;  /* 0x0000002430307980 */ /* 0x000f62000c101d00 */
[----:B------:R-:W-:Y:S02]  /*d2d0*/  SHF.R.U64 R60, R60, 0x3, RZ ;  /* 0x000000033c3c7819 */ /* 0x000fe400000012ff */
[----:B------:R-:W-:Y:S02]  /*d2e0*/  SHF.R.U64 R64, R64, 0x3, RZ ;  /* 0x0000000340407819 */ /* 0x000fe400000012ff */
[----:B------:R-:W-:-:S02]  /*d2f0*/  SHF.R.U64 R68, R68, 0x3, RZ ;  /* 0x0000000344447819 */ /* 0x000fc400000012ff */
[----:B------:R-:W-:Y:S01]  /*d300*/  LOP3.LUT R2, R7, R2, RZ, 0x3c, !PT ;  /* 0x0000000207027212 */ /* 0x000fe200078e3cff */
[----:B------:R-:W-:Y:S01]  /*d310*/  UIMAD.WIDE.U32 UR10, UR19, UR12, UR10 ;  /* 0x0000000c130a72a5 */ /* 0x000fe2000f8e000a */
[----:B------:R-:W-:Y:S01]  /*d320*/  LOP3.LUT R52, R52, R53, RZ, 0x3c, !PT ;  /* 0x0000003534347212 */ /* 0x000fe200078e3cff */
[--C-:B------:R-:W-:Y:S01]  /*d330*/  IMAD.X R53, RZ, RZ, R3.reuse, P0 ;  /* 0x000000ffff357224 */ /* 0x100fe200000e0603 */
[----:B------:R-:W-:Y:S02]  /*d340*/  LOP3.LUT R56, R56, R57, RZ, 0x3c, !PT ;  /* 0x0000003938387212 */ /* 0x000fe400078e3cff */
[----:B------:R-:W-:Y:S01]  /*d350*/  LOP3.LUT R60, R60, R61, RZ, 0x3c, !PT ;  /* 0x0000003d3c3c7212 */ /* 0x000fe200078e3cff */
[--C-:B------:R-:W-:Y:S01]  /*d360*/  IMAD.X R61, RZ, RZ, R3.reuse, P5 ;  /* 0x000000ffff3d7224 */ /* 0x100fe200028e0603 */
[----:B------:R-:W-:Y:S01]  /*d370*/  LOP3.LUT R64, R64, R65, RZ, 0x3c, !PT ;  /* 0x0000004140407212 */ /* 0x000fe200078e3cff */
[--C-:B------:R-:W-:Y:S01]  /*d380*/  IMAD.X R65, RZ, RZ, R3.reuse, P4 ;  /* 0x000000ffff417224 */ /* 0x100fe200020e0603 */
[----:B------:R-:W-:Y:S01]  /*d390*/  LOP3.LUT R68, R68, R69, RZ, 0x3c, !PT ;  /* 0x0000004544447212 */ /* 0x000fe200078e3cff */
[----:B------:R-:W-:Y:S01]  /*d3a0*/  IMAD.X R69, RZ, RZ, R3, P3 ;  /* 0x000000ffff457224 */ /* 0x000fe200018e0603 */
[----:B------:R-:W-:Y:S01]  /*d3b0*/  LOP3.LUT R72, R4, R5, RZ, 0x3c, !PT ;  /* 0x0000000504487212 */ /* 0x000fe200078e3cff */
[----:B------:R-:W-:Y:S01]  /*d3c0*/  UIMAD UR11, UR19, UR13, UR11 ;  /* 0x0000000d130b72a4 */ /* 0x000fe2000f8e020b */
[----:B------:R-:W-:Y:S01]  /*d3d0*/  IADD3.X R57, RZ, R3, RZ, P6, !PT ;  /* 0x00000003ff397210 */ /* 0x000fe200037fe4ff */
[----:B------:R0:W5:Y:S01]  /*d3e0*/  LD.E.128 R4, desc[UR36][R2.64] ;  /* 0x0000002402047980 */ /* 0x000162000c101d00 */
[----:B------:R-:W-:-:S02]  /*d3f0*/  ULDC.64 UR12, c[0x0][0xaf0] ;  /* 0x0002bc00000c7ab9 */ /* 0x000fc40000000a00 */
[----:B------:R-:W-:Y:S01]  /*d400*/  UIMAD UR4, UR4, UR12, URZ ;  /* 0x0000000c040472a4 */ /* 0x000fe2000f8e023f */
[----:B------:R-:W5:Y:S01]  /*d410*/  LD.E.128 R52, desc[UR36][R52.64] ;  /* 0x0000002434347980 */ /* 0x000f62000c101d00 */
[----:B------:R-:W-:-:S03]  /*d420*/  IMAD R78, R78, 0x80, R17 ;  /* 0x000000804e4e7824 */ /* 0x000fc600078e0211 */
[----:B------:R-:W5:Y:S01]  /*d430*/  LD.E.128 R56, desc[UR36][R56.64] ;  /* 0x0000002438387980 */ /* 0x000f62000c101d00 */
[----:B0-----:R-:W-:Y:S02]  /*d440*/  IMAD.U32 R3, RZ, RZ, UR18 ;  /* 0x00000012ff037e24 */ /* 0x001fe4000f8e00ff */
[----:B------:R-:W-:Y:S01]  /*d450*/  IMAD R2, R18, 0x20, R17 ;  /* 0x0000002012027824 */ /* 0x000fe200078e0211 */
[----:B------:R-:W5:Y:S03]  /*d460*/  LD.E.128 R60, desc[UR36][R60.64] ;  /* 0x000000243c3c7980 */ /* 0x000f66000c101d00 */
[----:B------:R-:W-:Y:S01]  /*d470*/  IMAD R20, R3, 0x80, R2 ;  /* 0x0000008003147824 */ /* 0x000fe200078e0202 */
[----:B------:R-:W-:Y:S01]  /*d480*/  UIMAD UR4, UR9, UR13, UR4 ;  /* 0x0000000d090472a4 */ /* 0x000fe2000f8e0204 */
[----:B------:R-:W5:Y:S02]  /*d490*/  LD.E.128 R64, desc[UR36][R64.64] ;  /* 0x0000002440407980 */ /* 0x000f64000c101d00 */
[----:B------:R-:W-:Y:S01]  /*d4a0*/  @P1 IMAD.HI.U32 R2, R20, UR14, RZ ;  /* 0x0000000e14021c27 */ /* 0x000fe2000f8e00ff */
[----:B------:R-:W-:Y:S01]  /*d4b0*/  UIMAD.WIDE.U32 UR10, UR9, UR12, UR10 ;  /* 0x0000000c090a72a5 */ /* 0x000fe2000f8e000a */
[----:B------:R-:W5:Y:S02]  /*d4c0*/  LD.E.128 R68, desc[UR36][R68.64] ;  /* 0x0000002444447980 */ /* 0x000f64000c101d00 */
[----:B------:R-:W-:Y:S01]  /*d4d0*/  @UP1 ULDC UR9, c[0x0][0xbf0] ;  /* 0x0002fc0000091ab9 */ /* 0x000fe20000000800 */
[----:B------:R-:W-:Y:S01]  /*d4e0*/  IMAD.MOV.U32 R19, RZ, RZ, R20 ;  /* 0x000000ffff137224 */ /* 0x000fe200078e0014 */
[----:B------:R-:W-:Y:S01]  /*d4f0*/  @P1 SHF.R.U32.HI R19, RZ, UR9, R2 ;  /* 0x00000009ff131c19 */ /* 0x000fe20008011602 */
[----:B------:R-:W-:Y:S01]  /*d500*/  UIADD3 UR4, UR11, UR4, URZ ;  /* 0x000000040b047290 */ /* 0x000fe2000fffe03f */
[----:B------:R-:W-:Y:S01]  /*d510*/  IMAD.U32 R2, RZ, RZ, UR10 ;  /* 0x0000000aff027e24 */ /* 0x000fe2000f8e00ff */
[----:B------:R-:W5:Y:S01]  /*d520*/  LD.E.128 R72, desc[UR36][R72.64] ;  /* 0x0000002448487980 */ /* 0x000f62000c101d00 */
[--C-:B------:R-:W-:Y:S01]  /*d530*/  SHF.R.S32.HI R18, RZ, 0x1f, R19.reuse ;  /* 0x0000001fff127819 */ /* 0x100fe20000011413 */
[----:B------:R-:W-:-:S02]  /*d540*/  IMAD.MOV R21, RZ, RZ, -R19 ;  /* 0x000000ffff157224 */ /* 0x000fc400078e0a13 */
[----:B------:R-:W-:Y:S01]  /*d550*/  IMAD.U32 R3, RZ, RZ, UR11 ;  /* 0x0000000bff037e24 */ /* 0x000fe2000f8e00ff */
[----:B------:R-:W-:Y:S01]  /*d560*/  ULDC.64 UR10, c[0x0][0xae0] ;  /* 0x0002b800000a7ab9 */ /* 0x000fe20000000a00 */
[----:B------:R-:W-:Y:S01]  /*d570*/  IMAD.U32 R3, RZ, RZ, UR4 ;  /* 0x00000004ff037e24 */ /* 0x000fe2000f8e00ff */
[----:B------:R-:W-:Y:S01]  /*d580*/  @!PT LDS RZ, [RZ] ;  /* 0x00000000fffff984 */ /* 0x000fe20000000800 */
[----:B------:R-:W-:Y:S01]  /*d590*/  @!PT LDS RZ, [RZ] ;  /* 0x00000000fffff984 */ /* 0x000fe20000000800 */
[----:B------:R-:W-:Y:S01]  /*d5a0*/  @!PT LDS RZ, [RZ] ;  /* 0x00000000fffff984 */ /* 0x000fe20000000800 */
[----:B------:R-:W-:Y:S01]  /*d5b0*/  @!PT LDS RZ, [RZ] ;  /* 0x00000000fffff984 */ /* 0x000fe20000000800 */
[----:B------:R0:W-:Y:S06]  /*d5c0*/  MEMBAR.ALL.CTA ;  /* 0x0000000000007992 */ /* 0x0001ec0000008000 */
[----:B0-----:R-:W0:Y:S01]  /*d5d0*/  FENCE.VIEW.ASYNC.S ;  /* 0x00000000000073c6 */ /* 0x001e220000000000 */
[----:B------:R-:W-:-:S02]  /*d5e0*/  IMAD R18, R18, UR10, RZ ;  /* 0x0000000a12127c24 */ /* 0x000fc4000f8e02ff */
[----:B------:R-:W-:Y:S02]  /*d5f0*/  IMAD R21, R21, UR20, R20 ;  /* 0x0000001415157c24 */ /* 0x000fe4000f8e0214 */
[----:B------:R-:W-:-:S04]  /*d600*/  IMAD.WIDE.U32 R2, R19, UR10, R2 ;  /* 0x0000000a13027c25 */ /* 0x000fc8000f8e0002 */
[----:B------:R-:W-:Y:S01]  /*d610*/  IMAD R19, R19, UR11, R18 ;  /* 0x0000000b13137c24 */ /* 0x000fe2000f8e0212 */
[----:B------:R-:W-:Y:S01]  /*d620*/  SHF.R.S32.HI R18, RZ, 0x1f, R21 ;  /* 0x0000001fff127819 */ /* 0x000fe20000011415 */
[----:B------:R-:W-:Y:S02]  /*d630*/  ULDC.64 UR10, c[0x0][0xad8] ;  /* 0x0002b600000a7ab9 */ /* 0x000fe40000000a00 */
[----:B------:R-:W-:Y:S02]  /*d640*/  IMAD.IADD R3, R3, 0x1, R19 ;  /* 0x0000000103037824 */ /* 0x000fe400078e0213 */
[----:B------:R-:W-:Y:S02]  /*d650*/  IMAD R18, R18, UR10, RZ ;  /* 0x0000000a12127c24 */ /* 0x000fe4000f8e02ff */
[----:B------:R-:W-:-:S04]  /*d660*/  IMAD.WIDE.U32 R2, R21, UR10, R2 ;  /* 0x0000000a15027c25 */ /* 0x000fc8000f8e0002 */
[----:B------:R-:W-:Y:S01]  /*d670*/  IMAD R17, R21, UR11, R18 ;  /* 0x0000000b15117c24 */ /* 0x000fe2000f8e0212 */
[----:B------:R-:W-:-:S03]  /*d680*/  ULDC.64 UR10, c[0x0][0xa80] ;  /* 0x0002a000000a7ab9 */ /* 0x000fc60000000a00 */
[----:B------:R-:W-:Y:S01]  /*d690*/  IMAD.IADD R3, R3, 0x1, R17 ;  /* 0x0000000103037824 */ /* 0x000fe200078e0211 */
[----:B------:R-:W-:Y:S01]  /*d6a0*/  LEA R17, P2, R2, UR10, 0x1 ;  /* 0x0000000a02117c11 */ /* 0x000fe2000f8408ff */
[----:B------:R-:W-:-:S03]  /*d6b0*/  UIADD3 UR8, UR8, 0x38820, URZ ;  /* 0x0003882008087890 */ /* 0x000fc6000fffe03f */
[----:B------:R-:W-:Y:S02]  /*d6c0*/  LEA.HI.X R22, R2, UR11, R3, 0x1, P2 ;  /* 0x0000000b02167c11 */ /* 0x000fe400090f0c03 */
[C---:B------:R-:W-:Y:S01]  /*d6d0*/  ISETP.GE.AND P2, PT, R78.reuse, UR17, PT ;  /* 0x000000114e007c0c */ /* 0x040fe2000bf46270 */
[----:B------:R-:W-:Y:S01]  /*d6e0*/  UPRMT UR8, URZ, 0x654, UR8 ;  /* 0x000006543f087896 */ /* 0x000fe20008000008 */
[C---:B------:R-:W-:Y:S01]  /*d6f0*/  VIADD R19, R78.reuse, 0x40 ;  /* 0x000000404e137836 */ /* 0x040fe20000000000 */
[----:B------:R-:W-:Y:S01]  /*d700*/  IADD3 R18, R78, 0x20, RZ ;  /* 0x000000204e127810 */ /* 0x000fe20007ffe0ff */
[C---:B------:R-:W-:Y:S02]  /*d710*/  VIADD R82, R0.reuse, 0x80 ;  /* 0x0000008000527836 */ /* 0x040fe40000000000 */
[C---:B------:R-:W-:Y:S02]  /*d720*/  VIADD R84, R0.reuse, 0xc0 ;  /* 0x000000c000547836 */ /* 0x040fe40000000000 */
[----:B------:R-:W-:Y:S01]  /*d730*/  VIADD R80, R0, 0x40 ;  /* 0x0000004000507836 */ /* 0x000fe20000000000 */
[----:B0-----:R0:W1:Y:S01]  /*d740*/  SHFL.IDX PT, R79, R17, RZ, 0x181f ;  /* 0x00181fff114f7589 */ /* 0x00106200000e0000 */
[----:B------:R-:W-:Y:S01]  /*d750*/  SYNCS.ARRIVE.TRANS64.RED.A1T0 RZ, [UR8], RZ ;  /* 0x000000ffffff79a7 */ /* 0x000fe20008100408 */
[----:B------:R-:W-:Y:S02]  /*d760*/  BSSY B1, `(.L_x_209) ;  /* 0x000001a000017945 */ /* 0x000fe40003800000 */
[----:B------:R0:W2:Y:S01]  /*d770*/  SHFL.IDX PT, R77, R22, RZ, 0x181f ;  /* 0x00181fff164d7589 */ /* 0x0000a200000e0000 */
[----:B------:R-:W-:-:S02]  /*d780*/  ISETP.GE.AND P1, PT, R18, UR17, PT ;  /* 0x0000001112007c0c */ /* 0x000fc4000bf26270 */
[----:B------:R-:W-:Y:S02]  /*d790*/  ISETP.GE.AND P0, PT, R19, UR17, PT ;  /* 0x0000001113007c0c */ /* 0x000fe4000bf06270 */
[----:B------:R-:W-:Y:S02]  /*d7a0*/  SHF.R.S32.HI R86, RZ, 0x1f, R0 ;  /* 0x0000001fff567819 */ /* 0x000fe40000011400 */
[----:B------:R-:W-:Y:S02]  /*d7b0*/  SHF.R.S32.HI R81, RZ, 0x1f, R82 ;  /* 0x0000001fff517819 */ /* 0x000fe40000011452 */
[----:B------:R-:W-:Y:S02]  /*d7c0*/  SHF.R.S32.HI R83, RZ, 0x1f, R84 ;  /* 0x0000001fff537819 */ /* 0x000fe40000011454 */
[----:B------:R-:W-:Y:S01]  /*d7d0*/  SHF.R.S32.HI R85, RZ, 0x1f, R80 ;  /* 0x0000001fff557819 */ /* 0x000fe20000011450 */
[----:B0-----:R-:W-:Y:S06]  /*d7e0*/  @P2 BRA `(.L_x_210) ;  /* 0x0000000000442947 */ /* 0x001fec0003800000 */
[----:B------:R-:W-:Y:S02]  /*d7f0*/  ULDC UR4, c[0x0][0xac8] ;  /* 0x0002b20000047ab9 */ /* 0x000fe40000000800 */
[----:B------:R-:W-:Y:S02]  /*d800*/  ISETP.GE.AND P5, PT, R0, UR4, PT ;  /* 0x0000000400007c0c */ /* 0x000fe4000bfa6270 */
[----:B------:R-:W-:Y:S02]  /*d810*/  ISETP.GE.AND P4, PT, R80, UR4, PT ;  /* 0x0000000450007c0c */ /* 0x000fe4000bf86270 */
[----:B------:R-:W-:Y:S02]  /*d820*/  ISETP.GE.AND P3, PT, R82, UR4, PT ;  /* 0x0000000452007c0c */ /* 0x000fe4000bf66270 */
[----:B------:R-:W-:-:S07]  /*d830*/  ISETP.GE.AND P2, PT, R84, UR4, PT ;  /* 0x0000000454007c0c */ /* 0x000fce000bf46270 */
[----:B-1----:R-:W-:-:S04]  /*d840*/  @!P5 LEA R2, P6, R0, R79, 0x1 ;  /* 0x0000004f0002d211 */ /* 0x002fc800078c08ff */
[----:B--2---:R-:W-:Y:S02]  /*d850*/  @!P5 LEA.HI.X R3, R0, R77, R86, 0x1, P6 ;  /* 0x0000004d0003d211 */ /* 0x004fe400030f0c56 */
[----:B------:R-:W-:-:S03]  /*d860*/  @!P4 LEA R18, P6, R80, R79, 0x1 ;  /* 0x0000004f5012c211 */ /* 0x000fc600078c08ff */
[----:B-----5:R0:W-:Y:S01]  /*d870*/  @!P5 ST.E.128 desc[UR36][R2.64], R4 ;  /* 0x000000040200d985 */ /* 0x0201e2000c101d24 */
[----:B------:R-:W-:Y:S02]  /*d880*/  @!P4 LEA.HI.X R19, R80, R77, R85, 0x1, P6 ;  /* 0x0000004d5013c211 */ /* 0x000fe400030f0c55 */
[----:B------:R-:W-:-:S03]  /*d890*/  @!P3 LEA R20, P6, R82, R79, 0x1 ;  /* 0x0000004f5214b211 */ /* 0x000fc600078c08ff */
[----:B------:R0:W-:Y:S01]  /*d8a0*/  @!P4 ST.E.128 desc[UR36][R18.64], R28 ;  /* 0x0000001c1200c985 */ /* 0x0001e2000c101d24 */
[----:B------:R-:W-:Y:S02]  /*d8b0*/  @!P3 LEA.HI.X R21, R82, R77, R81, 0x1, P6 ;  /* 0x0000004d5215b211 */ /* 0x000fe400030f0c51 */
[----:B------:R-:W-:-:S03]  /*d8c0*/  @!P2 LEA R76, P6, R84, R79, 0x1 ;  /* 0x0000004f544ca211 */ /* 0x000fc600078c08ff */
[----:B------:R0:W-:Y:S01]  /*d8d0*/  @!P3 ST.E.128 desc[UR36][R20.64], R44 ;  /* 0x0000002c1400b985 */ /* 0x0001e2000c101d24 */
[----:B------:R-:W-:-:S05]  /*d8e0*/  @!P2 LEA.HI.X R77, R84, R77, R83, 0x1, P6 ;  /* 0x0000004d544da211 */ /* 0x000fca00030f0c53 */
[----:B------:R0:W-:Y:S04]  /*d8f0*/  @!P2 ST.E.128 desc[UR36][R76.64], R60 ;  /* 0x0000003c4c00a985 */ /* 0x0001e8000c101d24 */
.L_x_210:
[----:B------:R-:W-:Y:S05]  /*d900*/  BSYNC B1 ;  /* 0x0000000000017941 */ /* 0x000fea0003800000 */
.L_x_209:
[----:B0-----:R0:W3:Y:S01]  /*d910*/  SHFL.IDX PT, R19, R22, 0x1, 0x181f ;  /* 0x00381f0016137f89 */ /* 0x0010e200000e0000 */
[----:B------:R-:W-:Y:S03]  /*d920*/  BSSY B1, `(.L_x_211) ;  /* 0x0000014000017945 */ /* 0x000fe60003800000 */
[----:B-----5:R0:W4:Y:S01]  /*d930*/  SHFL.IDX PT, R7, R17, 0x1, 0x181f ;  /* 0x00381f0011077f89 */ /* 0x02012200000e0000 */
[----:B------:R-:W-:Y:S05]  /*d940*/  @P1 BRA `(.L_x_212) ;  /* 0x0000000000441947 */ /* 0x000fea0003800000 */
[----:B------:R-:W-:Y:S02]  /*d950*/  ULDC UR4, c[0x0][0xac8] ;  /* 0x0002b20000047ab9 */ /* 0x000fe40000000800 */
[----:B------:R-:W-:Y:S02]  /*d960*/  ISETP.GE.AND P4, PT, R0, UR4, PT ;  /* 0x0000000400007c0c */ /* 0x000fe4000bf86270 */
[----:B------:R-:W-:Y:S02]  /*d970*/  ISETP.GE.AND P3, PT, R80, UR4, PT ;  /* 0x0000000450007c0c */ /* 0x000fe4000bf66270 */
[----:B------:R-:W-:Y:S02]  /*d980*/  ISETP.GE.AND P2, PT, R82, UR4, PT ;  /* 0x0000000452007c0c */ /* 0x000fe4000bf46270 */
[----:B------:R-:W-:-:S07]  /*d990*/  ISETP.GE.AND P1, PT, R84, UR4, PT ;  /* 0x0000000454007c0c */ /* 0x000fce000bf26270 */
[-C--:B----4-:R-:W-:Y:S02]  /*d9a0*/  @!P4 LEA R2, P6, R0, R7.reuse, 0x1 ;  /* 0x000000070002c211 */ /* 0x090fe400078c08ff */
[----:B------:R-:W-:Y:S02]  /*d9b0*/  @!P3 LEA R4, P5, R80, R7, 0x1 ;  /* 0x000000075004b211 */ /* 0x000fe400078a08ff */
[----:B---3--:R-:W-:Y:S02]  /*d9c0*/  @!P4 LEA.HI.X R3, R0, R19, R86, 0x1, P6 ;  /* 0x000000130003c211 */ /* 0x008fe400030f0c56 */
[----:B------:R-:W-:Y:S02]  /*d9d0*/  @!P2 LEA R6, P6, R82, R7, 0x1 ;  /* 0x000000075206a211 */ /* 0x000fe400078c08ff */
[----:B------:R-:W-:Y:S01]  /*d9e0*/  @!P3 LEA.HI.X R5, R80, R19, R85, 0x1, P5 ;  /* 0x000000135005b211 */ /* 0x000fe200028f0c55 */
[----:B------:R3:W-:Y:S01]  /*d9f0*/  @!P4 ST.E.128 desc[UR36][R2.64], R8 ;  /* 0x000000080200c985 */ /* 0x0007e2000c101d24 */
[----:B------:R-:W-:-:S02]  /*da00*/  @!P1 LEA R18, P5, R84, R7, 0x1 ;  /* 0x0000000754129211 */ /* 0x000fc400078a08ff */
[-C--:B------:R-:W-:Y:S01]  /*da10*/  @!P2 LEA.HI.X R7, R82, R19.reuse, R81, 0x1, P6 ;  /* 0x000000135207a211 */ /* 0x080fe200030f0c51 */
[----:B------:R3:W-:Y:S01]  /*da20*/  @!P3 ST.E.128 desc[UR36][R4.64], R32 ;  /* 0x000000200400b985 */ /* 0x0007e2000c101d24 */
[----:B------:R-:W-:-:S03]  /*da30*/  @!P1 LEA.HI.X R19, R84, R19, R83, 0x1, P5 ;  /* 0x0000001354139211 */ /* 0x000fc600028f0c53 */
[----:B------:R3:W-:Y:S04]  /*da40*/  @!P2 ST.E.128 desc[UR36][R6.64], R48 ;  /* 0x000000300600a985 */ /* 0x0007e8000c101d24 */
[----:B------:R3:W-:Y:S02]  /*da50*/  @!P1 ST.E.128 desc[UR36][R18.64], R64 ;  /* 0x0000004012009985 */ /* 0x0007e4000c101d24 */
.L_x_212:
[----:B------:R-:W-:Y:S05]  /*da60*/  BSYNC B1 ;  /* 0x0000000000017941 */ /* 0x000fea0003800000 */
.L_x_211:
[----:B---3--:R3:W0:Y:S01]  /*da70*/  SHFL.IDX PT, R9, R22, 0x2, 0x181f ;  /* 0x00581f0016097f89 */ /* 0x00862200000e0000 */
[----:B------:R-:W-:Y:S03]  /*da80*/  BSSY B1, `(.L_x_213) ;  /* 0x0000014000017945 */ /* 0x000fe60003800000 */
[----:B------:R3:W0:Y:S01]  /*da90*/  SHFL.IDX PT, R5, R17, 0x2, 0x181f ;  /* 0x00581f0011057f89 */ /* 0x00062200000e0000 */
[----:B------:R-:W-:Y:S05]  /*daa0*/  @P0 BRA `(.L_x_214) ;  /* 0x0000000000440947 */ /* 0x000fea0003800000 */
[----:B------:R-:W-:Y:S02]  /*dab0*/  ULDC UR4, c[0x0][0xac8] ;  /* 0x0002b20000047ab9 */ /* 0x000fe40000000800 */
[----:B------:R-:W-:Y:S02]  /*dac0*/  ISETP.GE.AND P3, PT, R0, UR4, PT ;  /* 0x0000000400007c0c */ /* 0x000fe4000bf66270 */
[----:B------:R-:W-:Y:S02]  /*dad0*/  ISETP.GE.AND P2, PT, R80, UR4, PT ;  /* 0x0000000450007c0c */ /* 0x000fe4000bf46270 */
[----:B------:R-:W-:Y:S02]  /*dae0*/  ISETP.GE.AND P1, PT, R82, UR4, PT ;  /* 0x0000000452007c0c */ /* 0x000fe4000bf26270 */
[----:B------:R-:W-:-:S07]  /*daf0*/  ISETP.GE.AND P0, PT, R84, UR4, PT ;  /* 0x0000000454007c0c */ /* 0x000fce000bf06270 */
[-C--:B0-----:R-:W-:Y:S02]  /*db00*/  @!P3 LEA R2, P6, R0, R5.reuse, 0x1 ;  /* 0x000000050002b211 */ /* 0x081fe400078c08ff */
[-C--:B------:R-:W-:Y:S02]  /*db10*/  @!P2 LEA R4, P5, R80, R5.reuse, 0x1 ;  /* 0x000000055004a211 */ /* 0x080fe400078a08ff */
[----:B------:R-:W-:Y:S02]  /*db20*/  @!P1 LEA R6, P4, R82, R5, 0x1 ;  /* 0x0000000552069211 */ /* 0x000fe400078808ff */
[----:B------:R-:W-:Y:S02]  /*db30*/  @!P3 LEA.HI.X R3, R0, R9, R86, 0x1, P6 ;  /* 0x000000090003b211 */ /* 0x000fe400030f0c56 */
[----:B------:R-:W-:Y:S02]  /*db40*/  @!P0 LEA R8, P6, R84, R5, 0x1 ;  /* 0x0000000554088211 */ /* 0x000fe400078c08ff */
[-C--:B------:R-:W-:Y:S01]  /*db50*/  @!P2 LEA.HI.X R5, R80, R9.reuse, R85, 0x1, P5 ;  /* 0x000000095005a211 */ /* 0x080fe200028f0c55 */
[----:B------:R0:W-:Y:S01]  /*db60*/  @!P3 ST.E.128 desc[UR36][R2.64], R12 ;  /* 0x0000000c0200b985 */ /* 0x0001e2000c101d24 */
[----:B----4-:R-:W-:-:S02]  /*db70*/  @!P1 LEA.HI.X R7, R82, R9, R81, 0x1, P4 ;  /* 0x0000000952079211 */ /* 0x010fc400020f0c51 */
[----:B------:R-:W-:Y:S01]  /*db80*/  @!P0 LEA.HI.X R9, R84, R9, R83, 0x1, P6 ;  /* 0x0000000954098211 */ /* 0x000fe200030f0c53 */
[----:B------:R0:W-:Y:S04]  /*db90*/  @!P2 ST.E.128 desc[UR36][R4.64], R36 ;  /* 0x000000240400a985 */ /* 0x0001e8000c101d24 */
[----:B------:R0:W-:Y:S04]  /*dba0*/  @!P1 ST.E.128 desc[UR36][R6.64], R52 ;  /* 0x0000003406009985 */ /* 0x0001e8000c101d24 */
[----:B------:R0:W-:Y:S02]  /*dbb0*/  @!P0 ST.E.128 desc[UR36][R8.64], R68 ;  /* 0x0000004408008985 */ /* 0x0001e4000c101d24 */
.L_x_214:
[----:B------:R-:W-:Y:S05]  /*dbc0*/  BSYNC B1 ;  /* 0x0000000000017941 */ /* 0x000fea0003800000 */
.L_x_213:
[----:B0-----:R-:W-:Y:S01]  /*dbd0*/  VIADD R2, R78, 0x60 ;  /* 0x000000604e027836 */ /* 0x001fe20000000000 */
[----:B------:R0:W0:Y:S04]  /*dbe0*/  SHFL.IDX PT, R9, R22, 0x3, 0x181f ;  /* 0x00781f0016097f89 */ /* 0x00002800000e0000 */
[----:B------:R-:W-:Y:S01]  /*dbf0*/  ISETP.GE.AND P0, PT, R2, UR17, PT ;  /* 0x0000001102007c0c */ /* 0x000fe2000bf06270 */
[----:B---3--:R-:W3:-:S12]  /*dc00*/  SHFL.IDX PT, R17, R17, 0x3, 0x181f ;  /* 0x00781f0011117f89 */ /* 0x008ed800000e0000 */
[----:B------:R-:W-:Y:S05]  /*dc10*/  @P0 BRA `(.L_x_215) ;  /* 0x0000002800780947 */ /* 0x000fea0003800000 */
[----:B------:R-:W-:Y:S02]  /*dc20*/  ULDC UR4, c[0x0][0xac8] ;  /* 0x0002b20000047ab9 */ /* 0x000fe40000000800 */
[----:B------:R-:W-:Y:S02]  /*dc30*/  ISETP.GE.AND P3, PT, R0, UR4, PT ;  /* 0x0000000400007c0c */ /* 0x000fe4000bf66270 */
[----:B------:R-:W-:Y:S02]  /*dc40*/  ISETP.GE.AND P4, PT, R80, UR4, PT ;  /* 0x0000000450007c0c */ /* 0x000fe4000bf86270 */
[----:B------:R-:W-:-:S09]  /*dc50*/  ISETP.GE.AND P5, PT, R82, UR4, PT ;  /* 0x0000000452007c0c */ /* 0x000fd2000bfa6270 */
[-C--:B---3--:R-:W-:Y:S02]  /*dc60*/  @!P3 LEA R2, P0, R0, R17.reuse, 0x1 ;  /* 0x000000110002b211 */ /* 0x088fe400078008ff */
[-C--:B------:R-:W-:Y:S02]  /*dc70*/  @!P4 LEA R4, P1, R80, R17.reuse, 0x1 ;  /* 0x000000115004c211 */ /* 0x080fe400078208ff */
[----:B------:R-:W-:Y:S02]  /*dc80*/  @!P5 LEA R6, P2, R82, R17, 0x1 ;  /* 0x000000115206d211 */ /* 0x000fe400078408ff */
[-C--:B0-----:R-:W-:Y:S02]  /*dc90*/  @!P3 LEA.HI.X R3, R0, R9.reuse, R86, 0x1, P0 ;  /* 0x000000090003b211 */ /* 0x081fe400000f0c56 */
[-C--:B------:R-:W-:Y:S02]  /*dca0*/  @!P4 LEA.HI.X R5, R80, R9.reuse, R85, 0x1, P1 ;  /* 0x000000095005c211 */ /* 0x080fe400008f0c55 */
[----:B----4-:R-:W-:Y:S01]  /*dcb0*/  @!P5 LEA.HI.X R7, R82, R9, R81, 0x1, P2 ;  /* 0x000000095207d211 */ /* 0x010fe200010f0c51 */
[----:B------:R0:W-:Y:S01]  /*dcc0*/  @!P3 ST.E.128 desc[UR36][R2.64], R24 ;  /* 0x000000180200b985 */ /* 0x0001e2000c101d24 */
[----:B------:R-:W-:-:S03]  /*dcd0*/  ISETP.GE.AND P0, PT, R84, UR4, PT ;  /* 0x0000000454007c0c */ /* 0x000fc6000bf06270 */
[----:B------:R0:W-:Y:S04]  /*dce0*/  @!P4 ST.E.128 desc[UR36][R4.64], R40 ;  /* 0x000000280400c985 */ /* 0x0001e8000c101d24 */
[----:B------:R0:W-:Y:S06]  /*dcf0*/  @!P5 ST.E.128 desc[UR36][R6.64], R56 ;  /* 0x000000380600d985 */ /* 0x0001ec000c101d24 */
[----:B------:R-:W-:Y:S05]  /*dd00*/  @P0 BRA `(.L_x_215) ;  /* 0x00000028003c0947 */ /* 0x000fea0003800000 */
[----:B0-----:R-:W-:-:S04]  /*dd10*/  LEA R2, P0, R84, R17, 0x1 ;  /* 0x0000001154027211 */ /* 0x001fc800078008ff */
[----:B------:R-:W-:-:S05]  /*dd20*/  LEA.HI.X R3, R84, R9, R83, 0x1, P0 ;  /* 0x0000000954037211 */ /* 0x000fca00000f0c53 */
[----:B------:R0:W-:Y:S01]  /*dd30*/  ST.E.128 desc[UR36][R2.64], R72 ;  /* 0x0000004802007985 */ /* 0x0001e2000c101d24 */
[----:B------:R-:W-:Y:S05]  /*dd40*/  BRA `(.L_x_215) ;  /* 0x00000028002c7947 */ /* 0x000fea0003800000 */
.L_x_208:
[----:B------:R-:W-:Y:S01]  /*dd50*/  ULDC.64 UR14, c[0x0][0xb08] ;  /* 0x0002c200000e7ab9 */ /* 0x000fe20000000a00 */
[----:B------:R-:W-:Y:S01]  /*dd60*/  R2UR UR18, R216 ;  /* 0x00000000d81272ca */ /* 0x000fe200000e0000 */
[----:B------:R-:W-:Y:S01]  /*dd70*/  UIMAD UR12, UR16, UR14, URZ ;  /* 0x0000000e100c72a4 */ /* 0x000fe2000f8e023f */
[----:B------:R-:W-:Y:S01]  /*dd80*/  R2UR UR17, R215 ;  /* 0x00000000d71172ca */ /* 0x000fe200000e0000 */
[----:B------:R-:W-:Y:S01]  /*dd90*/  UIMAD.WIDE.U32 UR10, UR4, UR14, URZ ;  /* 0x0000000e040a72a5 */ /* 0x000fe2000f8e003f */
[----:B0-----:R-:W-:Y:S01]  /*dda0*/  IMAD.MOV.U32 R5, RZ, RZ, R8 ;  /* 0x000000ffff057224 */ /* 0x001fe200078e0008 */
[----:B------:R-:W-:Y:S01]  /*ddb0*/  UIMAD UR12, UR4, UR15, UR12 ;  /* 0x0000000f040c72a4 */ /* 0x000fe2000f8e020c */
[C---:B------:R-:W-:Y:S01]  /*ddc0*/  VIADD R160, R23.reuse, 0x78 ;  /* 0x0000007817a07836 */ /* 0x040fe20000000000 */
[----:B------:R-:W-:Y:S01]  /*ddd0*/  USHF.R.S32.HI UR4, URZ, 0x1f, UR9 ;  /* 0x0000001f3f047899 */ /* 0x000fe20008011409 */
[C---:B------:R-:W-:Y:S01]  /*dde0*/  VIADD R162, R23.reuse, 0x70 ;  /* 0x0000007017a27836 */ /* 0x040fe20000000000 */
[----:B------:R-:W-:Y:S01]  /*ddf0*/  UIADD3 UR11, UR11, UR12, URZ ;  /* 0x0000000c0b0b7290 */ /* 0x000fe2000fffe03f */
[C---:B------:R-:W-:Y:S01]  /*de00*/  VIADD R164, R23.reuse, 0x68 ;  /* 0x0000006817a47836 */ /* 0x040fe20000000000 */
[----:B------:R-:W-:Y:S01]  /*de10*/  ULDC.64 UR14, c[0x0][0xb40] ;  /* 0x0002d000000e7ab9 */ /* 0x000fe20000000a00 */
[----:B------:R-:W-:Y:S01]  /*de20*/  ULDC.64 UR12, c[0x0][0xb38] ;  /* 0x0002ce00000c7ab9 */ /* 0x000fe20000000a00 */
[----:B------:R-:W-:Y:S01]  /*de30*/  UIMAD UR4, UR4, UR14, URZ ;  /* 0x0000000e040472a4 */ /* 0x000fe2000f8e023f */
[C---:B------:R-:W-:Y:S01]  /*de40*/  VIADD R166, R23.reuse, 0x60 ;  /* 0x0000006017a67836 */ /* 0x040fe20000000000 */
[----:B------:R-:W-:Y:S01]  /*de50*/  UIMAD.WIDE.U32 UR10, UR18, UR12, UR10 ;  /* 0x0000000c120a72a5 */ /* 0x000fe2000f8e000a */
[C---:B------:R-:W-:Y:S01]  /*de60*/  VIADD R168, R23.reuse, 0x58 ;  /* 0x0000005817a87836 */ /* 0x040fe20000000000 */
[----:B------:R-:W-:Y:S01]  /*de70*/  UIMAD UR4, UR9, UR15, UR4 ;  /* 0x0000000f090472a4 */ /* 0x000fe2000f8e0204 */
[C---:B------:R-:W-:Y:S01]  /*de80*/  VIADD R170, R23.reuse, 0x50 ;  /* 0x0000005017aa7836 */ /* 0x040fe20000000000 */
[----:B------:R-:W-:Y:S01]  /*de90*/  UIMAD UR11, UR18, UR13, UR11 ;  /* 0x0000000d120b72a4 */ /* 0x000fe2000f8e020b */
[C---:B------:R-:W-:Y:S01]  /*dea0*/  VIADD R172, R23.reuse, 0x48 ;  /* 0x0000004817ac7836 */ /* 0x040fe20000000000 */
[----:B------:R-:W-:Y:S01]  /*deb0*/  UIADD3 UR8, UR8, 0x38820, URZ ;  /* 0x0003882008087890 */ /* 0x000fe2000fffe03f */
[C---:B------:R-:W-:Y:S01]  /*dec0*/  VIADD R174, R23.reuse, 0x40 ;  /* 0x0000004017ae7836 */ /* 0x040fe20000000000 */
[----:B------:R-:W-:Y:S01]  /*ded0*/  UIMAD.WIDE.U32 UR10, UR9, UR14, UR10 ;  /* 0x0000000e090a72a5 */ /* 0x000fe2000f8e000a */
[C---:B------:R-:W-:Y:S01]  /*dee0*/  VIADD R176, R23.reuse, 0x38 ;  /* 0x0000003817b07836 */ /* 0x040fe20000000000 */
[----:B------:R-:W-:Y:S01]  /*def0*/  ULDC.64 UR12, c[0x0][0xb48] ;  /* 0x0002d200000c7ab9 */ /* 0x000fe20000000a00 */
[----:B------:R-:W-:Y:S01]  /*df00*/  @UP1 ULDC UR9, c[0x0][0xbec] ;  /* 0x0002fb0000091ab9 */ /* 0x000fe20000000800 */
[----:B------:R-:W-:Y:S01]  /*df10*/  UIADD3 UR11, UR11, UR4, URZ ;  /* 0x000000040b0b7290 */ /* 0x000fe2000fffe03f */
[----:B------:R-:W-:Y:S01]  /*df20*/  @P1 IMAD.HI.U32 R0, R8, UR9, RZ ;  /* 0x0000000908001c27 */ /* 0x000fe2000f8e00ff */
[----:B------:R-:W-:Y:S01]  /*df30*/  UPRMT UR8, URZ, 0x654, UR8 ;  /* 0x000006543f087896 */ /* 0x000fe20008000008 */
[----:B------:R-:W-:Y:S01]  /*df40*/  BSSY B1, `(.L_x_216) ;  /* 0x00000d5000017945 */ /* 0x000fe20003800000 */
[----:B------:R-:W-:Y:S01]  /*df50*/  @UP1 ULDC UR4, c[0x0][0xbf0] ;  /* 0x0002fc0000041ab9 */ /* 0x000fe20000000800 */
[----:B------:R-:W-:Y:S01]  /*df60*/  UIMAD.WIDE.U32 UR10, UR17, UR12, UR10 ;  /* 0x0000000c110a72a5 */ /* 0x000fe2000f8e000a */
[----:B------:R-:W-:Y:S01]  /*df70*/  @P1 SHF.R.U32.HI R5, RZ, UR4, R0 ;  /* 0x00000004ff051c19 */ /* 0x000fe20008011600 */
[----:B------:R-:W-:Y:S01]  /*df80*/  VIADD R178, R23, 0x30 ;  /* 0x0000003017b27836 */ /* 0x000fe20000000000 */
[----:B------:R-:W-:Y:S01]  /*df90*/  SHF.R.S32.HI R18, RZ, 0x1f, R217 ;  /* 0x0000001fff127819 */ /* 0x000fe200000114d9 */
[----:B------:R-:W-:Y:S01]  /*dfa0*/  UIMAD UR4, UR17, UR13, UR11 ;  /* 0x0000000d110472a4 */ /* 0x000fe2000f8e020b */
[--C-:B------:R-:W-:Y:S01]  /*dfb0*/  SHF.R.S32.HI R0, RZ, 0x1f, R5.reuse ;  /* 0x0000001fff007819 */ /* 0x100fe20000011405 */
[----:B------:R-:W-:Y:S01]  /*dfc0*/  IMAD.MOV R7, RZ, RZ, -R5 ;  /* 0x000000ffff077224 */ /* 0x000fe200078e0a05 */
[----:B------:R-:W-:Y:S01]  /*dfd0*/  ULDC.64 UR12, c[0x0][0xb30] ;  /* 0x0002cc00000c7ab9 */ /* 0x000fe20000000a00 */
[----:B------:R-:W-:Y:S01]  /*dfe0*/  IMAD.U32 R3, RZ, RZ, UR11 ;  /* 0x0000000bff037e24 */ /* 0x000fe2000f8e00ff */
[----:B------:R-:W-:Y:S01]  /*dff0*/  SYNCS.ARRIVE.TRANS64.RED.A1T0 RZ, [UR8], RZ ;  /* 0x000000ffffff79a7 */ /* 0x000fe20008100408 */
[----:B------:R-:W-:Y:S01]  /*e000*/  IMAD R7, R7, UR20, R8 ;  /* 0x0000001407077c24 */ /* 0x000fe2000f8e0208 */
[----:B------:R-:W-:Y:S01]  /*e010*/  SHF.R.S32.HI R20, RZ, 0x1f, R218 ;  /* 0x0000001fff147819 */ /* 0x000fe200000114da */
[----:B------:R-:W-:Y:S01]  /*e020*/  IMAD R0, R0, UR12, RZ ;  /* 0x0000000c00007c24 */ /* 0x000fe2000f8e02ff */
[----:B------:R-:W-:Y:S01]  /*e030*/  SHF.R.S32.HI R22, RZ, 0x1f, R219 ;  /* 0x0000001fff167819 */ /* 0x000fe200000114db */
[----:B------:R-:W-:Y:S01]  /*e040*/  IMAD.U32 R2, RZ, RZ, UR10 ;  /* 0x0000000aff027e24 */ /* 0x000fe2000f8e00ff */
[----:B------:R-:W-:Y:S01]  /*e050*/  ULDC.64 UR10, c[0x0][0xb28] ;  /* 0x0002ca00000a7ab9 */ /* 0x000fe20000000a00 */
[----:B------:R-:W-:Y:S01]  /*e060*/  IMAD.U32 R3, RZ, RZ, UR4 ;  /* 0x00000004ff037e24 */ /* 0x000fe2000f8e00ff */
[----:B------:R-:W-:Y:S01]  /*e070*/  SHF.R.S32.HI R152, RZ, 0x1f, R220 ;  /* 0x0000001fff987819 */ /* 0x000fe200000114dc */
[C---:B------:R-:W-:Y:S01]  /*e080*/  IMAD R9, R5.reuse, UR13, R0 ;  /* 0x0000000d05097c24 */ /* 0x040fe2000f8e0200 */
[----:B------:R-:W-:Y:S01]  /*e090*/  SHF.R.S32.HI R0, RZ, 0x1f, R7 ;  /* 0x0000001fff007819 */ /* 0x000fe20000011407 */
[----:B------:R-:W-:Y:S01]  /*e0a0*/  IMAD.WIDE.U32 R2, R5, UR12, R2 ;  /* 0x0000000c05027c25 */ /* 0x000fe2000f8e0002 */
[----:B------:R-:W-:-:S02]  /*e0b0*/  SHF.R.S32.HI R153, RZ, 0x1f, R221 ;  /* 0x0000001fff997819 */ /* 0x000fc400000114dd */
[----:B------:R-:W-:Y:S01]  /*e0c0*/  SHF.R.S32.HI R154, RZ, 0x1f, R222 ;  /* 0x0000001fff9a7819 */ /* 0x000fe200000114de */
[----:B------:R-:W-:Y:S01]  /*e0d0*/  IMAD R0, R0, UR10, RZ ;  /* 0x0000000a00007c24 */ /* 0x000fe2000f8e02ff */
[----:B------:R-:W-:Y:S01]  /*e0e0*/  SHF.R.S32.HI R155, RZ, 0x1f, R223 ;  /* 0x0000001fff9b7819 */ /* 0x000fe200000114df */
[----:B------:R-:W-:Y:S01]  /*e0f0*/  IMAD.IADD R3, R3, 0x1, R9 ;  /* 0x0000000103037824 */ /* 0x000fe200078e0209 */
[----:B------:R-:W-:Y:S01]  /*e100*/  SHF.R.S32.HI R156, RZ, 0x1f, R224 ;  /* 0x0000001fff9c7819 */ /* 0x000fe200000114e0 */
[C---:B------:R-:W-:Y:S01]  /*e110*/  IMAD R5, R7.reuse, UR11, R0 ;  /* 0x0000000b07057c24 */ /* 0x040fe2000f8e0200 */
[----:B------:R-:W-:Y:S01]  /*e120*/  SHF.R.S32.HI R157, RZ, 0x1f, R225 ;  /* 0x0000001fff9d7819 */ /* 0x000fe200000114e1 */
[----:B------:R-:W-:Y:S01]  /*e130*/  IMAD.WIDE.U32 R2, R7, UR10, R2 ;  /* 0x0000000a07027c25 */ /* 0x000fe2000f8e0002 */
[----:B------:R-:W-:Y:S01]  /*e140*/  ULDC.64 UR10, c[0x0][0xb00] ;  /* 0x0002c000000a7ab9 */ /* 0x000fe20000000a00 */
[----:B------:R-:W-:Y:S02]  /*e150*/  SHF.R.S32.HI R158, RZ, 0x1f, R226 ;  /* 0x0000001fff9e7819 */ /* 0x000fe400000114e2 */
[----:B------:R-:W-:Y:S01]  /*e160*/  IMAD.IADD R3, R3, 0x1, R5 ;  /* 0x0000000103037824 */ /* 0x000fe200078e0205 */
[C---:B------:R-:W-:Y:S01]  /*e170*/  LEA R0, P1, R2.reuse, UR10, 0x2 ;  /* 0x0000000a02007c11 */ /* 0x040fe2000f8210ff */
[C---:B------:R-:W-:Y:S01]  /*e180*/  VIADD R180, R23.reuse, 0x28 ;  /* 0x0000002817b47836 */ /* 0x040fe20000000000 */
[----:B------:R-:W-:Y:S01]  /*e190*/  SHF.R.S32.HI R160, RZ, 0x1f, R160 ;  /* 0x0000001fffa07819 */ /* 0x000fe200000114a0 */
[C---:B------:R-:W-:Y:S01]  /*e1a0*/  VIADD R182, R23.reuse, 0x20 ;  /* 0x0000002017b67836 */ /* 0x040fe20000000000 */
[----:B------:R-:W-:Y:S01]  /*e1b0*/  LEA.HI.X R12, R2, UR11, R3, 0x2, P1 ;  /* 0x0000000b020c7c11 */ /* 0x000fe200088f1403 */
[C---:B------:R-:W-:Y:S01]  /*e1c0*/  VIADD R184, R23.reuse, 0x18 ;  /* 0x0000001817b87836 */ /* 0x040fe20000000000 */
[----:B------:R0:W1:Y:S01]  /*e1d0*/  SHFL.IDX PT, R2, R0, RZ, 0x1c1f ;  /* 0x001c1fff00027589 */ /* 0x00006200000e0000 */
[C---:B------:R-:W-:Y:S01]  /*e1e0*/  VIADD R186, R23.reuse, 0x10 ;  /* 0x0000001017ba7836 */ /* 0x040fe20000000000 */
[C---:B------:R-:W-:Y:S01]  /*e1f0*/  IADD3 R161, R23.reuse, 0x70, RZ ;  /* 0x0000007017a17810 */ /* 0x040fe20007ffe0ff */
[C---:B------:R-:W-:Y:S01]  /*e200*/  VIADD R188, R23.reuse, 0x8 ;  /* 0x0000000817bc7836 */ /* 0x040fe20000000000 */
[----:B------:R0:W2:Y:S01]  /*e210*/  SHFL.IDX PT, R3, R12, RZ, 0x1c1f ;  /* 0x001c1fff0c037589 */ /* 0x0000a200000e0000 */
        /* <DEDUP_REMOVED lines=17> */
[C---:B------:R-:W-:Y:S01]  /*e330*/  IADD3 R177, R23.reuse, 0x30, RZ ;  /* 0x0000003017b17810 */ /* 0x040fe20007ffe0ff */
[C---:B------:R-:W-:Y:S01]  /*e340*/  VIADD R181, R23.reuse, 0x20 ;  /* 0x0000002017b57836 */ /* 0x040fe20000000000 */
[----:B------:R-:W-:Y:S01]  /*e350*/  SHF.R.S32.HI R178, RZ, 0x1f, R178 ;  /* 0x0000001fffb27819 */ /* 0x000fe200000114b2 */
[C---:B------:R-:W-:Y:S01]  /*e360*/  VIADD R183, R23.reuse, 0x18 ;  /* 0x0000001817b77836 */ /* 0x040fe20000000000 */
[----:B------:R-:W-:Y:S01]  /*e370*/  SHF.R.S32.HI R180, RZ, 0x1f, R180 ;  /* 0x0000001fffb47819 */ /* 0x000fe200000114b4 */
[C---:B------:R-:W-:Y:S01]  /*e380*/  VIADD R185, R23.reuse, 0x10 ;  /* 0x0000001017b97836 */ /* 0x040fe20000000000 */
[----:B------:R-:W-:Y:S01]  /*e390*/  SHF.R.S32.HI R182, RZ, 0x1f, R182 ;  /* 0x0000001fffb67819 */ /* 0x000fe200000114b6 */
[----:B------:R-:W-:Y:S01]  /*e3a0*/  VIADD R187, R23, 0x8 ;  /* 0x0000000817bb7836 */ /* 0x000fe20000000000 */
[----:B------:R-:W-:-:S02]  /*e3b0*/  SHF.R.S32.HI R184, RZ, 0x1f, R184 ;  /* 0x0000001fffb87819 */ /* 0x000fc400000114b8 */
[----:B------:R-:W-:Y:S02]  /*e3c0*/  SHF.R.S32.HI R186, RZ, 0x1f, R186 ;  /* 0x0000001fffba7819 */ /* 0x000fe400000114ba */
[----:B------:R-:W-:Y:S01]  /*e3d0*/  SHF.R.S32.HI R188, RZ, 0x1f, R188 ;  /* 0x0000001fffbc7819 */ /* 0x000fe200000114bc */
[----:B012---:R-:W-:Y:S06]  /*e3e0*/  @P2 BRA `(.L_x_217) ;  /* 0x0000000800282947 */ /* 0x007fec0003800000 */
[----:B------:R-:W-:Y:S01]  /*e3f0*/  ULDC UR4, c[0x0][0xac8] ;  /* 0x0002b20000047ab9 */ /* 0x000fe20000000800 */
[C---:B------:R-:W-:Y:S01]  /*e400*/  VIADD R19, R23.reuse, 0xe0 ;  /* 0x000000e017137836 */ /* 0x040fe20000000000 */
[C---:B------:R-:W-:Y:S01]  /*e410*/  ISETP.GE.AND P2, PT, R23.reuse, UR4, PT ;  /* 0x0000000417007c0c */ /* 0x040fe2000bf46270 */
[----:B------:R-:W-:Y:S01]  /*e420*/  VIADD R21, R23, 0xe8 ;  /* 0x000000e817157836 */ /* 0x000fe20000000000 */
[----:B------:R-:W-:Y:S01]  /*e430*/  ISETP.GE.AND P1, PT, R187, UR4, PT ;  /* 0x00000004bb007c0c */ /* 0x000fe2000bf26270 */
[----:B------:R-:W-:Y:S01]  /*e440*/  VIADD R17, R23, 0xf0 ;  /* 0x000000f017117836 */ /* 0x000fe20000000000 */
[----:B------:R-:W-:Y:S01]  /*e450*/  ISETP.GE.AND P3, PT, R185, UR4, PT ;  /* 0x00000004b9007c0c */ /* 0x000fe2000bf66270 */
[----:B------:R-:W-:Y:S01]  /*e460*/  VIADD R13, R23, 0xf8 ;  /* 0x000000f8170d7836 */ /* 0x000fe20000000000 */
[----:B------:R-:W-:-:S07]  /*e470*/  ISETP.GE.AND P4, PT, R183, UR4, PT ;  /* 0x00000004b7007c0c */ /* 0x000fce000bf86270 */
[----:B------:R-:W-:Y:S02]  /*e480*/  @!P2 IMAD.WIDE R4, R23, 0x4, R2 ;  /* 0x000000041704a825 */ /* 0x000fe400078e0202 */
[----:B------:R-:W-:-:S03]  /*e490*/  @!P1 LEA R6, P5, R187, R2, 0x2 ;  /* 0x00000002bb069211 */ /* 0x000fc600078a10ff */
[----:B------:R0:W-:Y:S01]  /*e4a0*/  @!P2 ST.E.64 desc[UR36][R4.64], R24 ;  /* 0x000000180400a985 */ /* 0x0001e2000c101b24 */
[----:B------:R-:W-:Y:S02]  /*e4b0*/  ISETP.GE.AND P2, PT, R181, UR4, PT ;  /* 0x00000004b5007c0c */ /* 0x000fe4000bf46270 */
[----:B------:R-:W-:-:S05]  /*e4c0*/  @!P1 LEA.HI.X R7, R187, R3, R188, 0x2, P5 ;  /* 0x00000003bb079211 */ /* 0x000fca00028f14bc */
[----:B------:R1:W-:Y:S01]  /*e4d0*/  @!P1 ST.E.64 desc[UR36][R6.64], R28 ;  /* 0x0000001c06009985 */ /* 0x0003e2000c101b24 */
[----:B------:R-:W-:Y:S02]  /*e4e0*/  ISETP.GE.AND P1, PT, R179, UR4, PT ;  /* 0x00000004b3007c0c */ /* 0x000fe4000bf26270 */
[----:B0-----:R-:W-:-:S04]  /*e4f0*/  @!P3 LEA R4, P6, R185, R2, 0x2 ;  /* 0x00000002b904b211 */ /* 0x001fc800078c10ff */
[----:B------:R-:W-:Y:S02]  /*e500*/  @!P3 LEA.HI.X R5, R185, R3, R186, 0x2, P6 ;  /* 0x00000003b905b211 */ /* 0x000fe400030f14ba */
[----:B-1----:R-:W-:-:S03]  /*e510*/  @!P4 LEA R6, P5, R183, R2, 0x2 ;  /* 0x00000002b706c211 */ /* 0x002fc600078a10ff */
        /* <DEDUP_REMOVED lines=34> */
[----:B------:R-:W-:Y:S02]  /*e740*/  @!P4 LEA.HI.X R7, R167, R3, R168, 0x2, P5 ;  /* 0x00000003a707c211 */ /* 0x000fe400028f14a8 */
[----:B------:R-:W-:-:S03]  /*e750*/  ISETP.GE.AND P5, PT, R159, UR4, PT ;  /* 0x000000049f007c0c */ /* 0x000fc6000bfa6270 */
[----:B------:R1:W-:Y:S01]  /*e760*/  @!P4 ST.E.64 desc[UR36][R6.64], R68 ;  /* 0x000000440600c985 */ /* 0x0003e2000c101b24 */
[----:B------:R-:W-:Y:S02]  /*e770*/  ISETP.GE.AND P4, PT, R226, UR4, PT ;  /* 0x00000004e2007c0c */ /* 0x000fe4000bf86270 */
[----:B0-----:R-:W-:-:S04]  /*e780*/  @!P2 LEA R4, P6, R165, R2, 0x2 ;  /* 0x00000002a504a211 */ /* 0x001fc800078c10ff */
[----:B------:R-:W-:Y:S02]  /*e790*/  @!P2 LEA.HI.X R5, R165, R3, R166, 0x2, P6 ;  /* 0x00000003a505a211 */ /* 0x000fe400030f14a6 */
[----:B-1----:R-:W-:-:S03]  /*e7a0*/  @!P1 LEA R6, P6, R163, R2, 0x2 ;  /* 0x00000002a3069211 */ /* 0x002fc600078c10ff */
[----:B------:R0:W-:Y:S01]  /*e7b0*/  @!P2 ST.E.64 desc[UR36][R4.64], R72 ;  /* 0x000000480400a985 */ /* 0x0001e2000c101b24 */
[----:B------:R-:W-:Y:S02]  /*e7c0*/  @!P1 LEA.HI.X R7, R163, R3, R164, 0x2, P6 ;  /* 0x00000003a3079211 */ /* 0x000fe400030f14a4 */
[----:B------:R-:W-:-:S03]  /*e7d0*/  @!P4 LEA R10, P6, R226, R2, 0x2 ;  /* 0x00000002e20ac211 */ /* 0x000fc600078c10ff */
[----:B------:R1:W-:Y:S01]  /*e7e0*/  @!P1 ST.E.64 desc[UR36][R6.64], R76 ;  /* 0x0000004c06009985 */ /* 0x0003e2000c101b24 */
[----:B------:R-:W-:Y:S02]  /*e7f0*/  ISETP.GE.AND P1, PT, R225, UR4, PT ;  /* 0x00000004e1007c0c */ /* 0x000fe4000bf26270 */
[----:B------:R-:W-:Y:S02]  /*e800*/  @!P4 LEA.HI.X R11, R226, R3, R158, 0x2, P6 ;  /* 0x00000003e20bc211 */ /* 0x000fe400030f149e */
[----:B0-----:R-:W-:-:S04]  /*e810*/  @!P3 LEA R4, P2, R161, R2, 0x2 ;  /* 0x00000002a104b211 */ /* 0x001fc800078410ff */
[----:B------:R-:W-:Y:S02]  /*e820*/  @!P3 LEA.HI.X R5, R161, R3, R162, 0x2, P2 ;  /* 0x00000003a105b211 */ /* 0x000fe400010f14a2 */
[----:B------:R-:W-:-:S03]  /*e830*/  @!P5 LEA R8, P2, R159, R2, 0x2 ;  /* 0x000000029f08d211 */ /* 0x000fc600078410ff */
[----:B------:R0:W-:Y:S01]  /*e840*/  @!P3 ST.E.64 desc[UR36][R4.64], R80 ;  /* 0x000000500400b985 */ /* 0x0001e2000c101b24 */
[----:B------:R-:W-:Y:S02]  /*e850*/  ISETP.GE.AND P3, PT, R224, UR4, PT ;  /* 0x00000004e0007c0c */ /* 0x000fe4000bf66270 */
[----:B------:R-:W-:Y:S02]  /*e860*/  @!P5 LEA.HI.X R9, R159, R3, R160, 0x2, P2 ;  /* 0x000000039f09d211 */ /* 0x000fe400010f14a0 */
[----:B------:R-:W-:-:S03]  /*e870*/  ISETP.GE.AND P2, PT, R223, UR4, PT ;  /* 0x00000004df007c0c */ /* 0x000fc6000bf46270 */
[----:B------:R2:W-:Y:S01]  /*e880*/  @!P5 ST.E.64 desc[UR36][R8.64], R84 ;  /* 0x000000540800d985 */ /* 0x0005e2000c101b24 */
[----:B------:R-:W-:-:S03]  /*e890*/  @!P1 LEA R14, P5, R225, R2, 0x2 ;  /* 0x00000002e10e9211 */ /* 0x000fc600078a10ff */
[----:B------:R3:W-:Y:S01]  /*e8a0*/  @!P4 ST.E.64 desc[UR36][R10.64], R88 ;  /* 0x000000580a00c985 */ /* 0x0007e2000c101b24 */
[----:B------:R-:W-:Y:S02]  /*e8b0*/  ISETP.GE.AND P4, PT, R222, UR4, PT ;  /* 0x00000004de007c0c */ /* 0x000fe4000bf86270 */
[CC--:B-1----:R-:W-:Y:S02]  /*e8c0*/  @!P3 LEA R6, P6, R224.reuse, R2.reuse, 0x2 ;  /* 0x00000002e006b211 */ /* 0x0c2fe400078c10ff */
[-C--:B------:R-:W-:Y:S02]  /*e8d0*/  @!P1 LEA.HI.X R15, R225, R3.reuse, R157, 0x2, P5 ;  /* 0x00000003e10f9211 */ /* 0x080fe400028f149d */
[----:B------:R-:W-:Y:S02]  /*e8e0*/  @!P3 LEA.HI.X R7, R224, R3, R156, 0x2, P6 ;  /* 0x00000003e007b211 */ /* 0x000fe400030f149c */
[----:B------:R-:W-:Y:S01]  /*e8f0*/  ISETP.GE.AND P6, PT, R221, UR4, PT ;  /* 0x00000004dd007c0c */ /* 0x000fe2000bfc6270 */
[----:B------:R-:W-:Y:S01]  /*e900*/  @!P1 ST.E.64 desc[UR36][R14.64], R92 ;  /* 0x0000005c0e009985 */ /* 0x000fe2000c101b24 */
[----:B0-----:R-:W-:-:S03]  /*e910*/  @!P2 LEA R4, P5, R223, R2, 0x2 ;  /* 0x00000002df04a211 */ /* 0x001fc600078a10ff */
[----:B------:R0:W-:Y:S01]  /*e920*/  @!P3 ST.E.64 desc[UR36][R6.64], R96 ;  /* 0x000000600600b985 */ /* 0x0001e2000c101b24 */
[-C--:B------:R-:W-:Y:S02]  /*e930*/  @!P2 LEA.HI.X R5, R223, R3.reuse, R155, 0x2, P5 ;  /* 0x00000003df05a211 */ /* 0x080fe400028f149b */
[----:B------:R-:W-:Y:S02]  /*e940*/  ISETP.GE.AND P3, PT, R220, UR4, PT ;  /* 0x00000004dc007c0c */ /* 0x000fe4000bf66270 */
[CC--:B--2---:R-:W-:Y:S01]  /*e950*/  @!P4 LEA R8, P1, R222.reuse, R2.reuse, 0x2 ;  /* 0x00000002de08c211 */ /* 0x0c4fe200078210ff */
[----:B------:R1:W-:Y:S01]  /*e960*/  @!P2 ST.E.64 desc[UR36][R4.64], R100 ;  /* 0x000000640400a985 */ /* 0x0003e2000c101b24 */
[----:B------:R-:W-:Y:S02]  /*e970*/  ISETP.GE.AND P2, PT, R219, UR4, PT ;  /* 0x00000004db007c0c */ /* 0x000fe4000bf46270 */
[----:B---3--:R-:W-:Y:S02]  /*e980*/  @!P6 LEA R10, P5, R221, R2, 0x2 ;  /* 0x00000002dd0ae211 */ /* 0x008fe400078a10ff */
[----:B------:R-:W-:-:S02]  /*e990*/  @!P4 LEA.HI.X R9, R222, R3, R154, 0x2, P1 ;  /* 0x00000003de09c211 */ /* 0x000fc400008f149a */
[----:B------:R-:W-:Y:S02]  /*e9a0*/  @!P6 LEA.HI.X R11, R221, R3, R153, 0x2, P5 ;  /* 0x00000003dd0be211 */ /* 0x000fe400028f1499 */
[----:B------:R-:W-:Y:S01]  /*e9b0*/  ISETP.GE.AND P1, PT, R218, UR4, PT ;  /* 0x00000004da007c0c */ /* 0x000fe2000bf26270 */
[----:B------:R2:W-:Y:S01]  /*e9c0*/  @!P4 ST.E.64 desc[UR36][R8.64], R104 ;  /* 0x000000680800c985 */ /* 0x0005e2000c101b24 */
[----:B------:R-:W-:-:S03]  /*e9d0*/  ISETP.GE.AND P5, PT, R217, UR4, PT ;  /* 0x00000004d9007c0c */ /* 0x000fc6000bfa6270 */
[----:B------:R3:W-:Y:S01]  /*e9e0*/  @!P6 ST.E.64 desc[UR36][R10.64], R108 ;  /* 0x0000006c0a00e985 */ /* 0x0007e2000c101b24 */
[CC--:B0-----:R-:W-:Y:S02]  /*e9f0*/  @!P3 LEA R6, P6, R220.reuse, R2.reuse, 0x2 ;  /* 0x00000002dc06b211 */ /* 0x0c1fe400078c10ff */
[CC--:B-1----:R-:W-:Y:S02]  /*ea00*/  @!P2 LEA R4, P4, R219.reuse, R2.reuse, 0x2 ;  /* 0x00000002db04a211 */ /* 0x0c2fe400078810ff */
[-C--:B------:R-:W-:Y:S02]  /*ea10*/  @!P3 LEA.HI.X R7, R220, R3.reuse, R152, 0x2, P6 ;  /* 0x00000003dc07b211 */ /* 0x080fe400030f1498 */
[----:B------:R-:W-:Y:S02]  /*ea20*/  @!P2 LEA.HI.X R5, R219, R3, R22, 0x2, P4 ;  /* 0x00000003db05a211 */ /* 0x000fe400020f1416 */
[----:B------:R-:W-:Y:S01]  /*ea30*/  ISETP.GE.AND P4, PT, R214, UR4, PT ;  /* 0x00000004d6007c0c */ /* 0x000fe2000bf86270 */
[----:B------:R0:W-:Y:S01]  /*ea40*/  @!P3 ST.E.64 desc[UR36][R6.64], R112 ;  /* 0x000000700600b985 */ /* 0x0001e2000c101b24 */
[----:B------:R-:W-:-:S03]  /*ea50*/  @!P1 LEA R14, P6, R218, R2, 0x2 ;  /* 0x00000002da0e9211 */ /* 0x000fc600078c10ff */
[----:B------:R1:W-:Y:S01]  /*ea60*/  @!P2 ST.E.64 desc[UR36][R4.64], R116 ;  /* 0x000000740400a985 */ /* 0x0003e2000c101b24 */
[CC--:B--2---:R-:W-:Y:S02]  /*ea70*/  @!P5 LEA R8, P2, R217.reuse, R2.reuse, 0x2 ;  /* 0x00000002d908d211 */ /* 0x0c4fe400078410ff */
[-C--:B------:R-:W-:Y:S02]  /*ea80*/  @!P1 LEA.HI.X R15, R218, R3.reuse, R20, 0x2, P6 ;  /* 0x00000003da0f9211 */ /* 0x080fe400030f1414 */
[----:B------:R-:W-:Y:S02]  /*ea90*/  @!P5 LEA.HI.X R9, R217, R3, R18, 0x2, P2 ;  /* 0x00000003d909d211 */ /* 0x000fe400010f1412 */
[----:B------:R-:W-:Y:S01]  /*eaa0*/  ISETP.GE.AND P2, PT, R213, UR4, PT ;  /* 0x00000004d5007c0c */ /* 0x000fe2000bf46270 */
[----:B------:R-:W-:Y:S01]  /*eab0*/  @!P1 ST.E.64 desc[UR36][R14.64], R120 ;  /* 0x000000780e009985 */ /* 0x000fe2000c101b24 */
[----:B---3--:R-:W-:Y:S02]  /*eac0*/  SHF.R.S32.HI R11, RZ, 0x1f, R214 ;  /* 0x0000001fff0b7819 */ /* 0x008fe400000114d6 */
[----:B------:R-:W-:Y:S01]  /*ead0*/  @!P4 LEA R10, P3, R214, R2, 0x2 ;  /* 0x00000002d60ac211 */ /* 0x000fe200078610ff */
[----:B------:R2:W-:Y:S01]  /*eae0*/  @!P5 ST.E.64 desc[UR36][R8.64], R124 ;  /* 0x0000007c0800d985 */ /* 0x0005e2000c101b24 */
[----:B------:R-:W-:-:S02]  /*eaf0*/  ISETP.GE.AND P1, PT, R19, UR4, PT ;  /* 0x0000000413007c0c */ /* 0x000fc4000bf26270 */
[----:B------:R-:W-:Y:S02]  /*eb00*/  @!P4 LEA.HI.X R11, R214, R3, R11, 0x2, P3 ;  /* 0x00000003d60bc211 */ /* 0x000fe400018f140b */
[----:B------:R-:W-:Y:S02]  /*eb10*/  ISETP.GE.AND P3, PT, R21, UR4, PT ;  /* 0x0000000415007c0c */ /* 0x000fe4000bf66270 */
[----:B0-----:R-:W-:Y:S01]  /*eb20*/  SHF.R.S32.HI R7, RZ, 0x1f, R213 ;  /* 0x0000001fff077819 */ /* 0x001fe200000114d5 */
[----:B------:R0:W-:Y:S01]  /*eb30*/  @!P4 ST.E.64 desc[UR36][R10.64], R128 ;  /* 0x000000800a00c985 */ /* 0x0001e2000c101b24 */
[----:B------:R-:W-:Y:S02]  /*eb40*/  ISETP.GE.AND P4, PT, R17, UR4, PT ;  /* 0x0000000411007c0c */ /* 0x000fe4000bf86270 */
[----:B------:R-:W-:Y:S02]  /*eb50*/  @!P2 LEA R6, P5, R213, R2, 0x2 ;  /* 0x00000002d506a211 */ /* 0x000fe400078a10ff */
[----:B-1----:R-:W-:-:S02]  /*eb60*/  SHF.R.S32.HI R5, RZ, 0x1f, R19 ;  /* 0x0000001fff057819 */ /* 0x002fc40000011413 */
[-C--:B------:R-:W-:Y:S02]  /*eb70*/  @!P1 LEA R4, P6, R19, R2.reuse, 0x2 ;  /* 0x0000000213049211 */ /* 0x080fe400078c10ff */
[-C--:B------:R-:W-:Y:S02]  /*eb80*/  @!P2 LEA.HI.X R7, R213, R3.reuse, R7, 0x2, P5 ;  /* 0x00000003d507a211 */ /* 0x080fe400028f1407 */
[----:B------:R-:W-:Y:S02]  /*eb90*/  ISETP.GE.AND P5, PT, R13, UR4, PT ;  /* 0x000000040d007c0c */ /* 0x000fe4000bfa6270 */
[----:B------:R-:W-:Y:S01]  /*eba0*/  @!P1 LEA.HI.X R5, R19, R3, R5, 0x2, P6 ;  /* 0x0000000313059211 */ /* 0x000fe200030f1405 */
[----:B------:R1:W-:Y:S01]  /*ebb0*/  @!P2 ST.E.64 desc[UR36][R6.64], R132 ;  /* 0x000000840600a985 */ /* 0x0003e2000c101b24 */
[----:B--2---:R-:W-:Y:S02]  /*ebc0*/  SHF.R.S32.HI R9, RZ, 0x1f, R21 ;  /* 0x0000001fff097819 */ /* 0x004fe40000011415 */
[----:B------:R-:W-:Y:S01]  /*ebd0*/  @!P3 LEA R8, P6, R21, R2, 0x2 ;  /* 0x000000021508b211 */ /* 0x000fe200078c10ff */
[----:B------:R1:W-:Y:S01]  /*ebe0*/  @!P1 ST.E.64 desc[UR36][R4.64], R136 ;  /* 0x0000008804009985 */ /* 0x0003e2000c101b24 */
[----:B0-----:R-:W-:-:S02]  /*ebf0*/  SHF.R.S32.HI R11, RZ, 0x1f, R17 ;  /* 0x0000001fff0b7819 */ /* 0x001fc40000011411 */
[-C--:B------:R-:W-:Y:S02]  /*ec00*/  @!P3 LEA.HI.X R9, R21, R3.reuse, R9, 0x2, P6 ;  /* 0x000000031509b211 */ /* 0x080fe400030f1409 */
[CC--:B------:R-:W-:Y:S02]  /*ec10*/  @!P4 LEA R10, P6, R17.reuse, R2.reuse, 0x2 ;  /* 0x00000002110ac211 */ /* 0x0c0fe400078c10ff */
[----:B------:R-:W-:Y:S01]  /*ec20*/  SHF.R.S32.HI R14, RZ, 0x1f, R13 ;  /* 0x0000001fff0e7819 */ /* 0x000fe2000001140d */
[----:B------:R1:W-:Y:S01]  /*ec30*/  @!P3 ST.E.64 desc[UR36][R8.64], R140 ;  /* 0x0000008c0800b985 */ /* 0x0003e2000c101b24 */
[----:B------:R-:W-:Y:S02]  /*ec40*/  @!P4 LEA.HI.X R11, R17, R3, R11, 0x2, P6 ;  /* 0x00000003110bc211 */ /* 0x000fe400030f140b */
[----:B------:R-:W-:-:S03]  /*ec50*/  @!P5 LEA R2, P6, R13, R2, 0x2 ;  /* 0x000000020d02d211 */ /* 0x000fc600078c10ff */
[----:B------:R1:W-:Y:S01]  /*ec60*/  @!P4 ST.E.64 desc[UR36][R10.64], R144 ;  /* 0x000000900a00c985 */ /* 0x0003e2000c101b24 */
[----:B------:R-:W-:-:S05]  /*ec70*/  @!P5 LEA.HI.X R3, R13, R3, R14, 0x2, P6 ;  /* 0x000000030d03d211 */ /* 0x000fca00030f140e */
[----:B------:R1:W-:Y:S04]  /*ec80*/  @!P5 ST.E.64 desc[UR36][R2.64], R148 ;  /* 0x000000940200d985 */ /* 0x0003e8000c101b24 */
.L_x_217:
[----:B------:R-:W-:Y:S05]  /*ec90*/  BSYNC B1 ;  /* 0x0000000000017941 */ /* 0x000fea0003800000 */
.L_x_216:
[----:B-1----:R0:W1:Y:S04]  /*eca0*/  SHFL.IDX PT, R3, R12, 0x1, 0x1c1f ;  /* 0x003c1f000c037f89 */ /* 0x00206800000e0000 */
[----:B------:R0:W2:Y:S01]  /*ecb0*/  SHFL.IDX PT, R2, R0, 0x1, 0x1c1f ;  /* 0x003c1f0000027f89 */ /* 0x0000a200000e0000 */
[----:B------:R-:W-:Y:S05]  /*ecc0*/  @P0 BRA `(.L_x_215) ;  /* 0x00000018004c0947 */ /* 0x000fea0003800000 */
[----:B------:R-:W-:Y:S01]  /*ecd0*/  ULDC UR4, c[0x0][0xac8] ;  /* 0x0002b20000047ab9 */ /* 0x000fe20000000800 */
[C---:B------:R-:W-:Y:S01]  /*ece0*/  IADD3 R19, R23.reuse, 0xe0, RZ ;  /* 0x000000e017137810 */ /* 0x040fe20007ffe0ff */
[----:B------:R-:W-:Y:S01]  /*ecf0*/  VIADD R17, R23, 0xf0 ;  /* 0x000000f017117836 */ /* 0x000fe20000000000 */
[----:B------:R-:W-:Y:S02]  /*ed00*/  ISETP.GE.AND P0, PT, R187, UR4, PT ;  /* 0x00000004bb007c0c */ /* 0x000fe4000bf06270 */
[----:B------:R-:W-:Y:S02]  /*ed10*/  ISETP.GE.AND P6, PT, R23, UR4, PT ;  /* 0x0000000417007c0c */ /* 0x000fe4000bfc6270 */
[----:B------:R-:W-:Y:S02]  /*ed20*/  ISETP.GE.AND P1, PT, R185, UR4, PT ;  /* 0x00000004b9007c0c */ /* 0x000fe4000bf26270 */
[----:B------:R-:W-:Y:S02]  /*ed30*/  ISETP.GE.AND P2, PT, R183, UR4, PT ;  /* 0x00000004b7007c0c */ /* 0x000fe4000bf46270 */
[----:B------:R-:W-:-:S02]  /*ed40*/  ISETP.GE.AND P3, PT, R181, UR4, PT ;  /* 0x00000004b5007c0c */ /* 0x000fc4000bf66270 */
[----:B0-----:R-:W-:-:S03]  /*ed50*/  SHF.R.S32.HI R0, RZ, 0x1f, R213 ;  /* 0x0000001fff007819 */ /* 0x001fc600000114d5 */
[-C--:B--2---:R-:W-:Y:S02]  /*ed60*/  @!P0 LEA R6, P5, R187, R2.reuse, 0x2 ;  /* 0x00000002bb068211 */ /* 0x084fe400078a10ff */
[----:B-1----:R-:W-:Y:S02]  /*ed70*/  @!P6 IMAD.WIDE R4, R23, 0x4, R2 ;  /* 0x000000041704e825 */ /* 0x002fe400078e0202 */
[-C--:B------:R-:W-:Y:S02]  /*ed80*/  @!P1 LEA R8, P4, R185, R2.reuse, 0x2 ;  /* 0x00000002b9089211 */ /* 0x080fe400078810ff */
[-C--:B------:R-:W-:Y:S01]  /*ed90*/  @!P0 LEA.HI.X R7, R187, R3.reuse, R188, 0x2, P5 ;  /* 0x00000003bb078211 */ /* 0x080fe200028f14bc */
[----:B------:R0:W-:Y:S01]  /*eda0*/  @!P6 ST.E.64 desc[UR36][R4.64], R26 ;  /* 0x0000001a0400e985 */ /* 0x0001e2000c101b24 */
[----:B------:R-:W-:Y:S02]  /*edb0*/  @!P1 LEA.HI.X R9, R185, R3, R186, 0x2, P4 ;  /* 0x00000003b9099211 */ /* 0x000fe400020f14ba */
[----:B------:R-:W-:Y:S01]  /*edc0*/  ISETP.GE.AND P5, PT, R179, UR4, PT ;  /* 0x00000004b3007c0c */ /* 0x000fe2000bfa6270 */
[----:B------:R1:W-:Y:S01]  /*edd0*/  @!P0 ST.E.64 desc[UR36][R6.64], R30 ;  /* 0x0000001e06008985 */ /* 0x0003e2000c101b24 */
[----:B------:R-:W-:-:S02]  /*ede0*/  @!P2 LEA R10, P6, R183, R2, 0x2 ;  /* 0x00000002b70aa211 */ /* 0x000fc400078c10ff */
[----:B------:R-:W-:Y:S01]  /*edf0*/  ISETP.GE.AND P0, PT, R177, UR4, PT ;  /* 0x00000004b1007c0c */ /* 0x000fe2000bf06270 */
[----:B------:R2:W-:Y:S01]  /*ee00*/  @!P1 ST.E.64 desc[UR36][R8.64], R34 ;  /* 0x0000002208009985 */ /* 0x0005e2000c101b24 */
[-C--:B------:R-:W-:Y:S02]  /*ee10*/  @!P2 LEA.HI.X R11, R183, R3.reuse, R184, 0x2, P6 ;  /* 0x00000003b70ba211 */ /* 0x080fe400030f14b8 */
[----:B------:R-:W-:Y:S02]  /*ee20*/  ISETP.GE.AND P1, PT, R175, UR4, PT ;  /* 0x00000004af007c0c */ /* 0x000fe4000bf26270 */
[----:B------:R-:W-:Y:S01]  /*ee30*/  @!P3 LEA R12, P4, R181, R2, 0x2 ;  /* 0x00000002b50cb211 */ /* 0x000fe200078810ff */
[----:B------:R3:W-:Y:S01]  /*ee40*/  @!P2 ST.E.64 desc[UR36][R10.64], R38 ;  /* 0x000000260a00a985 */ /* 0x0007e2000c101b24 */
[----:B------:R-:W-:Y:S02]  /*ee50*/  ISETP.GE.AND P2, PT, R173, UR4, PT ;  /* 0x00000004ad007c0c */ /* 0x000fe4000bf46270 */
[----:B------:R-:W-:-:S02]  /*ee60*/  @!P3 LEA.HI.X R13, R181, R3, R182, 0x2, P4 ;  /* 0x00000003b50db211 */ /* 0x000fc400020f14b6 */
[-C--:B0-----:R-:W-:Y:S02]  /*ee70*/  @!P5 LEA R4, P4, R179, R2.reuse, 0x2 ;  /* 0x00000002b304d211 */ /* 0x081fe400078810ff */
[-C--:B-1----:R-:W-:Y:S01]  /*ee80*/  @!P0 LEA R6, P6, R177, R2.reuse, 0x2 ;  /* 0x00000002b1068211 */ /* 0x082fe200078c10ff */
[----:B------:R-:W-:Y:S01]  /*ee90*/  @!P3 ST.E.64 desc[UR36][R12.64], R42 ;  /* 0x0000002a0c00b985 */ /* 0x000fe2000c101b24 */
[-C--:B------:R-:W-:Y:S02]  /*eea0*/  @!P5 LEA.HI.X R5, R179, R3.reuse, R180, 0x2, P4 ;  /* 0x00000003b305d211 */ /* 0x080fe400020f14b4 */
[----:B------:R-:W-:Y:S02]  /*eeb0*/  ISETP.GE.AND P3, PT, R171, UR4, PT ;  /* 0x00000004ab007c0c */ /* 0x000fe4000bf66270 */
[----:B------:R-:W-:Y:S01]  /*eec0*/  @!P1 LEA R14, P4, R175, R2, 0x2 ;  /* 0x00000002af0e9211 */ /* 0x000fe200078810ff */
[----:B------:R0:W-:Y:S01]  /*eed0*/  @!P5 ST.E.64 desc[UR36][R4.64], R46 ;  /* 0x0000002e0400d985 */ /* 0x0001e2000c101b24 */
[----:B------:R-:W-:-:S02]  /*eee0*/  @!P0 LEA.HI.X R7, R177, R3, R178, 0x2, P6 ;  /* 0x00000003b1078211 */ /* 0x000fc400030f14b2 */
[-C--:B------:R-:W-:Y:S02]  /*eef0*/  @!P1 LEA.HI.X R15, R175, R3.reuse, R176, 0x2, P4 ;  /* 0x00000003af0f9211 */ /* 0x080fe400020f14b0 */
[----:B------:R-:W-:Y:S01]  /*ef00*/  ISETP.GE.AND P5, PT, R169, UR4, PT ;  /* 0x00000004a9007c0c */ /* 0x000fe2000bfa6270 */
[----:B------:R1:W-:Y:S01]  /*ef10*/  @!P0 ST.E.64 desc[UR36][R6.64], R50 ;  /* 0x0000003206008985 */ /* 0x0003e2000c101b24 */
[----:B--2---:R-:W-:Y:S02]  /*ef20*/  @!P2 LEA R8, P6, R173, R2, 0x2 ;  /* 0x00000002ad08a211 */ /* 0x004fe400078c10ff */
[----:B------:R-:W-:Y:S01]  /*ef30*/  ISETP.GE.AND P0, PT, R167, UR4, PT ;  /* 0x00000004a7007c0c */ /* 0x000fe2000bf06270 */
[----:B------:R-:W-:Y:S01]  /*ef40*/  @!P1 ST.E.64 desc[UR36][R14.64], R54 ;  /* 0x000000360e009985 */ /* 0x000fe2000c101b24 */
[----:B------:R-:W-:Y:S02]  /*ef50*/  @!P2 LEA.HI.X R9, R173, R3, R174, 0x2, P6 ;  /* 0x00000003ad09a211 */ /* 0x000fe400030f14ae */
[----:B------:R-:W-:-:S02]  /*ef60*/  ISETP.GE.AND P1, PT, R165, UR4, PT ;  /* 0x00000004a5007c0c */ /* 0x000fc4000bf26270 */
[-C--:B---3--:R-:W-:Y:S01]  /*ef70*/  @!P3 LEA R10, P4, R171, R2.reuse, 0x2 ;  /* 0x00000002ab0ab211 */ /* 0x088fe200078810ff */
[----:B------:R2:W-:Y:S01]  /*ef80*/  @!P2 ST.E.64 desc[UR36][R8.64], R58 ;  /* 0x0000003a0800a985 */ /* 0x0005e2000c101b24 */
[----:B------:R-:W-:Y:S02]  /*ef90*/  ISETP.GE.AND P2, PT, R163, UR4, PT ;  /* 0x00000004a3007c0c */ /* 0x000fe4000bf46270 */
[-C--:B------:R-:W-:Y:S02]  /*efa0*/  @!P3 LEA.HI.X R11, R171, R3.reuse, R172, 0x2, P4 ;  /* 0x00000003ab0bb211 */ /* 0x080fe400020f14ac */
[-C--:B0-----:R-:W-:Y:S02]  /*efb0*/  @!P5 LEA R4, P4, R169, R2.reuse, 0x2 ;  /* 0x00000002a904d211 */ /* 0x081fe400078810ff */
[----:B-1----:R-:W-:Y:S01]  /*efc0*/  @!P0 LEA R6, P6, R167, R2, 0x2 ;  /* 0x00000002a7068211 */ /* 0x002fe200078c10ff */
[----:B------:R0:W-:Y:S01]  /*efd0*/  @!P3 ST.E.64 desc[UR36][R10.64], R62 ;  /* 0x0000003e0a00b985 */ /* 0x0001e2000c101b24 */
[----:B------:R-:W-:-:S02]  /*efe0*/  @!P5 LEA.HI.X R5, R169, R3, R170, 0x2, P4 ;  /* 0x00000003a905d211 */ /* 0x000fc400020f14aa */
[----:B------:R-:W-:Y:S02]  /*eff0*/  ISETP.GE.AND P3, PT, R161, UR4, PT ;  /* 0x00000004a1007c0c */ /* 0x000fe4000bf66270 */
[-C--:B------:R-:W-:Y:S01]  /*f000*/  @!P1 LEA R12, P4, R165, R2.reuse, 0x2 ;  /* 0x00000002a50c9211 */ /* 0x080fe200078810ff */
[----:B------:R1:W-:Y:S01]  /*f010*/  @!P5 ST.E.64 desc[UR36][R4.64], R66 ;  /* 0x000000420400d985 */ /* 0x0003e2000c101b24 */
[-C--:B------:R-:W-:Y:S02]  /*f020*/  @!P0 LEA.HI.X R7, R167, R3.reuse, R168, 0x2, P6 ;  /* 0x00000003a7078211 */ /* 0x080fe400030f14a8 */
[----:B------:R-:W-:Y:S02]  /*f030*/  @!P1 LEA.HI.X R13, R165, R3, R166, 0x2, P4 ;  /* 0x00000003a50d9211 */ /* 0x000fe400020f14a6 */
[----:B------:R-:W-:Y:S01]  /*f040*/  ISETP.GE.AND P6, PT, R159, UR4, PT ;  /* 0x000000049f007c0c */ /* 0x000fe2000bfc6270 */
[----:B------:R3:W-:Y:S01]  /*f050*/  @!P0 ST.E.64 desc[UR36][R6.64], R70 ;  /* 0x0000004606008985 */ /* 0x0007e2000c101b24 */
[----:B--2---:R-:W-:-:S02]  /*f060*/  @!P2 LEA R8, P5, R163, R2, 0x2 ;  /* 0x00000002a308a211 */ /* 0x004fc400078a10ff */
[----:B------:R-:W-:Y:S01]  /*f070*/  ISETP.GE.AND P0, PT, R226, UR4, PT ;  /* 0x00000004e2007c0c */ /* 0x000fe2000bf06270 */
[----:B------:R-:W-:Y:S01]  /*f080*/  @!P1 ST.E.64 desc[UR36][R12.64], R74 ;  /* 0x0000004a0c009985 */ /* 0x000fe2000c101b24 */
[-C--:B------:R-:W-:Y:S02]  /*f090*/  @!P2 LEA.HI.X R9, R163, R3.reuse, R164, 0x2, P5 ;  /* 0x00000003a309a211 */ /* 0x080fe400028f14a4 */
[----:B------:R-:W-:Y:S02]  /*f0a0*/  ISETP.GE.AND P1, PT, R225, UR4, PT ;  /* 0x00000004e1007c0c */ /* 0x000fe4000bf26270 */
[C---:B0-----:R-:W-:Y:S01]  /*f0b0*/  @!P3 LEA R10, P4, R161.reuse, R2, 0x2 ;  /* 0x00000002a10ab211 */ /* 0x041fe200078810ff */
[----:B------:R0:W-:Y:S01]  /*f0c0*/  @!P2 ST.E.64 desc[UR36][R8.64], R78 ;  /* 0x0000004e0800a985 */ /* 0x0001e2000c101b24 */
[----:B------:R-:W-:Y:S02]  /*f0d0*/  ISETP.GE.AND P2, PT, R224, UR4, PT ;  /* 0x00000004e0007c0c */ /* 0x000fe4000bf46270 */
[----:B------:R-:W-:-:S02]  /*f0e0*/  @!P3 LEA.HI.X R11, R161, R3, R162, 0x2, P4 ;  /* 0x00000003a10bb211 */ /* 0x000fc400020f14a2 */
[CC--:B-1----:R-:W-:Y:S02]  /*f0f0*/  @!P6 LEA R4, P4, R159.reuse, R2.reuse, 0x2 ;  /* 0x000000029f04e211 */ /* 0x0c2fe400078810ff */
[CC--:B---3--:R-:W-:Y:S01]  /*f100*/  @!P0 LEA R6, P5, R226.reuse, R2.reuse, 0x2 ;  /* 0x00000002e2068211 */ /* 0x0c8fe200078a10ff */
[----:B------:R1:W-:Y:S01]  /*f110*/  @!P3 ST.E.64 desc[UR36][R10.64], R82 ;  /* 0x000000520a00b985 */ /* 0x0003e2000c101b24 */
        /* <DEDUP_REMOVED lines=8> */
[C---:B0-----:R-:W-:Y:S02]  /*f1a0*/  @!P2 LEA R8, P6, R224.reuse, R2, 0x2 ;  /* 0x00000002e008a211 */ /* 0x041fe400078c10ff */
[----:B------:R-:W-:Y:S01]  /*f1b0*/  ISETP.GE.AND P0, PT, R221, UR4, PT ;  /* 0x00000004dd007c0c */ /* 0x000fe2000bf06270 */
[----:B------:R0:W-:Y:S01]  /*f1c0*/  @!P1 ST.E.64 desc[UR36][R14.64], R94 ;  /* 0x0000005e0e009985 */ /* 0x0001e2000c101b24 */
[----:B------:R-:W-:Y:S02]  /*f1d0*/  @!P2 LEA.HI.X R9, R224, R3, R156, 0x2, P6 ;  /* 0x00000003e009a211 */ /* 0x000fe400030f149c */
[----:B------:R-:W-:-:S02]  /*f1e0*/  ISETP.GE.AND P1, PT, R220, UR4, PT ;  /* 0x00000004dc007c0c */ /* 0x000fc4000bf26270 */
[-C--:B-1----:R-:W-:Y:S01]  /*f1f0*/  @!P3 LEA R10, P4, R223, R2.reuse, 0x2 ;  /* 0x00000002df0ab211 */ /* 0x082fe200078810ff */
[----:B------:R1:W-:Y:S01]  /*f200*/  @!P2 ST.E.64 desc[UR36][R8.64], R98 ;  /* 0x000000620800a985 */ /* 0x0003e2000c101b24 */
[----:B------:R-:W-:Y:S02]  /*f210*/  ISETP.GE.AND P2, PT, R219, UR4, PT ;  /* 0x00000004db007c0c */ /* 0x000fe4000bf46270 */
[-C--:B------:R-:W-:Y:S02]  /*f220*/  @!P3 LEA.HI.X R11, R223, R3.reuse, R155, 0x2, P4 ;  /* 0x00000003df0bb211 */ /* 0x080fe400020f149b */
[CC--:B--2---:R-:W-:Y:S02]  /*f230*/  @!P5 LEA R4, P4, R222.reuse, R2.reuse, 0x2 ;  /* 0x00000002de04d211 */ /* 0x0c4fe400078810ff */
[----:B---3--:R-:W-:Y:S01]  /*f240*/  @!P0 LEA R6, P6, R221, R2, 0x2 ;  /* 0x00000002dd068211 */ /* 0x008fe200078c10ff */
[----:B------:R-:W-:Y:S01]  /*f250*/  @!P3 ST.E.64 desc[UR36][R10.64], R102 ;  /* 0x000000660a00b985 */ /* 0x000fe2000c101b24 */
[----:B------:R-:W-:-:S02]  /*f260*/  @!P5 LEA.HI.X R5, R222, R3, R154, 0x2, P4 ;  /* 0x00000003de05d211 */ /* 0x000fc400020f149a */
[-C--:B------:R-:W-:Y:S02]  /*f270*/  @!P1 LEA R12, P4, R220, R2.reuse, 0x2 ;  /* 0x00000002dc0c9211 */ /* 0x080fe400078810ff */
[----:B------:R-:W-:Y:S01]  /*f280*/  ISETP.GE.AND P3, PT, R218, UR4, PT ;  /* 0x00000004da007c0c */ /* 0x000fe2000bf66270 */
[----:B------:R-:W-:Y:S01]  /*f290*/  @!P5 ST.E.64 desc[UR36][R4.64], R106 ;  /* 0x0000006a0400d985 */ /* 0x000fe2000c101b24 */
[-C--:B------:R-:W-:Y:S02]  /*f2a0*/  @!P0 LEA.HI.X R7, R221, R3.reuse, R153, 0x2, P6 ;  /* 0x00000003dd078211 */ /* 0x080fe400030f1499 */
[----:B------:R-:W-:Y:S02]  /*f2b0*/  @!P1 LEA.HI.X R13, R220, R3, R152, 0x2, P4 ;  /* 0x00000003dc0d9211 */ /* 0x000fe400020f1498 */
[----:B0-----:R-:W-:Y:S01]  /*f2c0*/  @!P2 LEA R14, P5, R219, R2, 0x2 ;  /* 0x00000002db0ea211 */ /* 0x001fe200078a10ff */
[----:B------:R0:W-:Y:S01]  /*f2d0*/  @!P0 ST.E.64 desc[UR36][R6.64], R110 ;  /* 0x0000006e06008985 */ /* 0x0001e2000c101b24 */
[----:B------:R-:W-:-:S02]  /*f2e0*/  ISETP.GE.AND P0, PT, R214, UR4, PT ;  /* 0x00000004d6007c0c */ /* 0x000fc4000bf06270 */
[-C--:B------:R-:W-:Y:S01]  /*f2f0*/  @!P2 LEA.HI.X R15, R219, R3.reuse, R22, 0x2, P5 ;  /* 0x00000003db0fa211 */ /* 0x080fe200028f1416 */
[----:B------:R2:W-:Y:S01]  /*f300*/  @!P1 ST.E.64 desc[UR36][R12.64], R114 ;  /* 0x000000720c009985 */ /* 0x0005e2000c101b24 */
[----:B------:R-:W-:Y:S02]  /*f310*/  ISETP.GE.AND P1, PT, R217, UR4, PT ;  /* 0x00000004d9007c0c */ /* 0x000fe4000bf26270 */
[C---:B-1----:R-:W-:Y:S01]  /*f320*/  @!P3 LEA R8, P4, R218.reuse, R2, 0x2 ;  /* 0x00000002da08b211 */ /* 0x042fe200078810ff */
[----:B------:R-:W-:Y:S01]  /*f330*/  @!P2 ST.E.64 desc[UR36][R14.64], R118 ;  /* 0x000000760e00a985 */ /* 0x000fe2000c101b24 */
[----:B------:R-:W-:Y:S02]  /*f340*/  ISETP.GE.AND P2, PT, R213, UR4, PT ;  /* 0x00000004d5007c0c */ /* 0x000fe4000bf46270 */
[----:B------:R-:W-:Y:S02]  /*f350*/  @!P3 LEA.HI.X R9, R218, R3, R20, 0x2, P4 ;  /* 0x00000003da09b211 */ /* 0x000fe400020f1414 */
[----:B------:R-:W-:-:S02]  /*f360*/  ISETP.GE.AND P4, PT, R19, UR4, PT ;  /* 0x0000000413007c0c */ /* 0x000fc4000bf86270 */
[----:B0-----:R-:W-:Y:S01]  /*f370*/  SHF.R.S32.HI R7, RZ, 0x1f, R214 ;  /* 0x0000001fff077819 */ /* 0x001fe200000114d6 */
[----:B------:R0:W-:Y:S01]  /*f380*/  @!P3 ST.E.64 desc[UR36][R8.64], R122 ;  /* 0x0000007a0800b985 */ /* 0x0001e2000c101b24 */
[CC--:B------:R-:W-:Y:S01]  /*f390*/  @!P0 LEA R6, P6, R214.reuse, R2.reuse, 0x2 ;  /* 0x00000002d6068211 */ /* 0x0c0fe200078c10ff */
[----:B--2---:R-:W-:Y:S01]  /*f3a0*/  VIADD R13, R23, 0xe8 ;  /* 0x000000e8170d7836 */ /* 0x004fe20000000000 */
[----:B------:R-:W-:Y:S02]  /*f3b0*/  @!P1 LEA R4, P5, R217, R2, 0x2 ;  /* 0x00000002d9049211 */ /* 0x000fe400078a10ff */
[-C--:B------:R-:W-:Y:S02]  /*f3c0*/  @!P0 LEA.HI.X R7, R214, R3.reuse, R7, 0x2, P6 ;  /* 0x00000003d6078211 */ /* 0x080fe400030f1407 */
[----:B------:R-:W-:Y:S02]  /*f3d0*/  ISETP.GE.AND P3, PT, R13, UR4, PT ;  /* 0x000000040d007c0c */ /* 0x000fe4000bf66270 */
[----:B------:R-:W-:-:S02]  /*f3e0*/  @!P1 LEA.HI.X R5, R217, R3, R18, 0x2, P5 ;  /* 0x00000003d9059211 */ /* 0x000fc400028f1412 */
[-C--:B------:R-:W-:Y:S02]  /*f3f0*/  @!P2 LEA R10, P5, R213, R2.reuse, 0x2 ;  /* 0x00000002d50aa211 */ /* 0x080fe400078a10ff */
[----:B------:R-:W-:Y:S01]  /*f400*/  ISETP.GE.AND P6, PT, R17, UR4, PT ;  /* 0x0000000411007c0c */ /* 0x000fe2000bfc6270 */
[----:B------:R1:W-:Y:S01]  /*f410*/  @!P1 ST.E.64 desc[UR36][R4.64], R126 ;  /* 0x0000007e04009985 */ /* 0x0003e2000c101b24 */
[-C--:B------:R-:W-:Y:S02]  /*f420*/  @!P2 LEA.HI.X R11, R213, R3.reuse, R0, 0x2, P5 ;  /* 0x00000003d50ba211 */ /* 0x080fe400028f1400 */
[----:B0-----:R-:W-:Y:S01]  /*f430*/  SHF.R.S32.HI R9, RZ, 0x1f, R19 ;  /* 0x0000001fff097819 */ /* 0x001fe20000011413 */
[----:B------:R1:W-:Y:S01]  /*f440*/  @!P0 ST.E.64 desc[UR36][R6.64], R130 ;  /* 0x0000008206008985 */ /* 0x0003e2000c101b24 */
[C---:B------:R-:W-:Y:S02]  /*f450*/  @!P4 LEA R8, P5, R19.reuse, R2, 0x2 ;  /* 0x000000021308c211 */ /* 0x040fe400078a10ff */
[----:B------:R-:W-:Y:S01]  /*f460*/  SHF.R.S32.HI R0, RZ, 0x1f, R13 ;  /* 0x0000001fff007819 */ /* 0x000fe2000001140d */
[----:B------:R1:W-:Y:S01]  /*f470*/  @!P2 ST.E.64 desc[UR36][R10.64], R134 ;  /* 0x000000860a00a985 */ /* 0x0003e2000c101b24 */
[----:B------:R-:W-:-:S02]  /*f480*/  @!P4 LEA.HI.X R9, R19, R3, R9, 0x2, P5 ;  /* 0x000000031309c211 */ /* 0x000fc400028f1409 */
[----:B------:R-:W-:-:S03]  /*f490*/  @!P3 LEA R12, P5, R13, R2, 0x2 ;  /* 0x000000020d0cb211 */ /* 0x000fc600078a10ff */
[----:B------:R1:W-:Y:S01]  /*f4a0*/  @!P4 ST.E.64 desc[UR36][R8.64], R138 ;  /* 0x0000008a0800c985 */ /* 0x0003e2000c101b24 */
[-C--:B------:R-:W-:Y:S02]  /*f4b0*/  @!P3 LEA.HI.X R13, R13, R3.reuse, R0, 0x2, P5 ;  /* 0x000000030d0db211 */ /* 0x080fe400028f1400 */
[----:B------:R-:W-:Y:S02]  /*f4c0*/  SHF.R.S32.HI R0, RZ, 0x1f, R17 ;  /* 0x0000001fff007819 */ /* 0x000fe40000011411 */
[C---:B------:R-:W-:Y:S01]  /*f4d0*/  @!P6 LEA R14, P5, R17.reuse, R2, 0x2 ;  /* 0x00000002110ee211 */ /* 0x040fe200078a10ff */
[----:B------:R1:W-:Y:S03]  /*f4e0*/  @!P3 ST.E.64 desc[UR36][R12.64], R142 ;  /* 0x0000008e0c00b985 */ /* 0x0003e6000c101b24 */
[----:B------:R-:W-:Y:S01]  /*f4f0*/  @!P6 LEA.HI.X R15, R17, R3, R0, 0x2, P5 ;  /* 0x00000003110fe211 */ /* 0x000fe200028f1400 */
[----:B------:R-:W-:-:S04]  /*f500*/  VIADD R17, R23, 0xf8 ;  /* 0x000000f817117836 */ /* 0x000fc80000000000 */
[----:B------:R1:W-:Y:S01]  /*f510*/  @!P6 ST.E.64 desc[UR36][R14.64], R146 ;  /* 0x000000920e00e985 */ /* 0x0003e2000c101b24 */
[----:B------:R-:W-:-:S13]  /*f520*/  ISETP.GE.AND P0, PT, R17, UR4, PT ;  /* 0x0000000411007c0c */ /* 0x000fda000bf06270 */
[----:B-1----:R-:W-:Y:S05]  /*f530*/  @P0 BRA `(.L_x_215) ;  /* 0x0000001000300947 */ /* 0x002fea0003800000 */
[----:B------:R-:W-:Y:S02]  /*f540*/  LEA R2, P0, R17, R2, 0x2 ;  /* 0x0000000211027211 */ /* 0x000fe400078010ff */
[----:B------:R-:W-:-:S04]  /*f550*/  SHF.R.S32.HI R0, RZ, 0x1f, R17 ;  /* 0x0000001fff007819 */ /* 0x000fc80000011411 */
[----:B------:R-:W-:-:S05]  /*f560*/  LEA.HI.X R3, R17, R3, R0, 0x2, P0 ;  /* 0x0000000311037211 */ /* 0x000fca00000f1400 */
[----:B------:R0:W-:Y:S01]  /*f570*/  ST.E.64 desc[UR36][R2.64], R150 ;  /* 0x0000009602007985 */ /* 0x0001e2000c101b24 */
[----:B------:R-:W-:Y:S05]  /*f580*/  BRA `(.L_x_215) ;  /* 0x00000010001c7947 */ /* 0x000fea0003800000 */
.L_x_206:
[----:B------:R-:W2:Y:S01]  /*f590*/  LDL R8, [R1+0x30] ;  /* 0x0000300001087983 */ /* 0x000ea20000100800 */
[----:B------:R-:W-:Y:S01]  /*f5a0*/  ULDC.64 UR8, c[0x0][0xc00] ;  /* 0x0003000000087ab9 */ /* 0x000fe20000000a00 */
[----:B------:R-:W-:Y:S01]  /*f5b0*/  R2UR UR10, R212 ;  /* 0x00000000d40a72ca */ /* 0x000fe200000e0000 */
[----:B------:R-:W-:-:S04]  /*f5c0*/  UISETP.NE.U32.AND UP0, UPT, UR8, URZ, UPT ;  /* 0x0000003f0800728c */ /* 0x000fc8000bf05070 */
[----:B------:R-:W-:-:S03]  /*f5d0*/  UISETP.NE.AND.EX UP0, UPT, UR9, URZ, UPT, UP0 ;  /* 0x0000003f0900728c */ /* 0x000fc6000bf05300 */
[----:B------:R-:W-:-:S03]  /*f5e0*/  ULDC.64 UR8, c[0x0][0xc00] ;  /* 0x0003000000087ab9 */ /* 0x000fc60000000a00 */
[----:B------:R-:W-:Y:S02]  /*f5f0*/  PLOP3.LUT P1, PT, PT, PT, UP0, 0x80, 0x0 ;  /* 0x000000000000781c */ /* 0x000fe40003f2f008 */
[----:B--2---:R-:W-:-:S13]  /*f600*/  R2UR UR4, R8 ;  /* 0x00000000080472ca */ /* 0x004fda00000e0000 */
[----:B------:R-:W-:-:S06]  /*f610*/  UIMAD.WIDE UR8, UR4, 0x4, UR8 ;  /* 0x00000004040878a5 */ /* 0x000fcc000f8e0208 */
[----:B------:R-:W-:Y:S02]  /*f620*/  IMAD.U32 R2, RZ, RZ, UR8 ;  /* 0x00000008ff027e24 */ /* 0x000fe4000f8e00ff */
[----:B0-----:R-:W-:Y:S01]  /*f630*/  IMAD.U32 R3, RZ, RZ, UR9 ;  /* 0x00000009ff037e24 */ /* 0x001fe2000f8e00ff */
[----:B------:R-:W-:Y:S02]  /*f640*/  ULDC.64 UR8, c[0x0][0xc08] ;  /* 0x0003020000087ab9 */ /* 0x000fe40000000a00 */
[----:B------:R-:W-:Y:S02]  /*f650*/  UISETP.NE.U32.AND UP1, UPT, UR8, URZ, UPT ;  /* 0x0000003f0800728c */ /* 0x000fe4000bf25070 */
[----:B------:R-:W2:Y:S02]  /*f660*/  @P1 LDG.E R7, desc[UR36][R2.64] ;  /* 0x0000002402071981 */ /* 0x000ea4000c1e1900 */
[----:B------:R-:W-:-:S06]  /*f670*/  UISETP.NE.AND.EX UP1, UPT, UR9, URZ, UPT, UP1 ;  /* 0x0000003f0900728c */ /* 0x000fcc000bf25310 */
[----:B------:R-:W-:-:S05]  /*f680*/  PLOP3.LUT P2, PT, PT, PT, UP1, 0x80, 0x0 ;  /* 0x000000000000781c */ /* 0x000fca0003f4f018 */
[----:B------:R-:W-:Y:S02]  /*f690*/  @UP1 ULDC.64 UR8, c[0x0][0xc08] ;  /* 0x0003020000081ab9 */ /* 0x000fe40000000a00 */
[----:B------:R-:W-:-:S03]  /*f6a0*/  @UP1 UIMAD.WIDE UR8, UR4, 0x4, UR8 ;  /* 0x00000004040818a5 */ /* 0x000fc6000f8e0208 */
[----:B------:R-:W-:Y:S02]  /*f6b0*/  ULDC UR4, c[0x0][0xa88] ;  /* 0x0002a20000047ab9 */ /* 0x000fe40000000800 */
[----:B------:R-:W-:Y:S02]  /*f6c0*/  IMAD.U32 R0, RZ, RZ, UR4 ;  /* 0x00000004ff007e24 */ /* 0x000fe4000f8e00ff */
[----:B------:R-:W-:Y:S02]  /*f6d0*/  IMAD.U32 R4, RZ, RZ, UR8 ;  /* 0x00000008ff047e24 */ /* 0x000fe4000f8e00ff */
[----:B------:R-:W-:-:S05]  /*f6e0*/  IMAD.U32 R5, RZ, RZ, UR9 ;  /* 0x00000009ff057e24 */ /* 0x000fca000f8e00ff */
[----:B------:R0:W5:Y:S01]  /*f6f0*/  @P2 LDG.E R0, desc[UR36][R4.64] ;  /* 0x0000002404002981 */ /* 0x000162000c1e1900 */
[----:B------:R-:W-:Y:S01]  /*f700*/  UMOV UR4, URZ ;  /* 0x0000003f00047c82 */ /* 0x000fe20008000000 */
[----:B------:R-:W-:Y:S01]  /*f710*/  UISETP.NE.AND UP1, UPT, UR10, URZ, UPT ;  /* 0x0000003f0a00728c */ /* 0x000fe2000bf25270 */
[----:B------:R-:W1:Y:S10]  /*f720*/  S2R R6, SR_TID.X ;  /* 0x0000000000067919 */ /* 0x000e740000002100 */
[----:B------:R-:W-:-:S02]  /*f730*/  @!UP1 ULDC UR10, c[0x0][0xad4] ;  /* 0x0002b500000a9ab9 */ /* 0x000fc40000000800 */
[----:B------:R-:W-:Y:S02]  /*f740*/  IMAD.U32 R212, RZ, RZ, UR10 ;  /* 0x0000000affd47e24 */ /* 0x000fe4000f8e00ff */
[----:B-1----:R-:W-:-:S05]  /*f750*/  VIADD R6, R6, 0xffffff80 ;  /* 0xffffff8006067836 */ /* 0x002fca0000000000 */
[----:B------:R-:W-:Y:S02]  /*f760*/  ISETP.GT.AND P0, PT, R6, 0x7f, PT ;  /* 0x0000007f0600780c */ /* 0x000fe40003f04270 */
[----:B--2---:R-:W-:-:S13]  /*f770*/  @P1 R2UR UR4, R7 ;  /* 0x00000000070412ca */ /* 0x004fda00000e0000 */
[----:B------:R-:W-:Y:S01]  /*f780*/  USHF.R.S32.HI UR21, URZ, 0x1f, UR4 ;  /* 0x0000001f3f157899 */ /* 0x000fe20008011404 */
[----:B0-----:R-:W-:Y:S11]  /*f790*/  @P2 BRA `(.L_x_218) ;  /* 0x0000000000102947 */ /* 0x001ff60003800000 */
[----:B------:R-:W-:Y:S05]  /*f7a0*/  @!P1 BRA `(.L_x_218) ;  /* 0x00000000000c9947 */ /* 0x000fea0003800000 */
[----:B------:R-:W2:Y:S04]  /*f7b0*/  LDG.E R5, desc[UR36][R2.64] ;  /* 0x0000002402057981 */ /* 0x000ea8000c1e1900 */
[----:B-----5:R-:W2:Y:S02]  /*f7c0*/  LDG.E R0, desc[UR36][R2.64+0x4] ;  /* 0x0000042402007981 */ /* 0x020ea4000c1e1900 */
[----:B--2---:R-:W-:-:S07]  /*f7d0*/  IMAD.IADD R0, R0, 0x1, -R5 ;  /* 0x0000000100007824 */ /* 0x004fce00078e0a05 */
.L_x_218:
[----:B------:R-:W2:Y:S01]  /*f7e0*/  LDL.LU R2, [R1+0x34] ;  /* 0x0000340001027983 */ /* 0x000ea20000300800 */
[----:B------:R-:W-:Y:S01]  /*f7f0*/  R2UR UR9, R8 ;  /* 0x00000000080972ca */ /* 0x000fe200000e0000 */
[----:B------:R-:W-:-:S12]  /*f800*/  BSSY B1, `(.L_x_219) ;  /* 0x0000040000017945 */ /* 0x000fd80003800000 */
[----:B------:R-:W-:Y:S01]  /*f810*/  USEL UR12, UR9, URZ, !UP0 ;  /* 0x0000003f090c7287 */ /* 0x000fe2000c000000 */
[----:B--2---:R-:W-:-:S13]  /*f820*/  R2UR UR8, R2 ;  /* 0x00000000020872ca */ /* 0x004fda00000e0000 */
[----:B------:R-:W-:Y:S01]  /*f830*/  USEL UR13, UR8, URZ, !UP0 ;  /* 0x0000003f080d7287 */ /* 0x000fe2000c000000 */
[----:B------:R-:W-:Y:S11]  /*f840*/  @P0 BRA `(.L_x_220) ;  /* 0x0000000000ec0947 */ /* 0x000ff60003800000 */
[----:B------:R-:W2:Y:S01]  /*f850*/  LDL R2, [R1+0x2c] ;  /* 0x00002c0001027983 */ /* 0x000ea20000100800 */
[----:B------:R-:W0:Y:S01]  /*f860*/  LDC R9, c[0x0][0xbe8] ;  /* 0x0002fa00ff097b82 */ /* 0x000e220000000800 */
[----:B--2---:R-:W-:Y:S02]  /*f870*/  R2UR UR8, R2 ;  /* 0x00000000020872ca */ /* 0x004fe400000e0000 */
[----:B------:R-:W1:Y:S11]  /*f880*/  S2R R2, SR_TID.X ;  /* 0x0000000000027919 */ /* 0x000e760000002100 */
[----:B------:R-:W-:-:S04]  /*f890*/  IMAD.U32 R3, RZ, RZ, UR8 ;  /* 0x00000008ff037e24 */ /* 0x000fc8000f8e00ff */
[----:B-1----:R-:W-:Y:S02]  /*f8a0*/  IMAD R2, R3, 0x80, R2 ;  /* 0x0000008003027824 */ /* 0x002fe400078e0202 */
[----:B0----5:R-:W-:Y:S02]  /*f8b0*/  IMAD R3, R0, R9, RZ ;  /* 0x0000000900037224 */ /* 0x021fe400078e02ff */
[----:B------:R-:W-:-:S05]  /*f8c0*/  VIADD R4, R2, 0xffffff80 ;  /* 0xffffff8002047836 */ /* 0x000fca0000000000 */
[----:B------:R-:W-:-:S13]  /*f8d0*/  ISETP.GE.AND P0, PT, R4, R3, PT ;  /* 0x000000030400720c */ /* 0x000fda0003f06270 */
[----:B------:R-:W-:Y:S05]  /*f8e0*/  @P0 BRA `(.L_x_220) ;  /* 0x0000000000c40947 */ /* 0x000fea0003800000 */
[----:B------:R-:W-:Y:S01]  /*f8f0*/  ISETP.NE.AND P0, PT, R9, 0x1, PT ;  /* 0x000000010900780c */ /* 0x000fe20003f05270 */
[----:B------:R-:W-:Y:S01]  /*f900*/  UMOV UR19, 0x9b8 ;  /* 0x000009b800137882 */ /* 0x000fe20000000000 */
[----:B------:R-:W-:Y:S01]  /*f910*/  R2UR UR9, R212 ;  /* 0x00000000d40972ca */ /* 0x000fe200000e0000 */
[----:B------:R-:W-:Y:S01]  /*f920*/  IMAD.MOV.U32 R5, RZ, RZ, R4 ;  /* 0x000000ffff057224 */ /* 0x000fe200078e0004 */
[----:B------:R-:W-:Y:S02]  /*f930*/  R2UR UR8, R215 ;  /* 0x00000000d70872ca */ /* 0x000fe400000e0000 */
[----:B------:R-:W-:-:S07]  /*f940*/  R2UR UR20, R216 ;  /* 0x00000000d81472ca */ /* 0x000fce00000e0000 */
[----:B------:R-:W0:Y:S02]  /*f950*/  @P0 LDC R3, c[0x0][0xbec] ;  /* 0x0002fb00ff030b82 */ /* 0x000e240000000800 */
[----:B------:R-:W-:-:S04]  /*f960*/  UISETP.GT.AND UP0, UPT, UR9, 0x1, UPT ;  /* 0x000000010900788c */ /* 0x000fc8000bf04270 */
[----:B------:R-:W-:Y:S02]  /*f970*/  USEL UR19, UR19, 0x978, UP0 ;  /* 0x0000097813137887 */ /* 0x000fe40008000000 */
[----:B------:R-:W1:Y:S01]  /*f980*/  @P0 LDC R7, c[0x0][0xbf0] ;  /* 0x0002fc00ff070b82 */ /* 0x000e620000000800 */
[----:B------:R-:W-:-:S09]  /*f990*/  USEL UR18, UR8, URZ, UP0 ;  /* 0x0000003f08127287 */ /* 0x000fd20008000000 */
[----:B------:R-:W-:Y:S01]  /*f9a0*/  ULDC.64 UR8, c[0x0][UR19+0x218] ;  /* 0x0000860013087abb */ /* 0x000fe20008000a00 */
[----:B------:R-:W-:Y:S01]  /*f9b0*/  ULDC.64 UR14, c[0x0][UR19+0x220] ;  /* 0x00008800130e7abb */ /* 0x000fe20008000a00 */
[----:B------:R-:W-:Y:S01]  /*f9c0*/  ULDC.64 UR16, c[0x0][UR19+0x228] ;  /* 0x00008a0013107abb */ /* 0x000fe20008000a00 */
[----:B------:R-:W-:Y:S02]  /*f9d0*/  UIMAD.WIDE.U32 UR10, UR8, UR20, URZ ;  /* 0x00000014080a72a5 */ /* 0x000fe4000f8e003f */
[----:B------:R-:W-:Y:S01]  /*f9e0*/  UIMAD UR20, UR9, UR20, URZ ;  /* 0x00000014091472a4 */ /* 0x000fe2000f8e023f */
[----:B0-----:R-:W-:Y:S01]  /*f9f0*/  @P0 IMAD.HI.U32 R2, R4, R3, RZ ;  /* 0x0000000304020227 */ /* 0x001fe200078e00ff */
[----:B------:R-:W-:Y:S02]  /*fa00*/  UIMAD UR15, UR15, UR12, URZ ;  /* 0x0000000c0f0f72a4 */ /* 0x000fe4000f8e023f */
[----:B------:R-:W-:Y:S02]  /*fa10*/  UIMAD.WIDE.U32 UR22, UR16, UR18, URZ ;  /* 0x00000012101672a5 */ /* 0x000fe4000f8e003f */
[----:B------:R-:W-:-:S02]  /*fa20*/  UIMAD.WIDE.U32 UR8, UR14, UR12, URZ ;  /* 0x0000000c0e0872a5 */ /* 0x000fc4000f8e003f */
[----:B------:R-:W-:Y:S01]  /*fa30*/  UIMAD UR16, UR17, UR18, URZ ;  /* 0x00000012111072a4 */ /* 0x000fe2000f8e023f */
[----:B-1----:R-:W-:Y:S01]  /*fa40*/  @P0 SHF.R.U32.HI R5, RZ, R7, R2 ;  /* 0x00000007ff050219 */ /* 0x002fe20000011602 */
[----:B------:R-:W-:Y:S01]  /*fa50*/  UIMAD UR15, UR14, UR13, UR15 ;  /* 0x0000000d0e0f72a4 */ /* 0x000fe2000f8e020f */
[----:B------:R-:W-:Y:S01]  /*fa60*/  IMAD.U32 R2, RZ, RZ, UR22 ;  /* 0x00000016ff027e24 */ /* 0x000fe2000f8e00ff */
[----:B------:R-:W-:Y:S01]  /*fa70*/  UIADD3 UR10, UP1, UP2, UR8, UR10, UR4 ;  /* 0x0000000a080a7290 */ /* 0x000fe2000fa3e004 */
[C---:B------:R-:W-:Y:S01]  /*fa80*/  IADD3 R7, -R5.reuse, RZ, RZ ;  /* 0x000000ff05077210 */ /* 0x040fe20007ffe1ff */
[----:B------:R-:W-:Y:S02]  /*fa90*/  UIADD3 UR16, UR23, UR16, URZ ;  /* 0x0000001017107290 */ /* 0x000fe4000fffe03f */
[----:B------:R-:W-:Y:S01]  /*faa0*/  IMAD.U32 R3, RZ, RZ, UR23 ;  /* 0x00000017ff037e24 */ /* 0x000fe2000f8e00ff */
[----:B------:R-:W-:Y:S02]  /*fab0*/  UIADD3 UR20, UR11, UR20, URZ ;  /* 0x000000140b147290 */ /* 0x000fe4000fffe03f */
[----:B------:R-:W-:Y:S01]  /*fac0*/  UIADD3 UR15, UR9, UR15, URZ ;  /* 0x0000000f090f7290 */ /* 0x000fe2000fffe03f */
[----:B------:R-:W-:Y:S01]  /*fad0*/  IADD3 R2, P0, P1, R5, UR10, R2 ;  /* 0x0000000a05027c10 */ /* 0x000fe2000f91e002 */
[----:B------:R-:W-:Y:S01]  /*fae0*/  IMAD R7, R9, R7, R4 ;  /* 0x0000000709077224 */ /* 0x000fe200078e0204 */
[----:B------:R-:W-:Y:S01]  /*faf0*/  SHF.R.S32.HI R5, RZ, 0x1f, R5 ;  /* 0x0000001fff057819 */ /* 0x000fe20000011405 */
[----:B------:R-:W-:Y:S01]  /*fb00*/  UIADD3.X UR10, UR15, UR20, UR21, UP1, UP2 ;  /* 0x000000140f0a7290 */ /* 0x000fe20008fe4415 */
[----:B------:R-:W-:Y:S01]  /*fb10*/  IMAD.U32 R8, RZ, RZ, UR16 ;  /* 0x00000010ff087e24 */ /* 0x000fe2000f8e00ff */
[----:B------:R-:W-:Y:S01]  /*fb20*/  ULDC.64 UR8, c[0x0][UR19+0x210] ;  /* 0x0000840013087abb */ /* 0x000fe20008000a00 */
[----:B------:R-:W-:Y:S01]  /*fb30*/  SHF.R.S32.HI R4, RZ, 0x1f, R7 ;  /* 0x0000001fff047819 */ /* 0x000fe20000011407 */
[----:B------:R-:W-:-:S02]  /*fb40*/  IMAD R9, R7, UR9, RZ ;  /* 0x0000000907097c24 */ /* 0x000fc4000f8e02ff */
[----:B------:R-:W-:Y:S01]  /*fb50*/  IADD3.X R3, R5, UR10, R8, P0, P1 ;  /* 0x0000000a05037c10 */ /* 0x000fe200087e2408 */
[----:B------:R-:W-:Y:S01]  /*fb60*/  ULDC.64 UR10, c[0x0][0xba8] ;  /* 0x0002ea00000a7ab9 */ /* 0x000fe20000000a00 */
[----:B------:R-:W-:Y:S01]  /*fb70*/  IMAD R9, R4, UR8, R9 ;  /* 0x0000000804097c24 */ /* 0x000fe2000f8e0209 */
[----:B------:R-:W-:Y:S01]  /*fb80*/  @!UP0 ULDC UR10, c[0x0][0xb50] ;  /* 0x0002d400000a8ab9 */ /* 0x000fe20000000800 */
[----:B------:R-:W-:Y:S01]  /*fb90*/  @!UP0 ULDC UR11, c[0x0][0xb54] ;  /* 0x0002d500000b8ab9 */ /* 0x000fe20000000800 */
[----:B------:R-:W-:-:S04]  /*fba0*/  IMAD.WIDE.U32 R2, R7, UR8, R2 ;  /* 0x0000000807027c25 */ /* 0x000fc8000f8e0002 */
[----:B------:R-:W-:Y:S01]  /*fbb0*/  IMAD.IADD R3, R3, 0x1, R9 ;  /* 0x0000000103037824 */ /* 0x000fe200078e0209 */
[----:B------:R-:W-:-:S04]  /*fbc0*/  LEA R4, P0, R2, UR10, 0x2 ;  /* 0x0000000a02047c11 */ /* 0x000fc8000f8010ff */
[----:B------:R-:W-:Y:S01]  /*fbd0*/  LEA.HI.X R5, R2, UR11, R3, 0x2, P0 ;  /* 0x0000000b02057c11 */ /* 0x000fe200080f1403 */
[----:B------:R-:W-:-:S05]  /*fbe0*/  IMAD.MOV.U32 R3, RZ, RZ, -0x800000 ;  /* 0xff800000ff037424 */ /* 0x000fca00078e00ff */
[----:B------:R0:W-:Y:S03]  /*fbf0*/  STG.E desc[UR36][R4.64], R3 ;  /* 0x0000000304007986 */ /* 0x0001e6000c101924 */
.L_x_220:
[----:B------:R-:W-:Y:S05]  /*fc00*/  BSYNC B1 ;  /* 0x0000000000017941 */ /* 0x000fea0003800000 */
.L_x_219:
[----:B------:R-:W-:-:S13]  /*fc10*/  R2UR UR8, R212 ;  /* 0x00000000d40872ca */ /* 0x000fda00000e0000 */
[----:B------:R-:W-:-:S06]  /*fc20*/  UISETP.GT.AND UP0, UPT, UR8, 0x1, UPT ;  /* 0x000000010800788c */ /* 0x000fcc000bf04270 */
[----:B------:R-:W-:-:S13]  /*fc30*/  PLOP3.LUT P0, PT, PT, PT, UP0, 0x80, 0x0 ;  /* 0x000000000000781c */ /* 0x000fda0003f0f008 */
[----:B------:R-:W-:Y:S05]  /*fc40*/  @P0 BRA `(.L_x_215) ;  /* 0x00000008006c0947 */ /* 0x000fea0003800000 */
[----:B------:R-:W2:Y:S01]  /*fc50*/  LDL.LU R2, [R1+0x2c] ;  /* 0x00002c0001027983 */ /* 0x000ea20000300800 */
[----:B------:R-:W1:Y:S01]  /*fc60*/  LDC R11, c[0x0][0xbe8] ;  /* 0x0002fa00ff0b7b82 */ /* 0x000e620000000800 */
[----:B0-----:R-:W-:Y:S01]  /*fc70*/  SHF.R.S32.HI R3, RZ, 0x1f, R6 ;  /* 0x0000001fff037819 */ /* 0x001fe20000011406 */
[----:B------:R-:W-:Y:S01]  /*fc80*/  ULDC.64 UR10, c[0x0][0xaa0] ;  /* 0x0002a800000a7ab9 */ /* 0x000fe20000000a00 */
[----:B------:R-:W-:Y:S01]  /*fc90*/  R2UR UR15, R216 ;  /* 0x00000000d80f72ca */ /* 0x000fe200000e0000 */
[----:B------:R-:W-:Y:S01]  /*fca0*/  UIMAD.WIDE.U32 UR8, UR4, UR10, URZ ;  /* 0x0000000a040872a5 */ /* 0x000fe2000f8e003f */
[----:B------:R-:W-:Y:S01]  /*fcb0*/  BSSY B1, `(.L_x_221) ;  /* 0x0000052000017945 */ /* 0x000fe20003800000 */
[----:B------:R-:W-:-:S04]  /*fcc0*/  UIMAD UR10, UR21, UR10, URZ ;  /* 0x0000000a150a72a4 */ /* 0x000fc8000f8e023f */
[----:B------:R-:W-:-:S04]  /*fcd0*/  UIMAD UR10, UR4, UR11, UR10 ;  /* 0x0000000b040a72a4 */ /* 0x000fc8000f8e020a */
[----:B------:R-:W-:-:S03]  /*fce0*/  UIADD3 UR9, UR9, UR10, URZ ;  /* 0x0000000a09097290 */ /* 0x000fc6000fffe03f */
[----:B------:R-:W-:Y:S02]  /*fcf0*/  ULDC.64 UR10, c[0x0][0xae8] ;  /* 0x0002ba00000a7ab9 */ /* 0x000fe40000000a00 */
[----:B------:R-:W-:-:S04]  /*fd00*/  UIMAD.WIDE.U32 UR8, UR15, UR10, UR8 ;  /* 0x0000000a0f0872a5 */ /* 0x000fc8000f8e0008 */
[----:B------:R-:W-:Y:S01]  /*fd10*/  UIMAD UR9, UR15, UR11, UR9 ;  /* 0x0000000b0f0972a4 */ /* 0x000fe2000f8e0209 */
[----:B-1----:R-:W-:Y:S02]  /*fd20*/  ISETP.NE.AND P0, PT, R11, 0x1, PT ;  /* 0x000000010b00780c */ /* 0x002fe40003f05270 */
[----:B------:R-:W-:Y:S02]  /*fd30*/  ULDC.64 UR10, c[0x0][0xaf0] ;  /* 0x0002bc00000a7ab9 */ /* 0x000fe40000000a00 */
[----:B------:R-:W-:-:S04]  /*fd40*/  UIMAD UR13, UR13, UR10, URZ ;  /* 0x0000000a0d0d72a4 */ /* 0x000fc8000f8e023f */
[----:B------:R-:W-:Y:S02]  /*fd50*/  UIMAD UR4, UR12, UR11, UR13 ;  /* 0x0000000b0c0472a4 */ /* 0x000fe4000f8e020d */
[----:B------:R-:W-:-:S03]  /*fd60*/  UIMAD.WIDE.U32 UR12, UR12, UR10, UR8 ;  /* 0x0000000a0c0c72a5 */ /* 0x000fc6000f8e0008 */
[----:B------:R-:W0:Y:S01]  /*fd70*/  @P0 LDC R7, c[0x0][0xbf0] ;  /* 0x0002fc00ff070b82 */ /* 0x000e220000000800 */
[----:B------:R-:W-:Y:S01]  /*fd80*/  UIADD3 UR4, UR13, UR4, URZ ;  /* 0x000000040d047290 */ /* 0x000fe2000fffe03f */
[----:B------:R-:W-:Y:S01]  /*fd90*/  ULDC.64 UR8, c[0x0][0xae0] ;  /* 0x0002b80000087ab9 */ /* 0x000fe20000000a00 */
[----:B--2---:R-:W-:Y:S02]  /*fda0*/  R2UR UR14, R2 ;  /* 0x00000000020e72ca */ /* 0x004fe400000e0000 */
[----:B------:R-:W-:-:S03]  /*fdb0*/  LEA.HI R2, R3, R6, RZ, 0x3 ;  /* 0x0000000603027211 */ /* 0x000fc600078f18ff */
[----:B------:R-:W1:Y:S01]  /*fdc0*/  @P0 LDC R3, c[0x0][0xbec] ;  /* 0x0002fb00ff030b82 */ /* 0x000e620000000800 */
[----:B------:R-:W-:Y:S02]  /*fdd0*/  LOP3.LUT R5, R2, 0xfffffff8, RZ, 0xc0, !PT ;  /* 0xfffffff802057812 */ /* 0x000fe400078ec0ff */
[----:B------:R-:W-:-:S03]  /*fde0*/  SHF.R.S32.HI R13, RZ, 0x3, R2 ;  /* 0x00000003ff0d7819 */ /* 0x000fc60000011402 */
[----:B------:R-:W-:Y:S02]  /*fdf0*/  IMAD.IADD R8, R6, 0x1, -R5 ;  /* 0x0000000106087824 */ /* 0x000fe400078e0a05 */
[----:B------:R-:W-:Y:S02]  /*fe00*/  IMAD.U32 R5, RZ, RZ, UR14 ;  /* 0x0000000eff057e24 */ /* 0x000fe4000f8e00ff */
[----:B------:R-:W-:-:S04]  /*fe10*/  IMAD R2, R8, 0x20, R13 ;  /* 0x0000002008027824 */ /* 0x000fc800078e020d */
[----:B------:R-:W-:-:S04]  /*fe20*/  IMAD R6, R5, 0x80, R2 ;  /* 0x0000008005067824 */ /* 0x000fc800078e0202 */
[----:B------:R-:W-:Y:S02]  /*fe30*/  IMAD.MOV.U32 R5, RZ, RZ, R6 ;  /* 0x000000ffff057224 */ /* 0x000fe400078e0006 */
[----:B-1----:R-:W-:-:S04]  /*fe40*/  @P0 IMAD.HI.U32 R2, R6, R3, RZ ;  /* 0x0000000306020227 */ /* 0x002fc800078e00ff */
[----:B------:R-:W-:Y:S01]  /*fe50*/  IMAD.U32 R3, RZ, RZ, UR13 ;  /* 0x0000000dff037e24 */ /* 0x000fe2000f8e00ff */
[----:B0-----:R-:W-:Y:S01]  /*fe60*/  @P0 SHF.R.U32.HI R5, RZ, R7, R2 ;  /* 0x00000007ff050219 */ /* 0x001fe20000011602 */
[----:B------:R-:W-:Y:S02]  /*fe70*/  IMAD.U32 R2, RZ, RZ, UR12 ;  /* 0x0000000cff027e24 */ /* 0x000fe4000f8e00ff */
[----:B------:R-:W-:Y:S01]  /*fe80*/  IMAD.U32 R3, RZ, RZ, UR4 ;  /* 0x00000004ff037e24 */ /* 0x000fe2000f8e00ff */
[--C-:B------:R-:W-:Y:S01]  /*fe90*/  SHF.R.S32.HI R4, RZ, 0x1f, R5.reuse ;  /* 0x0000001fff047819 */ /* 0x100fe20000011405 */
[----:B------:R-:W-:Y:S02]  /*fea0*/  IMAD.MOV R7, RZ, RZ, -R5 ;  /* 0x000000ffff077224 */ /* 0x000fe400078e0a05 */
[----:B------:R-:W-:-:S04]  /*feb0*/  IMAD.WIDE.U32 R2, R5, UR8, R2 ;  /* 0x0000000805027c25 */ /* 0x000fc8000f8e0002 */
[----:B------:R-:W-:Y:S02]  /*fec0*/  IMAD R7, R11, R7, R6 ;  /* 0x000000070b077224 */ /* 0x000fe400078e0206 */
[----:B------:R-:W-:Y:S02]  /*fed0*/  IMAD R4, R4, UR8, RZ ;  /* 0x0000000804047c24 */ /* 0x000fe4000f8e02ff */
[----:B------:R-:W-:Y:S02]  /*fee0*/  IMAD.U32 R6, RZ, RZ, UR14 ;  /* 0x0000000eff067e24 */ /* 0x000fe4000f8e00ff */
[----:B------:R-:W-:Y:S01]  /*fef0*/  IMAD R9, R5, UR9, R4 ;  /* 0x0000000905097c24 */ /* 0x000fe2000f8e0204 */
[----:B------:R-:W-:Y:S01]  /*ff00*/  SHF.R.S32.HI R4, RZ, 0x1f, R7 ;  /* 0x0000001fff047819 */ /* 0x000fe20000011407 */
[----:B------:R-:W-:Y:S01]  /*ff10*/  ULDC.64 UR8, c[0x0][0xad8] ;  /* 0x0002b60000087ab9 */ /* 0x000fe20000000a00 */
[----:B------:R-:W-:Y:S02]  /*ff20*/  IMAD R6, R6, 0x80, R13 ;  /* 0x0000008006067824 */ /* 0x000fe400078e020d */
[----:B------:R-:W-:Y:S01]  /*ff30*/  IADD3 R3, R3, R9, RZ ;  /* 0x0000000903037210 */ /* 0x000fe20007ffe0ff */
[----:B------:R-:W-:-:S02]  /*ff40*/  IMAD R4, R4, UR8, RZ ;  /* 0x0000000804047c24 */ /* 0x000fc4000f8e02ff */
[----:B-----5:R-:W-:Y:S02]  /*ff50*/  IMAD R11, R0, R11, RZ ;  /* 0x0000000b000b7224 */ /* 0x020fe400078e02ff */
[C---:B------:R-:W-:Y:S02]  /*ff60*/  IMAD R5, R7.reuse, UR9, R4 ;  /* 0x0000000907057c24 */ /* 0x040fe4000f8e0204 */
[----:B------:R-:W-:Y:S01]  /*ff70*/  IMAD.WIDE.U32 R2, R7, UR8, R2 ;  /* 0x0000000807027c25 */ /* 0x000fe2000f8e0002 */
[----:B------:R-:W-:-:S03]  /*ff80*/  ULDC.64 UR8, c[0x0][0xa80] ;  /* 0x0002a00000087ab9 */ /* 0x000fc60000000a00 */
[----:B------:R-:W-:Y:S02]  /*ff90*/  VIADD R4, R6, 0x40 ;  /* 0x0000004006047836 */ /* 0x000fe40000000000 */
[----:B------:R-:W-:Y:S01]  /*ffa0*/  IMAD.IADD R3, R3, 0x1, R5 ;  /* 0x0000000103037824 */ /* 0x000fe200078e0205 */
[----:B------:R-:W-:Y:S01]  /*ffb0*/  LEA R5, P2, R2, UR8, 0x1 ;  /* 0x0000000802057c11 */ /* 0x000fe2000f8408ff */
[----:B------:R-:W-:Y:S01]  /*ffc0*/  VIADD R0, R6, 0x20 ;  /* 0x0000002006007836 */ /* 0x000fe20000000000 */
[-C--:B------:R-:W-:Y:S01]  /*ffd0*/  ISETP.GE.AND P0, PT, R4, R11.reuse, PT ;  /* 0x0000000b0400720c */ /* 0x080fe20003f06270 */
[----:B------:R-:W-:Y:S01]  /*ffe0*/  IMAD.SHL.U32 R7, R8, 0x8, RZ ;  /* 0x0000000808077824 */ /* 0x000fe200078e00ff */
[----:B------:R-:W-:Y:S02]  /*fff0*/  LEA.HI.X R4, R2, UR9, R3, 0x1, P2 ;  /* 0x0000000902047c11 */ /* 0x000fe400090f0c03 */
[-C--:B------:R-:W-:Y:S01]  /*10000*/  ISETP.GE.AND P2, PT, R6, R11.reuse, PT ;  /* 0x0000000b0600720c */ /* 0x080fe20003f46270 */
[C---:B------:R-:W-:Y:S01]  /*10010*/  VIADD R9, R7.reuse, 0xc0 ;  /* 0x000000c007097836 */ /* 0x040fe20000000000 */
[----:B------:R-:W-:Y:S01]  /*10020*/  ISETP.GE.AND P1, PT, R0, R11, PT ;  /* 0x0000000b0000720c */ /* 0x000fe20003f26270 */
[C---:B------:R-:W-:Y:S01]  /*10030*/  VIADD R15, R7.reuse, 0x40 ;  /* 0x00000040070f7836 */ /* 0x040fe20000000000 */
[----:B------:R0:W1:Y:S01]  /*10040*/  SHFL.IDX PT, R2, R5, RZ, 0x181f ;  /* 0x00181fff05027589 */ /* 0x00006200000e0000 */
[----:B------:R-:W-:Y:S01]  /*10050*/  VIADD R13, R7, 0x80 ;  /* 0x00000080070d7836 */ /* 0x000fe20000000000 */
[----:B------:R-:W-:-:S02]  /*10060*/  SHF.R.S32.HI R8, RZ, 0x1f, R7 ;  /* 0x0000001fff087819 */ /* 0x000fc40000011407 */
[----:B------:R0:W2:Y:S01]  /*10070*/  SHFL.IDX PT, R0, R4, RZ, 0x181f ;  /* 0x00181fff04007589 */ /* 0x0000a200000e0000 */
[----:B------:R-:W-:Y:S02]  /*10080*/  SHF.R.S32.HI R10, RZ, 0x1f, R9 ;  /* 0x0000001fff0a7819 */ /* 0x000fe40000011409 */
[----:B------:R-:W-:Y:S02]  /*10090*/  SHF.R.S32.HI R12, RZ, 0x1f, R15 ;  /* 0x0000001fff0c7819 */ /* 0x000fe4000001140f */
[----:B------:R-:W-:Y:S01]  /*100a0*/  SHF.R.S32.HI R14, RZ, 0x1f, R13 ;  /* 0x0000001fff0e7819 */ /* 0x000fe2000001140d */
[----:B------:R-:W-:Y:S06]  /*100b0*/  @P2 BRA `(.L_x_222) ;  /* 0x0000000000442947 */ /* 0x000fec0003800000 */
        /* <DEDUP_REMOVED lines=8> */
[----:B------:R3:W-:Y:S01]  /*10140*/  @!P5 ST.E.128 desc[UR36][R18.64], RZ ;  /* 0x000000ff1200d985 */ /* 0x0007e2000c101d24 */
[----:B------:R-:W-:Y:S02]  /*10150*/  @!P4 LEA.HI.X R21, R15, R0, R12, 0x1, P6 ;  /* 0x000000000f15c211 */ /* 0x000fe400030f0c0c */
[----:B------:R-:W-:-:S03]  /*10160*/  @!P3 LEA R24, P6, R13, R2, 0x1 ;  /* 0x000000020d18b211 */ /* 0x000fc600078c08ff */
[----:B------:R3:W-:Y:S01]  /*10170*/  @!P4 ST.E.128 desc[UR36][R20.64], RZ ;  /* 0x000000ff1400c985 */ /* 0x0007e2000c101d24 */
[----:B------:R-:W-:Y:S02]  /*10180*/  @!P3 LEA.HI.X R25, R13, R0, R14, 0x1, P6 ;  /* 0x000000000d19b211 */ /* 0x000fe400030f0c0e */
[----:B------:R-:W-:-:S03]  /*10190*/  @!P2 LEA R2, P6, R9, R2, 0x1 ;  /* 0x000000020902a211 */ /* 0x000fc600078c08ff */
[----:B------:R3:W-:Y:S01]  /*101a0*/  @!P3 ST.E.128 desc[UR36][R24.64], RZ ;  /* 0x000000ff1800b985 */ /* 0x0007e2000c101d24 */
[----:B------:R-:W-:-:S05]  /*101b0*/  @!P2 LEA.HI.X R3, R9, R0, R10, 0x1, P6 ;  /* 0x000000000903a211 */ /* 0x000fca00030f0c0a */
[----:B------:R3:W-:Y:S04]  /*101c0*/  @!P2 ST.E.128 desc[UR36][R2.64], RZ ;  /* 0x000000ff0200a985 */ /* 0x0007e8000c101d24 */
.L_x_222:
[----:B------:R-:W-:Y:S05]  /*101d0*/  BSYNC B1 ;  /* 0x0000000000017941 */ /* 0x000fea0003800000 */
.L_x_221:
[----:B--2---:R2:W4:Y:S01]  /*101e0*/  SHFL.IDX PT, R0, R4, 0x1, 0x181f ;  /* 0x00381f0004007f89 */ /* 0x00452200000e0000 */
[----:B------:R-:W-:Y:S03]  /*101f0*/  BSSY B1, `(.L_x_223) ;  /* 0x0000014000017945 */ /* 0x000fe60003800000 */
[----:B-1-3--:R2:W1:Y:S01]  /*10200*/  SHFL.IDX PT, R2, R5, 0x1, 0x181f ;  /* 0x00381f0005027f89 */ /* 0x00a46200000e0000 */
[----:B------:R-:W-:Y:S05]  /*10210*/  @P1 BRA `(.L_x_224) ;  /* 0x0000000000441947 */ /* 0x000fea0003800000 */
[----:B------:R-:W-:Y:S02]  /*10220*/  ULDC UR4, c[0x0][0xac8] ;  /* 0x0002b20000047ab9 */ /* 0x000fe40000000800 */
[----:B------:R-:W-:Y:S02]  /*10230*/  ISETP.GE.AND P4, PT, R7, UR4, PT ;  /* 0x0000000407007c0c */ /* 0x000fe4000bf86270 */
[----:B------:R-:W-:Y:S02]  /*10240*/  ISETP.GE.AND P3, PT, R15, UR4, PT ;  /* 0x000000040f007c0c */ /* 0x000fe4000bf66270 */
[----:B------:R-:W-:Y:S02]  /*10250*/  ISETP.GE.AND P2, PT, R13, UR4, PT ;  /* 0x000000040d007c0c */ /* 0x000fe4000bf46270 */
[----:B------:R-:W-:-:S07]  /*10260*/  ISETP.GE.AND P1, PT, R9, UR4, PT ;  /* 0x0000000409007c0c */ /* 0x000fce000bf26270 */
[-C--:B-1----:R-:W-:Y:S02]  /*10270*/  @!P4 LEA R18, P6, R7, R2.reuse, 0x1 ;  /* 0x000000020712c211 */ /* 0x082fe400078c08ff */
[----:B------:R-:W-:Y:S02]  /*10280*/  @!P3 LEA R20, P5, R15, R2, 0x1 ;  /* 0x000000020f14b211 */ /* 0x000fe400078a08ff */
[----:B----4-:R-:W-:Y:S02]  /*10290*/  @!P4 LEA.HI.X R19, R7, R0, R8, 0x1, P6 ;  /* 0x000000000713c211 */ /* 0x010fe400030f0c08 */
[----:B------:R-:W-:Y:S02]  /*102a0*/  @!P2 LEA R24, P6, R13, R2, 0x1 ;  /* 0x000000020d18a211 */ /* 0x000fe400078c08ff */
[----:B------:R-:W-:Y:S01]  /*102b0*/  @!P3 LEA.HI.X R21, R15, R0, R12, 0x1, P5 ;  /* 0x000000000f15b211 */ /* 0x000fe200028f0c0c */
[----:B------:R3:W-:Y:S01]  /*102c0*/  @!P4 ST.E.128 desc[UR36][R18.64], RZ ;  /* 0x000000ff1200c985 */ /* 0x0007e2000c101d24 */
[----:B------:R-:W-:-:S02]  /*102d0*/  @!P1 LEA R2, P5, R9, R2, 0x1 ;  /* 0x0000000209029211 */ /* 0x000fc400078a08ff */
[-C--:B------:R-:W-:Y:S01]  /*102e0*/  @!P2 LEA.HI.X R25, R13, R0.reuse, R14, 0x1, P6 ;  /* 0x000000000d19a211 */ /* 0x080fe200030f0c0e */
[----:B------:R3:W-:Y:S01]  /*102f0*/  @!P3 ST.E.128 desc[UR36][R20.64], RZ ;  /* 0x000000ff1400b985 */ /* 0x0007e2000c101d24 */
[----:B------:R-:W-:-:S03]  /*10300*/  @!P1 LEA.HI.X R3, R9, R0, R10, 0x1, P5 ;  /* 0x0000000009039211 */ /* 0x000fc600028f0c0a */
[----:B------:R3:W-:Y:S04]  /*10310*/  @!P2 ST.E.128 desc[UR36][R24.64], RZ ;  /* 0x000000ff1800a985 */ /* 0x0007e8000c101d24 */
[----:B------:R3:W-:Y:S02]  /*10320*/  @!P1 ST.E.128 desc[UR36][R2.64], RZ ;  /* 0x000000ff02009985 */ /* 0x0007e4000c101d24 */
.L_x_224:
[----:B------:R-:W-:Y:S05]  /*10330*/  BSYNC B1 ;  /* 0x0000000000017941 */ /* 0x000fea0003800000 */
.L_x_223:
[----:B----4-:R4:W0:Y:S01]  /*10340*/  SHFL.IDX PT, R0, R4, 0x2, 0x181f ;  /* 0x00581f0004007f89 */ /* 0x01082200000e0000 */
        /* <DEDUP_REMOVED lines=9> */
[-C--:B------:R-:W-:Y:S02]  /*103e0*/  @!P2 LEA R20, P5, R15, R2.reuse, 0x1 ;  /* 0x000000020f14a211 */ /* 0x080fe400078a08ff */
[----:B------:R-:W-:Y:S02]  /*103f0*/  @!P1 LEA R24, P4, R13, R2, 0x1 ;  /* 0x000000020d189211 */ /* 0x000fe400078808ff */
[----:B0-----:R-:W-:Y:S02]  /*10400*/  @!P3 LEA.HI.X R19, R7, R0, R8, 0x1, P6 ;  /* 0x000000000713b211 */ /* 0x001fe400030f0c08 */
[----:B------:R-:W-:Y:S02]  /*10410*/  @!P0 LEA R2, P6, R9, R2, 0x1 ;  /* 0x0000000209028211 */ /* 0x000fe400078c08ff */
[-C--:B------:R-:W-:Y:S01]  /*10420*/  @!P2 LEA.HI.X R21, R15, R0.reuse, R12, 0x1, P5 ;  /* 0x000000000f15a211 */ /* 0x080fe200028f0c0c */
[----:B------:R3:W-:Y:S01]  /*10430*/  @!P3 ST.E.128 desc[UR36][R18.64], RZ ;  /* 0x000000ff1200b985 */ /* 0x0007e2000c101d24 */
[----:B------:R-:W-:-:S02]  /*10440*/  @!P1 LEA.HI.X R25, R13, R0, R14, 0x1, P4 ;  /* 0x000000000d199211 */ /* 0x000fc400020f0c0e */
[----:B------:R-:W-:Y:S01]  /*10450*/  @!P0 LEA.HI.X R3, R9, R0, R10, 0x1, P6 ;  /* 0x0000000009038211 */ /* 0x000fe200030f0c0a */
[----:B------:R3:W-:Y:S04]  /*10460*/  @!P2 ST.E.128 desc[UR36][R20.64], RZ ;  /* 0x000000ff1400a985 */ /* 0x0007e8000c101d24 */
[----:B------:R3:W-:Y:S04]  /*10470*/  @!P1 ST.E.128 desc[UR36][R24.64], RZ ;  /* 0x000000ff18009985 */ /* 0x0007e8000c101d24 */
[----:B------:R3:W-:Y:S02]  /*10480*/  @!P0 ST.E.128 desc[UR36][R2.64], RZ ;  /* 0x000000ff02008985 */ /* 0x0007e4000c101d24 */
.L_x_226:
[----:B------:R-:W-:Y:S05]  /*10490*/  BSYNC B1 ;  /* 0x0000000000017941 */ /* 0x000fea0003800000 */
.L_x_225:
[----:B0-----:R-:W-:Y:S01]  /*104a0*/  VIADD R0, R6, 0x60 ;  /* 0x0000006006007836 */ /* 0x001fe20000000000 */
[----:B--2-4-:R-:W0:Y:S04]  /*104b0*/  SHFL.IDX PT, R4, R4, 0x3, 0x181f ;  /* 0x00781f0004047f89 */ /* 0x014e2800000e0000 */
[----:B------:R-:W-:Y:S01]  /*104c0*/  ISETP.GE.AND P0, PT, R0, R11, PT ;  /* 0x0000000b0000720c */ /* 0x000fe20003f06270 */
[----:B-1-3--:R1:W2:-:S12]  /*104d0*/  SHFL.IDX PT, R2, R5, 0x3, 0x181f ;  /* 0x00781f0005027f89 */ /* 0x00a29800000e0000 */
[----:B-1----:R-:W-:Y:S05]  /*104e0*/  @P0 BRA `(.L_x_215) ;  /* 0x0000000000440947 */ /* 0x002fea0003800000 */
[----:B------:R-:W-:Y:S02]  /*104f0*/  ULDC UR4, c[0x0][0xac8] ;  /* 0x0002b20000047ab9 */ /* 0x000fe40000000800 */
[----:B------:R-:W-:Y:S02]  /*10500*/  ISETP.GE.AND P3, PT, R7, UR4, PT ;  /* 0x0000000407007c0c */ /* 0x000fe4000bf66270 */
[----:B------:R-:W-:Y:S02]  /*10510*/  ISETP.GE.AND P2, PT, R15, UR4, PT ;  /* 0x000000040f007c0c */ /* 0x000fe4000bf46270 */
[----:B------:R-:W-:Y:S02]  /*10520*/  ISETP.GE.AND P1, PT, R13, UR4, PT ;  /* 0x000000040d007c0c */ /* 0x000fe4000bf26270 */
[----:B------:R-:W-:-:S07]  /*10530*/  ISETP.GE.AND P0, PT, R9, UR4, PT ;  /* 0x0000000409007c0c */ /* 0x000fce000bf06270 */
[----:B--2---:R-:W-:-:S04]  /*10540*/  @!P3 LEA R6, P4, R7, R2, 0x1 ;  /* 0x000000020706b211 */ /* 0x004fc800078808ff */
[----:B0-----:R-:W-:Y:S02]  /*10550*/  @!P3 LEA.HI.X R7, R7, R4, R8, 0x1, P4 ;  /* 0x000000040707b211 */ /* 0x001fe400020f0c08 */
[-C--:B------:R-:W-:Y:S02]  /*10560*/  @!P2 LEA R18, P4, R15, R2.reuse, 0x1 ;  /* 0x000000020f12a211 */ /* 0x080fe400078808ff */
[-C--:B------:R-:W-:Y:S01]  /*10570*/  @!P1 LEA R20, P5, R13, R2.reuse, 0x1 ;  /* 0x000000020d149211 */ /* 0x080fe200078a08ff */
[----:B------:R0:W-:Y:S01]  /*10580*/  @!P3 ST.E.128 desc[UR36][R6.64], RZ ;  /* 0x000000ff0600b985 */ /* 0x0001e2000c101d24 */
[----:B------:R-:W-:Y:S02]  /*10590*/  @!P0 LEA R2, P6, R9, R2, 0x1 ;  /* 0x0000000209028211 */ /* 0x000fe400078c08ff */
[-C--:B------:R-:W-:Y:S02]  /*105a0*/  @!P2 LEA.HI.X R19, R15, R4.reuse, R12, 0x1, P4 ;  /* 0x000000040f13a211 */ /* 0x080fe400020f0c0c */
[----:B------:R-:W-:-:S02]  /*105b0*/  @!P1 LEA.HI.X R21, R13, R4, R14, 0x1, P5 ;  /* 0x000000040d159211 */ /* 0x000fc400028f0c0e */
[----:B------:R-:W-:Y:S01]  /*105c0*/  @!P0 LEA.HI.X R3, R9, R4, R10, 0x1, P6 ;  /* 0x0000000409038211 */ /* 0x000fe200030f0c0a */
[----:B------:R0:W-:Y:S04]  /*105d0*/  @!P2 ST.E.128 desc[UR36][R18.64], RZ ;  /* 0x000000ff1200a985 */ /* 0x0001e8000c101d24 */
[----:B------:R0:W-:Y:S04]  /*105e0*/  @!P1 ST.E.128 desc[UR36][R20.64], RZ ;  /* 0x000000ff14009985 */ /* 0x0001e8000c101d24 */
[----:B------:R0:W-:Y:S02]  /*105f0*/  @!P0 ST.E.128 desc[UR36][R2.64], RZ ;  /* 0x000000ff02008985 */ /* 0x0001e4000c101d24 */
.L_x_215:
[----:B------:R-:W-:Y:S05]  /*10600*/  BSYNC B0 ;  /* 0x0000000000007941 */ /* 0x000fea0003800000 */
.L_x_205:
[----:B------:R-:W-:Y:S02]  /*10610*/  ULDC UR4, c[0x0][0xc3c] ;  /* 0x00030f0000047ab9 */ /* 0x000fe40000000800 */
[----:B------:R-:W-:-:S06]  /*10620*/  UISETP.GE.AND UP0, UPT, UR7, UR4, UPT ;  /* 0x000000040700728c */ /* 0x000fcc000bf06270 */
[----:B------:R-:W-:-:S13]  /*10630*/  PLOP3.LUT P0, PT, PT, PT, UP0, 0x80, 0x0 ;  /* 0x000000000000781c */ /* 0x000fda0003f0f008 */
[----:B------:R-:W-:Y:S05]  /*10640*/  @!P0 BRA `(.L_x_227) ;  /* 0xffffff0800908947 */ /* 0x000fea000383ffff */
[----:B------:R-:W-:Y:S05]  /*10650*/  EXIT ;  /* 0x000000000000794d */ /* 0x000fea0003800000 */
.L_x_176:
[----:B------:R-:W-:-:S08]  /*10660*/  NOP ;  /* 0x0000000000007918 */ /* 0x000fd00000000000 */
[----:B0-----:R-:W0:-:S00]  /*10670*/  USETMAXREG.DEALLOC.CTAPOOL 0x28 ;  /* 0x00000028000079c8 */ /* 0x001e0000080e0500 */
[----:B0-----:R-:W-:Y:S01]  /*10680*/  LOP3.LUT R2, R2, 0x3, RZ, 0xc0, !PT ;  /* 0x0000000302027812 */ /* 0x001fe200078ec0ff */
[----:B------:R-:W-:Y:S01]  /*10690*/  IMAD.MOV.U32 R6, RZ, RZ, RZ ;  /* 0x000000ffff067224 */ /* 0x000fe200078e00ff */
[----:B------:R-:W-:-:S04]  /*106a0*/  LOP3.LUT R23, R23, 0xfffffeff, RZ, 0xc0, !PT ;  /* 0xfffffeff17177812 */ /* 0x000fc800078ec0ff */
[----:B------:R-:W0:Y:S02]  /*106b0*/  SHFL.IDX PT, R2, R2, RZ, 0x1f ;  /* 0x00001fff02027589 */ /* 0x000e2400000e0000 */
[----:B0-----:R-:W-:-:S13]  /*106c0*/  ISETP.NE.AND P0, PT, R2, RZ, PT ;  /* 0x000000ff0200720c */ /* 0x001fda0003f05270 */
[----:B------:R-:W-:Y:S01]  /*106d0*/  @P0 LOP3.LUT R23, R23, 0x100, RZ, 0xfc, !PT ;  /* 0x0000010017170812 */ /* 0x000fe200078efcff */
[----:B------:R-:W-:Y:S06]  /*106e0*/  @!P0 BRA `(.L_x_228) ;  /* 0x00000000001c8947 */ /* 0x000fec0003800000 */
[----:B------:R-:W0:Y:S08]  /*106f0*/  S2UR UR5, SR_CgaCtaId ;  /* 0x00000000000579c3 */ /* 0x000e300000008800 */
[----:B------:R-:W-:Y:S06]  /*10700*/  BAR.SYNC.DEFER_BLOCKING 0x5, 0x180 ;  /* 0x0146000000007b1d */ /* 0x000fec0000010000 */
[----:B------:R-:W-:-:S02]  /*10710*/  UMOV UR4, 0x400 ;  /* 0x0000040000047882 */ /* 0x000fc40000000000 */
[----:B0-----:R-:W-:-:S09]  /*10720*/  ULEA UR4, UR5, UR4, 0x18 ;  /* 0x0000000405047291 */ /* 0x001fd2000f8ec03f */
[----:B------:R-:W0:Y:S01]  /*10730*/  LDS.128 R16, [UR4+0x388d0] ;  /* 0x0388d004ff107984 */ /* 0x000e220008000c00 */
[----:B------:R-:W-:Y:S06]  /*10740*/  BAR.ARV 0x4, 0x180 ;  /* 0x0106000000007b1d */ /* 0x000fec0000002000 */
[----:B------:R-:W-:Y:S05]  /*10750*/  BRA `(.L_x_229) ;  /* 0x0000000800947947 */ /* 0x000fea0003800000 */
.L_x_228:
[----:B------:R-:W-:Y:S01]  /*10760*/  LOP3.LUT R7, R0, 0x1f, RZ, 0xc0, !PT ;  /* 0x0000001f00077812 */ /* 0x000fe200078ec0ff */
[----:B------:R-:W-:Y:S01]  /*10770*/  ULDC UR4, c[0x0][0xc3c] ;  /* 0x00030f0000047ab9 */ /* 0x000fe20000000800 */
[----:B------:R-:W-:Y:S01]  /*10780*/  IMAD.MOV.U32 R9, RZ, RZ, RZ ;  /* 0x000000ffff097224 */ /* 0x000fe200078e00ff */
[----:B------:R-:W0:Y:S01]  /*10790*/  S2UR UR6, SR_CTAID.X ;  /* 0x00000000000679c3 */ /* 0x000e220000002500 */
[----:B------:R-:W-:Y:S01]  /*107a0*/  ISETP.NE.AND P0, PT, R7, 0x1f, PT ;  /* 0x0000001f0700780c */ /* 0x000fe20003f05270 */
[----:B------:R-:W-:-:S03]  /*107b0*/  ULDC UR5, c[0x0][0xc38] ;  /* 0x00030e0000057ab9 */ /* 0x000fc60000000800 */
[----:B------:R-:W-:-:S13]  /*107c0*/  ISETP.GE.OR P1, PT, R7, UR4, !P0 ;  /* 0x0000000407007c0c */ /* 0x000fda000c726670 */
[----:B------:R-:W1:Y:S08]  /*107d0*/  @!P1 LDC.64 R4, c[0x0][0xc80] ;  /* 0x00032000ff049b82 */ /* 0x000e700000000a00 */
[----:B------:R-:W2:Y:S01]  /*107e0*/  @!P1 LDC.64 R2, c[0x0][0xc78] ;  /* 0x00031e00ff029b82 */ /* 0x000ea20000000a00 */
[----:B-1----:R-:W-:-:S05]  /*107f0*/  @!P1 IMAD.WIDE.U32 R4, R7, 0x4, R4 ;  /* 0x0000000407049825 */ /* 0x002fca00078e0004 */
[----:B------:R-:W3:Y:S01]  /*10800*/  @!P1 LDG.E R6, desc[UR36][R4.64] ;  /* 0x0000002404069981 */ /* 0x000ee2000c1e1900 */
[----:B--2---:R-:W-:-:S05]  /*10810*/  @!P1 IMAD.WIDE.U32 R2, R7, 0x4, R2 ;  /* 0x0000000407029825 */ /* 0x004fca00078e0002 */
[----:B------:R-:W3:Y:S01]  /*10820*/  @!P1 LDG.E R9, desc[UR36][R2.64] ;  /* 0x0000002402099981 */ /* 0x000ee2000c1e1900 */
[C---:B------:R-:W-:Y:S02]  /*10830*/  ISETP.NE.AND P1, PT, R7.reuse, RZ, PT ;  /* 0x000000ff0700720c */ /* 0x040fe40003f25270 */
[C---:B------:R-:W-:Y:S02]  /*10840*/  ISETP.GE.U32.AND P2, PT, R7.reuse, 0x2, PT ;  /* 0x000000020700780c */ /* 0x040fe40003f46070 */
[C---:B------:R-:W-:Y:S02]  /*10850*/  ISETP.GE.U32.AND P3, PT, R7.reuse, 0x4, PT ;  /* 0x000000040700780c */ /* 0x040fe40003f66070 */
[C---:B------:R-:W-:Y:S02]  /*10860*/  ISETP.GE.U32.AND P4, PT, R7.reuse, 0x8, PT ;  /* 0x000000080700780c */ /* 0x040fe40003f86070 */
[----:B------:R-:W-:Y:S01]  /*10870*/  ISETP.GE.U32.AND P5, PT, R7, 0x10, PT ;  /* 0x000000100700780c */ /* 0x000fe20003fa6070 */
[----:B------:R-:W-:Y:S01]  /*10880*/  UMOV UR4, URZ ;  /* 0x0000003f00047c82 */ /* 0x000fe20008000000 */
[----:B---3--:R-:W-:-:S05]  /*10890*/  IMAD R8, R6, R9, RZ ;  /* 0x0000000906087224 */ /* 0x008fca00078e02ff */
[----:B------:R-:W1:Y:S02]  /*108a0*/  SHFL.UP PT, R10, R8, 0x1, RZ ;  /* 0x04200000080a7989 */ /* 0x000e6400000e00ff */
[----:B-1----:R-:W-:-:S05]  /*108b0*/  SEL R11, R10, RZ, P1 ;  /* 0x000000ff0a0b7207 */ /* 0x002fca0000800000 */
[----:B------:R-:W-:-:S05]  /*108c0*/  IMAD.IADD R11, R8, 0x1, R11 ;  /* 0x00000001080b7824 */ /* 0x000fca00078e020b */
        /* <DEDUP_REMOVED lines=10> */
[----:B-1----:R-:W-:-:S04]  /*10970*/  SEL R5, R4, RZ, P5 ;  /* 0x000000ff04057207 */ /* 0x002fc80002800000 */
[----:B------:R-:W-:-:S05]  /*10980*/  IADD3 R5, R2, R5, RZ ;  /* 0x0000000502057210 */ /* 0x000fca0007ffe0ff */
[----:B------:R-:W1:Y:S02]  /*10990*/  SHFL.IDX PT, R8, R5, 0x1f, 0x1f ;  /* 0x03e01f0005087f89 */ /* 0x000e6400000e0000 */
[----:B-1----:R-:W-:-:S05]  /*109a0*/  IMAD R8, R8, UR5, RZ ;  /* 0x0000000508087c24 */ /* 0x002fca000f8e02ff */
[----:B0-----:R-:W-:Y:S01]  /*109b0*/  ISETP.GT.AND P6, PT, R8, UR6, PT ;  /* 0x0000000608007c0c */ /* 0x001fe2000bfc4270 */
[----:B------:R-:W-:-:S12]  /*109c0*/  IMAD.MOV.U32 R3, RZ, RZ, R8 ;  /* 0x000000ffff037224 */ /* 0x000fd800078e0008 */
[----:B------:R-:W-:Y:S05]  /*109d0*/  @P6 BRA `(.L_x_230) ;  /* 0x0000000000986947 */ /* 0x000fea0003800000 */
[----:B------:R-:W-:Y:S01]  /*109e0*/  IMAD.MOV.U32 R8, RZ, RZ, R3 ;  /* 0x000000ffff087224 */ /* 0x000fe200078e0003 */
[----:B------:R-:W-:Y:S01]  /*109f0*/  UMOV UR4, URZ ;  /* 0x0000003f00047c82 */ /* 0x000fe20008000000 */
[----:B------:R-:W-:-:S05]  /*10a00*/  ULDC UR5, c[0x0][0xc38] ;  /* 0x00030e0000057ab9 */ /* 0x000fca0000000800 */
.L_x_232:
[----:B------:R-:W0:Y:S01]  /*10a10*/  LDC R2, c[0x0][0xc3c] ;  /* 0x00030f00ff027b82 */ /* 0x000e220000000800 */
[----:B------:R-:W-:-:S06]  /*10a20*/  UIADD3 UR4, UR4, 0x1f, URZ ;  /* 0x0000001f04047890 */ /* 0x000fcc000fffe03f */
[----:B0-----:R-:W-:-:S13]  /*10a30*/  ISETP.LE.AND P6, PT, R2, UR4, PT ;  /* 0x0000000402007c0c */ /* 0x001fda000bfc3270 */
[----:B------:R-:W-:Y:S05]  /*10a40*/  @P6 BRA `(.L_x_231) ;  /* 0x0000000400ac6947 */ /* 0x000fea0003800000 */
[----:B------:R-:W-:Y:S02]  /*10a50*/  VIADD R9, R7, UR4 ;  /* 0x0000000407097c36 */ /* 0x000fe40008000000 */
[----:B------:R-:W-:-:S03]  /*10a60*/  IMAD.MOV.U32 R6, RZ, RZ, RZ ;  /* 0x000000ffff067224 */ /* 0x000fc600078e00ff */
[----:B------:R-:W-:-:S13]  /*10a70*/  ISETP.GE.OR P6, PT, R9, R2, !P0 ;  /* 0x000000020900720c */ /* 0x000fda00047c6670 */
[----:B------:R-:W0:Y:S08]  /*10a80*/  @!P6 LDC.64 R4, c[0x0][0xc80] ;  /* 0x00032000ff04eb82 */ /* 0x000e300000000a00 */
[----:B------:R-:W1:Y:S01]  /*10a90*/  @!P6 LDC.64 R2, c[0x0][0xc78] ;  /* 0x00031e00ff02eb82 */ /* 0x000e620000000a00 */
[----:B0-----:R-:W-:-:S05]  /*10aa0*/  @!P6 IMAD.WIDE R4, R9, 0x4, R4 ;  /* 0x000000040904e825 */ /* 0x001fca00078e0204 */
[----:B------:R-:W2:Y:S01]  /*10ab0*/  @!P6 LDG.E R6, desc[UR36][R4.64] ;  /* 0x000000240406e981 */ /* 0x000ea2000c1e1900 */
[----:B-1----:R-:W-:-:S04]  /*10ac0*/  @!P6 IMAD.WIDE R2, R9, 0x4, R2 ;  /* 0x000000040902e825 */ /* 0x002fc800078e0202 */
[----:B------:R-:W-:-:S06]  /*10ad0*/  IMAD.MOV.U32 R9, RZ, RZ, RZ ;  /* 0x000000ffff097224 */ /* 0x000fcc00078e00ff */
[----:B------:R-:W2:Y:S02]  /*10ae0*/  @!P6 LDG.E R9, desc[UR36][R2.64] ;  /* 0x000000240209e981 */ /* 0x000ea4000c1e1900 */
[----:B--2---:R-:W-:-:S05]  /*10af0*/  IMAD R13, R6, R9, RZ ;  /* 0x00000009060d7224 */ /* 0x004fca00078e02ff */
[----:B------:R-:W0:Y:S02]  /*10b00*/  SHFL.UP PT, R10, R13, 0x1, RZ ;  /* 0x042000000d0a7989 */ /* 0x000e2400000e00ff */
[----:B0-----:R-:W-:-:S05]  /*10b10*/  SEL R10, R10, RZ, P1 ;  /* 0x000000ff0a0a7207 */ /* 0x001fca0000800000 */
[----:B------:R-:W-:-:S05]  /*10b20*/  IMAD.IADD R10, R13, 0x1, R10 ;  /* 0x000000010d0a7824 */ /* 0x000fca00078e020a */
        /* <DEDUP_REMOVED lines=12> */
[----:B------:R-:W0:Y:S02]  /*10bf0*/  SHFL.IDX PT, R2, R5, 0x1f, 0x1f ;  /* 0x03e01f0005027f89 */ /* 0x000e2400000e0000 */
[----:B0-----:R-:W-:-:S04]  /*10c00*/  IMAD R3, R2, UR5, RZ ;  /* 0x0000000502037c24 */ /* 0x001fc8000f8e02ff */
[----:B------:R-:W-:-:S05]  /*10c10*/  IMAD.IADD R8, R3, 0x1, R8 ;  /* 0x0000000103087824 */ /* 0x000fca00078e0208 */
[----:B------:R-:W-:-:S13]  /*10c20*/  ISETP.GT.AND P6, PT, R8, UR6, PT ;  /* 0x0000000608007c0c */ /* 0x000fda000bfc4270 */
[----:B------:R-:W-:Y:S05]  /*10c30*/  @!P6 BRA `(.L_x_232) ;  /* 0xfffffffc0074e947 */ /* 0x000fea000383ffff */
.L_x_230:
[----:B------:R-:W-:Y:S02]  /*10c40*/  IMAD.IADD R11, R8, 0x1, -R3 ;  /* 0x00000001080b7824 */ /* 0x000fe400078e0a03 */
[----:B------:R-:W-:Y:S02]  /*10c50*/  IMAD.MOV.U32 R16, RZ, RZ, RZ ;  /* 0x000000ffff107224 */ /* 0x000fe400078e00ff */
[----:B------:R-:W-:-:S05]  /*10c60*/  IMAD R2, R5, UR5, R11 ;  /* 0x0000000505027c24 */ /* 0x000fca000f8e020b */
[----:B------:R-:W-:-:S13]  /*10c70*/  ISETP.GT.AND P0, PT, R2, UR6, PT ;  /* 0x0000000602007c0c */ /* 0x000fda000bf04270 */
[----:B------:R-:W-:-:S04]  /*10c80*/  VOTE.ANY R8, PT, !P0 ;  /* 0x0000000000087806 */ /* 0x000fc800040e0100 */
[----:B------:R-:W0:Y:S01]  /*10c90*/  POPC R19, R8 ;  /* 0x0000000800137309 */ /* 0x000e220000000000 */
[----:B------:R-:W-:Y:S01]  /*10ca0*/  ISETP.NE.AND P0, PT, R8, RZ, PT ;  /* 0x000000ff0800720c */ /* 0x000fe20003f05270 */
[----:B0-----:R-:W0:Y:S04]  /*10cb0*/  SHFL.IDX PT, R6, R6, R19, 0x1f ;  /* 0x00001f1306067589 */ /* 0x001e2800000e0000 */
[----:B------:R1:W2:Y:S01]  /*10cc0*/  SHFL.IDX PT, R9, R9, R19, 0x1f ;  /* 0x00001f1309097589 */ /* 0x0002a200000e0000 */
[----:B0-----:R-:W-:-:S04]  /*10cd0*/  IABS R4, R6 ;  /* 0x0000000600047213 */ /* 0x001fc80000000000 */
[----:B------:R-:W0:Y:S08]  /*10ce0*/  I2F.RP R10, R4 ;  /* 0x00000004000a7306 */ /* 0x000e300000209400 */
[----:B0-----:R-:W0:Y:S02]  /*10cf0*/  MUFU.RCP R10, R10 ;  /* 0x0000000a000a7308 */ /* 0x001e240000001000 */
[----:B0-----:R-:W-:-:S06]  /*10d00*/  VIADD R2, R10, 0xffffffe ;  /* 0x0ffffffe0a027836 */ /* 0x001fcc0000000000 */
[----:B------:R-:W0:Y:S02]  /*10d10*/  F2I.FTZ.U32.TRUNC.NTZ R3, R2 ;  /* 0x0000000200037305 */ /* 0x000e24000021f000 */
[----:B0-----:R-:W-:Y:S01]  /*10d20*/  IMAD.MOV R12, RZ, RZ, -R3 ;  /* 0x000000ffff0c7224 */ /* 0x001fe200078e0a03 */
[----:B-12---:R-:W-:Y:S06]  /*10d30*/  @!P0 BRA `(.L_x_233) ;  /* 0x0000000000088947 */ /* 0x006fec0003800000 */
[----:B------:R-:W-:-:S06]  /*10d40*/  IADD3 R16, R19, -0x1, RZ ;  /* 0xffffffff13107810 */ /* 0x000fcc0007ffe0ff */
[----:B------:R0:W1:Y:S02]  /*10d50*/  SHFL.IDX PT, R16, R5, R16, 0x1f ;  /* 0x00001f1005107589 */ /* 0x00006400000e0000 */
.L_x_233:
[----:B-1----:R-:W-:Y:S01]  /*10d60*/  IMAD R16, R16, UR5, R11 ;  /* 0x0000000510107c24 */ /* 0x002fe2000f8e020b */
[----:B0-----:R-:W-:Y:S01]  /*10d70*/  IABS R5, R9 ;  /* 0x0000000900057213 */ /* 0x001fe20000000000 */
[----:B------:R-:W-:Y:S01]  /*10d80*/  IMAD.MOV.U32 R11, RZ, RZ, R12 ;  /* 0x000000ffff0b7224 */ /* 0x000fe200078e000c */
[----:B------:R-:W-:Y:S01]  /*10d90*/  IABS R12, R6 ;  /* 0x00000006000c7213 */ /* 0x000fe20000000000 */
[----:B------:R-:W-:Y:S01]  /*10da0*/  IMAD.MOV.U32 R2, RZ, RZ, RZ ;  /* 0x000000ffff027224 */ /* 0x000fe200078e00ff */
[----:B------:R-:W-:Y:S01]  /*10db0*/  IADD3 R17, -R16, UR6, RZ ;  /* 0x0000000610117c10 */ /* 0x000fe2000fffe1ff */
[----:B------:R-:W-:Y:S01]  /*10dc0*/  IMAD R11, R11, R4, RZ ;  /* 0x000000040b0b7224 */ /* 0x000fe200078e02ff */
[----:B------:R-:W0:Y:S01]  /*10dd0*/  I2F.RP R8, R5 ;  /* 0x0000000500087306 */ /* 0x000e220000209400 */
[----:B------:R-:W-:Y:S01]  /*10de0*/  IMAD.MOV R12, RZ, RZ, -R12 ;  /* 0x000000ffff0c7224 */ /* 0x000fe200078e0a0c */
[----:B------:R-:W-:Y:S01]  /*10df0*/  IABS R10, R17 ;  /* 0x00000011000a7213 */ /* 0x000fe20000000000 */
[----:B------:R-:W-:-:S04]  /*10e00*/  IMAD.HI.U32 R2, R3, R11, R2 ;  /* 0x0000000b03027227 */ /* 0x000fc800078e0002 */
[----:B------:R-:W-:Y:S02]  /*10e10*/  IMAD.MOV.U32 R3, RZ, RZ, R10 ;  /* 0x000000ffff037224 */ /* 0x000fe400078e000a */
[----:B------:R-:W-:Y:S02]  /*10e20*/  IMAD.MOV.U32 R10, RZ, RZ, R12 ;  /* 0x000000ffff0a7224 */ /* 0x000fe400078e000c */
[----:B------:R-:W-:-:S04]  /*10e30*/  IMAD.HI.U32 R2, R2, R3, RZ ;  /* 0x0000000302027227 */ /* 0x000fc800078e00ff */
[----:B------:R-:W-:Y:S01]  /*10e40*/  IMAD R3, R2, R10, R3 ;  /* 0x0000000a02037224 */ /* 0x000fe200078e0203 */
[----:B0-----:R-:W0:Y:S01]  /*10e50*/  MUFU.RCP R8, R8 ;  /* 0x0000000800087308 */ /* 0x001e220000001000 */
[----:B------:R-:W-:-:S03]  /*10e60*/  VIADD R19, R19, UR4 ;  /* 0x0000000413137c36 */ /* 0x000fc60008000000 */
[----:B------:R-:W-:-:S13]  /*10e70*/  ISETP.GT.U32.AND P1, PT, R4, R3, PT ;  /* 0x000000030400720c */ /* 0x000fda0003f24070 */
[----:B------:R-:W-:Y:S02]  /*10e80*/  @!P1 IMAD.IADD R3, R3, 0x1, -R4 ;  /* 0x0000000103039824 */ /* 0x000fe400078e0a04 */
[----:B0-----:R-:W-:Y:S02]  /*10e90*/  VIADD R10, R8, 0xffffffe ;  /* 0x0ffffffe080a7836 */ /* 0x001fe40000000000 */
[----:B------:R-:W-:Y:S01]  /*10ea0*/  @!P1 VIADD R2, R2, 0x1 ;  /* 0x0000000102029836 */ /* 0x000fe20000000000 */
[----:B------:R-:W-:Y:S02]  /*10eb0*/  ISETP.GE.U32.AND P0, PT, R3, R4, PT ;  /* 0x000000040300720c */ /* 0x000fe40003f06070 */
[----:B------:R-:W-:Y:S01]  /*10ec0*/  LOP3.LUT R4, R17, R6, RZ, 0x3c, !PT ;  /* 0x0000000611047212 */ /* 0x000fe200078e3cff */
[----:B------:R0:W1:Y:S01]  /*10ed0*/  F2I.FTZ.U32.TRUNC.NTZ R3, R10 ;  /* 0x0000000a00037305 */ /* 0x000062000021f000 */
[----:B------:R-:W-:Y:S02]  /*10ee0*/  ISETP.NE.AND P1, PT, R6, RZ, PT ;  /* 0x000000ff0600720c */ /* 0x000fe40003f25270 */
[----:B------:R-:W-:-:S02]  /*10ef0*/  ISETP.GE.AND P2, PT, R4, RZ, PT ;  /* 0x000000ff0400720c */ /* 0x000fc40003f46270 */
[----:B0-----:R-:W-:-:S05]  /*10f00*/  IABS R10, R9 ;  /* 0x00000009000a7213 */ /* 0x001fca0000000000 */
[----:B------:R-:W-:-:S04]  /*10f10*/  @P0 VIADD R2, R2, 0x1 ;  /* 0x0000000102020836 */ /* 0x000fc80000000000 */
[----:B------:R-:W-:Y:S02]  /*10f20*/  IMAD.MOV.U32 R8, RZ, RZ, R2 ;  /* 0x000000ffff087224 */ /* 0x000fe400078e0002 */
[----:B-1----:R-:W-:Y:S02]  /*10f30*/  IMAD.MOV R2, RZ, RZ, -R3 ;  /* 0x000000ffff027224 */ /* 0x002fe400078e0a03 */
[----:B------:R-:W-:Y:S01]  /*10f40*/  @!P2 IMAD.MOV R8, RZ, RZ, -R8 ;  /* 0x000000ffff08a224 */ /* 0x000fe200078e0a08 */
[----:B------:R-:W-:Y:S01]  /*10f50*/  @!P1 LOP3.LUT R8, RZ, R6, RZ, 0x33, !PT ;  /* 0x00000006ff089212 */ /* 0x000fe200078e33ff */
[----:B------:R-:W-:Y:S02]  /*10f60*/  IMAD R11, R2, R5, RZ ;  /* 0x00000005020b7224 */ /* 0x000fe400078e02ff */
[----:B------:R-:W-:Y:S01]  /*10f70*/  IMAD.MOV.U32 R2, RZ, RZ, RZ ;  /* 0x000000ffff027224 */ /* 0x000fe200078e00ff */
[----:B------:R-:W-:Y:S01]  /*10f80*/  IABS R4, R8 ;  /* 0x0000000800047213 */ /* 0x000fe20000000000 */
[----:B------:R-:W-:-:S02]  /*10f90*/  IMAD.MOV R10, RZ, RZ, -R10 ;  /* 0x000000ffff0a7224 */ /* 0x000fc400078e0a0a */
[----:B------:R-:W-:-:S04]  /*10fa0*/  IMAD.HI.U32 R2, R3, R11, R2 ;  /* 0x0000000b03027227 */ /* 0x000fc800078e0002 */
[----:B------:R-:W-:Y:S01]  /*10fb0*/  IMAD.MOV.U32 R3, RZ, RZ, R4 ;  /* 0x000000ffff037224 */ /* 0x000fe200078e0004 */
[----:B------:R-:W-:Y:S01]  /*10fc0*/  MOV R4, R10 ;  /* 0x0000000a00047202 */ /* 0x000fe20000000f00 */
[----:B------:R-:W-:Y:S02]  /*10fd0*/  IMAD R6, R6, R8, RZ ;  /* 0x0000000806067224 */ /* 0x000fe400078e02ff */
[----:B------:R-:W-:-:S04]  /*10fe0*/  IMAD.HI.U32 R2, R2, R3, RZ ;  /* 0x0000000302027227 */ /* 0x000fc800078e00ff */
[----:B------:R-:W-:Y:S01]  /*10ff0*/  IMAD R4, R2, R4, R3 ;  /* 0x0000000402047224 */ /* 0x000fe200078e0203 */
[----:B------:R-:W-:Y:S01]  /*11000*/  LOP3.LUT R3, R8, R9, RZ, 0x3c, !PT ;  /* 0x0000000908037212 */ /* 0x000fe200078e3cff */
[----:B------:R-:W-:-:S03]  /*11010*/  IMAD.IADD R17, R17, 0x1, -R6 ;  /* 0x0000000111117824 */ /* 0x000fc600078e0a06 */
[----:B------:R-:W-:Y:S02]  /*11020*/  ISETP.GT.U32.AND P1, PT, R5, R4, PT ;  /* 0x000000040500720c */ /* 0x000fe40003f24070 */
[----:B------:R-:W-:-:S11]  /*11030*/  ISETP.GE.AND P2, PT, R3, RZ, PT ;  /* 0x000000ff0300720c */ /* 0x000fd60003f46270 */
[----:B------:R-:W-:Y:S02]  /*11040*/  @!P1 IMAD.IADD R4, R4, 0x1, -R5 ;  /* 0x0000000104049824 */ /* 0x000fe400078e0a05 */
[----:B------:R-:W-:Y:S01]  /*11050*/  @!P1 VIADD R2, R2, 0x1 ;  /* 0x0000000102029836 */ /* 0x000fe20000000000 */
[----:B------:R-:W-:Y:S02]  /*11060*/  ISETP.NE.AND P1, PT, R9, RZ, PT ;  /* 0x000000ff0900720c */ /* 0x000fe40003f25270 */
[----:B------:R-:W-:-:S13]  /*11070*/  ISETP.GE.U32.AND P0, PT, R4, R5, PT ;  /* 0x000000050400720c */ /* 0x000fda0003f06070 */
[----:B------:R-:W-:-:S04]  /*11080*/  @P0 VIADD R2, R2, 0x1 ;  /* 0x0000000102020836 */ /* 0x000fc80000000000 */
[----:B------:R-:W-:Y:S01]  /*11090*/  @!P2 IMAD.MOV R2, RZ, RZ, -R2 ;  /* 0x000000ffff02a224 */ /* 0x000fe200078e0a02 */
[----:B------:R-:W-:-:S05]  /*110a0*/  @!P1 LOP3.LUT R2, RZ, R9, RZ, 0x33, !PT ;  /* 0x00000009ff029212 */ /* 0x000fca00078e33ff */
[----:B------:R-:W-:-:S04]  /*110b0*/  IMAD.MOV R18, RZ, RZ, -R2 ;  /* 0x000000ffff127224 */ /* 0x000fc800078e0a02 */
[C---:B------:R-:W-:Y:S02]  /*110c0*/  IMAD R18, R9.reuse, R18, R8 ;  /* 0x0000001209127224 */ /* 0x040fe400078e0208 */
[----:B------:R-:W-:-:S04]  /*110d0*/  IMAD R9, R9, 0x1000000, R2 ;  /* 0x0100000009097824 */ /* 0x000fc800078e0202 */
[----:B------:R-:W-:Y:S01]  /*110e0*/  IMAD R18, R18, 0x10000, R9 ;  /* 0x0001000012127824 */ /* 0x000fe200078e0209 */
[----:B------:R-:W-:Y:S06]  /*110f0*/  BRA `(.L_x_234) ;  /* 0x0000000000147947 */ /* 0x000fec0003800000 */
.L_x_231:
[----:B------:R-:W-:Y:S01]  /*11100*/  ULDC UR4, c[0x0][0xc3c] ;  /* 0x00030f0000047ab9 */ /* 0x000fe20000000800 */
[----:B------:R-:W-:Y:S02]  /*11110*/  IMAD.MOV.U32 R17, RZ, RZ, RZ ;  /* 0x000000ffff117224 */ /* 0x000fe400078e00ff */
[----:B------:R-:W-:Y:S02]  /*11120*/  IMAD.U32 R16, RZ, RZ, UR6 ;  /* 0x00000006ff107e24 */ /* 0x000fe4000f8e00ff */
[----:B------:R-:W-:Y:S02]  /*11130*/  IMAD.MOV.U32 R18, RZ, RZ, RZ ;  /* 0x000000ffff127224 */ /* 0x000fe400078e00ff */
[----:B------:R-:W-:-:S07]  /*11140*/  IMAD.U32 R19, RZ, RZ, UR4 ;  /* 0x00000004ff137e24 */ /* 0x000fce000f8e00ff */
.L_x_234:
[----:B------:R-:W-:-:S13]  /*11150*/  ISETP.NE.AND P0, PT, R7, RZ, PT ;  /* 0x000000ff0700720c */ /* 0x000fda0003f05270 */
[----:B------:R-:W0:Y:S01]  /*11160*/  @!P0 S2R R3, SR_CgaCtaId ;  /* 0x0000000000038919 */ /* 0x000e220000008800 */
[----:B------:R-:W-:-:S04]  /*11170*/  @!P0 MOV R2, 0x400 ;  /* 0x0000040000028802 */ /* 0x000fc80000000f00 */
[----:B0-----:R-:W-:-:S05]  /*11180*/  @!P0 LEA R2, R3, R2, 0x18 ;  /* 0x0000000203028211 */ /* 0x001fca00078ec0ff */
[----:B------:R1:W-:Y:S01]  /*11190*/  @!P0 STS.128 [R2+0x388d0], R16 ;  /* 0x0388d01002008388 */ /* 0x0003e20000000c00 */
[----:B------:R-:W-:Y:S06]  /*111a0*/  BAR.ARV 0x5, 0x180 ;  /* 0x0146000000007b1d */ /* 0x000fec0000002000 */
.L_x_229:
[----:B------:R2:W-:Y:S01]  /*111b0*/  STL [R1+0x28], RZ ;  /* 0x000028ff01007387 */ /* 0x0005e20000100800 */
[----:B------:R-:W-:Y:S01]  /*111c0*/  ULDC UR4, c[0x0][0xc3c] ;  /* 0x00030f0000047ab9 */ /* 0x000fe20000000800 */
[----:B------:R-:W-:Y:S01]  /*111d0*/  IMAD.MOV.U32 R28, RZ, RZ, 0x1 ;  /* 0x00000001ff1c7424 */ /* 0x000fe200078e00ff */
[----:B0-----:R-:W-:Y:S01]  /*111e0*/  ISETP.GE.AND P0, PT, R19, UR4, PT ;  /* 0x0000000413007c0c */ /* 0x001fe2000bf06270 */
[----:B------:R-:W-:-:S12]  /*111f0*/  IMAD.MOV.U32 R27, RZ, RZ, RZ ;  /* 0x000000ffff1b7224 */ /* 0x000fd800078e00ff */
[----:B--2---:R-:W-:Y:S05]  /*11200*/  @P0 BRA `(.L_x_235) ;  /* 0x0000004c00140947 */ /* 0x004fea0003800000 */
[----:B-1----:R-:W2:Y:S01]  /*11210*/  LDL R2, [R1+0x50] ;  /* 0x0000500001027983 */ /* 0x002ea20000100800 */
[----:B------:R-:W0:Y:S01]  /*11220*/  S2UR UR5, SR_CgaCtaId ;  /* 0x00000000000579c3 */ /* 0x000e220000008800 */
[----:B------:R-:W-:Y:S01]  /*11230*/  SHF.L.U32 R32, R0, 0x3, RZ ;  /* 0x0000000300207819 */ /* 0x000fe200000006ff */
[----:B------:R-:W-:Y:S01]  /*11240*/  BSSY B8, `(.L_x_235) ;  /* 0x00004c1000087945 */ /* 0x000fe20003800000 */
[----:B------:R1:W-:Y:S01]  /*11250*/  STL [R1+0x28], RZ ;  /* 0x000028ff01007387 */ /* 0x0003e20000100800 */
[----:B------:R-:W-:Y:S01]  /*11260*/  IMAD.MOV.U32 R28, RZ, RZ, 0x1 ;  /* 0x00000001ff1c7424 */ /* 0x000fe200078e00ff */
[----:B------:R-:W-:Y:S01]  /*11270*/  LOP3.LUT R3, R32, 0x1f8, RZ, 0xc0, !PT ;  /* 0x000001f820037812 */ /* 0x000fe200078ec0ff */
[----:B------:R-:W-:Y:S01]  /*11280*/  IMAD.MOV.U32 R27, RZ, RZ, RZ ;  /* 0x000000ffff1b7224 */ /* 0x000fe200078e00ff */
[----:B------:R-:W-:Y:S02]  /*11290*/  ULDC UR39, c[0x0][0xc] ;  /* 0x0000030000277ab9 */ /* 0x000fe40000000800 */
[----:B------:R-:W-:-:S04]  /*112a0*/  LOP3.LUT R3, R3, 0x38, R0, 0x78, !PT ;  /* 0x0000003803037812 */ /* 0x000fc800078e7800 */
[----:B------:R-:W-:Y:S02]  /*112b0*/  LOP3.LUT R31, R3, 0x200, R32, 0xf8, !PT ;  /* 0x00000200031f7812 */ /* 0x000fe400078ef820 */
[----:B------:R-:W-:-:S04]  /*112c0*/  LOP3.LUT R32, R32, 0x38, RZ, 0xc0, !PT ;  /* 0x0000003820207812 */ /* 0x000fc800078ec0ff */
[C---:B------:R-:W-:Y:S02]  /*112d0*/  LOP3.LUT R37, R32.reuse, 0x40, RZ, 0xfc, !PT ;  /* 0x0000004020257812 */ /* 0x040fe400078efcff */
[C---:B------:R-:W-:Y:S02]  /*112e0*/  LOP3.LUT R36, R32.reuse, 0x80, RZ, 0xfc, !PT ;  /* 0x0000008020247812 */ /* 0x040fe400078efcff */
[----:B------:R-:W-:Y:S02]  /*112f0*/  LOP3.LUT R34, R32, 0xc0, RZ, 0xfc, !PT ;  /* 0x000000c020227812 */ /* 0x000fe400078efcff */
[----:B--2---:R-:W-:Y:S02]  /*11300*/  R2UR UR4, R2 ;  /* 0x00000000020472ca */ /* 0x004fe400000e0000 */
[C---:B------:R-:W-:Y:S01]  /*11310*/  LOP3.LUT R2, R0.reuse, 0x7f, RZ, 0xc0, !PT ;  /* 0x0000007f00027812 */ /* 0x040fe200078ec0ff */
[----:B------:R-:W-:-:S03]  /*11320*/  IMAD.SHL.U32 R0, R0, 0x10, RZ ;  /* 0x0000001000007824 */ /* 0x000fc600078e00ff */
[----:B------:R-:W-:-:S04]  /*11330*/  SHF.R.U32.HI R2, RZ, 0x3, R2 ;  /* 0x00000003ff027819 */ /* 0x000fc80000011602 */
[----:B------:R-:W-:-:S03]  /*11340*/  LOP3.LUT R0, R2, 0x70, R0, 0xf8, !PT ;  /* 0x0000007002007812 */ /* 0x000fc600078ef800 */
[----:B------:R-:W-:-:S03]  /*11350*/  ULOP3.LUT UR38, UR4, 0x2, URZ, 0xfc, !UPT ;  /* 0x0000000204267892 */ /* 0x000fc6000f8efc3f */
[----:B------:R-:W-:Y:S02]  /*11360*/  UMOV UR4, 0x400 ;  /* 0x0000040000047882 */ /* 0x000fe40000000000 */
[----:B0-----:R-:W-:-:S06]  /*11370*/  ULEA UR4, UR5, UR4, 0x18 ;  /* 0x0000000405047291 */ /* 0x001fcc000f8ec03f */
[----:B------:R-:W-:-:S04]  /*11380*/  IMAD.U32 R22, RZ, RZ, UR4 ;  /* 0x00000004ff167e24 */ /* 0x000fc8000f8e00ff */
[----:B-1----:R-:W-:-:S07]  /*11390*/  IMAD R33, R31, 0x2, R22 ;  /* 0x000000021f217824 */ /* 0x002fce00078e0216 */
.L_x_300:
[----:B0-----:R-:W0:Y:S02]  /*113a0*/  LDC.64 R2, c[0x0][0xc88] ;  /* 0x00032200ff027b82 */ /* 0x001e240000000a00 */
[----:B0-----:R-:W-:-:S05]  /*113b0*/  IMAD.WIDE R2, R19, 0x4, R2 ;  /* 0x0000000413027825 */ /* 0x001fca00078e0202 */
[----:B--2---:R-:W2:Y:S01]  /*113c0*/  LDG.E R29, desc[UR36][R2.64] ;  /* 0x00000024021d7981 */ /* 0x004ea2000c1e1900 */
[----:B------:R-:W-:Y:S05]  /*113d0*/  YIELD ;  /* 0x0000000000007946 */ /* 0x000fea0003800000 */
[----:B------:R-:W-:Y:S01]  /*113e0*/  ULDC.64 UR4, c[0x0][0xa28] ;  /* 0x00028a0000047ab9 */ /* 0x000fe20000000a00 */
[----:B------:R-:W-:Y:S01]  /*113f0*/  IMAD.MOV.U32 R6, RZ, RZ, RZ ;  /* 0x000000ffff067224 */ /* 0x000fe200078e00ff */
[----:B------:R-:W-:Y:S01]  /*11400*/  ISETP.NE.U32.AND P0, PT, RZ, UR4, PT ;  /* 0x00000004ff007c0c */ /* 0x000fe2000bf05070 */
[----:B------:R-:W-:-:S03]  /*11410*/  ULDC.64 UR6, c[0x0][0xa18] ;  /* 0x0002860000067ab9 */ /* 0x000fc60000000a00 */
[----:B------:R-:W-:Y:S01]  /*11420*/  ISETP.NE.AND.EX P0, PT, RZ, UR5, PT, P0 ;  /* 0x00000005ff007c0c */ /* 0x000fe2000bf05300 */
[----:B------:R-:W-:Y:S01]  /*11430*/  IMAD.MOV.U32 R35, RZ, RZ, RZ ;  /* 0x000000ffff237224 */ /* 0x000fe200078e00ff */
[----:B--2---:R-:W-:-:S11]  /*11440*/  SHF.R.S32.HI R0, RZ, 0x1f, R29 ;  /* 0x0000001fff007819 */ /* 0x004fd6000001141d */
[C---:B------:R-:W-:Y:S01]  /*11450*/  @P0 LEA R2, P1, R29.reuse, UR4, 0x2 ;  /* 0x000000041d020c11 */ /* 0x040fe2000f8210ff */
[C---:B------:R-:W-:Y:S01]  /*11460*/  IMAD.SHL.U32 R24, R29.reuse, 0x4, RZ ;  /* 0x000000041d187824 */ /* 0x040fe200078e00ff */
[C-C-:B------:R-:W-:Y:S01]  /*11470*/  SHF.L.U64.HI R25, R29.reuse, 0x2, R0.reuse ;  /* 0x000000021d197819 */ /* 0x140fe20000010200 */
[----:B------:R0:W-:Y:S01]  /*11480*/  STL [R1+0x10], R0 ;  /* 0x0000100001007387 */ /* 0x0001e20000100800 */
[----:B------:R-:W-:Y:S01]  /*11490*/  @P0 LEA.HI.X R3, R29, UR5, R0, 0x2, P1 ;  /* 0x000000051d030c11 */ /* 0x000fe200088f1400 */
[----:B------:R-:W-:-:S04]  /*114a0*/  ULDC.64 UR4, c[0x0][0xa00] ;  /* 0x0002800000047ab9 */ /* 0x000fc80000000a00 */
[----:B------:R1:W2:Y:S01]  /*114b0*/  @P0 LDG.E R6, desc[UR36][R2.64] ;  /* 0x0000002402060981 */ /* 0x0002a2000c1e1900 */
[----:B------:R-:W-:Y:S02]  /*114c0*/  ISETP.NE.U32.AND P0, PT, RZ, UR4, PT ;  /* 0x00000004ff007c0c */ /* 0x000fe4000bf05070 */
[----:B------:R-:W-:Y:S02]  /*114d0*/  LOP3.LUT R23, R23, 0xffffff7f, RZ, 0xc0, !PT ;  /* 0xffffff7f17177812 */ /* 0x000fe400078ec0ff */
[----:B------:R-:W-:Y:S02]  /*114e0*/  ISETP.NE.AND.EX P2, PT, RZ, UR5, PT, P0 ;  /* 0x00000005ff007c0c */ /* 0x000fe4000bf45300 */
[----:B------:R-:W-:Y:S02]  /*114f0*/  ISETP.NE.U32.AND P0, PT, RZ, UR6, PT ;  /* 0x00000006ff007c0c */ /* 0x000fe4000bf05070 */
[----:B-1----:R-:W-:Y:S02]  /*11500*/  IADD3 R2, P1, R24, UR4, RZ ;  /* 0x0000000418027c10 */ /* 0x002fe4000ff3e0ff */
[----:B------:R-:W-:-:S02]  /*11510*/  ISETP.NE.AND.EX P0, PT, RZ, UR7, PT, P0 ;  /* 0x00000007ff007c0c */ /* 0x000fc4000bf05300 */
[----:B------:R-:W-:Y:S01]  /*11520*/  IADD3.X R3, R25, UR5, RZ, P1, !PT ;  /* 0x0000000519037c10 */ /* 0x000fe20008ffe4ff */
[----:B------:R-:W-:-:S04]  /*11530*/  ULDC.64 UR4, c[0x0][0x418] ;  /* 0x0001060000047ab9 */ /* 0x000fc80000000a00 */
[----:B------:R-:W-:Y:S01]  /*11540*/  @P2 LOP3.LUT R23, R23, 0x80, RZ, 0xfc, !PT ;  /* 0x0000008017172812 */ /* 0x000fe200078efcff */
[----:B------:R1:W5:Y:S05]  /*11550*/  @P2 LDG.E R35, desc[UR36][R2.64] ;  /* 0x0000002402232981 */ /* 0x00036a000c1e1900 */
[----:B------:R-:W-:-:S04]  /*11560*/  @P0 IADD3 R4, P1, R24, UR6, RZ ;  /* 0x0000000618040c10 */ /* 0x000fc8000ff3e0ff */
[----:B------:R-:W-:-:S05]  /*11570*/  @P0 IADD3.X R5, R25, UR7, RZ, P1, !PT ;  /* 0x0000000719050c10 */ /* 0x000fca0008ffe4ff */
[----:B------:R-:W3:Y:S01]  /*11580*/  @P0 LDG.E R4, desc[UR36][R4.64] ;  /* 0x0000002404040981 */ /* 0x000ee2000c1e1900 */
[----:B------:R-:W-:-:S03]  /*11590*/  UISETP.NE.U32.AND UP0, UPT, UR4, URZ, UPT ;  /* 0x0000003f0400728c */ /* 0x000fc6000bf05070 */
[----:B------:R-:W-:Y:S01]  /*115a0*/  ULDC UR4, c[0x0][0x424] ;  /* 0x0001090000047ab9 */ /* 0x000fe20000000800 */
[----:B------:R-:W-:-:S03]  /*115b0*/  UISETP.NE.AND.EX UP0, UPT, UR5, URZ, UPT, UP0 ;  /* 0x0000003f0500728c */ /* 0x000fc6000bf05300 */
[----:B------:R-:W-:Y:S01]  /*115c0*/  ULDC UR5, c[0x0][0x2f0] ;  /* 0x0000bc0000057ab9 */ /* 0x000fe20000000800 */
[----:B------:R-:W-:-:S04]  /*115d0*/  USEL UR4, UR4, 0x1, UP0 ;  /* 0x0000000104047887 */ /* 0x000fc80008000000 */
[----:B------:R-:W-:-:S06]  /*115e0*/  UIMAD UR4, UR4, UR5, URZ ;  /* 0x00000005040472a4 */ /* 0x000fcc000f8e023f */
[----:B0-----:R-:W-:Y:S01]  /*115f0*/  IMAD.U32 R0, RZ, RZ, UR4 ;  /* 0x00000004ff007e24 */ /* 0x001fe2000f8e00ff */
[----:B--2---:R1:W-:Y:S04]  /*11600*/  STL [R1+0x8], R6 ;  /* 0x0000080601007387 */ /* 0x0043e80000100800 */
[----:B---3--:R1:W-:Y:S01]  /*11610*/  @P0 STL [R1+0x20], R4 ;  /* 0x0000200401000387 */ /* 0x0083e20000100800 */
[----:B------:R-:W-:Y:S05]  /*11620*/  @P0 BRA `(.L_x_236) ;  /* 0x0000000000200947 */ /* 0x000fea0003800000 */
[----:B------:R-:W-:Y:S02]  /*11630*/  ULDC UR4, c[0x0][0x288] ;  /* 0x0000a20000047ab9 */ /* 0x000fe40000000800 */
[----:B-1----:R-:W-:-:S05]  /*11640*/  IMAD.U32 R4, RZ, RZ, UR4 ;  /* 0x00000004ff047e24 */ /* 0x002fca000f8e00ff */
[----:B------:R0:W-:Y:S01]  /*11650*/  STL [R1+0x20], R4 ;  /* 0x0000200401007387 */ /* 0x0001e20000100800 */
[----:B------:R-:W-:Y:S05]  /*11660*/  @!P2 BRA `(.L_x_236) ;  /* 0x000000000010a947 */ /* 0x000fea0003800000 */
[----:B------:R-:W2:Y:S04]  /*11670*/  LDG.E R5, desc[UR36][R2.64] ;  /* 0x0000002402057981 */ /* 0x000ea8000c1e1900 */
[----:B0-----:R-:W2:Y:S02]  /*11680*/  LDG.E R4, desc[UR36][R2.64+0x4] ;  /* 0x0000042402047981 */ /* 0x001ea4000c1e1900 */
[----:B--2---:R-:W-:-:S05]  /*11690*/  IMAD.IADD R2, R4, 0x1, -R5 ;  /* 0x0000000104027824 */ /* 0x004fca00078e0a05 */
[----:B------:R2:W-:Y:S02]  /*116a0*/  STL [R1+0x20], R2 ;  /* 0x0000200201007387 */ /* 0x0005e40000100800 */
.L_x_236:
[----:B------:R-:W-:Y:S01]  /*116b0*/  ULDC.64 UR4, c[0x0][0xa20] ;  /* 0x0002880000047ab9 */ /* 0x000fe20000000a00 */
[----:B------:R-:W-:Y:S01]  /*116c0*/  IMAD.MOV.U32 R30, RZ, RZ, R29 ;  /* 0x000000ffff1e7224 */ /* 0x000fe200078e001d */
[----:B------:R-:W-:-:S04]  /*116d0*/  ISETP.NE.U32.AND P0, PT, RZ, UR4, PT ;  /* 0x00000004ff007c0c */ /* 0x000fc8000bf05070 */
[----:B------:R-:W-:-:S13]  /*116e0*/  ISETP.NE.AND.EX P0, PT, RZ, UR5, PT, P0 ;  /* 0x00000005ff007c0c */ /* 0x000fda000bf05300 */
[----:B------:R-:W-:Y:S05]  /*116f0*/  @!P0 BRA `(.L_x_237) ;  /* 0x0000000000108947 */ /* 0x000fea0003800000 */
[----:B-12---:R-:W-:-:S04]  /*11700*/  IADD3 R2, P0, R24, UR4, RZ ;  /* 0x0000000418027c10 */ /* 0x006fc8000ff1e0ff */
[----:B------:R-:W-:-:S05]  /*11710*/  IADD3.X R3, R25, UR5, RZ, P0, !PT ;  /* 0x0000000519037c10 */ /* 0x000fca00087fe4ff */
[----:B------:R1:W5:Y:S01]  /*11720*/  LDG.E R0, desc[UR36][R2.64] ;  /* 0x0000002402007981 */ /* 0x000362000c1e1900 */
[----:B------:R-:W-:Y:S05]  /*11730*/  BRA `(.L_x_238) ;  /* 0x0000000000247947 */ /* 0x000fea0003800000 */
.L_x_237:
[----:B------:R-:W-:Y:S02]  /*11740*/  ULDC.64 UR4, c[0x0][0xa08] ;  /* 0x0002820000047ab9 */ /* 0x000fe40000000a00 */
[----:B------:R-:W-:-:S04]  /*11750*/  ISETP.NE.U32.AND P0, PT, RZ, UR4, PT ;  /* 0x00000004ff007c0c */ /* 0x000fc8000bf05070 */
[----:B------:R-:W-:-:S13]  /*11760*/  ISETP.NE.AND.EX P0, PT, RZ, UR5, PT, P0 ;  /* 0x00000005ff007c0c */ /* 0x000fda000bf05300 */
[----:B------:R-:W-:Y:S05]  /*11770*/  @!P0 BRA `(.L_x_238) ;  /* 0x0000000000148947 */ /* 0x000fea0003800000 */
[----:B-12---:R-:W1:Y:S02]  /*11780*/  LDC.64 R2, c[0x0][0xa08] ;  /* 0x00028200ff027b82 */ /* 0x006e640000000a00 */
[----:B-1----:R-:W-:-:S05]  /*11790*/  IMAD.WIDE R2, R30, 0x4, R2 ;  /* 0x000000041e027825 */ /* 0x002fca00078e0202 */
[----:B------:R-:W2:Y:S04]  /*117a0*/  LDG.E R0, desc[UR36][R2.64] ;  /* 0x0000002402007981 */ /* 0x000ea8000c1e1900 */
[----:B------:R-:W2:Y:S02]  /*117b0*/  LDG.E R5, desc[UR36][R2.64+0x4] ;  /* 0x0000042402057981 */ /* 0x000ea4000c1e1900 */
[----:B--2---:R-:W-:-:S07]  /*117c0*/  IMAD.IADD R0, R5, 0x1, -R0 ;  /* 0x0000000105007824 */ /* 0x004fce00078e0a00 */
.L_x_238:
[----:B01---5:R-:W-:Y:S01]  /*117d0*/  IMAD.IADD R4, R0, 0x1, -R6 ;  /* 0x0000000100047824 */ /* 0x023fe200078e0a06 */
[----:B------:R-:W-:Y:S01]  /*117e0*/  LOP3.LUT R0, R18, 0xff000000, RZ, 0xc0, !PT ;  /* 0xff00000012007812 */ /* 0x000fe200078ec0ff */
[----:B------:R-:W-:Y:S02]  /*117f0*/  BSSY B0, `(.L_x_239) ;  /* 0x0000029000007945 */ /* 0x000fe40003800000 */
[C---:B--2---:R-:W-:Y:S01]  /*11800*/  VIADD R2, R4.reuse, 0x4f ;  /* 0x0000004f04027836 */ /* 0x044fe20000000000 */
[----:B------:R-:W-:Y:S01]  /*11810*/  ISETP.GE.AND P0, PT, R4, 0x1, PT ;  /* 0x000000010400780c */ /* 0x000fe20003f06270 */
[----:B------:R0:W-:Y:S01]  /*11820*/  STL [R1], R4 ;  /* 0x0000000401007387 */ /* 0x0001e20000100800 */
[----:B------:R-:W-:Y:S01]  /*11830*/  SHF.R.U32.HI R3, RZ, 0x8, R0 ;  /* 0x00000008ff037819 */ /* 0x000fe20000011600 */
[----:B------:R-:W-:Y:S01]  /*11840*/  IMAD.HI R2, R2, 0x66666667, RZ ;  /* 0x6666666702027827 */ /* 0x000fe200078e02ff */
[----:B------:R-:W-:-:S04]  /*11850*/  LOP3.LUT R0, R18, 0xff0000, RZ, 0xc0, !PT ;  /* 0x00ff000012007812 */ /* 0x000fc800078ec0ff */
[----:B------:R-:W-:Y:S02]  /*11860*/  LEA.HI R6, R0, R3, RZ, 0x10 ;  /* 0x0000000300067211 */ /* 0x000fe400078f80ff */
[----:B------:R-:W-:Y:S02]  /*11870*/  SHF.R.U32.HI R3, RZ, 0x1f, R2 ;  /* 0x0000001fff037819 */ /* 0x000fe40000011602 */
[----:B------:R-:W-:Y:S02]  /*11880*/  LOP3.LUT R5, R6, 0xff, RZ, 0xc0, !PT ;  /* 0x000000ff06057812 */ /* 0x000fe400078ec0ff */
[----:B0-----:R-:W-:Y:S02]  /*11890*/  LEA.HI.SX32 R4, R2, R3, 0x1b ;  /* 0x0000000302047211 */ /* 0x001fe400078fdaff */
[----:B------:R-:W-:Y:S01]  /*118a0*/  MOV R0, RZ ;  /* 0x000000ff00007202 */ /* 0x000fe20000000f00 */
[----:B------:R-:W-:Y:S06]  /*118b0*/  @!P0 BRA `(.L_x_240) ;  /* 0x0000000000708947 */ /* 0x000fec0003800000 */
[----:B------:R-:W-:-:S04]  /*118c0*/  SHF.R.U32.HI R6, RZ, 0x10, R6 ;  /* 0x00000010ff067819 */ /* 0x000fc80000011606 */
[----:B------:R-:W-:-:S13]  /*118d0*/  ISETP.NE.AND P0, PT, R6, RZ, PT ;  /* 0x000000ff0600720c */ /* 0x000fda0003f05270 */
[----:B------:R-:W0:Y:S02]  /*118e0*/  @!P0 LDC R6, c[0x0][0x9f0] ;  /* 0x00027c00ff068b82 */ /* 0x000e240000000800 */
[-C--:B0-----:R-:W-:Y:S02]  /*118f0*/  IABS R8, R6.reuse ;  /* 0x0000000600087213 */ /* 0x081fe40000000000 */
[----:B------:R-:W-:Y:S02]  /*11900*/  IADD3 R7, R6, -0x1, R4 ;  /* 0xffffffff06077810 */ /* 0x000fe40007ffe004 */
[----:B------:R-:W0:Y:S02]  /*11910*/  I2F.RP R9, R8 ;  /* 0x0000000800097306 */ /* 0x000e240000209400 */
[----:B------:R-:W-:-:S04]  /*11920*/  LOP3.LUT R0, R7, R6, RZ, 0x3c, !PT ;  /* 0x0000000607007212 */ /* 0x000fc800078e3cff */
[----:B------:R-:W-:Y:S02]  /*11930*/  ISETP.GE.AND P2, PT, R0, RZ, PT ;  /* 0x000000ff0000720c */ /* 0x000fe40003f46270 */
[----:B0-----:R-:W0:Y:S02]  /*11940*/  MUFU.RCP R9, R9 ;  /* 0x0000000900097308 */ /* 0x001e240000001000 */
[----:B0-----:R-:W-:-:S06]  /*11950*/  VIADD R2, R9, 0xffffffe ;  /* 0x0ffffffe09027836 */ /* 0x001fcc0000000000 */
[----:B------:R0:W1:Y:S02]  /*11960*/  F2I.FTZ.U32.TRUNC.NTZ R3, R2 ;  /* 0x0000000200037305 */ /* 0x000064000021f000 */
[----:B0-----:R-:W-:Y:S02]  /*11970*/  IMAD.MOV.U32 R2, RZ, RZ, RZ ;  /* 0x000000ffff027224 */ /* 0x001fe400078e00ff */
[----:B-1----:R-:W-:-:S04]  /*11980*/  IMAD.MOV R0, RZ, RZ, -R3 ;  /* 0x000000ffff007224 */ /* 0x002fc800078e0a03 */
[----:B------:R-:W-:-:S04]  /*11990*/  IMAD R0, R0, R8, RZ ;  /* 0x0000000800007224 */ /* 0x000fc800078e02ff */
[----:B------:R-:W-:Y:S01]  /*119a0*/  IMAD.HI.U32 R0, R3, R0, R2 ;  /* 0x0000000003007227 */ /* 0x000fe200078e0002 */
[----:B------:R-:W-:Y:S02]  /*119b0*/  IABS R3, R7 ;  /* 0x0000000700037213 */ /* 0x000fe40000000000 */
[----:B------:R-:W-:-:S03]  /*119c0*/  IABS R7, R6 ;  /* 0x0000000600077213 */ /* 0x000fc60000000000 */
[----:B------:R-:W-:-:S04]  /*119d0*/  IMAD.HI.U32 R0, R0, R3, RZ ;  /* 0x0000000300007227 */ /* 0x000fc800078e00ff */
[----:B------:R-:W-:-:S04]  /*119e0*/  IMAD.MOV R2, RZ, RZ, -R7 ;  /* 0x000000ffff027224 */ /* 0x000fc800078e0a07 */
[----:B------:R-:W-:-:S05]  /*119f0*/  IMAD R3, R0, R2, R3 ;  /* 0x0000000200037224 */ /* 0x000fca00078e0203 */
[----:B------:R-:W-:-:S13]  /*11a00*/  ISETP.GT.U32.AND P1, PT, R8, R3, PT ;  /* 0x000000030800720c */ /* 0x000fda0003f24070 */
[----:B------:R-:W-:Y:S02]  /*11a10*/  @!P1 IMAD.IADD R3, R3, 0x1, -R8 ;  /* 0x0000000103039824 */ /* 0x000fe400078e0a08 */
[----:B------:R-:W-:Y:S01]  /*11a20*/  @!P1 VIADD R0, R0, 0x1 ;  /* 0x0000000100009836 */ /* 0x000fe20000000000 */
[----:B------:R-:W-:Y:S02]  /*11a30*/  ISETP.NE.AND P1, PT, R6, RZ, PT ;  /* 0x000000ff0600720c */ /* 0x000fe40003f25270 */
[----:B------:R-:W-:-:S13]  /*11a40*/  ISETP.GE.U32.AND P0, PT, R3, R8, PT ;  /* 0x000000080300720c */ /* 0x000fda0003f06070 */
[----:B------:R-:W-:-:S04]  /*11a50*/  @P0 VIADD R0, R0, 0x1 ;  /* 0x0000000100000836 */ /* 0x000fc80000000000 */
[----:B------:R-:W-:Y:S01]  /*11a60*/  @!P2 IMAD.MOV R0, RZ, RZ, -R0 ;  /* 0x000000ffff00a224 */ /* 0x000fe200078e0a00 */
[----:B------:R-:W-:-:S07]  /*11a70*/  @!P1 LOP3.LUT R0, RZ, R6, RZ, 0x33, !PT ;  /* 0x00000006ff009212 */ /* 0x000fce00078e33ff */
.L_x_240:
[----:B------:R-:W-:Y:S05]  /*11a80*/  BSYNC B0 ;  /* 0x0000000000007941 */ /* 0x000fea0003800000 */
.L_x_239:
[-C--:B------:R-:W-:Y:S01]  /*11a90*/  IMAD R3, R5, R0.reuse, RZ ;  /* 0x0000000005037224 */ /* 0x080fe200078e02ff */
[----:B------:R-:W-:Y:S04]  /*11aa0*/  BSSY B7, `(.L_x_241) ;  /* 0x0000378000077945 */ /* 0x000fe80003800000 */
[----:B------:R-:W-:Y:S01]  /*11ab0*/  VIADDMNMX R2, R3, R0, R4, PT ;  /* 0x0000000003027246 */ /* 0x000fe20003800104 */
[----:B------:R0:W-:Y:S03]  /*11ac0*/  STL [R1+0x4], R3 ;  /* 0x0000040301007387 */ /* 0x0001e60000100800 */
[----:B------:R-:W-:Y:S01]  /*11ad0*/  ISETP.GT.AND P0, PT, R2, R3, PT ;  /* 0x000000030200720c */ /* 0x000fe20003f04270 */
[----:B------:R0:W-:-:S12]  /*11ae0*/  STL [R1+0x24], R2 ;  /* 0x0000240201007387 */ /* 0x0001d80000100800 */
[----:B0-----:R-:W-:Y:S05]  /*11af0*/  @P0 BRA `(.L_x_242) ;  /* 0x0000000000440947 */ /* 0x001fea0003800000 */
[----:B------:R-:W0:Y:S02]  /*11b00*/  S2R R2, SR_TID.X ;  /* 0x0000000000027919 */ /* 0x000e240000002100 */
[----:B0-----:R-:W-:-:S04]  /*11b10*/  LOP3.LUT R2, R2, 0x7f, RZ, 0xc0, !PT ;  /* 0x0000007f02027812 */ /* 0x001fc800078ec0ff */
[----:B------:R-:W-:-:S13]  /*11b20*/  ISETP.NE.AND P0, PT, R2, RZ, PT ;  /* 0x000000ff0200720c */ /* 0x000fda0003f05270 */
[----:B------:R-:W-:Y:S05]  /*11b30*/  @P0 BRA `(.L_x_243) ;  /* 0x0000003400b80947 */ /* 0x000fea0003800000 */
[----:B------:R-:W0:Y:S01]  /*11b40*/  S2R R5, SR_LANEID ;  /* 0x0000000000057919 */ /* 0x000e220000000000 */
[----:B------:R-:W-:Y:S01]  /*11b50*/  VOTEU.ANY UR4, UPT, PT ;  /* 0x0000000000047886 */ /* 0x000fe200038e0100 */
[----:B------:R-:W1:Y:S01]  /*11b60*/  LDC.64 R2, c[0x0][0xc60] ;  /* 0x00031800ff027b82 */ /* 0x000e620000000a00 */
[----:B------:R-:W0:Y:S02]  /*11b70*/  FLO.U32 R0, UR4 ;  /* 0x0000000400007d00 */ /* 0x000e2400080e0000 */
[----:B0-----:R-:W-:-:S06]  /*11b80*/  ISETP.EQ.U32.AND P0, PT, R0, R5, PT ;  /* 0x000000050000720c */ /* 0x001fcc0003f02070 */
[----:B------:R-:W1:Y:S07]  /*11b90*/  POPC R5, UR4 ;  /* 0x0000000400057d09 */ /* 0x000e6e0008000000 */
[----:B-1----:R-:W2:Y:S01]  /*11ba0*/  @P0 ATOMG.E.ADD.STRONG.GPU PT, R3, desc[UR36][R2.64], R5 ;  /* 0x00000005020309a8 */ /* 0x002ea200081ee1e4 */
[----:B------:R-:W0:Y:S02]  /*11bb0*/  S2R R4, SR_LTMASK ;  /* 0x0000000000047919 */ /* 0x000e240000003900 */
[----:B0-----:R-:W-:-:S04]  /*11bc0*/  LOP3.LUT R4, R4, UR4, RZ, 0xc0, !PT ;  /* 0x0000000404047c12 */ /* 0x001fc8000f8ec0ff */
[----:B------:R-:W0:Y:S01]  /*11bd0*/  POPC R7, R4 ;  /* 0x0000000400077309 */ /* 0x000e220000000000 */
[----:B--2---:R-:W0:Y:S02]  /*11be0*/  SHFL.IDX PT, R0, R3, R0, 0x1f ;  /* 0x00001f0003007589 */ /* 0x004e2400000e0000 */
[----:B0-----:R-:W-:Y:S01]  /*11bf0*/  IADD3 R16, R0, UR39, R7 ;  /* 0x0000002700107c10 */ /* 0x001fe2000fffe007 */
[----:B------:R-:W-:Y:S06]  /*11c00*/  BRA `(.L_x_243) ;  /* 0x0000003400847947 */ /* 0x000fec0003800000 */
.L_x_242:
[----:B------:R-:W-:Y:S01]  /*11c10*/  VIADD R0, R22, 0x24400 ;  /* 0x0002440016007836 */ /* 0x000fe20000000000 */
[----:B------:R-:W-:Y:S04]  /*11c20*/  BSSY B6, `(.L_x_244) ;  /* 0x0000013000067945 */ /* 0x000fe80003800000 */
[----:B------:R-:W-:-:S13]  /*11c30*/  LOP3.LUT P0, RZ, R0, 0x3ff, RZ, 0xc0, !PT ;  /* 0x000003ff00ff7812 */ /* 0x000fda000780c0ff */
[----:B------:R-:W-:Y:S05]  /*11c40*/  @!P0 BRA `(.L_x_245) ;  /* 0x0000000000408947 */ /* 0x000fea0003800000 */
[----:B------:R-:W-:Y:S01]  /*11c50*/  MOV R2, 0x0 ;  /* 0x0000000000027802 */ /* 0x000fe20000000f00 */
[----:B------:R-:W-:Y:S01]  /*11c60*/  ULDC.64 UR6, c[0x4][0xa8] ;  /* 0x01002a0000067ab9 */ /* 0x000fe20000000a00 */
[----:B------:R-:W-:Y:S01]  /*11c70*/  ULDC.64 UR8, c[0x4][0xb0] ;  /* 0x01002c0000087ab9 */ /* 0x000fe20000000a00 */
[----:B------:R-:W-:Y:S01]  /*11c80*/  ULDC.64 UR4, c[0x4][0x8] ;  /* 0x0100020000047ab9 */ /* 0x000fe20000000a00 */
[----:B------:R-:W-:Y:S01]  /*11c90*/  IMAD.U32 R4, RZ, RZ, UR6 ;  /* 0x00000006ff047e24 */ /* 0x000fe2000f8e00ff */
[----:B------:R-:W-:Y:S01]  /*11ca0*/  MOV R8, 0x70 ;  /* 0x0000007000087802 */ /* 0x000fe20000000f00 */
[----:B------:R-:W0:Y:S01]  /*11cb0*/  LDC.64 R2, c[0x4][R2] ;  /* 0x0100000002027b82 */ /* 0x000e220000000a00 */
[----:B------:R-:W-:Y:S02]  /*11cc0*/  IMAD.U32 R5, RZ, RZ, UR7 ;  /* 0x00000007ff057e24 */ /* 0x000fe4000f8e00ff */
[----:B------:R-:W-:Y:S02]  /*11cd0*/  IMAD.U32 R6, RZ, RZ, UR8 ;  /* 0x00000008ff067e24 */ /* 0x000fe4000f8e00ff */
[----:B------:R-:W-:-:S02]  /*11ce0*/  IMAD.U32 R7, RZ, RZ, UR9 ;  /* 0x00000009ff077e24 */ /* 0x000fc4000f8e00ff */
[----:B------:R-:W-:Y:S02]  /*11cf0*/  IMAD.U32 R10, RZ, RZ, UR4 ;  /* 0x00000004ff0a7e24 */ /* 0x000fe4000f8e00ff */
[----:B------:R-:W-:Y:S02]  /*11d00*/  IMAD.U32 R11, RZ, RZ, UR5 ;  /* 0x00000005ff0b7e24 */ /* 0x000fe4000f8e00ff */
[----:B------:R-:W-:Y:S02]  /*11d10*/  IMAD.MOV.U32 R12, RZ, RZ, 0x1 ;  /* 0x00000001ff0c7424 */ /* 0x000fe400078e00ff */
[----:B------:R-:W-:-:S07]  /*11d20*/  IMAD.MOV.U32 R13, RZ, RZ, RZ ;  /* 0x000000ffff0d7224 */ /* 0x000fce00078e00ff */
[----:B------:R-:W-:-:S07]  /*11d30*/  LEPC R20, `(.L_x_245) ;  /* 0x000000001014794e */ /* 0x000fce0000000000 */
[----:B0-----:R-:W-:Y:S05]  /*11d40*/  CALL.ABS.NOINC R2 ;  /* 0x0000000002007343 */ /* 0x001fea0003c00000 */
.L_x_245:
[----:B------:R-:W-:Y:S05]  /*11d50*/  BSYNC B6 ;  /* 0x0000000000067941 */ /* 0x000fea0003800000 */
.L_x_244:
        /* <DEDUP_REMOVED lines=8> */
[----:B------:R0:W1:Y:S01]  /*11de0*/  LDC.64 R2, c[0x4][R26] ;  /* 0x010000001a027b82 */ /* 0x0000620000000a00 */
[----:B------:R-:W-:Y:S02]  /*11df0*/  IMAD.U32 R4, RZ, RZ, UR6 ;  /* 0x00000006ff047e24 */ /* 0x000fe4000f8e00ff */
[----:B------:R-:W-:Y:S02]  /*11e00*/  IMAD.U32 R5, RZ, RZ, UR7 ;  /* 0x00000007ff057e24 */ /* 0x000fe4000f8e00ff */
[----:B------:R-:W-:Y:S02]  /*11e10*/  IMAD.U32 R6, RZ, RZ, UR8 ;  /* 0x00000008ff067e24 */ /* 0x000fe4000f8e00ff */
[----:B------:R-:W-:-:S02]  /*11e20*/  IMAD.U32 R7, RZ, RZ, UR9 ;  /* 0x00000009ff077e24 */ /* 0x000fc4000f8e00ff */
[----:B------:R-:W-:Y:S02]  /*11e30*/  IMAD.U32 R10, RZ, RZ, UR4 ;  /* 0x00000004ff0a7e24 */ /* 0x000fe4000f8e00ff */
[----:B------:R-:W-:Y:S02]  /*11e40*/  IMAD.U32 R11, RZ, RZ, UR5 ;  /* 0x00000005ff0b7e24 */ /* 0x000fe4000f8e00ff */
[----:B------:R-:W-:Y:S02]  /*11e50*/  IMAD.MOV.U32 R8, RZ, RZ, 0x70 ;  /* 0x00000070ff087424 */ /* 0x000fe400078e00ff */
[----:B------:R-:W-:Y:S02]  /*11e60*/  IMAD.MOV.U32 R12, RZ, RZ, 0x1 ;  /* 0x00000001ff0c7424 */ /* 0x000fe400078e00ff */
[----:B0-----:R-:W-:-:S07]  /*11e70*/  IMAD.MOV.U32 R13, RZ, RZ, RZ ;  /* 0x000000ffff0d7224 */ /* 0x001fce00078e00ff */
[----:B------:R-:W-:-:S07]  /*11e80*/  LEPC R20, `(.L_x_248) ;  /* 0x000000001014794e */ /* 0x000fce0000000000 */
[----:B-1----:R-:W-:Y:S05]  /*11e90*/  CALL.ABS.NOINC R2 ;  /* 0x0000000002007343 */ /* 0x002fea0003c00000 */
.L_x_248:
[----:B------:R0:W1:Y:S01]  /*11ea0*/  LDC.64 R2, c[0x4][R26] ;  /* 0x010000001a027b82 */ /* 0x0000620000000a00 */
[----:B------:R-:W-:Y:S01]  /*11eb0*/  ULDC.64 UR6, c[0x4][0xa8] ;  /* 0x01002a0000067ab9 */ /* 0x000fe20000000a00 */
[----:B------:R-:W-:Y:S01]  /*11ec0*/  ULDC.64 UR8, c[0x4][0xb0] ;  /* 0x01002c0000087ab9 */ /* 0x000fe20000000a00 */
[----:B------:R-:W-:Y:S01]  /*11ed0*/  ULDC.64 UR4, c[0x4][0x18] ;  /* 0x0100060000047ab9 */ /* 0x000fe20000000a00 */
[----:B------:R-:W-:Y:S01]  /*11ee0*/  IMAD.U32 R4, RZ, RZ, UR6 ;  /* 0x00000006ff047e24 */ /* 0x000fe2000f8e00ff */
[----:B------:R-:W-:Y:S01]  /*11ef0*/  MOV R7, UR9 ;  /* 0x0000000900077c02 */ /* 0x000fe20008000f00 */
        /* <DEDUP_REMOVED lines=9> */
.L_x_247:
[----:B------:R-:W-:Y:S05]  /*11f90*/  BSYNC B6 ;  /* 0x0000000000067941 */ /* 0x000fea0003800000 */
.L_x_246:
[----:B------:R-:W2:Y:S01]  /*11fa0*/  LDL R2, [R1+0x24] ;  /* 0x0000240001027983 */ /* 0x000ea20000100800 */
[----:B------:R-:W-:Y:S01]  /*11fb0*/  ULDC.64 UR4, c[0x0][0x9f8] ;  /* 0x00027e0000047ab9 */ /* 0x000fe20000000a00 */
[----:B------:R-:W0:Y:S02]  /*11fc0*/  LDC R6, c[0x0][0x430] ;  /* 0x00010c00ff067b82 */ /* 0x000e240000000800 */
[----:B------:R-:W3:Y:S01]  /*11fd0*/  LDL R4, [R1] ;  /* 0x0000000001047983 */ /* 0x000ee20000100800 */
[----:B------:R-:W-:-:S03]  /*11fe0*/  ISETP.NE.U32.AND P0, PT, RZ, UR4, PT ;  /* 0x00000004ff007c0c */ /* 0x000fc6000bf05070 */
[----:B------:R-:W4:Y:S01]  /*11ff0*/  LDL R21, [R1+0x8] ;  /* 0x0000080001157983 */ /* 0x000f220000100800 */
[----:B------:R-:W-:-:S13]  /*12000*/  ISETP.NE.AND.EX P0, PT, RZ, UR5, PT, P0 ;  /* 0x00000005ff007c0c */ /* 0x000fda000bf05300 */
[----:B------:R-:W-:Y:S01]  /*12010*/  @P0 IADD3 R24, P1, R24, UR4, RZ ;  /* 0x0000000418180c10 */ /* 0x000fe2000ff3e0ff */
[----:B------:R-:W1:Y:S01]  /*12020*/  S2R R20, SR_TID.X ;  /* 0x0000000000147919 */ /* 0x000e620000002100 */
[----:B------:R-:W-:Y:S02]  /*12030*/  ULDC UR4, c[0x0][0x2f4] ;  /* 0x0000bd0000047ab9 */ /* 0x000fe40000000800 */
[----:B------:R-:W-:-:S05]  /*12040*/  @P0 IADD3.X R25, R25, UR5, RZ, P1, !PT ;  /* 0x0000000519190c10 */ /* 0x000fca0008ffe4ff */
[----:B------:R1:W4:Y:S01]  /*12050*/  @P0 LDG.E R30, desc[UR36][R24.64] ;  /* 0x00000024181e0981 */ /* 0x000322000c1e1900 */
[----:B0-----:R-:W-:Y:S02]  /*12060*/  ISETP.NE.AND P2, PT, R6, 0x1, PT ;  /* 0x000000010600780c */ /* 0x001fe40003f45270 */
[----:B------:R-:W-:-:S11]  /*12070*/  LOP3.LUT R23, R23, 0xffffffbf, RZ, 0xc0, !PT ;  /* 0xffffffbf17177812 */ /* 0x000fd600078ec0ff */
[----:B------:R-:W0:Y:S01]  /*12080*/  @P2 LDC R3, c[0x0][0x434] ;  /* 0x00010d00ff032b82 */ /* 0x000e220000000800 */
[----:B------:R-:W-:Y:S02]  /*12090*/  @P2 LOP3.LUT R23, R23, 0x40, RZ, 0xfc, !PT ;  /* 0x0000004017172812 */ /* 0x000fe400078efcff */
[----:B-1----:R-:W-:-:S04]  /*120a0*/  LOP3.LUT R20, R20, 0x7f, RZ, 0xc0, !PT ;  /* 0x0000007f14147812 */ /* 0x002fc800078ec0ff */
[----:B------:R-:W-:Y:S02]  /*120b0*/  SHF.R.U32.HI R26, RZ, 0x3, R20 ;  /* 0x00000003ff1a7819 */ /* 0x000fe40000011614 */
[----:B------:R-:W1:Y:S02]  /*120c0*/  S2R R20, SR_TID.X ;  /* 0x0000000000147919 */ /* 0x000e640000002100 */
[----:B-1----:R-:W-:-:S05]  /*120d0*/  IMAD.SHL.U32 R20, R20, 0x10, RZ ;  /* 0x0000001014147824 */ /* 0x002fca00078e00ff */
[----:B------:R-:W-:Y:S02]  /*120e0*/  LOP3.LUT R20, R26, 0x70, R20, 0xf8, !PT ;  /* 0x000000701a147812 */ /* 0x000fe400078ef814 */
[----:B------:R-:W-:Y:S01]  /*120f0*/  LOP3.LUT R23, R23, 0xffffffef, RZ, 0xc0, !PT ;  /* 0xffffffef17177812 */ /* 0x000fe200078ec0ff */
[----:B------:R-:W-:Y:S01]  /*12100*/  UMOV UR5, 0xffffffff ;  /* 0xffffffff00057882 */ /* 0x000fe20000000000 */
[----:B------:R-:W-:Y:S01]  /*12110*/  LOP3.LUT R25, R18, 0xffff, RZ, 0xc0, !PT ;  /* 0x0000ffff12197812 */ /* 0x000fe200078ec0ff */
[----:B--2---:R-:W-:Y:S02]  /*12120*/  VIADD R26, R2, 0xffffffff ;  /* 0xffffffff021a7836 */ /* 0x004fe40000000000 */
[----:B------:R-:W1:Y:S02]  /*12130*/  @P2 LDC R2, c[0x0][0x438] ;  /* 0x00010e00ff022b82 */ /* 0x000e640000000800 */
[----:B------:R-:W-:-:S05]  /*12140*/  IMAD R0, R26, 0x50, R20 ;  /* 0x000000501a007824 */ /* 0x000fca00078e0214 */
[C---:B---3--:R-:W-:Y:S01]  /*12150*/  ISETP.GE.AND P0, PT, R0.reuse, R4, PT ;  /* 0x000000040000720c */ /* 0x048fe20003f06270 */
[----:B----4-:R-:W-:-:S03]  /*12160*/  IMAD.IADD R0, R0, 0x1, R21 ;  /* 0x0000000100007824 */ /* 0x010fc600078e0215 */
[----:B------:R-:W-:Y:S01]  /*12170*/  ISETP.GT.U32.OR P0, PT, R20, 0x4f, P0 ;  /* 0x0000004f1400780c */ /* 0x000fe20000704470 */
[----:B0-----:R-:W-:-:S04]  /*12180*/  @P2 IMAD.HI.U32 R3, R0, R3, RZ ;  /* 0x0000000300032227 */ /* 0x001fc800078e00ff */
[----:B------:R-:W-:Y:S01]  /*12190*/  IMAD.MOV.U32 R4, RZ, RZ, R0 ;  /* 0x000000ffff047224 */ /* 0x000fe200078e0000 */
[----:B-1----:R-:W-:-:S07]  /*121a0*/  @P2 SHF.R.U32.HI R4, RZ, R2, R3 ;  /* 0x00000002ff042219 */ /* 0x002fce0000011603 */
[----:B------:R-:W0:Y:S01]  /*121b0*/  @!P0 LDC.64 R2, c[0x0][0x428] ;  /* 0x00010a00ff028b82 */ /* 0x000e220000000a00 */
[----:B------:R-:W-:-:S04]  /*121c0*/  IMAD.MOV R5, RZ, RZ, -R4 ;  /* 0x000000ffff057224 */ /* 0x000fc800078e0a04 */
[----:B------:R-:W-:Y:S01]  /*121d0*/  IMAD R0, R6, R5, R0 ;  /* 0x0000000506007224 */ /* 0x000fe200078e0200 */
[----:B------:R-:W-:Y:S02]  /*121e0*/  SHF.R.S32.HI R6, RZ, 0x1f, R30 ;  /* 0x0000001fff067819 */ /* 0x000fe4000001141e */
[----:B------:R-:W-:-:S03]  /*121f0*/  @!P0 SHF.R.S32.HI R5, RZ, 0x1f, R4 ;  /* 0x0000001fff058819 */ /* 0x000fc60000011404 */
[----:B------:R0:W-:Y:S02]  /*12200*/  STL [R1+0xc], R6 ;  /* 0x00000c0601007387 */ /* 0x0001e40000100800 */
[-C--:B0-----:R-:W-:Y:S02]  /*12210*/  @!P0 IMAD R6, R6, R2.reuse, RZ ;  /* 0x0000000206068224 */ /* 0x081fe400078e02ff */
[----:B------:R-:W-:-:S04]  /*12220*/  @!P0 IMAD.WIDE.U32 R4, R30, R2, R4 ;  /* 0x000000021e048225 */ /* 0x000fc800078e0004 */
[----:B------:R-:W-:Y:S02]  /*12230*/  @!P0 IMAD R6, R30, R3, R6 ;  /* 0x000000031e068224 */ /* 0x000fe400078e0206 */
[----:B------:R-:W0:Y:S02]  /*12240*/  @!P0 LDC.64 R2, c[0x0][0x418] ;  /* 0x00010600ff028b82 */ /* 0x000e240000000a00 */
[----:B------:R-:W-:Y:S01]  /*12250*/  @!P0 IMAD.IADD R6, R5, 0x1, R6 ;  /* 0x0000000105068824 */ /* 0x000fe200078e0206 */
[----:B------:R-:W-:Y:S02]  /*12260*/  ISETP.GE.AND P2, PT, R37, UR4, PT ;  /* 0x0000000425007c0c */ /* 0x000fe4000bf46270 */
[----:B0-----:R-:W-:-:S04]  /*12270*/  @!P0 LEA R2, P1, R4, R2, 0x2 ;  /* 0x0000000204028211 */ /* 0x001fc800078210ff */
[----:B------:R-:W-:Y:S01]  /*12280*/  @!P0 LEA.HI.X R3, R4, R3, R6, 0x2, P1 ;  /* 0x0000000304038211 */ /* 0x000fe200008f1406 */
[----:B------:R-:W-:-:S06]  /*12290*/  IMAD.MOV.U32 R4, RZ, RZ, RZ ;  /* 0x000000ffff047224 */ /* 0x000fcc00078e00ff */
[----:B------:R0:W5:Y:S01]  /*122a0*/  @!P0 LDG.E R4, desc[UR36][R2.64] ;  /* 0x0000002402048981 */ /* 0x000162000c1e1900 */
[----:B------:R-:W-:Y:S02]  /*122b0*/  ISETP.GE.AND P0, PT, R32, UR4, PT ;  /* 0x0000000420007c0c */ /* 0x000fe4000bf06270 */
[----:B------:R-:W-:Y:S01]  /*122c0*/  ISETP.GE.AND P1, PT, R36, UR4, PT ;  /* 0x0000000424007c0c */ /* 0x000fe2000bf26270 */
[----:B0-----:R-:W-:-:S10]  /*122d0*/  IMAD.U32 R2, RZ, RZ, UR38 ;  /* 0x00000026ff027e24 */ /* 0x001fd4000f8e00ff */
[----:B------:R-:W-:Y:S02]  /*122e0*/  @P0 LOP3.LUT R23, R23, 0x10, RZ, 0xfc, !PT ;  /* 0x0000001017170812 */ /* 0x000fe400078efcff */
[----:B------:R-:W-:Y:S02]  /*122f0*/  ISETP.GE.AND P0, PT, R34, UR4, PT ;  /* 0x0000000422007c0c */ /* 0x000fe4000bf06270 */
[----:B------:R-:W-:-:S04]  /*12300*/  LOP3.LUT R23, R23, 0xfffffff7, RZ, 0xc0, !PT ;  /* 0xfffffff717177812 */ /* 0x000fc800078ec0ff */
[----:B------:R-:W-:-:S04]  /*12310*/  @P2 LOP3.LUT R23, R23, 0x8, RZ, 0xfc, !PT ;  /* 0x0000000817172812 */ /* 0x000fc800078efcff */
[----:B------:R-:W-:-:S04]  /*12320*/  LOP3.LUT R23, R23, 0xfffffffb, RZ, 0xc0, !PT ;  /* 0xfffffffb17177812 */ /* 0x000fc800078ec0ff */
[----:B------:R-:W-:-:S04]  /*12330*/  @P1 LOP3.LUT R23, R23, 0x4, RZ, 0xfc, !PT ;  /* 0x0000000417171812 */ /* 0x000fc800078efcff */
[----:B------:R-:W-:-:S04]  /*12340*/  LOP3.LUT R23, R23, 0xfffffffd, RZ, 0xc0, !PT ;  /* 0xfffffffd17177812 */ /* 0x000fc800078ec0ff */
[----:B------:R-:W-:Y:S01]  /*12350*/  @P0 LOP3.LUT R23, R23, 0x2, RZ, 0xfc, !PT ;  /* 0x0000000217170812 */ /* 0x000fe200078efcff */
[----:B------:R-:W-:Y:S06]  /*12360*/  BRA.DIV UR5, `(.L_x_249) ;  /* 0x00000042051c7947 */ /* 0x000fec000b800000 */
.L_x_317:
[----:B------:R-:W-:Y:S02]  /*12370*/  ISETP.NE.AND P0, PT, R2, 0x3, PT ;  /* 0x000000030200780c */ /* 0x000fe40003f05270 */
[----:B------:R-:W-:Y:S02]  /*12380*/  ISETP.GT.U32.AND P1, PT, R20, 0x4f, PT ;  /* 0x0000004f1400780c */ /* 0x000fe40003f24070 */
[----:B------:R-:W-:-:S09]  /*12390*/  LOP3.LUT R23, R23, 0xffffffdf, RZ, 0xc0, !PT ;  /* 0xffffffdf17177812 */ /* 0x000fd200078ec0ff */
[----:B------:R-:W-:-:S04]  /*123a0*/  @P0 LOP3.LUT R23, R23, 0x20, RZ, 0xfc, !PT ;  /* 0x0000002017170812 */ /* 0x000fc800078efcff */
[----:B------:R-:W-:-:S04]  /*123b0*/  LOP3.LUT R23, R23, 0xfffffffe, RZ, 0xc0, !PT ;  /* 0xfffffffe17177812 */ /* 0x000fc800078ec0ff */
[----:B------:R-:W-:Y:S01]  /*123c0*/  @P1 LOP3.LUT R23, R23, 0x1, RZ, 0xfc, !PT ;  /* 0x0000000117171812 */ /* 0x000fe200078efcff */
[----:B------:R-:W-:Y:S06]  /*123d0*/  @!P0 BRA `(.L_x_250) ;  /* 0x0000000000048947 */ /* 0x000fec0003800000 */
[----:B------:R-:W-:Y:S01]  /*123e0*/  BPT.TRAP 0x1 ;  /* 0x000000040000795c */ /* 0x000fe20000300000 */
.L_x_250:
[----:B------:R-:W-:Y:S01]  /*123f0*/  SHF.R.S32.HI R6, RZ, 0x1f, R0 ;  /* 0x0000001fff067819 */ /* 0x000fe20000011400 */
[----:B------:R-:W-:Y:S01]  /*12400*/  ULDC.64 UR4, c[0x0][0x328] ;  /* 0x0000ca0000047ab9 */ /* 0x000fe20000000a00 */
[----:B-----5:R-:W-:Y:S01]  /*12410*/  SHF.R.S32.HI R7, RZ, 0x1f, R4 ;  /* 0x0000001fff077819 */ /* 0x020fe20000011404 */
[----:B------:R-:W-:Y:S01]  /*12420*/  IMAD.WIDE.U32 R2, R0, UR4, RZ ;  /* 0x0000000400027c25 */ /* 0x000fe2000f8e00ff */
[----:B------:R-:W-:Y:S01]  /*12430*/  ULDC.64 UR6, c[0x0][0x318] ;  /* 0x0000c60000067ab9 */ /* 0x000fe20000000a00 */
[----:B------:R-:W-:Y:S02]  /*12440*/  BSSY B0, `(.L_x_251) ;  /* 0x0000012000007945 */ /* 0x000fe40003800000 */
[----:B------:R-:W-:-:S04]  /*12450*/  IMAD R5, R6, UR4, RZ ;  /* 0x0000000406057c24 */ /* 0x000fc8000f8e02ff */
        /* <DEDUP_REMOVED lines=8> */
[----:B------:R-:W-:Y:S01]  /*124e0*/  LEA R5, R27, R22, 0x3 ;  /* 0x000000161b057211 */ /* 0x000fe200078e18ff */
[----:B------:R-:W-:-:S04]  /*124f0*/  IMAD.WIDE.U32 R2, R25, UR4, R2 ;  /* 0x0000000419027c25 */ /* 0x000fc8000f8e0002 */
[----:B------:R-:W-:Y:S01]  /*12500*/  IMAD R24, R25, UR5, R3 ;  /* 0x0000000519187c24 */ /* 0x000fe2000f8e0203 */
[----:B------:R-:W-:-:S04]  /*12510*/  LEA R18, P0, R2, UR6, 0x1 ;  /* 0x0000000602127c11 */ /* 0x000fc8000f8008ff */
[----:B------:R-:W-:Y:S02]  /*12520*/  LEA.HI.X R24, R2, UR7, R24, 0x1, P0 ;  /* 0x0000000702187c11 */ /* 0x000fe400080f0c18 */
[----:B------:R-:W-:-:S06]  /*12530*/  SHF.L.U32 R2, R28, 0x1f, RZ ;  /* 0x0000001f1c027819 */ /* 0x000fcc00000006ff */
[----:B------:R-:W0:Y:S02]  /*12540*/  SYNCS.PHASECHK.TRANS64.TRYWAIT P0, [R5+URZ+0x38840], R2 ;  /* 0x03884002050075a7 */ /* 0x000e24000800017f */
[----:B0-----:R-:W-:Y:S05]  /*12550*/  @!P0 BRA `(.L_x_252) ;  /* 0x0000003c00d48947 */ /* 0x001fea0003800000 */
.L_x_318:
[----:B------:R-:W-:Y:S05]  /*12560*/  BSYNC B0 ;  /* 0x0000000000007941 */ /* 0x000fea0003800000 */
.L_x_251:
[----:B------:R-:W2:Y:S01]  /*12570*/  LDL R9, [R1] ;  /* 0x0000000001097983 */ /* 0x000ea20000100800 */
[----:B------:R-:W-:Y:S01]  /*12580*/  ULDC.64 UR4, c[0x0][0x300] ;  /* 0x0000c00000047ab9 */ /* 0x000fe20000000a00 */
[----:B------:R-:W-:Y:S01]  /*12590*/  ULDC.64 UR6, c[0x0][0x2e8] ;  /* 0x0000ba0000067ab9 */ /* 0x000fe20000000a00 */
[----:B------:R-:W-:Y:S01]  /*125a0*/  IMAD R6, R6, UR4, RZ ;  /* 0x0000000406067c24 */ /* 0x000fe2000f8e02ff */
[----:B------:R-:W1:Y:S01]  /*125b0*/  S2R R8, SR_TID.X ;  /* 0x0000000000087919 */ /* 0x000e620000002100 */
[----:B0-----:R-:W-:-:S04]  /*125c0*/  IMAD.WIDE.U32 R2, R0, UR4, RZ ;  /* 0x0000000400027c25 */ /* 0x001fc8000f8e00ff */
[----:B------:R-:W-:Y:S01]  /*125d0*/  IMAD R6, R0, UR5, R6 ;  /* 0x0000000500067c24 */ /* 0x000fe2000f8e0206 */
[----:B------:R-:W-:Y:S02]  /*125e0*/  ULDC.64 UR4, c[0x0][0x310] ;  /* 0x0000c40000047ab9 */ /* 0x000fe40000000a00 */
[----:B------:R-:W-:Y:S02]  /*125f0*/  IMAD R7, R7, UR4, RZ ;  /* 0x0000000407077c24 */ /* 0x000fe4000f8e02ff */
[----:B------:R-:W-:Y:S02]  /*12600*/  IMAD.IADD R3, R3, 0x1, R6 ;  /* 0x0000000103037824 */ /* 0x000fe400078e0206 */
[C---:B------:R-:W-:Y:S02]  /*12610*/  IMAD R7, R4.reuse, UR5, R7 ;  /* 0x0000000504077c24 */ /* 0x040fe4000f8e0207 */
[----:B------:R-:W-:Y:S01]  /*12620*/  IMAD.WIDE.U32 R2, R4, UR4, R2 ;  /* 0x0000000404027c25 */ /* 0x000fe2000f8e0002 */
[----:B------:R-:W-:-:S03]  /*12630*/  ULDC.64 UR4, c[0x0][0x308] ;  /* 0x0000c20000047ab9 */ /* 0x000fc60000000a00 */
[----:B------:R-:W-:Y:S02]  /*12640*/  IMAD.IADD R3, R3, 0x1, R7 ;  /* 0x0000000103037824 */ /* 0x000fe400078e0207 */
[----:B------:R-:W-:Y:S02]  /*12650*/  IMAD R7, R27, 0x5000, R31 ;  /* 0x000050001b077824 */ /* 0x000fe400078e021f */
[----:B------:R-:W-:Y:S01]  /*12660*/  IMAD.WIDE.U32 R2, R25, UR4, R2 ;  /* 0x0000000419027c25 */ /* 0x000fe2000f8e0002 */
[----:B------:R-:W-:-:S03]  /*12670*/  UMOV UR4, 0xffffffff ;  /* 0xffffffff00047882 */ /* 0x000fc60000000000 */
[----:B------:R-:W-:Y:S01]  /*12680*/  IMAD R6, R25, UR5, R3 ;  /* 0x0000000519067c24 */ /* 0x000fe2000f8e0203 */
[----:B------:R-:W-:-:S04]  /*12690*/  LEA R0, P0, R2, UR6, 0x1 ;  /* 0x0000000602007c11 */ /* 0x000fc8000f8008ff */
[----:B------:R-:W-:Y:S02]  /*126a0*/  LEA.HI.X R6, R2, UR7, R6, 0x1, P0 ;  /* 0x0000000702067c11 */ /* 0x000fe400080f0c06 */
[----:B-1----:R-:W-:-:S04]  /*126b0*/  LOP3.LUT R8, R8, 0x7f, RZ, 0xc0, !PT ;  /* 0x0000007f08087812 */ /* 0x002fc800078ec0ff */
[----:B------:R-:W-:Y:S01]  /*126c0*/  SHF.R.U32.HI R8, RZ, 0x3, R8 ;  /* 0x00000003ff087819 */ /* 0x000fe20000011608 */
[----:B--2---:R-:W-:-:S04]  /*126d0*/  IMAD R4, R26, -0x50, R9 ;  /* 0xffffffb01a047824 */ /* 0x004fc800078e0209 */
[----:B------:R-:W-:-:S05]  /*126e0*/  IMAD.IADD R4, R4, 0x1, -R8 ;  /* 0x0000000104047824 */ /* 0x000fca00078e0a08 */
[----:B------:R-:W-:Y:S01]  /*126f0*/  ISETP.GE.AND P0, PT, R4, 0x1, PT ;  /* 0x000000010400780c */ /* 0x000fe20003f06270 */
[----:B------:R-:W-:-:S12]  /*12700*/  BRA.DIV UR4, `(.L_x_253) ;  /* 0x0000003e047c7947 */ /* 0x000fd8000b800000 */
[----:B------:R-:W0:Y:S01]  /*12710*/  SHFL.IDX PT, R3, R0, RZ, 0x181f ;  /* 0x00181fff00037589 */ /* 0x000e2200000e0000 */
[----:B------:R-:W-:Y:S01]  /*12720*/  LOP3.LUT P5, RZ, R23, 0x10, RZ, 0xc0, !PT ;  /* 0x0000001017ff7812 */ /* 0x000fe200078ac0ff */
[----:B------:R-:W-:Y:S01]  /*12730*/  @P0 IMAD R9, R7, 0x2, R22 ;  /* 0x0000000207090824 */ /* 0x000fe200078e0216 */
[C---:B------:R-:W-:Y:S01]  /*12740*/  LOP3.LUT P4, RZ, R23.reuse, 0x8, RZ, 0xc0, !PT ;  /* 0x0000000817ff7812 */ /* 0x040fe2000788c0ff */
[----:B------:R-:W1:Y:S01]  /*12750*/  SHFL.IDX PT, R2, R6, RZ, 0x181f ;  /* 0x00181fff06027589 */ /* 0x000e6200000e0000 */
[C---:B------:R-:W-:Y:S02]  /*12760*/  LOP3.LUT P3, RZ, R23.reuse, 0x4, RZ, 0xc0, !PT ;  /* 0x0000000417ff7812 */ /* 0x040fe4000786c0ff */
[----:B------:R-:W-:Y:S01]  /*12770*/  LOP3.LUT P2, RZ, R23, 0x2, RZ, 0xc0, !PT ;  /* 0x0000000217ff7812 */ /* 0x000fe2000784c0ff */
[----:B------:R-:W-:Y:S01]  /*12780*/  SHFL.IDX PT, R8, R6, 0x1, 0x181f ;  /* 0x00381f0006087f89 */ /* 0x000fe200000e0000 */
[----:B0-----:R-:W-:-:S05]  /*12790*/  @P0 LEA R3, P1, R32, R3, 0x1 ;  /* 0x0000000320030211 */ /* 0x001fca00078208ff */
[----:B-1----:R-:W-:-:S05]  /*127a0*/  @P0 IMAD.X R2, RZ, RZ, R2, P1 ;  /* 0x000000ffff020224 */ /* 0x002fca00008e0602 */
[----:B------:R-:W-:-:S04]  /*127b0*/  @P0 LOP3.LUT R3, R3, R2, RZ, 0x3c, !PT ;  /* 0x0000000203030212 */ /* 0x000fc800078e3cff */
[----:B------:R-:W-:-:S04]  /*127c0*/  @P0 LOP3.LUT R2, R3, R2, RZ, 0x3c, !PT ;  /* 0x0000000203020212 */ /* 0x000fc800078e3cff */
[----:B------:R-:W-:-:S05]  /*127d0*/  @P0 LOP3.LUT R3, R3, R2, RZ, 0x3c, !PT ;  /* 0x0000000203030212 */ /* 0x000fca00078e3cff */
[----:B------:R-:W-:Y:S04]  /*127e0*/  @P0 LDGSTS.E.BYPASS.LTC128B.128 [R9+0x24400], desc[UR36][R2.64], !P5 ;  /* 0x2440000002090fae */ /* 0x000fe8000e901d64 */
[----:B------:R-:W-:Y:S04]  /*127f0*/  @P0 LDGSTS.E.BYPASS.LTC128B.128 [R9+0x26c00], desc[UR36][R2.64+0x80], !P4 ;  /* 0x26c0008002090fae */ /* 0x000fe8000e101d64 */
[----:B------:R-:W-:Y:S04]  /*12800*/  @P0 LDGSTS.E.BYPASS.LTC128B.128 [R9+0x29400], desc[UR36][R2.64+0x100], !P3 ;  /* 0x2940010002090fae */ /* 0x000fe8000d901d64 */
[----:B------:R0:W-:Y:S01]  /*12810*/  @P0 LDGSTS.E.BYPASS.LTC128B.128 [R9+0x2bc00], desc[UR36][R2.64+0x180], !P2 ;  /* 0x2bc0018002090fae */ /* 0x0001e2000d101d64 */
[----:B------:R-:W-:-:S03]  /*12820*/  ISETP.GE.AND P0, PT, R4, 0x11, PT ;  /* 0x000000110400780c */ /* 0x000fc60003f06270 */
[----:B0-----:R-:W0:Y:S10]  /*12830*/  SHFL.IDX PT, R2, R0, 0x1, 0x181f ;  /* 0x00381f0000027f89 */ /* 0x001e3400000e0000 */
[----:B------:R-:W-:Y:S01]  /*12840*/  @P0 IMAD R21, R7, 0x2, R22 ;  /* 0x0000000207150824 */ /* 0x000fe200078e0216 */
[----:B0-----:R-:W-:-:S05]  /*12850*/  @P0 LEA R2, P1, R32, R2, 0x1 ;  /* 0x0000000220020211 */ /* 0x001fca00078208ff */
[----:B------:R-:W-:Y:S02]  /*12860*/  @P0 IMAD.X R3, RZ, RZ, R8, P1 ;  /* 0x000000ffff030224 */ /* 0x000fe400008e0608 */
[----:B------:R-:W-:Y:S04]  /*12870*/  SHFL.IDX PT, R8, R6, 0x2, 0x181f ;  /* 0x00581f0006087f89 */ /* 0x000fe800000e0000 */
        /* <DEDUP_REMOVED lines=17> */
[----:B------:R-:W1:Y:S01]  /*12990*/  SHFL.IDX PT, R0, R0, 0x4, 0x181f ;  /* 0x00981f0000007f89 */ /* 0x000e6200000e0000 */
[----:B0-----:R-:W-:-:S05]  /*129a0*/  @P0 LEA R2, P1, R32, R2, 0x1 ;  /* 0x0000000220020211 */ /* 0x001fca00078208ff */
[----:B------:R-:W-:Y:S02]  /*129b0*/  @P0 IMAD.X R3, RZ, RZ, R8, P1 ;  /* 0x000000ffff030224 */ /* 0x000fe400008e0608 */
[----:B------:R0:W2:Y:S04]  /*129c0*/  SHFL.IDX PT, R8, R6, 0x4, 0x181f ;  /* 0x00981f0006087f89 */ /* 0x0000a800000e0000 */
[----:B------:R0:W-:Y:S04]  /*129d0*/  @P0 LDGSTS.E.BYPASS.LTC128B.128 [R21+0x25c00], desc[UR36][R2.64], !P5 ;  /* 0x25c0000002150fae */ /* 0x0001e8000e901d64 */
[----:B------:R0:W-:Y:S04]  /*129e0*/  @P0 LDGSTS.E.BYPASS.LTC128B.128 [R21+0x28400], desc[UR36][R2.64+0x80], !P4 ;  /* 0x2840008002150fae */ /* 0x0001e8000e101d64 */
[----:B------:R0:W-:Y:S04]  /*129f0*/  @P0 LDGSTS.E.BYPASS.LTC128B.128 [R21+0x2ac00], desc[UR36][R2.64+0x100], !P3 ;  /* 0x2ac0010002150fae */ /* 0x0001e8000d901d64 */
[----:B-1----:R0:W-:Y:S02]  /*12a00*/  @P0 LDGSTS.E.BYPASS.LTC128B.128 [R21+0x2d400], desc[UR36][R2.64+0x180], !P2 ;  /* 0x2d40018002150fae */ /* 0x0021e4000d101d64 */
.L_x_330:
[----:B------:R-:W-:Y:S01]  /*12a10*/  ISETP.GE.AND P0, PT, R4, 0x41, PT ;  /* 0x000000410400780c */ /* 0x000fe20003f06270 */
[----:B------:R-:W-:-:S12]  /*12a20*/  BSSY B0, `(.L_x_254) ;  /* 0x0000010000007945 */ /* 0x000fd80003800000 */
[----:B------:R-:W-:Y:S05]  /*12a30*/  @!P0 BRA `(.L_x_255) ;  /* 0x0000000000388947 */ /* 0x000fea0003800000 */
[----:B------:R-:W-:Y:S01]  /*12a40*/  LOP3.LUT P4, RZ, R23, 0x10, RZ, 0xc0, !PT ;  /* 0x0000001017ff7812 */ /* 0x000fe2000788c0ff */
[----:B------:R-:W-:Y:S01]  /*12a50*/  IMAD R7, R7, 0x2, R22 ;  /* 0x0000000207077824 */ /* 0x000fe200078e0216 */
[C---:B------:R-:W-:Y:S02]  /*12a60*/  LOP3.LUT P3, RZ, R23.reuse, 0x8, RZ, 0xc0, !PT ;  /* 0x0000000817ff7812 */ /* 0x040fe4000786c0ff */
[C---:B------:R-:W-:Y:S02]  /*12a70*/  LOP3.LUT P2, RZ, R23.reuse, 0x4, RZ, 0xc0, !PT ;  /* 0x0000000417ff7812 */ /* 0x040fe4000784c0ff */
[----:B------:R-:W-:Y:S02]  /*12a80*/  LOP3.LUT P1, RZ, R23, 0x2, RZ, 0xc0, !PT ;  /* 0x0000000217ff7812 */ /* 0x000fe4000782c0ff */
[----:B0-----:R-:W-:-:S05]  /*12a90*/  LEA R2, P0, R32, R0, 0x1 ;  /* 0x0000000020027211 */ /* 0x001fca00078008ff */
[----:B--2---:R-:W-:-:S05]  /*12aa0*/  IMAD.X R3, RZ, RZ, R8, P0 ;  /* 0x000000ffff037224 */ /* 0x004fca00000e0608 */
[----:B------:R-:W-:Y:S01]  /*12ab0*/  @!PT LDS RZ, [RZ] ;  /* 0x00000000fffff984 */ /* 0x000fe20000000800 */
[----:B------:R-:W-:Y:S01]  /*12ac0*/  @!PT LDS RZ, [RZ] ;  /* 0x00000000fffff984 */ /* 0x000fe20000000800 */
[----:B------:R-:W-:Y:S01]  /*12ad0*/  @!PT LDS RZ, [RZ] ;  /* 0x00000000fffff984 */ /* 0x000fe20000000800 */
[----:B------:R1:W-:Y:S04]  /*12ae0*/  LDGSTS.E.BYPASS.LTC128B.128 [R7+0x26400], desc[UR36][R2.64], !P4 ;  /* 0x2640000002077fae */ /* 0x0003e8000e101d64 */
[----:B------:R1:W-:Y:S04]  /*12af0*/  LDGSTS.E.BYPASS.LTC128B.128 [R7+0x28c00], desc[UR36][R2.64+0x80], !P3 ;  /* 0x28c0008002077fae */ /* 0x0003e8000d901d64 */
[----:B------:R1:W-:Y:S04]  /*12b00*/  LDGSTS.E.BYPASS.LTC128B.128 [R7+0x2b400], desc[UR36][R2.64+0x100], !P2 ;  /* 0x2b40010002077fae */ /* 0x0003e8000d101d64 */
[----:B------:R1:W-:Y:S02]  /*12b10*/  LDGSTS.E.BYPASS.LTC128B.128 [R7+0x2dc00], desc[UR36][R2.64+0x180], !P1 ;  /* 0x2dc0018002077fae */ /* 0x0003e4000c901d64 */
.L_x_255:
[----:B------:R-:W-:Y:S05]  /*12b20*/  BSYNC B0 ;  /* 0x0000000000007941 */ /* 0x000fea0003800000 */
.L_x_254:
[----:B------:R-:W-:Y:S01]  /*12b30*/  NOP ;  /* 0x0000000000007918 */ /* 0x000fe20000000000 */
[----:B------:R-:W-:-:S13]  /*12b40*/  PLOP3.LUT P0, PT, PT, PT, PT, 0x80, 0x0 ;  /* 0x000000000000781c */ /* 0x000fda0003f0f070 */
.L_x_256:
        /* <DEDUP_REMOVED lines=10> */
.L_x_257:
[----:B------:R3:W5:Y:S01]  /*12bf0*/  LDL.LU R0, [R1+0x10] ;  /* 0x0000100001007983 */ /* 0x0007620000300800 */
[----:B------:R-:W-:Y:S01]  /*12c00*/  LOP3.LUT P0, RZ, R23, 0x80, RZ, 0xc0, !PT ;  /* 0x0000008017ff7812 */ /* 0x000fe2000780c0ff */
[----:B------:R3:W-:-:S12]  /*12c10*/  SYNCS.ARRIVE.TRANS64.A1T0 RZ, [R5+URZ+0x38830], RZ ;  /* 0x038830ff05ff79a7 */ /* 0x0007d8000810003f */
[----:B------:R-:W-:Y:S05]  /*12c20*/  WARPSYNC.ALL ;  /* 0x0000000000007948 */ /* 0x000fea0003800000 */
[----:B------:R-:W-:Y:S01]  /*12c30*/  ULDC.64 UR4, c[0x0][0x298] ;  /* 0x0000a60000047ab9 */ /* 0x000fe20000000a00 */
[----:B01----:R-:W-:Y:S01]  /*12c40*/  VIADD R2, R22, 0x14400 ;  /* 0x0001440016027836 */ /* 0x003fe20000000000 */
[----:B------:R-:W-:Y:S01]  /*12c50*/  SEL R29, R29, RZ, !P0 ;  /* 0x000000ff1d1d7207 */ /* 0x000fe20004000000 */
[----:B------:R-:W-:Y:S01]  /*12c60*/  IMAD.WIDE.U32 R6, R35, UR4, RZ ;  /* 0x0000000423067c25 */ /* 0x000fe2000f8e00ff */
[----:B------:R-:W-:Y:S01]  /*12c70*/  BSSY B6, `(.L_x_258) ;  /* 0x000001b000067945 */ /* 0x000fe20003800000 */
[----:B------:R-:W-:Y:S01]  /*12c80*/  BAR.SYNC.DEFER_BLOCKING 0x8, 0x180 ;  /* 0x0206000000007b1d */ /* 0x000fe20000010000 */
[----:B-----5:R-:W-:-:S02]  /*12c90*/  SEL R0, R0, RZ, !P0 ;  /* 0x000000ff00007207 */ /* 0x020fc40004000000 */
[----:B------:R-:W-:-:S03]  /*12ca0*/  LOP3.LUT P0, RZ, R2, 0x3ff, RZ, 0xc0, !PT ;  /* 0x000003ff02ff7812 */ /* 0x000fc6000780c0ff */
[----:B------:R0:W-:Y:S04]  /*12cb0*/  STL [R1+0x10], R0 ;  /* 0x0000100001007387 */ /* 0x0001e80000100800 */
[----:B------:R1:W-:Y:S01]  /*12cc0*/  STL.64 [R1+0x18], R6 ;  /* 0x0000180601007387 */ /* 0x0003e20000100a00 */
[----:B0-----:R-:W-:-:S05]  /*12cd0*/  SHF.R.S32.HI R0, RZ, 0x1f, R35 ;  /* 0x0000001fff007819 */ /* 0x001fca0000011423 */
[----:B------:R-:W-:-:S04]  /*12ce0*/  IMAD R0, R0, UR4, RZ ;  /* 0x0000000400007c24 */ /* 0x000fc8000f8e02ff */
[----:B------:R-:W-:-:S04]  /*12cf0*/  IMAD R0, R35, UR5, R0 ;  /* 0x0000000523007c24 */ /* 0x000fc8000f8e0200 */
[----:B------:R-:W-:Y:S01]  /*12d00*/  IMAD.IADD R35, R7, 0x1, R0 ;  /* 0x0000000107237824 */ /* 0x000fe200078e0200 */
[----:B-1----:R-:W-:Y:S06]  /*12d10*/  @!P0 BRA `(.L_x_259) ;  /* 0x0000000000408947 */ /* 0x002fec0003800000 */
[----:B------:R-:W-:Y:S01]  /*12d20*/  MOV R2, 0x0 ;  /* 0x0000000000027802 */ /* 0x000fe20000000f00 */
[----:B------:R-:W-:Y:S01]  /*12d30*/  ULDC.64 UR6, c[0x4][0xa8] ;  /* 0x01002a0000067ab9 */ /* 0x000fe20000000a00 */
[----:B------:R-:W-:Y:S01]  /*12d40*/  ULDC.64 UR8, c[0x4][0xb0] ;  /* 0x01002c0000087ab9 */ /* 0x000fe20000000a00 */
[----:B------:R-:W-:Y:S01]  /*12d50*/  ULDC.64 UR4, c[0x4][0x20] ;  /* 0x0100080000047ab9 */ /* 0x000fe20000000a00 */
[----:B------:R-:W-:Y:S01]  /*12d60*/  MOV R4, UR6 ;  /* 0x0000000600047c02 */ /* 0x000fe20008000f00 */
[----:B---3--:R-:W-:Y:S01]  /*12d70*/  IMAD.U32 R5, RZ, RZ, UR7 ;  /* 0x00000007ff057e24 */ /* 0x008fe2000f8e00ff */
[----:B------:R-:W0:Y:S01]  /*12d80*/  LDC.64 R2, c[0x4][R2] ;  /* 0x0100000002027b82 */ /* 0x000e220000000a00 */
[----:B------:R-:W-:Y:S02]  /*12d90*/  IMAD.U32 R6, RZ, RZ, UR8 ;  /* 0x00000008ff067e24 */ /* 0x000fe4000f8e00ff */
[----:B------:R-:W-:Y:S02]  /*12da0*/  IMAD.U32 R7, RZ, RZ, UR9 ;  /* 0x00000009ff077e24 */ /* 0x000fe4000f8e00ff */
[----:B------:R-:W-:-:S02]  /*12db0*/  IMAD.U32 R10, RZ, RZ, UR4 ;  /* 0x00000004ff0a7e24 */ /* 0x000fc4000f8e00ff */
[----:B------:R-:W-:Y:S02]  /*12dc0*/  IMAD.U32 R11, RZ, RZ, UR5 ;  /* 0x00000005ff0b7e24 */ /* 0x000fe4000f8e00ff */
[----:B--2---:R-:W-:Y:S02]  /*12dd0*/  IMAD.MOV.U32 R8, RZ, RZ, 0x70 ;  /* 0x00000070ff087424 */ /* 0x004fe400078e00ff */
[----:B------:R-:W-:Y:S02]  /*12de0*/  IMAD.MOV.U32 R12, RZ, RZ, 0x1 ;  /* 0x00000001ff0c7424 */ /* 0x000fe400078e00ff */
[----:B------:R-:W-:-:S07]  /*12df0*/  IMAD.MOV.U32 R13, RZ, RZ, RZ ;  /* 0x000000ffff0d7224 */ /* 0x000fce00078e00ff */
[----:B------:R-:W-:-:S07]  /*12e00*/  LEPC R20, `(.L_x_259) ;  /* 0x000000001014794e */ /* 0x000fce0000000000 */
[----:B0-----:R-:W-:Y:S05]  /*12e10*/  CALL.ABS.NOINC R2 ;  /* 0x0000000002007343 */ /* 0x001fea0003c00000 */
.L_x_259:
[----:B------:R-:W-:Y:S05]  /*12e20*/  BSYNC B6 ;  /* 0x0000000000067941 */ /* 0x000fea0003800000 */
.L_x_258:
[----:B------:R-:W4:Y:S01]  /*12e30*/  LDL.LU R20, [R1+0x10] ;  /* 0x0000100001147983 */ /* 0x000f220000300800 */
[----:B------:R-:W-:Y:S01]  /*12e40*/  ULDC.64 UR4, c[0x0][0x2d8] ;  /* 0x0000b60000047ab9 */ /* 0x000fe20000000a00 */
[----:B------:R-:W0:Y:S02]  /*12e50*/  LDC R6, c[0x0][0x448] ;  /* 0x00011200ff067b82 */ /* 0x000e240000000800 */
[----:B------:R-:W2:Y:S04]  /*12e60*/  LDL.LU.64 R2, [R1+0x18] ;  /* 0x0000180001027983 */ /* 0x000ea80000300a00 */
[----:B------:R1:W5:Y:S01]  /*12e70*/  LDL R10, [R1+0x20] ;  /* 0x00002000010a7983 */ /* 0x0003620000100800 */
[----:B0-----:R-:W-:-:S13]  /*12e80*/  ISETP.NE.AND P0, PT, R6, 0x1, PT ;  /* 0x000000010600780c */ /* 0x001fda0003f05270 */
[----:B---3--:R-:W0:Y:S08]  /*12e90*/  @P0 LDC R5, c[0x0][0x44c] ;  /* 0x00011300ff050b82 */ /* 0x008e300000000800 */
[----:B------:R-:W3:Y:S01]  /*12ea0*/  @P0 LDC R4, c[0x0][0x450] ;  /* 0x00011400ff040b82 */ /* 0x000ee20000000800 */
[----:B--2---:R-:W-:Y:S02]  /*12eb0*/  IMAD.MOV.U32 R3, RZ, RZ, R35 ;  /* 0x000000ffff037224 */ /* 0x004fe400078e0023 */
[----:B------:R-:W-:-:S04]  /*12ec0*/  IMAD.WIDE.U32 R2, R25, UR4, R2 ;  /* 0x0000000419027c25 */ /* 0x000fc8000f8e0002 */
[----:B------:R-:W-:Y:S01]  /*12ed0*/  IMAD R3, R25, UR5, R3 ;  /* 0x0000000519037c24 */ /* 0x000fe2000f8e0203 */
[----:B------:R-:W-:Y:S02]  /*12ee0*/  ULDC.64 UR4, c[0x0][0x2e0] ;  /* 0x0000b80000047ab9 */ /* 0x000fe40000000a00 */
[----:B----4-:R-:W-:Y:S02]  /*12ef0*/  IMAD R0, R20, UR4, RZ ;  /* 0x0000000414007c24 */ /* 0x010fe4000f8e02ff */
[----:B------:R-:W2:Y:S01]  /*12f00*/  S2R R20, SR_TID.X ;  /* 0x0000000000147919 */ /* 0x000ea20000002100 */
[----:B------:R-:W-:-:S04]  /*12f10*/  IMAD.WIDE.U32 R2, R29, UR4, R2 ;  /* 0x000000041d027c25 */ /* 0x000fc8000f8e0002 */
[----:B------:R-:W-:Y:S01]  /*12f20*/  IMAD R0, R29, UR5, R0 ;  /* 0x000000051d007c24 */ /* 0x000fe2000f8e0200 */
[----:B------:R-:W-:-:S03]  /*12f30*/  ULDC.64 UR4, c[0x0][0x2d0] ;  /* 0x0000b40000047ab9 */ /* 0x000fc60000000a00 */
[----:B------:R-:W-:Y:S02]  /*12f40*/  IMAD.IADD R3, R3, 0x1, R0 ;  /* 0x0000000103037824 */ /* 0x000fe400078e0200 */
[----:B------:R-:W-:Y:S01]  /*12f50*/  IMAD.SHL.U32 R0, R17, 0x80, RZ ;  /* 0x0000008011007824 */ /* 0x000fe200078e00ff */
[----:B--2---:R-:W-:-:S04]  /*12f60*/  LOP3.LUT R20, R20, 0x7f, RZ, 0xc0, !PT ;  /* 0x0000007f14147812 */ /* 0x004fc800078ec0ff */
[----:B------:R-:W-:Y:S02]  /*12f70*/  SHF.R.U32.HI R21, RZ, 0x3, R20 ;  /* 0x00000003ff157819 */ /* 0x000fe40000011614 */
[----:B------:R-:W2:Y:S02]  /*12f80*/  S2R R20, SR_TID.X ;  /* 0x0000000000147919 */ /* 0x000ea40000002100 */
[----:B--2---:R-:W-:-:S05]  /*12f90*/  IMAD.SHL.U32 R20, R20, 0x10, RZ ;  /* 0x0000001014147824 */ /* 0x004fca00078e00ff */
[----:B------:R-:W-:-:S04]  /*12fa0*/  LOP3.LUT R20, R21, 0x70, R20, 0xf8, !PT ;  /* 0x0000007015147812 */ /* 0x000fc800078ef814 */
[----:B------:R-:W-:-:S05]  /*12fb0*/  LOP3.LUT R7, R20, R0, RZ, 0xfc, !PT ;  /* 0x0000000014077212 */ /* 0x000fca00078efcff */
[----:B0-----:R-:W-:-:S04]  /*12fc0*/  @P0 IMAD.HI.U32 R8, R7, R5, RZ ;  /* 0x0000000507080227 */ /* 0x001fc800078e00ff */
[----:B------:R-:W-:Y:S01]  /*12fd0*/  IMAD.MOV.U32 R5, RZ, RZ, R7 ;  /* 0x000000ffff057224 */ /* 0x000fe200078e0007 */
[----:B---3--:R-:W-:Y:S01]  /*12fe0*/  @P0 SHF.R.U32.HI R5, RZ, R4, R8 ;  /* 0x00000004ff050219 */ /* 0x008fe20000011608 */
[----:B------:R-:W0:Y:S04]  /*12ff0*/  S2R R20, SR_TID.X ;  /* 0x0000000000147919 */ /* 0x000e280000002100 */
[----:B------:R-:W-:-:S04]  /*13000*/  IMAD.MOV R4, RZ, RZ, -R5 ;  /* 0x000000ffff047224 */ /* 0x000fc800078e0a05 */
[----:B------:R-:W-:Y:S01]  /*13010*/  IMAD R4, R6, R4, R7 ;  /* 0x0000000406047224 */ /* 0x000fe200078e0207 */
[----:B------:R-:W-:Y:S01]  /*13020*/  SHF.R.S32.HI R7, RZ, 0x1f, R5 ;  /* 0x0000001fff077819 */ /* 0x000fe20000011405 */
[----:B------:R-:W-:-:S04]  /*13030*/  IMAD.WIDE.U32 R2, R5, UR4, R2 ;  /* 0x0000000405027c25 */ /* 0x000fc8000f8e0002 */
[----:B------:R-:W-:-:S04]  /*13040*/  IMAD R7, R7, UR4, RZ ;  /* 0x0000000407077c24 */ /* 0x000fc8000f8e02ff */
[----:B------:R-:W-:Y:S01]  /*13050*/  IMAD R7, R5, UR5, R7 ;  /* 0x0000000505077c24 */ /* 0x000fe2000f8e0207 */
[----:B------:R-:W-:Y:S01]  /*13060*/  SHF.R.S32.HI R5, RZ, 0x1f, R4 ;  /* 0x0000001fff057819 */ /* 0x000fe20000011404 */
[----:B------:R-:W-:Y:S02]  /*13070*/  ULDC.64 UR4, c[0x0][0x2c8] ;  /* 0x0000b20000047ab9 */ /* 0x000fe40000000a00 */
[----:B------:R-:W-:Y:S02]  /*13080*/  IMAD.IADD R3, R3, 0x1, R7 ;  /* 0x0000000103037824 */ /* 0x000fe400078e0207 */
[----:B------:R-:W-:Y:S02]  /*13090*/  IMAD R5, R5, UR4, RZ ;  /* 0x0000000405057c24 */ /* 0x000fe4000f8e02ff */
[----:B------:R-:W-:-:S04]  /*130a0*/  IMAD.WIDE.U32 R2, R4, UR4, R2 ;  /* 0x0000000404027c25 */ /* 0x000fc8000f8e0002 */
[----:B------:R-:W-:Y:S01]  /*130b0*/  IMAD R5, R4, UR5, R5 ;  /* 0x0000000504057c24 */ /* 0x000fe2000f8e0205 */
[----:B------:R-:W-:-:S04]  /*130c0*/  ULDC.64 UR4, c[0x0][0x280] ;  /* 0x0000a00000047ab9 */ /* 0x000fc80000000a00 */
[----:B------:R-:W-:Y:S02]  /*130d0*/  IADD3 R3, R3, R5, RZ ;  /* 0x0000000503037210 */ /* 0x000fe40007ffe0ff */
[----:B------:R-:W-:Y:S01]  /*130e0*/  LEA R5, P0, R2, UR4, 0x1 ;  /* 0x0000000402057c11 */ /* 0x000fe2000f8008ff */
[----:B------:R-:W-:Y:S01]  /*130f0*/  ULDC UR4, c[0x0][0x2b8] ;  /* 0x0000ae0000047ab9 */ /* 0x000fe20000000800 */
[----:B0-----:R-:W-:Y:S02]  /*13100*/  LOP3.LUT R20, R20, 0x7f, RZ, 0xc0, !PT ;  /* 0x0000007f14147812 */ /* 0x001fe400078ec0ff */
[----:B------:R-:W-:Y:S01]  /*13110*/  LEA.HI.X R4, R2, UR5, R3, 0x1, P0 ;  /* 0x0000000502047c11 */ /* 0x000fe200080f0c03 */
[----:B------:R-:W-:Y:S01]  /*13120*/  UMOV UR5, 0xffffffff ;  /* 0xffffffff00057882 */ /* 0x000fe20000000000 */
[----:B------:R-:W-:Y:S02]  /*13130*/  ISETP.GE.AND P4, PT, R32, UR4, PT ;  /* 0x0000000420007c0c */ /* 0x000fe4000bf86270 */
[----:B------:R-:W-:-:S02]  /*13140*/  ISETP.GE.AND P3, PT, R37, UR4, PT ;  /* 0x0000000425007c0c */ /* 0x000fc4000bf66270 */
[----:B------:R-:W-:Y:S02]  /*13150*/  ISETP.GE.AND P2, PT, R36, UR4, PT ;  /* 0x0000000424007c0c */ /* 0x000fe4000bf46270 */
[----:B------:R-:W-:Y:S02]  /*13160*/  ISETP.GE.AND P1, PT, R34, UR4, PT ;  /* 0x0000000422007c0c */ /* 0x000fe4000bf26270 */
[----:B------:R-:W-:Y:S01]  /*13170*/  SHF.R.U32.HI R9, RZ, 0x3, R20 ;  /* 0x00000003ff097819 */ /* 0x000fe20000011614 */
[----:B-1----:R-:W-:Y:S10]  /*13180*/  BRA.DIV UR5, `(.L_x_260) ;  /* 0x0000003a05a07947 */ /* 0x002ff4000b800000 */
[----:B------:R-:W0:Y:S01]  /*13190*/  SHFL.IDX PT, R14, R5, RZ, 0x181f ;  /* 0x00181fff050e7589 */ /* 0x000e2200000e0000 */
[----:B-----5:R-:W-:Y:S02]  /*131a0*/  IMAD R6, R10, R6, RZ ;  /* 0x000000060a067224 */ /* 0x020fe400078e02ff */
[----:B------:R-:W-:Y:S01]  /*131b0*/  IMAD.IADD R0, R9, 0x1, R0 ;  /* 0x0000000109007824 */ /* 0x000fe200078e0200 */
[----:B------:R-:W1:Y:S03]  /*131c0*/  SHFL.IDX PT, R2, R4, RZ, 0x181f ;  /* 0x00181fff04027589 */ /* 0x000e6600000e0000 */
[C---:B------:R-:W-:Y:S01]  /*131d0*/  VIADD R7, R0.reuse, 0x10 ;  /* 0x0000001000077836 */ /* 0x040fe20000000000 */
[----:B------:R-:W-:-:S13]  /*131e0*/  ISETP.GE.AND P0, PT, R0, R6, PT ;  /* 0x000000060000720c */ /* 0x000fda0003f06270 */
[----:B0-----:R-:W-:-:S05]  /*131f0*/  @!P0 LEA R14, P5, R32, R14, 0x1 ;  /* 0x0000000e200e8211 */ /* 0x001fca00078a08ff */
[----:B-1----:R-:W-:Y:S02]  /*13200*/  @!P0 IMAD.X R3, RZ, RZ, R2, P5 ;  /* 0x000000ffff038224 */ /* 0x002fe400028e0602 */
[----:B------:R-:W-:Y:S02]  /*13210*/  @!P0 IMAD.MOV.U32 R2, RZ, RZ, R14 ;  /* 0x000000ffff028224 */ /* 0x000fe400078e000e */
[----:B------:R-:W0:Y:S04]  /*13220*/  SHFL.IDX PT, R14, R5, 0x1, 0x181f ;  /* 0x00381f00050e7f89 */ /* 0x000e2800000e0000 */
[----:B------:R-:W-:Y:S04]  /*13230*/  @!P0 LDGSTS.E.BYPASS.LTC128B.128 [R33+0x14400], desc[UR36][R2.64], !P4 ;  /* 0x1440000002218fae */ /* 0x000fe8000e101d64 */
[----:B------:R-:W-:Y:S04]  /*13240*/  @!P0 LDGSTS.E.BYPASS.LTC128B.128 [R33+0x18400], desc[UR36][R2.64+0x80], !P3 ;  /* 0x1840008002218fae */ /* 0x000fe8000d901d64 */
[----:B------:R-:W-:Y:S04]  /*13250*/  @!P0 LDGSTS.E.BYPASS.LTC128B.128 [R33+0x1c400], desc[UR36][R2.64+0x100], !P2 ;  /* 0x1c40010002218fae */ /* 0x000fe8000d101d64 */
[----:B------:R1:W-:Y:S01]  /*13260*/  @!P0 LDGSTS.E.BYPASS.LTC128B.128 [R33+0x20400], desc[UR36][R2.64+0x180], !P1 ;  /* 0x2040018002218fae */ /* 0x0003e2000c901d64 */
[----:B------:R-:W-:-:S03]  /*13270*/  ISETP.GE.AND P0, PT, R7, R6, PT ;  /* 0x000000060700720c */ /* 0x000fc60003f06270 */
[----:B-1----:R-:W1:Y:S10]  /*13280*/  SHFL.IDX PT, R2, R4, 0x1, 0x181f ;  /* 0x00381f0004027f89 */ /* 0x002e7400000e0000 */
[----:B0-----:R-:W-:-:S05]  /*13290*/  @!P0 LEA R14, P5, R32, R14, 0x1 ;  /* 0x0000000e200e8211 */ /* 0x001fca00078a08ff */
[----:B-1----:R-:W-:Y:S02]  /*132a0*/  @!P0 IMAD.X R7, RZ, RZ, R2, P5 ;  /* 0x000000ffff078224 */ /* 0x002fe400028e0602 */
[----:B------:R-:W-:Y:S02]  /*132b0*/  @!P0 IMAD.MOV.U32 R2, RZ, RZ, R14 ;  /* 0x000000ffff028224 */ /* 0x000fe400078e000e */
[----:B------:R-:W-:Y:S01]  /*132c0*/  @!P0 IMAD.MOV.U32 R3, RZ, RZ, R7 ;  /* 0x000000ffff038224 */ /* 0x000fe200078e0007 */
[----:B------:R-:W0:Y:S01]  /*132d0*/  SHFL.IDX PT, R14, R5, 0x2, 0x181f ;  /* 0x00581f00050e7f89 */ /* 0x000e2200000e0000 */
[----:B------:R-:W-:-:S03]  /*132e0*/  VIADD R7, R0, 0x20 ;  /* 0x0000002000077836 */ /* 0x000fc60000000000 */
        /* <DEDUP_REMOVED lines=23> */
[----:B------:R-:W-:-:S03]  /*13460*/  IADD3 R7, R0, 0x40, RZ ;  /* 0x0000004000077810 */ /* 0x000fc60007ffe0ff */
        /* <DEDUP_REMOVED lines=34> */
[----:B------:R0:W1:Y:S04]  /*13690*/  SHFL.IDX PT, R14, R5, 0x7, 0x181f ;  /* 0x00f81f00050e7f89 */ /* 0x00006800000e0000 */
[----:B------:R0:W-:Y:S04]  /*136a0*/  @!P0 LDGSTS.E.BYPASS.LTC128B.128 [R33+0x17400], desc[UR36][R2.64], !P4 ;  /* 0x1740000002218fae */ /* 0x0001e8000e101d64 */
[----:B------:R0:W-:Y:S04]  /*136b0*/  @!P0 LDGSTS.E.BYPASS.LTC128B.128 [R33+0x1b400], desc[UR36][R2.64+0x80], !P3 ;  /* 0x1b40008002218fae */ /* 0x0001e8000d901d64 */
[----:B------:R0:W-:Y:S04]  /*136c0*/  @!P0 LDGSTS.E.BYPASS.LTC128B.128 [R33+0x1f400], desc[UR36][R2.64+0x100], !P2 ;  /* 0x1f40010002218fae */ /* 0x0001e8000d101d64 */
[----:B------:R0:W-:Y:S04]  /*136d0*/  @!P0 LDGSTS.E.BYPASS.LTC128B.128 [R33+0x23400], desc[UR36][R2.64+0x180], !P1 ;  /* 0x2340018002218fae */ /* 0x0001e8000c901d64 */
[----:B------:R0:W2:Y:S02]  /*136e0*/  SHFL.IDX PT, R7, R4, 0x7, 0x181f ;  /* 0x00f81f0004077f89 */ /* 0x0000a400000e0000 */
.L_x_347:
[----:B0-----:R-:W-:Y:S01]  /*136f0*/  VIADD R3, R0, 0x70 ;  /* 0x0000007000037836 */ /* 0x001fe20000000000 */
[----:B------:R-:W-:Y:S04]  /*13700*/  BSSY B0, `(.L_x_261) ;  /* 0x000000c000007945 */ /* 0x000fe80003800000 */
[----:B------:R-:W-:-:S13]  /*13710*/  ISETP.GE.AND P0, PT, R3, R6, PT ;  /* 0x000000060300720c */ /* 0x000fda0003f06270 */
[----:B------:R-:W-:Y:S05]  /*13720*/  @P0 BRA `(.L_x_262) ;  /* 0x0000000000240947 */ /* 0x000fea0003800000 */
[----:B-1----:R-:W-:-:S05]  /*13730*/  LEA R2, P0, R32, R14, 0x1 ;  /* 0x0000000e20027211 */ /* 0x002fca00078008ff */
        /* <DEDUP_REMOVED lines=8> */
.L_x_262:
[----:B------:R-:W-:Y:S05]  /*137c0*/  BSYNC B0 ;  /* 0x0000000000007941 */ /* 0x000fea0003800000 */
.L_x_261:
[----:B------:R-:W-:Y:S01]  /*137d0*/  NOP ;  /* 0x0000000000007918 */ /* 0x000fe20000000000 */
[----:B------:R-:W-:-:S13]  /*137e0*/  PLOP3.LUT P0, PT, PT, PT, PT, 0x80, 0x0 ;  /* 0x000000000000781c */ /* 0x000fda0003f0f070 */
.L_x_263:
[----:B------:R-:W-:Y:S02]  /*137f0*/  PLOP3.LUT P1, PT, P1, P0, PT, 0xa2, 0x0 ;  /* 0x000000000000781c */ /* 0x000fe40000f21472 */
[----:B------:R-:W-:-:S08]  /*13800*/  @P0 R2UR P1, UR4, R22 ;  /* 0x00000000160402ca */ /* 0x000fd00000020000 */
[----:B------:R-:W-:-:S05]  /*13810*/  @P0 PLOP3.LUT P0, PT, P1, PT, PT, 0x80, 0x0 ;  /* 0x000000000000081c */ /* 0x000fca0000f0f070 */
[----:B------:R-:W-:Y:S01]  /*13820*/  @!P1 SYNCS.ARRIVE.TRANS64.RED.A0T1 RZ, [UR4+0x38800], RZ ;  /* 0x038800ffffff99a7 */ /* 0x000fe20008200404 */
[----:B------:R-:W-:Y:S07]  /*13830*/  @!P1 ARRIVES.LDGSTSBAR.64.TRANSCNT [UR4+0x38800] ;  /* 0x03880000ff0099b0 */ /* 0x000fee0008000a84 */
[----:B------:R-:W-:Y:S05]  /*13840*/  @P0 BRA.U.ANY `(.L_x_263) ;  /* 0xfffffffd00e80947 */ /* 0x000fea000393ffff */
[----:B0-----:R-:W3:Y:S04]  /*13850*/  LDL.LU R3, [R1+0x28] ;  /* 0x0000280001037983 */ /* 0x001ee80000300800 */
[----:B------:R-:W4:Y:S01]  /*13860*/  LDL.LU R2, [R1+0x24] ;  /* 0x0000240001027983 */ /* 0x000f220000300800 */
[----:B---3--:R-:W-:-:S05]  /*13870*/  VIADD R3, R3, 0x1 ;  /* 0x0000000103037836 */ /* 0x008fca0000000000 */
[----:B------:R-:W-:Y:S01]  /*13880*/  LEA.HI R0, R3, R3, RZ, 0x1 ;  /* 0x0000000303007211 */ /* 0x000fe200078f08ff */
[----:B------:R0:W-:Y:S03]  /*13890*/  STL [R1+0x28], R3 ;  /* 0x0000280301007387 */ /* 0x0001e60000100800 */
[----:B------:R-:W-:-:S05]  /*138a0*/  LOP3.LUT R0, R0, 0xfffffffe, RZ, 0xc0, !PT ;  /* 0xfffffffe00007812 */ /* 0x000fca00078ec0ff */
[----:B0-----:R-:W-:Y:S01]  /*138b0*/  IMAD.IADD R3, R3, 0x1, -R0 ;  /* 0x0000000103037824 */ /* 0x001fe200078e0a00 */
[----:B----4-:R-:W-:-:S04]  /*138c0*/  IADD3 R0, R2, -0x2, RZ ;  /* 0xfffffffe02007810 */ /* 0x010fc80007ffe0ff */
[----:B------:R-:W-:Y:S01]  /*138d0*/  SHF.L.U32 R3, R3, 0x1f, RZ ;  /* 0x0000001f03037819 */ /* 0x000fe200000006ff */
[----:B------:R-:W-:Y:S01]  /*138e0*/  NOP ;  /* 0x0000000000007918 */ /* 0x000fe20000000000 */
[----:B------:R0:W-:Y:S01]  /*138f0*/  SYNCS.ARRIVE.TRANS64.A1T0 RZ, [R22+URZ+0x38800], RZ ;  /* 0x038800ff16ff79a7 */ /* 0x0001e2000810003f */
[----:B------:R-:W-:Y:S01]  /*13900*/  BSSY B0, `(.L_x_264) ;  /* 0x0000003000007945 */ /* 0x000fe20003800000 */
[----:B------:R-:W3:Y:S03]  /*13910*/  SYNCS.PHASECHK.TRANS64.TRYWAIT P0, [R22+URZ+0x38820], R3 ;  /* 0x03882003160075a7 */ /* 0x000ee6000800017f */
[----:B0--3--:R-:W-:Y:S05]  /*13920*/  @!P0 BRA `(.L_x_265) ;  /* 0x0000003c00708947 */ /* 0x009fea0003800000 */
.L_x_348:
[----:B------:R-:W-:Y:S05]  /*13930*/  BSYNC B0 ;  /* 0x0000000000007941 */ /* 0x000fea0003800000 */
.L_x_264:
[----:B------:R-:W3:Y:S01]  /*13940*/  LDL R2, [R1+0x4] ;  /* 0x0000040001027983 */ /* 0x000ee20000100800 */
[----:B------:R-:W-:Y:S01]  /*13950*/  BSSY B0, `(.L_x_266) ;  /* 0x0000110000007945 */ /* 0x000fe20003800000 */
[----:B---3--:R-:W-:-:S13]  /*13960*/  ISETP.GE.AND P0, PT, R0, R2, PT ;  /* 0x000000020000720c */ /* 0x008fda0003f06270 */
[----:B------:R-:W-:Y:S05]  /*13970*/  @!P0 BRA `(.L_x_267) ;  /* 0x0000001000348947 */ /* 0x000fea0003800000 */
[----:B------:R-:W-:Y:S01]  /*13980*/  ULDC UR4, c[0x0][0x2f4] ;  /* 0x0000bd0000047ab9 */ /* 0x000fe20000000800 */
[----:B------:R-:W-:Y:S01]  /*13990*/  IMAD.MOV.U32 R17, RZ, RZ, R28 ;  /* 0x000000ffff117224 */ /* 0x000fe200078e001c */
[----:B------:R-:W-:Y:S01]  /*139a0*/  ISETP.GE.AND P4, PT, R32, UR4, PT ;  /* 0x0000000420007c0c */ /* 0x000fe2000bf86270 */
[----:B--2---:R-:W-:Y:S01]  /*139b0*/  IMAD.MOV.U32 R7, RZ, RZ, R27 ;  /* 0x000000ffff077224 */ /* 0x004fe200078e001b */
[----:B------:R-:W-:Y:S01]  /*139c0*/  ISETP.GE.AND P3, PT, R37, UR4, PT ;  /* 0x0000000425007c0c */ /* 0x000fe2000bf66270 */
[----:B------:R-:W-:Y:S01]  /*139d0*/  IMAD.MOV.U32 R29, RZ, RZ, R26 ;  /* 0x000000ffff1d7224 */ /* 0x000fe200078e001a */
[----:B------:R-:W-:Y:S02]  /*139e0*/  ISETP.GE.AND P2, PT, R36, UR4, PT ;  /* 0x0000000424007c0c */ /* 0x000fe4000bf46270 */
[----:B------:R-:W-:-:S13]  /*139f0*/  ISETP.GE.AND P1, PT, R34, UR4, PT ;  /* 0x0000000422007c0c */ /* 0x000fda000bf26270 */
.L_x_280:
[----:B------:R-:W2:Y:S04]  /*13a00*/  LDL R6, [R1+0x8] ;  /* 0x0000080001067983 */ /* 0x000ea80000100800 */
[----:B------:R-:W3:Y:S01]  /*13a10*/  LDL R8, [R1+0xc] ;  /* 0x00000c0001087983 */ /* 0x000ee20000100800 */
[----:B------:R-:W4:Y:S01]  /*13a20*/  S2R R2, SR_TID.X ;  /* 0x0000000000027919 */ /* 0x000f220000002100 */
[----:B------:R-:W1:Y:S01]  /*13a30*/  S2R R9, SR_TID.X ;  /* 0x0000000000097919 */ /* 0x000e620000002100 */
[----:B----4-:R-:W-:-:S04]  /*13a40*/  LOP3.LUT R2, R2, 0x7f, RZ, 0xc0, !PT ;  /* 0x0000007f02027812 */ /* 0x010fc800078ec0ff */
[----:B0-----:R-:W-:Y:S02]  /*13a50*/  SHF.R.U32.HI R3, RZ, 0x3, R2 ;  /* 0x00000003ff037819 */ /* 0x001fe40000011602 */
[----:B------:R-:W0:Y:S01]  /*13a60*/  LDC R2, c[0x0][0x430] ;  /* 0x00010c00ff027b82 */ /* 0x000e220000000800 */
[----:B-1----:R-:W-:-:S05]  /*13a70*/  IMAD.SHL.U32 R9, R9, 0x10, RZ ;  /* 0x0000001009097824 */ /* 0x002fca00078e00ff */
[----:B------:R-:W-:-:S04]  /*13a80*/  LOP3.LUT R9, R3, 0x70, R9, 0xf8, !PT ;  /* 0x0000007003097812 */ /* 0x000fc800078ef809 */
[----:B------:R-:W-:-:S13]  /*13a90*/  ISETP.GT.U32.AND P6, PT, R9, 0x4f, PT ;  /* 0x0000004f0900780c */ /* 0x000fda0003fc4070 */
[----:B------:R-:W3:Y:S01]  /*13aa0*/  @!P6 LDC.64 R4, c[0x0][0x428] ;  /* 0x00010a00ff04eb82 */ /* 0x000ee20000000a00 */
[----:B0-----:R-:W-:-:S13]  /*13ab0*/  ISETP.NE.AND P0, PT, R2, 0x1, PT ;  /* 0x000000010200780c */ /* 0x001fda0003f05270 */
[----:B------:R-:W0:Y:S08]  /*13ac0*/  @P0 LDC R3, c[0x0][0x434] ;  /* 0x00010d00ff030b82 */ /* 0x000e300000000800 */
[----:B------:R-:W1:Y:S01]  /*13ad0*/  @P0 LDC R2, c[0x0][0x438] ;  /* 0x00010e00ff020b82 */ /* 0x000e620000000800 */
[----:B--2---:R-:W-:-:S04]  /*13ae0*/  IMAD R6, R0, 0x50, R6 ;  /* 0x0000005000067824 */ /* 0x004fc800078e0206 */
[----:B------:R-:W-:-:S04]  /*13af0*/  IMAD.IADD R6, R9, 0x1, R6 ;  /* 0x0000000109067824 */ /* 0x000fc800078e0206 */
[----:B0-----:R-:W-:-:S04]  /*13b00*/  @P0 IMAD.HI.U32 R3, R6, R3, RZ ;  /* 0x0000000306030227 */ /* 0x001fc800078e00ff */
[----:B------:R-:W-:Y:S01]  /*13b10*/  IMAD.MOV.U32 R10, RZ, RZ, R6 ;  /* 0x000000ffff0a7224 */ /* 0x000fe200078e0006 */
[----:B-1----:R-:W-:Y:S01]  /*13b20*/  @P0 SHF.R.U32.HI R10, RZ, R2, R3 ;  /* 0x00000002ff0a0219 */ /* 0x002fe20000011603 */
[----:B---3--:R-:W-:Y:S02]  /*13b30*/  @!P6 IMAD R2, R8, R4, RZ ;  /* 0x000000040802e224 */ /* 0x008fe400078e02ff */
[----:B------:R-:W0:Y:S01]  /*13b40*/  @!P6 LDC.64 R8, c[0x0][0x418] ;  /* 0x00010600ff08eb82 */ /* 0x000e220000000a00 */
[----:B------:R-:W-:Y:S01]  /*13b50*/  @!P6 SHF.R.S32.HI R3, RZ, 0x1f, R10 ;  /* 0x0000001fff03e819 */ /* 0x000fe2000001140a */
[----:B------:R-:W-:Y:S02]  /*13b60*/  @!P6 IMAD R5, R30, R5, R2 ;  /* 0x000000051e05e224 */ /* 0x000fe400078e0202 */
[----:B------:R-:W-:-:S04]  /*13b70*/  @!P6 IMAD.MOV.U32 R2, RZ, RZ, R10 ;  /* 0x000000ffff02e224 */ /* 0x000fc800078e000a */
[----:B------:R-:W-:-:S04]  /*13b80*/  @!P6 IMAD.WIDE.U32 R2, R30, R4, R2 ;  /* 0x000000041e02e225 */ /* 0x000fc800078e0002 */
[----:B------:R-:W-:Y:S02]  /*13b90*/  @!P6 IMAD.IADD R5, R5, 0x1, R3 ;  /* 0x000000010505e824 */ /* 0x000fe400078e0203 */
[----:B------:R-:W-:Y:S01]  /*13ba0*/  IMAD.MOV.U32 R4, RZ, RZ, RZ ;  /* 0x000000ffff047224 */ /* 0x000fe200078e00ff */
[----:B0-----:R-:W-:-:S04]  /*13bb0*/  @!P6 LEA R8, P0, R2, R8, 0x2 ;  /* 0x000000080208e211 */ /* 0x001fc800078010ff */
[----:B------:R-:W-:-:S05]  /*13bc0*/  @!P6 LEA.HI.X R9, R2, R9, R5, 0x2, P0 ;  /* 0x000000090209e211 */ /* 0x000fca00000f1405 */
[----:B------:R0:W5:Y:S01]  /*13bd0*/  @!P6 LDG.E R4, desc[UR36][R8.64] ;  /* 0x000000240804e981 */ /* 0x000162000c1e1900 */
[----:B------:R-:W-:Y:S01]  /*13be0*/  LOP3.LUT P5, RZ, R23, 0x20, RZ, 0xc0, !PT ;  /* 0x0000002017ff7812 */ /* 0x000fe200078ac0ff */
[----:B------:R-:W-:Y:S01]  /*13bf0*/  VIADD R27, R7, 0x1 ;  /* 0x00000001071b7836 */ /* 0x000fe20000000000 */
[----:B------:R-:W-:Y:S05]  /*13c00*/  YIELD ;  /* 0x0000000000007946 */ /* 0x000fea0003800000 */
[----:B------:R-:W-:Y:S01]  /*13c10*/  ISETP.NE.AND P0, PT, R27, 0x2, PT ;  /* 0x000000021b00780c */ /* 0x000fe20003f05270 */
[----:B------:R-:W-:Y:S01]  /*13c20*/  IMAD.MOV R5, RZ, RZ, -R10 ;  /* 0x000000ffff057224 */ /* 0x000fe200078e0a0a */
[----:B------:R-:W-:-:S02]  /*13c30*/  ULDC UR4, c[0x0][0x430] ;  /* 0x00010c0000047ab9 */ /* 0x000fc40000000800 */
[----:B------:R-:W-:Y:S01]  /*13c40*/  SEL R28, RZ, 0x1, P0 ;  /* 0x00000001ff1c7807 */ /* 0x000fe20000000000 */
[----:B------:R-:W-:Y:S01]  /*13c50*/  IMAD R5, R5, UR4, R6 ;  /* 0x0000000405057c24 */ /* 0x000fe2000f8e0206 */
[----:B------:R-:W-:Y:S01]  /*13c60*/  SEL R27, R27, RZ, P0 ;  /* 0x000000ff1b1b7207 */ /* 0x000fe20000000000 */
[----:B------:R-:W-:Y:S01]  /*13c70*/  IMAD.MOV.U32 R26, RZ, RZ, R0 ;  /* 0x000000ffff1a7224 */ /* 0x000fe200078e0000 */
[----:B------:R-:W-:Y:S01]  /*13c80*/  LOP3.LUT R28, R17, R28, RZ, 0x3c, !PT ;  /* 0x0000001c111c7212 */ /* 0x000fe200078e3cff */
[----:B0-----:R-:W-:Y:S06]  /*13c90*/  @!P5 BRA `(.L_x_268) ;  /* 0x000000000004d947 */ /* 0x001fec0003800000 */
[----:B------:R-:W-:Y:S01]  /*13ca0*/  BPT.TRAP 0x1 ;  /* 0x000000040000795c */ /* 0x000fe20000300000 */
.L_x_268:
[----:B------:R-:W-:Y:S01]  /*13cb0*/  IMAD R6, R27, 0x8, R22 ;  /* 0x000000081b067824 */ /* 0x000fe200078e0216 */
[----:B------:R-:W-:Y:S01]  /*13cc0*/  SHF.L.U32 R3, R28, 0x1f, RZ ;  /* 0x0000001f1c037819 */ /* 0x000fe200000006ff */
[----:B------:R-:W-:Y:S03]  /*13cd0*/  BSSY B1, `(.L_x_269) ;  /* 0x0000003000017945 */ /* 0x000fe60003800000 */
[----:B------:R-:W0:Y:S02]  /*13ce0*/  SYNCS.PHASECHK.TRANS64.TRYWAIT P0, [R6+URZ+0x38840], R3 ;  /* 0x03884003060075a7 */ /* 0x000e24000800017f */
[----:B0-----:R-:W-:Y:S05]  /*13cf0*/  @!P0 BRA `(.L_x_270) ;  /* 0x0000003800908947 */ /* 0x001fea0003800000 */
.L_x_349:
[----:B------:R-:W-:Y:S05]  /*13d00*/  BSYNC B1 ;  /* 0x0000000000017941 */ /* 0x000fea0003800000 */
.L_x_269:
[----:B------:R-:W-:Y:S01]  /*13d10*/  SHF.R.S32.HI R20, RZ, 0x1f, R5 ;  /* 0x0000001fff147819 */ /* 0x000fe20000011405 */
[----:B------:R-:W-:Y:S01]  /*13d20*/  ULDC.64 UR4, c[0x0][0x300] ;  /* 0x0000c00000047ab9 */ /* 0x000fe20000000a00 */
[----:B-----5:R-:W-:Y:S01]  /*13d30*/  SHF.R.S32.HI R21, RZ, 0x1f, R4 ;  /* 0x0000001fff157819 */ /* 0x020fe20000011404 */
[----:B0-----:R-:W-:Y:S01]  /*13d40*/  IMAD.WIDE.U32 R2, R5, UR4, RZ ;  /* 0x0000000405027c25 */ /* 0x001fe2000f8e00ff */
[----:B------:R-:W-:Y:S01]  /*13d50*/  ULDC.64 UR6, c[0x0][0x2e8] ;  /* 0x0000ba0000067ab9 */ /* 0x000fe20000000a00 */
[----:B------:R-:W-:Y:S02]  /*13d60*/  LOP3.LUT P5, RZ, R23, 0x2, RZ, 0xc0, !PT ;  /* 0x0000000217ff7812 */ /* 0x000fe400078ac0ff */
[----:B------:R-:W-:Y:S02]  /*13d70*/  IMAD R0, R20, UR4, RZ ;  /* 0x0000000414007c24 */ /* 0x000fe4000f8e02ff */
[----:B------:R-:W-:Y:S02]  /*13d80*/  IMAD R9, R27, 0x5000, R31 ;  /* 0x000050001b097824 */ /* 0x000fe400078e021f */
[----:B------:R-:W-:Y:S01]  /*13d90*/  IMAD R0, R5, UR5, R0 ;  /* 0x0000000505007c24 */ /* 0x000fe2000f8e0200 */
[----:B------:R-:W-:-:S03]  /*13da0*/  ULDC.64 UR4, c[0x0][0x310] ;  /* 0x0000c40000047ab9 */ /* 0x000fc60000000a00 */
[----:B------:R-:W-:Y:S02]  /*13db0*/  IMAD.IADD R3, R3, 0x1, R0 ;  /* 0x0000000103037824 */ /* 0x000fe400078e0200 */
[----:B------:R-:W-:Y:S02]  /*13dc0*/  IMAD R0, R21, UR4, RZ ;  /* 0x0000000415007c24 */ /* 0x000fe4000f8e02ff */
[----:B------:R-:W-:-:S04]  /*13dd0*/  IMAD.WIDE.U32 R2, R4, UR4, R2 ;  /* 0x0000000404027c25 */ /* 0x000fc8000f8e0002 */
[----:B------:R-:W-:Y:S01]  /*13de0*/  IMAD R0, R4, UR5, R0 ;  /* 0x0000000504007c24 */ /* 0x000fe2000f8e0200 */
[----:B------:R-:W-:-:S03]  /*13df0*/  ULDC.64 UR4, c[0x0][0x308] ;  /* 0x0000c20000047ab9 */ /* 0x000fc60000000a00 */
[----:B------:R-:W-:Y:S02]  /*13e00*/  IMAD.IADD R3, R3, 0x1, R0 ;  /* 0x0000000103037824 */ /* 0x000fe400078e0200 */
[----:B------:R-:W-:Y:S01]  /*13e10*/  IMAD.WIDE.U32 R2, R25, UR4, R2 ;  /* 0x0000000419027c25 */ /* 0x000fe2000f8e0002 */
[----:B------:R-:W-:-:S03]  /*13e20*/  UMOV UR4, 0xffffffff ;  /* 0xffffffff00047882 */ /* 0x000fc60000000000 */
[----:B------:R-:W-:Y:S01]  /*13e30*/  IMAD R10, R25, UR5, R3 ;  /* 0x00000005190a7c24 */ /* 0x000fe2000f8e0203 */
[----:B------:R-:W-:-:S04]  /*13e40*/  LEA R8, P0, R2, UR6, 0x1 ;  /* 0x0000000602087c11 */ /* 0x000fc8000f8008ff */
[----:B------:R-:W-:Y:S01]  /*13e50*/  LEA.HI.X R10, R2, UR7, R10, 0x1, P0 ;  /* 0x00000007020a7c11 */ /* 0x000fe200080f0c0a */
[----:B------:R-:W-:Y:S08]  /*13e60*/  BRA.DIV UR4, `(.L_x_271) ;  /* 0x0000003a04487947 */ /* 0x000ff0000b800000 */
[----:B------:R-:W0:Y:S01]  /*13e70*/  SHFL.IDX PT, R2, R8, RZ, 0x181f ;  /* 0x00181fff08027589 */ /* 0x000e2200000e0000 */
[----:B------:R-:W-:Y:S01]  /*13e80*/  LOP3.LUT R23, R23, 0xfffffbff, RZ, 0xc0, !PT ;  /* 0xfffffbff17177812 */ /* 0x000fe200078ec0ff */
[----:B------:R-:W-:Y:S01]  /*13e90*/  IMAD R9, R9, 0x2, R22 ;  /* 0x0000000209097824 */ /* 0x000fe200078e0216 */
[----:B------:R-:W-:Y:S01]  /*13ea0*/  SHF.L.U32 R0, R32, 0x1, RZ ;  /* 0x0000000120007819 */ /* 0x000fe200000006ff */
[----:B------:R-:W1:Y:S01]  /*13eb0*/  SHFL.IDX PT, R3, R10, RZ, 0x181f ;  /* 0x00181fff0a037589 */ /* 0x000e6200000e0000 */
[----:B------:R-:W-:-:S03]  /*13ec0*/  @P2 LOP3.LUT R23, R23, 0x400, RZ, 0xfc, !PT ;  /* 0x0000040017172812 */ /* 0x000fc600078efcff */
[----:B------:R-:W-:Y:S01]  /*13ed0*/  SHFL.IDX PT, R35, R10, 0x1, 0x181f ;  /* 0x00381f000a237f89 */ /* 0x000fe200000e0000 */
[C---:B------:R-:W-:Y:S02]  /*13ee0*/  LOP3.LUT P2, RZ, R23.reuse, 0x10, RZ, 0xc0, !PT ;  /* 0x0000001017ff7812 */ /* 0x040fe4000784c0ff */
[----:B------:R-:W-:-:S04]  /*13ef0*/  LOP3.LUT R23, R23, 0xfffffdff, RZ, 0xc0, !PT ;  /* 0xfffffdff17177812 */ /* 0x000fc800078ec0ff */
[----:B------:R-:W-:-:S04]  /*13f00*/  @P1 LOP3.LUT R23, R23, 0x200, RZ, 0xfc, !PT ;  /* 0x0000020017171812 */ /* 0x000fc800078efcff */
[C---:B------:R-:W-:Y:S02]  /*13f10*/  LOP3.LUT P1, RZ, R23.reuse, 0x8, RZ, 0xc0, !PT ;  /* 0x0000000817ff7812 */ /* 0x040fe4000782c0ff */
[----:B------:R-:W-:Y:S02]  /*13f20*/  LOP3.LUT P6, RZ, R23, 0x4, RZ, 0xc0, !PT ;  /* 0x0000000417ff7812 */ /* 0x000fe400078cc0ff */
[----:B0-----:R-:W-:-:S05]  /*13f30*/  IADD3 R2, P0, R2, R0, RZ ;  /* 0x0000000002027210 */ /* 0x001fca0007f1e0ff */
[----:B-1----:R-:W-:-:S05]  /*13f40*/  IMAD.X R3, RZ, RZ, R3, P0 ;  /* 0x000000ffff037224 */ /* 0x002fca00000e0603 */
[----:B------:R-:W-:Y:S04]  /*13f50*/  LDGSTS.E.BYPASS.LTC128B.128 [R9+0x24400], desc[UR36][R2.64], !P2 ;  /* 0x2440000002097fae */ /* 0x000fe8000d101d64 */
[----:B------:R-:W-:Y:S04]  /*13f60*/  LDGSTS.E.BYPASS.LTC128B.128 [R9+0x26c00], desc[UR36][R2.64+0x80], !P1 ;  /* 0x26c0008002097fae */ /* 0x000fe8000c901d64 */
[----:B------:R-:W-:Y:S04]  /*13f70*/  LDGSTS.E.BYPASS.LTC128B.128 [R9+0x29400], desc[UR36][R2.64+0x100], !P6 ;  /* 0x2940010002097fae */ /* 0x000fe8000f101d64 */
[----:B------:R0:W-:Y:S04]  /*13f80*/  LDGSTS.E.BYPASS.LTC128B.128 [R9+0x2bc00], desc[UR36][R2.64+0x180], !P5 ;  /* 0x2bc0018002097fae */ /* 0x0001e8000e901d64 */
[----:B0-----:R-:W0:Y:S02]  /*13f90*/  SHFL.IDX PT, R2, R8, 0x1, 0x181f ;  /* 0x00381f0008027f89 */ /* 0x001e2400000e0000 */
[----:B0-----:R-:W-:-:S05]  /*13fa0*/  IADD3 R2, P0, R2, R0, RZ ;  /* 0x0000000002027210 */ /* 0x001fca0007f1e0ff */
[----:B------:R-:W-:Y:S02]  /*13fb0*/  IMAD.X R3, RZ, RZ, R35, P0 ;  /* 0x000000ffff037224 */ /* 0x000fe400000e0623 */
[----:B------:R-:W-:Y:S04]  /*13fc0*/  SHFL.IDX PT, R35, R10, 0x2, 0x181f ;  /* 0x00581f000a237f89 */ /* 0x000fe800000e0000 */
        /* <DEDUP_REMOVED lines=15> */
[----:B------:R0:W1:Y:S04]  /*140c0*/  SHFL.IDX PT, R35, R10, 0x4, 0x181f ;  /* 0x00981f000a237f89 */ /* 0x00006800000e0000 */
[----:B------:R-:W-:Y:S01]  /*140d0*/  LDGSTS.E.BYPASS.LTC128B.128 [R9+0x25c00], desc[UR36][R2.64], !P2 ;  /* 0x25c0000002097fae */ /* 0x000fe2000d101d64 */
[----:B------:R-:W-:-:S03]  /*140e0*/  LOP3.LUT P2, RZ, R23, 0x400, RZ, 0xc0, !PT ;  /* 0x0000040017ff7812 */ /* 0x000fc6000784c0ff */
[----:B------:R-:W-:Y:S01]  /*140f0*/  LDGSTS.E.BYPASS.LTC128B.128 [R9+0x28400], desc[UR36][R2.64+0x80], !P1 ;  /* 0x2840008002097fae */ /* 0x000fe2000c901d64 */
[----:B------:R-:W-:-:S03]  /*14100*/  LOP3.LUT P1, RZ, R23, 0x200, RZ, 0xc0, !PT ;  /* 0x0000020017ff7812 */ /* 0x000fc6000782c0ff */
[----:B------:R-:W-:Y:S04]  /*14110*/  LDGSTS.E.BYPASS.LTC128B.128 [R9+0x2ac00], desc[UR36][R2.64+0x100], !P6 ;  /* 0x2ac0010002097fae */ /* 0x000fe8000f101d64 */
[----:B------:R2:W-:Y:S04]  /*14120*/  LDGSTS.E.BYPASS.LTC128B.128 [R9+0x2d400], desc[UR36][R2.64+0x180], !P5 ;  /* 0x2d40018002097fae */ /* 0x0005e8000e901d64 */
[----:B-12---:R0:W2:Y:S02]  /*14130*/  SHFL.IDX PT, R2, R8, 0x4, 0x181f ;  /* 0x00981f0008027f89 */ /* 0x0060a400000e0000 */
.L_x_361:
[----:B------:R-:W-:Y:S02]  /*14140*/  LOP3.LUT R23, R23, 0xfffffdff, RZ, 0xc0, !PT ;  /* 0xfffffdff17177812 */ /* 0x000fe400078ec0ff */
[----:B--2---:R-:W-:Y:S02]  /*14150*/  IADD3 R2, P0, R2, R0, RZ ;  /* 0x0000000002027210 */ /* 0x004fe40007f1e0ff */
[----:B------:R-:W-:-:S03]  /*14160*/  @P1 LOP3.LUT R23, R23, 0x200, RZ, 0xfc, !PT ;  /* 0x0000020017171812 */ /* 0x000fc600078efcff */
[----:B------:R-:W-:Y:S01]  /*14170*/  IMAD.X R3, RZ, RZ, R35, P0 ;  /* 0x000000ffff037224 */ /* 0x000fe200000e0623 */
[C---:B------:R-:W-:Y:S02]  /*14180*/  LOP3.LUT P1, RZ, R23.reuse, 0x10, RZ, 0xc0, !PT ;  /* 0x0000001017ff7812 */ /* 0x040fe4000782c0ff */
[C---:B------:R-:W-:Y:S02]  /*14190*/  LOP3.LUT P0, RZ, R23.reuse, 0x8, RZ, 0xc0, !PT ;  /* 0x0000000817ff7812 */ /* 0x040fe4000780c0ff */
[----:B------:R-:W-:-:S09]  /*141a0*/  LOP3.LUT P6, RZ, R23, 0x4, RZ, 0xc0, !PT ;  /* 0x0000000417ff7812 */ /* 0x000fd200078cc0ff */
[----:B------:R-:W-:Y:S01]  /*141b0*/  @!PT LDS RZ, [RZ] ;  /* 0x00000000fffff984 */ /* 0x000fe20000000800 */
[----:B------:R-:W-:Y:S01]  /*141c0*/  @!PT LDS RZ, [RZ] ;  /* 0x00000000fffff984 */ /* 0x000fe20000000800 */
[----:B------:R-:W-:Y:S01]  /*141d0*/  @!PT LDS RZ, [RZ] ;  /* 0x00000000fffff984 */ /* 0x000fe20000000800 */
[----:B------:R1:W-:Y:S01]  /*141e0*/  LDGSTS.E.BYPASS.LTC128B.128 [R9+0x26400], desc[UR36][R2.64], !P1 ;  /* 0x2640000002097fae */ /* 0x0003e2000c901d64 */
[----:B------:R-:W-:-:S03]  /*141f0*/  LOP3.LUT P1, RZ, R23, 0x200, RZ, 0xc0, !PT ;  /* 0x0000020017ff7812 */ /* 0x000fc6000782c0ff */
[----:B------:R1:W-:Y:S01]  /*14200*/  LDGSTS.E.BYPASS.LTC128B.128 [R9+0x28c00], desc[UR36][R2.64+0x80], !P0 ;  /* 0x28c0008002097fae */ /* 0x0003e2000c101d64 */
[----:B------:R-:W-:-:S03]  /*14210*/  PLOP3.LUT P0, PT, PT, PT, PT, 0x80, 0x0 ;  /* 0x000000000000781c */ /* 0x000fc60003f0f070 */
[----:B------:R1:W-:Y:S04]  /*14220*/  LDGSTS.E.BYPASS.LTC128B.128 [R9+0x2b400], desc[UR36][R2.64+0x100], !P6 ;  /* 0x2b40010002097fae */ /* 0x0003e8000f101d64 */
[----:B------:R1:W-:Y:S01]  /*14230*/  LDGSTS.E.BYPASS.LTC128B.128 [R9+0x2dc00], desc[UR36][R2.64+0x180], !P5 ;  /* 0x2dc0018002097fae */ /* 0x0003e2000e901d64 */
[----:B------:R-:W-:-:S05]  /*14240*/  NOP ;  /* 0x0000000000007918 */ /* 0x000fca0000000000 */
.L_x_272:
        /* <DEDUP_REMOVED lines=10> */
.L_x_273:
[----:B------:R2:W-:Y:S01]  /*142f0*/  SYNCS.ARRIVE.TRANS64.A1T0 RZ, [R6+URZ+0x38830], RZ ;  /* 0x038830ff06ff79a7 */ /* 0x0005e2000810003f */
[----:B------:R-:W-:Y:S05]  /*14300*/  @!P6 BRA `(.L_x_274) ;  /* 0x000000000004e947 */ /* 0x000fea0003800000 */
[----:B------:R-:W-:Y:S01]  /*14310*/  BPT.TRAP 0x1 ;  /* 0x000000040000795c */ /* 0x000fe20000300000 */
.L_x_274:
[----:B-1----:R-:W-:Y:S01]  /*14320*/  SHF.L.U32 R2, R17, 0x1f, RZ ;  /* 0x0000001f11027819 */ /* 0x002fe200000006ff */
[----:B--2---:R-:W-:Y:S01]  /*14330*/  IMAD R6, R7, 0x8, R22 ;  /* 0x0000000807067824 */ /* 0x004fe200078e0216 */
[----:B------:R-:W-:Y:S03]  /*14340*/  BSSY B1, `(.L_x_275) ;  /* 0x0000003000017945 */ /* 0x000fe60003800000 */
[----:B------:R-:W1:Y:S02]  /*14350*/  SYNCS.PHASECHK.TRANS64.TRYWAIT P0, [R6+URZ+0x38860], R2 ;  /* 0x03886002060075a7 */ /* 0x000e64000800017f */
[----:B-1----:R-:W-:Y:S05]  /*14360*/  @!P0 BRA `(.L_x_276) ;  /* 0x0000003800cc8947 */ /* 0x002fea0003800000 */
.L_x_362:
[----:B------:R-:W-:Y:S05]  /*14370*/  BSYNC B1 ;  /* 0x0000000000017941 */ /* 0x000fea0003800000 */
.L_x_275:
[----:B0-----:R-:W2:Y:S01]  /*14380*/  LDL R8, [R1] ;  /* 0x0000000001087983 */ /* 0x001ea20000100800 */
[----:B------:R-:W0:Y:S01]  /*14390*/  S2R R3, SR_TID.X ;  /* 0x0000000000037919 */ /* 0x000e220000002100 */
[----:B------:R-:W-:Y:S01]  /*143a0*/  UMOV UR4, 0xffffffff ;  /* 0xffffffff00047882 */ /* 0x000fe20000000000 */
[----:B------:R-:W-:Y:S01]  /*143b0*/  IMAD R7, R7, 0x5000, R31 ;  /* 0x0000500007077824 */ /* 0x000fe200078e021f */
[----:B0-----:R-:W-:-:S04]  /*143c0*/  LOP3.LUT R3, R3, 0x7f, RZ, 0xc0, !PT ;  /* 0x0000007f03037812 */ /* 0x001fc800078ec0ff */
[----:B------:R-:W-:Y:S01]  /*143d0*/  SHF.R.U32.HI R3, RZ, 0x3, R3 ;  /* 0x00000003ff037819 */ /* 0x000fe20000011603 */
[----:B--2---:R-:W-:-:S04]  /*143e0*/  IMAD R8, R29, -0x50, R8 ;  /* 0xffffffb01d087824 */ /* 0x004fc800078e0208 */
[----:B------:R-:W-:Y:S01]  /*143f0*/  IMAD.IADD R8, R8, 0x1, -R3 ;  /* 0x0000000108087824 */ /* 0x000fe200078e0a03 */
[----:B------:R-:W-:Y:S06]  /*14400*/  BRA.DIV UR4, `(.L_x_277) ;  /* 0x0000003a04b87947 */ /* 0x000fec000b800000 */
[----:B-1----:R-:W0:Y:S01]  /*14410*/  SHFL.IDX PT, R2, R18, RZ, 0x181f ;  /* 0x00181fff12027589 */ /* 0x002e2200000e0000 */
[----:B------:R-:W-:-:S03]  /*14420*/  IMAD R7, R7, 0x2, R22 ;  /* 0x0000000207077824 */ /* 0x000fc600078e0216 */
[----:B------:R-:W1:Y:S04]  /*14430*/  SHFL.IDX PT, R3, R24, RZ, 0x181f ;  /* 0x00181fff18037589 */ /* 0x000e6800000e0000 */
[----:B------:R-:W-:Y:S01]  /*14440*/  SHFL.IDX PT, R14, R18, 0x4, 0x181f ;  /* 0x00981f00120e7f89 */ /* 0x000fe200000e0000 */
[----:B0-----:R-:W-:-:S05]  /*14450*/  IADD3 R2, P0, R2, R0, RZ ;  /* 0x0000000002027210 */ /* 0x001fca0007f1e0ff */
[----:B-1----:R-:W-:Y:S01]  /*14460*/  IMAD.X R3, RZ, RZ, R3, P0 ;  /* 0x000000ffff037224 */ /* 0x002fe200000e0603 */
        /* <DEDUP_REMOVED lines=8> */
[----:B0-----:R-:W0:Y:S04]  /*144f0*/  SHFL.IDX PT, R2, R18, 0x1, 0x181f ;  /* 0x00381f0012027f89 */ /* 0x001e2800000e0000 */
[----:B------:R-:W1:Y:S01]  /*14500*/  SHFL.IDX PT, R3, R24, 0x1, 0x181f ;  /* 0x00381f0018037f89 */ /* 0x000e6200000e0000 */
        /* <DEDUP_REMOVED lines=23> */
[----:B------:R-:W1:Y:S04]  /*14680*/  SHFL.IDX PT, R3, R24, 0x3, 0x181f ;  /* 0x00781f0018037f89 */ /* 0x000e6800000e0000 */
[----:B------:R-:W2:Y:S01]  /*14690*/  SHFL.IDX PT, R24, R24, 0x4, 0x181f ;  /* 0x00981f0018187f89 */ /* 0x000ea200000e0000 */
[----:B0-----:R-:W-:-:S05]  /*146a0*/  IADD3 R2, P0, R2, R0, RZ ;  /* 0x0000000002027210 */ /* 0x001fca0007f1e0ff */
[----:B-1----:R-:W-:Y:S01]  /*146b0*/  IMAD.X R3, RZ, RZ, R3, P0 ;  /* 0x000000ffff037224 */ /* 0x002fe200000e0603 */
[----:B------:R-:W-:-:S13]  /*146c0*/  ISETP.LT.OR P0, PT, R8, 0x31, P4 ;  /* 0x000000310800780c */ /* 0x000fda0002701670 */
[----:B------:R0:W-:Y:S01]  /*146d0*/  LDGSTS.E.BYPASS.LTC128B.128 [R7+0x1c00], desc[UR36][R2.64], !P0 ;  /* 0x01c0000002077fae */ /* 0x0001e2000c101d64 */
[----:B------:R-:W-:-:S13]  /*146e0*/  ISETP.LT.OR P0, PT, R8, 0x31, P3 ;  /* 0x000000310800780c */ /* 0x000fda0001f01670 */
[----:B------:R0:W-:Y:S01]  /*146f0*/  LDGSTS.E.BYPASS.LTC128B.128 [R7+0x4400], desc[UR36][R2.64+0x80], !P0 ;  /* 0x0440008002077fae */ /* 0x0001e2000c101d64 */
[----:B------:R-:W-:-:S13]  /*14700*/  ISETP.LT.OR P0, PT, R8, 0x31, P2 ;  /* 0x000000310800780c */ /* 0x000fda0001701670 */
[----:B------:R0:W-:Y:S01]  /*14710*/  LDGSTS.E.BYPASS.LTC128B.128 [R7+0x6c00], desc[UR36][R2.64+0x100], !P0 ;  /* 0x06c0010002077fae */ /* 0x0001e2000c101d64 */
[----:B------:R-:W-:-:S13]  /*14720*/  ISETP.LT.OR P0, PT, R8, 0x31, P1 ;  /* 0x000000310800780c */ /* 0x000fda0000f01670 */
[----:B--2---:R0:W-:Y:S02]  /*14730*/  LDGSTS.E.BYPASS.LTC128B.128 [R7+0x9400], desc[UR36][R2.64+0x180], !P0 ;  /* 0x0940018002077fae */ /* 0x0041e4000c101d64 */
.L_x_374:
[----:B01----:R-:W-:Y:S01]  /*14740*/  IADD3 R2, P0, R14, R0, RZ ;  /* 0x000000000e027210 */ /* 0x003fe20007f1e0ff */
[----:B------:R-:W-:Y:S01]  /*14750*/  ULDC.64 UR4, c[0x0][0x328] ;  /* 0x0000ca0000047ab9 */ /* 0x000fe20000000a00 */
[----:B------:R-:W-:Y:S01]  /*14760*/  ULDC.64 UR6, c[0x0][0x318] ;  /* 0x0000c60000067ab9 */ /* 0x000fe20000000a00 */
[----:B------:R-:W-:Y:S02]  /*14770*/  IMAD R20, R20, UR4, RZ ;  /* 0x0000000414147c24 */ /* 0x000fe4000f8e02ff */
[----:B------:R-:W-:Y:S01]  /*14780*/  IMAD.X R3, RZ, RZ, R24, P0 ;  /* 0x000000ffff037224 */ /* 0x000fe200000e0618 */
[----:B------:R-:W-:Y:S01]  /*14790*/  ISETP.LT.OR P0, PT, R8, 0x41, P4 ;  /* 0x000000410800780c */ /* 0x000fe20002701670 */
[----:B------:R-:W-:-:S12]  /*147a0*/  IMAD R9, R5, UR5, R20 ;  /* 0x0000000505097c24 */ /* 0x000fd8000f8e0214 */
        /* <DEDUP_REMOVED lines=10> */
[----:B------:R-:W-:Y:S01]  /*14850*/  NOP ;  /* 0x0000000000007918 */ /* 0x000fe20000000000 */
[----:B0-----:R-:W-:Y:S01]  /*14860*/  IMAD.WIDE.U32 R2, R5, UR4, RZ ;  /* 0x0000000405027c25 */ /* 0x001fe2000f8e00ff */
[----:B------:R-:W-:-:S03]  /*14870*/  ULDC.64 UR4, c[0x0][0x338] ;  /* 0x0000ce0000047ab9 */ /* 0x000fc60000000a00 */
[----:B------:R-:W-:Y:S02]  /*14880*/  IMAD.IADD R3, R3, 0x1, R9 ;  /* 0x0000000103037824 */ /* 0x000fe400078e0209 */
[----:B------:R-:W-:Y:S02]  /*14890*/  IMAD R21, R21, UR4, RZ ;  /* 0x0000000415157c24 */ /* 0x000fe4000f8e02ff */
[----:B------:R-:W-:-:S04]  /*148a0*/  IMAD.WIDE.U32 R2, R4, UR4, R2 ;  /* 0x0000000404027c25 */ /* 0x000fc8000f8e0002 */
[----:B------:R-:W-:Y:S01]  /*148b0*/  IMAD R21, R4, UR5, R21 ;  /* 0x0000000504157c24 */ /* 0x000fe2000f8e0215 */
[----:B------:R-:W-:-:S04]  /*148c0*/  ULDC.64 UR4, c[0x0][0x330] ;  /* 0x0000cc0000047ab9 */ /* 0x000fc80000000a00 */
[----:B------:R-:W-:-:S03]  /*148d0*/  IADD3 R3, R3, R21, RZ ;  /* 0x0000001503037210 */ /* 0x000fc60007ffe0ff */
[----:B------:R-:W-:-:S04]  /*148e0*/  IMAD.WIDE.U32 R2, R25, UR4, R2 ;  /* 0x0000000419027c25 */ /* 0x000fc8000f8e0002 */
[----:B------:R-:W-:Y:S01]  /*148f0*/  IMAD R3, R25, UR5, R3 ;  /* 0x0000000519037c24 */ /* 0x000fe2000f8e0203 */
[----:B------:R-:W-:-:S04]  /*14900*/  LEA R18, P0, R2, UR6, 0x1 ;  /* 0x0000000602127c11 */ /* 0x000fc8000f8008ff */
[----:B------:R-:W-:Y:S02]  /*14910*/  LEA.HI.X R24, R2, UR7, R3, 0x1, P0 ;  /* 0x0000000702187c11 */ /* 0x000fe400080f0c03 */
[----:B------:R-:W-:-:S13]  /*14920*/  PLOP3.LUT P0, PT, PT, PT, PT, 0x80, 0x0 ;  /* 0x000000000000781c */ /* 0x000fda0003f0f070 */
.L_x_278:
        /* <DEDUP_REMOVED lines=10> */
.L_x_279:
[----:B------:R-:W2:Y:S01]  /*149d0*/  LDL R2, [R1+0x4] ;  /* 0x0000040001027983 */ /* 0x000ea20000100800 */
[----:B------:R3:W-:Y:S01]  /*149e0*/  SYNCS.ARRIVE.TRANS64.A1T0 RZ, [R6+URZ+0x38850], RZ ;  /* 0x038850ff06ff79a7 */ /* 0x0007e2000810003f */
[C---:B------:R-:W-:Y:S02]  /*149f0*/  VIADD R0, R26.reuse, 0xffffffff ;  /* 0xffffffff1a007836 */ /* 0x040fe40000000000 */
[----:B------:R-:W-:Y:S02]  /*14a00*/  IMAD.MOV.U32 R17, RZ, RZ, R28 ;  /* 0x000000ffff117224 */ /* 0x000fe400078e001c */
[----:B------:R-:W-:Y:S02]  /*14a10*/  IMAD.MOV.U32 R7, RZ, RZ, R27 ;  /* 0x000000ffff077224 */ /* 0x000fe400078e001b */
[----:B------:R-:W-:Y:S01]  /*14a20*/  IMAD.MOV.U32 R29, RZ, RZ, R26 ;  /* 0x000000ffff1d7224 */ /* 0x000fe200078e001a */
[----:B--2---:R-:W-:-:S13]  /*14a30*/  ISETP.GT.AND P0, PT, R26, R2, PT ;  /* 0x000000021a00720c */ /* 0x004fda0003f04270 */
[----:B---3--:R-:W-:Y:S05]  /*14a40*/  @P0 BRA `(.L_x_280) ;  /* 0xffffffec00ec0947 */ /* 0x008fea000383ffff */
.L_x_267:
[----:B------:R-:W-:Y:S05]  /*14a50*/  BSYNC B0 ;  /* 0x0000000000007941 */ /* 0x000fea0003800000 */
.L_x_266:
[----:B------:R-:W3:Y:S01]  /*14a60*/  S2R R2, SR_TID.X ;  /* 0x0000000000027919 */ /* 0x000ee20000002100 */
[----:B------:R-:W-:Y:S01]  /*14a70*/  BSSY B0, `(.L_x_281) ;  /* 0x0000010000007945 */ /* 0x000fe20003800000 */
[----:B---3--:R-:W-:-:S04]  /*14a80*/  LOP3.LUT R2, R2, 0x7f, RZ, 0xc0, !PT ;  /* 0x0000007f02027812 */ /* 0x008fc800078ec0ff */
[----:B------:R-:W-:-:S13]  /*14a90*/  ISETP.NE.AND P0, PT, R2, RZ, PT ;  /* 0x000000ff0200720c */ /* 0x000fda0003f05270 */
[----:B------:R-:W-:Y:S05]  /*14aa0*/  @P0 BRA `(.L_x_282) ;  /* 0x0000000000300947 */ /* 0x000fea0003800000 */
[----:B------:R-:W3:Y:S01]  /*14ab0*/  S2R R5, SR_LANEID ;  /* 0x0000000000057919 */ /* 0x000ee20000000000 */
[----:B------:R-:W-:Y:S01]  /*14ac0*/  VOTEU.ANY UR4, UPT, PT ;  /* 0x0000000000047886 */ /* 0x000fe200038e0100 */
[----:B0-----:R-:W0:Y:S01]  /*14ad0*/  LDC.64 R2, c[0x0][0xc60] ;  /* 0x00031800ff027b82 */ /* 0x001e220000000a00 */
[----:B------:R-:W3:Y:S02]  /*14ae0*/  FLO.U32 R0, UR4 ;  /* 0x0000000400007d00 */ /* 0x000ee400080e0000 */
[----:B---3--:R-:W-:-:S06]  /*14af0*/  ISETP.EQ.U32.AND P0, PT, R0, R5, PT ;  /* 0x000000050000720c */ /* 0x008fcc0003f02070 */
[----:B------:R-:W0:Y:S07]  /*14b00*/  POPC R5, UR4 ;  /* 0x0000000400057d09 */ /* 0x000e2e0008000000 */
[----:B0-----:R-:W3:Y:S01]  /*14b10*/  @P0 ATOMG.E.ADD.STRONG.GPU PT, R3, desc[UR36][R2.64], R5 ;  /* 0x00000005020309a8 */ /* 0x001ee200081ee1e4 */
[----:B------:R-:W0:Y:S02]  /*14b20*/  S2R R4, SR_LTMASK ;  /* 0x0000000000047919 */ /* 0x000e240000003900 */
[----:B0-----:R-:W-:-:S04]  /*14b30*/  LOP3.LUT R4, R4, UR4, RZ, 0xc0, !PT ;  /* 0x0000000404047c12 */ /* 0x001fc8000f8ec0ff */
[----:B--2---:R-:W0:Y:S01]  /*14b40*/  POPC R7, R4 ;  /* 0x0000000400077309 */ /* 0x004e220000000000 */
[----:B---3--:R-:W0:Y:S02]  /*14b50*/  SHFL.IDX PT, R0, R3, R0, 0x1f ;  /* 0x00001f0003007589 */ /* 0x008e2400000e0000 */
[----:B0-----:R-:W-:-:S07]  /*14b60*/  IADD3 R16, R0, UR39, R7 ;  /* 0x0000002700107c10 */ /* 0x001fce000fffe007 */
.L_x_282:
[----:B------:R-:W-:Y:S05]  /*14b70*/  BSYNC B0 ;  /* 0x0000000000007941 */ /* 0x000fea0003800000 */
.L_x_281:
[----:B------:R-:W-:-:S13]  /*14b80*/  LOP3.LUT P0, RZ, R23, 0x20, RZ, 0xc0, !PT ;  /* 0x0000002017ff7812 */ /* 0x000fda000780c0ff */
[----:B------:R-:W-:Y:S05]  /*14b90*/  @!P0 BRA `(.L_x_283) ;  /* 0x0000000000048947 */ /* 0x000fea0003800000 */
[----:B------:R-:W-:Y:S01]  /*14ba0*/  BPT.TRAP 0x1 ;  /* 0x000000040000795c */ /* 0x000fe20000300000 */
.L_x_283:
[----:B------:R-:W3:Y:S01]  /*14bb0*/  LDL.LU R0, [R1] ;  /* 0x0000000001007983 */ /* 0x000ee20000300800 */
[----:B------:R-:W-:Y:S01]  /*14bc0*/  IMAD R4, R27, 0x8, R22 ;  /* 0x000000081b047824 */ /* 0x000fe200078e0216 */
[----:B0-----:R-:W-:Y:S01]  /*14bd0*/  SHF.L.U32 R3, R28, 0x1f, RZ ;  /* 0x0000001f1c037819 */ /* 0x001fe200000006ff */
[----:B------:R-:W-:Y:S03]  /*14be0*/  BSSY B0, `(.L_x_284) ;  /* 0x0000004000007945 */ /* 0x000fe60003800000 */
[----:B------:R-:W0:Y:S01]  /*14bf0*/  SYNCS.PHASECHK.TRANS64.TRYWAIT P0, [R4+URZ+0x38860], R3 ;  /* 0x03886003040075a7 */ /* 0x000e22000800017f */
[----:B---3--:R-:W-:Y:S01]  /*14c00*/  IMAD R5, R26, -0x50, R0 ;  /* 0xffffffb01a057824 */ /* 0x008fe200078e0200 */
[----:B0-----:R-:W-:Y:S06]  /*14c10*/  @!P0 BRA `(.L_x_285) ;  /* 0x00000038008c8947 */ /* 0x001fec0003800000 */
.L_x_375:
[----:B------:R-:W-:Y:S05]  /*14c20*/  BSYNC B0 ;  /* 0x0000000000007941 */ /* 0x000fea0003800000 */
.L_x_284:
[----:B------:R-:W3:Y:S01]  /*14c30*/  S2R R0, SR_TID.X ;  /* 0x0000000000007919 */ /* 0x000ee20000002100 */
[----:B------:R-:W-:Y:S01]  /*14c40*/  UMOV UR4, 0xffffffff ;  /* 0xffffffff00047882 */ /* 0x000fe20000000000 */
[----:B--2---:R-:W-:Y:S01]  /*14c50*/  IMAD R7, R27, 0x5000, R31 ;  /* 0x000050001b077824 */ /* 0x004fe200078e021f */
[----:B---3--:R-:W-:-:S04]  /*14c60*/  LOP3.LUT R0, R0, 0x7f, RZ, 0xc0, !PT ;  /* 0x0000007f00007812 */ /* 0x008fc800078ec0ff */
[----:B------:R-:W-:-:S05]  /*14c70*/  SHF.R.U32.HI R0, RZ, 0x3, R0 ;  /* 0x00000003ff007819 */ /* 0x000fca0000011600 */
[----:B------:R-:W-:Y:S01]  /*14c80*/  IMAD.IADD R5, R5, 0x1, -R0 ;  /* 0x0000000105057824 */ /* 0x000fe200078e0a00 */
[----:B------:R-:W-:Y:S06]  /*14c90*/  BRA.DIV UR4, `(.L_x_286) ;  /* 0x0000003a04807947 */ /* 0x000fec000b800000 */
[----:B-1----:R-:W1:Y:S01]  /*14ca0*/  SHFL.IDX PT, R14, R18, RZ, 0x181f ;  /* 0x00181fff120e7589 */ /* 0x002e6200000e0000 */
[----:B------:R-:W-:Y:S01]  /*14cb0*/  ULDC UR4, c[0x0][0x2f4] ;  /* 0x0000bd0000047ab9 */ /* 0x000fe20000000800 */
[C---:B------:R-:W-:Y:S01]  /*14cc0*/  IMAD.SHL.U32 R8, R32.reuse, 0x2, RZ ;  /* 0x0000000220087824 */ /* 0x040fe200078e00ff */
[----:B------:R-:W-:Y:S01]  /*14cd0*/  ISETP.GE.AND P3, PT, R32, UR4, PT ;  /* 0x0000000420007c0c */ /* 0x000fe2000bf66270 */
[----:B0-----:R-:W0:Y:S01]  /*14ce0*/  SHFL.IDX PT, R3, R24, RZ, 0x181f ;  /* 0x00181fff18037589 */ /* 0x001e2200000e0000 */
[----:B------:R-:W-:Y:S01]  /*14cf0*/  ISETP.GE.AND P2, PT, R37, UR4, PT ;  /* 0x0000000425007c0c */ /* 0x000fe2000bf46270 */
[----:B------:R-:W-:Y:S01]  /*14d00*/  IMAD R0, R7, 0x2, R22 ;  /* 0x0000000207007824 */ /* 0x000fe200078e0216 */
[----:B------:R-:W-:Y:S01]  /*14d10*/  ISETP.LT.OR P4, PT, R5, 0x1, P3 ;  /* 0x000000010500780c */ /* 0x000fe20001f81670 */
[----:B------:R-:W-:Y:S01]  /*14d20*/  SHFL.IDX PT, R7, R24, 0x1, 0x181f ;  /* 0x00381f0018077f89 */ /* 0x000fe200000e0000 */
[----:B------:R-:W-:-:S03]  /*14d30*/  ISETP.GE.AND P1, PT, R36, UR4, PT ;  /* 0x0000000424007c0c */ /* 0x000fc6000bf26270 */
[----:B------:R-:W-:Y:S01]  /*14d40*/  SHFL.IDX PT, R9, R24, 0x2, 0x181f ;  /* 0x00581f0018097f89 */ /* 0x000fe200000e0000 */
[----:B-1----:R-:W-:-:S03]  /*14d50*/  IADD3 R2, P0, R14, R8, RZ ;  /* 0x000000080e027210 */ /* 0x002fc60007f1e0ff */
[----:B------:R-:W1:Y:S02]  /*14d60*/  SHFL.IDX PT, R14, R18, 0x1, 0x181f ;  /* 0x00381f00120e7f89 */ /* 0x000e6400000e0000 */
[----:B0-----:R-:W-:Y:S01]  /*14d70*/  IMAD.X R3, RZ, RZ, R3, P0 ;  /* 0x000000ffff037224 */ /* 0x001fe200000e0603 */
[----:B------:R-:W-:-:S04]  /*14d80*/  ISETP.LT.OR P0, PT, R5, 0x1, P2 ;  /* 0x000000010500780c */ /* 0x000fc80001701670 */
[----:B------:R-:W-:Y:S01]  /*14d90*/  LDGSTS.E.BYPASS.LTC128B.128 [R0+0x400], desc[UR36][R2.64], !P4 ;  /* 0x0040000002007fae */ /* 0x000fe2000e101d64 */
[----:B------:R-:W-:-:S08]  /*14da0*/  ISETP.LT.OR P4, PT, R5, 0x1, P1 ;  /* 0x000000010500780c */ /* 0x000fd00000f81670 */
[----:B------:R-:W-:Y:S01]  /*14db0*/  LDGSTS.E.BYPASS.LTC128B.128 [R0+0x2c00], desc[UR36][R2.64+0x80], !P0 ;  /* 0x02c0008002007fae */ /* 0x000fe2000c101d64 */
[----:B------:R-:W-:-:S04]  /*14dc0*/  ISETP.GE.AND P0, PT, R34, UR4, PT ;  /* 0x0000000422007c0c */ /* 0x000fc8000bf06270 */
[----:B------:R-:W-:Y:S01]  /*14dd0*/  LDGSTS.E.BYPASS.LTC128B.128 [R0+0x5400], desc[UR36][R2.64+0x100], !P4 ;  /* 0x0540010002007fae */ /* 0x000fe2000e101d64 */
[----:B------:R-:W-:-:S13]  /*14de0*/  ISETP.LT.OR P4, PT, R5, 0x1, P0 ;  /* 0x000000010500780c */ /* 0x000fda0000781670 */
[----:B------:R0:W-:Y:S01]  /*14df0*/  LDGSTS.E.BYPASS.LTC128B.128 [R0+0x7c00], desc[UR36][R2.64+0x180], !P4 ;  /* 0x07c0018002007fae */ /* 0x0001e2000e101d64 */
[----:B-1----:R-:W-:-:S03]  /*14e00*/  IADD3 R6, P4, R14, R8, RZ ;  /* 0x000000080e067210 */ /* 0x002fc60007f9e0ff */
[----:B------:R-:W0:Y:S02]  /*14e10*/  SHFL.IDX PT, R14, R18, 0x2, 0x181f ;  /* 0x00581f00120e7f89 */ /* 0x000e2400000e0000 */
[----:B------:R-:W-:Y:S01]  /*14e20*/  IMAD.X R7, RZ, RZ, R7, P4 ;  /* 0x000000ffff077224 */ /* 0x000fe200020e0607 */
[----:B------:R-:W-:-:S13]  /*14e30*/  ISETP.LT.OR P4, PT, R5, 0x11, P3 ;  /* 0x000000110500780c */ /* 0x000fda0001f81670 */
[----:B------:R-:W-:Y:S01]  /*14e40*/  LDGSTS.E.BYPASS.LTC128B.128 [R0+0xc00], desc[UR36][R6.64], !P4 ;  /* 0x00c0000006007fae */ /* 0x000fe2000e101d64 */
[----:B------:R-:W-:-:S13]  /*14e50*/  ISETP.LT.OR P4, PT, R5, 0x11, P2 ;  /* 0x000000110500780c */ /* 0x000fda0001781670 */
[----:B------:R-:W-:Y:S01]  /*14e60*/  LDGSTS.E.BYPASS.LTC128B.128 [R0+0x3400], desc[UR36][R6.64+0x80], !P4 ;  /* 0x0340008006007fae */ /* 0x000fe2000e101d64 */
[----:B------:R-:W-:-:S13]  /*14e70*/  ISETP.LT.OR P4, PT, R5, 0x11, P1 ;  /* 0x000000110500780c */ /* 0x000fda0000f81670 */
[----:B------:R-:W-:Y:S01]  /*14e80*/  LDGSTS.E.BYPASS.LTC128B.128 [R0+0x5c00], desc[UR36][R6.64+0x100], !P4 ;  /* 0x05c0010006007fae */ /* 0x000fe2000e101d64 */
[----:B------:R-:W-:-:S13]  /*14e90*/  ISETP.LT.OR P4, PT, R5, 0x11, P0 ;  /* 0x000000110500780c */ /* 0x000fda0000781670 */
[----:B------:R-:W-:Y:S01]  /*14ea0*/  LDGSTS.E.BYPASS.LTC128B.128 [R0+0x8400], desc[UR36][R6.64+0x180], !P4 ;  /* 0x0840018006007fae */ /* 0x000fe2000e101d64 */
[----:B0-----:R-:W-:-:S03]  /*14eb0*/  IADD3 R2, P4, R14, R8, RZ ;  /* 0x000000080e027210 */ /* 0x001fc60007f9e0ff */
[----:B------:R-:W0:Y:S02]  /*14ec0*/  SHFL.IDX PT, R14, R18, 0x3, 0x181f ;  /* 0x00781f00120e7f89 */ /* 0x000e2400000e0000 */
[----:B------:R-:W-:Y:S01]  /*14ed0*/  IMAD.X R3, RZ, RZ, R9, P4 ;  /* 0x000000ffff037224 */ /* 0x000fe200020e0609 */
[C---:B------:R-:W-:Y:S01]  /*14ee0*/  ISETP.LT.OR P4, PT, R5.reuse, 0x21, P3 ;  /* 0x000000210500780c */ /* 0x040fe20001f81670 */
[----:B------:R-:W1:Y:S04]  /*14ef0*/  SHFL.IDX PT, R9, R24, 0x3, 0x181f ;  /* 0x00781f0018097f89 */ /* 0x000e6800000e0000 */
[----:B------:R-:W2:Y:S08]  /*14f00*/  SHFL.IDX PT, R24, R24, 0x4, 0x181f ;  /* 0x00981f0018187f89 */ /* 0x000eb000000e0000 */
[----:B------:R-:W-:Y:S01]  /*14f10*/  LDGSTS.E.BYPASS.LTC128B.128 [R0+0x1400], desc[UR36][R2.64], !P4 ;  /* 0x0140000002007fae */ /* 0x000fe2000e101d64 */
[----:B------:R-:W-:-:S13]  /*14f20*/  ISETP.LT.OR P4, PT, R5, 0x21, P2 ;  /* 0x000000210500780c */ /* 0x000fda0001781670 */
[----:B------:R-:W-:Y:S01]  /*14f30*/  LDGSTS.E.BYPASS.LTC128B.128 [R0+0x3c00], desc[UR36][R2.64+0x80], !P4 ;  /* 0x03c0008002007fae */ /* 0x000fe2000e101d64 */
[----:B------:R-:W-:-:S13]  /*14f40*/  ISETP.LT.OR P4, PT, R5, 0x21, P1 ;  /* 0x000000210500780c */ /* 0x000fda0000f81670 */
[----:B------:R-:W-:Y:S01]  /*14f50*/  LDGSTS.E.BYPASS.LTC128B.128 [R0+0x6400], desc[UR36][R2.64+0x100], !P4 ;  /* 0x0640010002007fae */ /* 0x000fe2000e101d64 */
[----:B------:R-:W-:-:S13]  /*14f60*/  ISETP.LT.OR P4, PT, R5, 0x21, P0 ;  /* 0x000000210500780c */ /* 0x000fda0000781670 */
[----:B------:R0:W-:Y:S02]  /*14f70*/  LDGSTS.E.BYPASS.LTC128B.128 [R0+0x8c00], desc[UR36][R2.64+0x180], !P4 ;  /* 0x08c0018002007fae */ /* 0x0001e4000e101d64 */
[----:B0-----:R-:W-:Y:S02]  /*14f80*/  IADD3 R2, P4, R14, R8, RZ ;  /* 0x000000080e027210 */ /* 0x001fe40007f9e0ff */
[----:B------:R3:W4:Y:S03]  /*14f90*/  SHFL.IDX PT, R14, R18, 0x4, 0x181f ;  /* 0x00981f00120e7f89 */ /* 0x00072600000e0000 */
        /* <DEDUP_REMOVED lines=9> */
.L_x_387:
[C---:B------:R-:W-:Y:S02]  /*15030*/  ISETP.LT.OR P3, PT, R5.reuse, 0x41, P3 ;  /* 0x000000410500780c */ /* 0x040fe40001f61670 */
[C---:B------:R-:W-:Y:S02]  /*15040*/  ISETP.LT.OR P2, PT, R5.reuse, 0x41, P2 ;  /* 0x000000410500780c */ /* 0x040fe40001741670 */
[C---:B------:R-:W-:Y:S02]  /*15050*/  ISETP.LT.OR P1, PT, R5.reuse, 0x41, P1 ;  /* 0x000000410500780c */ /* 0x040fe40000f21670 */
[----:B0--3--:R-:W-:Y:S02]  /*15060*/  IADD3 R2, P4, R14, R8, RZ ;  /* 0x000000080e027210 */ /* 0x009fe40007f9e0ff */
[----:B------:R-:W-:-:S03]  /*15070*/  ISETP.LT.OR P0, PT, R5, 0x41, P0 ;  /* 0x000000410500780c */ /* 0x000fc60000701670 */
[----:B------:R-:W-:-:S05]  /*15080*/  IMAD.X R3, RZ, RZ, R24, P4 ;  /* 0x000000ffff037224 */ /* 0x000fca00020e0618 */
        /* <DEDUP_REMOVED lines=9> */
.L_x_287:
        /* <DEDUP_REMOVED lines=10> */
.L_x_288:
[----:B------:R1:W-:Y:S01]  /*151c0*/  SYNCS.ARRIVE.TRANS64.A1T0 RZ, [R4+URZ+0x38850], RZ ;  /* 0x038850ff04ff79a7 */ /* 0x0003e2000810003f */
[----:B------:R-:W-:-:S05]  /*151d0*/  VIADD R27, R27, 0x1 ;  /* 0x000000011b1b7836 */ /* 0x000fca0000000000 */
[----:B------:R-:W-:-:S04]  /*151e0*/  ISETP.NE.AND P0, PT, R27, 0x2, PT ;  /* 0x000000021b00780c */ /* 0x000fc80003f05270 */
[----:B0-----:R-:W-:Y:S02]  /*151f0*/  SEL R3, RZ, 0x1, P0 ;  /* 0x00000001ff037807 */ /* 0x001fe40000000000 */
[----:B------:R-:W-:Y:S02]  /*15200*/  SEL R27, R27, RZ, P0 ;  /* 0x000000ff1b1b7207 */ /* 0x000fe40000000000 */
[----:B-1----:R-:W-:-:S07]  /*15210*/  LOP3.LUT R28, R28, R3, RZ, 0x3c, !PT ;  /* 0x000000031c1c7212 */ /* 0x002fce00078e3cff */
.L_x_243:
[----:B------:R-:W-:Y:S05]  /*15220*/  BSYNC B7 ;  /* 0x0000000000077941 */ /* 0x000fea0003800000 */
.L_x_241:
[----:B------:R-:W-:-:S13]  /*15230*/  LOP3.LUT P0, RZ, R23, 0x100, RZ, 0xc0, !PT ;  /* 0x0000010017ff7812 */ /* 0x000fda000780c0ff */
[----:B------:R-:W-:Y:S05]  /*15240*/  @!P0 BRA `(.L_x_289) ;  /* 0x0000000000248947 */ /* 0x000fea0003800000 */
[----:B------:R-:W-:Y:S05]  /*15250*/  WARPSYNC.ALL ;  /* 0x0000000000007948 */ /* 0x000fea0003800000 */
[----:B------:R-:W0:Y:S08]  /*15260*/  S2UR UR5, SR_CgaCtaId ;  /* 0x00000000000579c3 */ /* 0x000e300000008800 */
[----:B------:R-:W-:Y:S06]  /*15270*/  BAR.SYNC.DEFER_BLOCKING 0x5, 0x180 ;  /* 0x0146000000007b1d */ /* 0x000fec0000010000 */
[----:B------:R-:W-:-:S02]  /*15280*/  UMOV UR4, 0x400 ;  /* 0x0000040000047882 */ /* 0x000fc40000000000 */
[----:B0-----:R-:W-:-:S06]  /*15290*/  ULEA UR4, UR5, UR4, 0x18 ;  /* 0x0000000405047291 */ /* 0x001fcc000f8ec03f */
[----:B------:R-:W-:-:S05]  /*152a0*/  IMAD.U32 R22, RZ, RZ, UR4 ;  /* 0x00000004ff167e24 */ /* 0x000fca000f8e00ff */
[----:B------:R0:W1:Y:S01]  /*152b0*/  LDS.128 R16, [R22+0x388d0] ;  /* 0x0388d00016107984 */ /* 0x0000620000000c00 */
[----:B------:R-:W-:Y:S06]  /*152c0*/  BAR.ARV 0x4, 0x180 ;  /* 0x0106000000007b1d */ /* 0x000fec0000002000 */
[----:B------:R-:W-:Y:S05]  /*152d0*/  BRA `(.L_x_290) ;  /* 0x0000000800d07947 */ /* 0x000fea0003800000 */
.L_x_289:
[----:B------:R-:W0:Y:S01]  /*152e0*/  S2R R9, SR_TID.X ;  /* 0x0000000000097919 */ /* 0x000e220000002100 */
[----:B------:R-:W-:Y:S01]  /*152f0*/  UMOV UR4, 0xffffffff ;  /* 0xffffffff00047882 */ /* 0x000fe20000000000 */
[----:B0-----:R-:W-:-:S04]  /*15300*/  LOP3.LUT R9, R9, 0x1f, RZ, 0xc0, !PT ;  /* 0x0000001f09097812 */ /* 0x001fc800078ec0ff */
[----:B------:R-:W-:Y:S01]  /*15310*/  ISETP.NE.AND P0, PT, R9, 0x1f, PT ;  /* 0x0000001f0900780c */ /* 0x000fe20003f05270 */
[----:B------:R-:W-:-:S12]  /*15320*/  BRA.DIV UR4, `(.L_x_291) ;  /* 0x0000003a04e07947 */ /* 0x000fd8000b800000 */
[----:B------:R-:W-:Y:S01]  /*15330*/  IADD3 R7, R19, R9, RZ ;  /* 0x0000000913077210 */ /* 0x000fe20007ffe0ff */
[----:B------:R-:W-:-:S03]  /*15340*/  ULDC UR4, c[0x0][0xc3c] ;  /* 0x00030f0000047ab9 */ /* 0x000fc60000000800 */
[----:B------:R-:W-:-:S13]  /*15350*/  ISETP.GE.OR P1, PT, R7, UR4, !P0 ;  /* 0x0000000407007c0c */ /* 0x000fda000c726670 */
[----:B------:R-:W0:Y:S08]  /*15360*/  @!P1 LDC.64 R2, c[0x0][0xc80] ;  /* 0x00032000ff029b82 */ /* 0x000e300000000a00 */
[----:B------:R-:W1:Y:S01]  /*15370*/  @!P1 LDC.64 R4, c[0x0][0xc78] ;  /* 0x00031e00ff049b82 */ /* 0x000e620000000a00 */
[----:B0-----:R-:W-:-:S05]  /*15380*/  @!P1 IMAD.WIDE R2, R7, 0x4, R2 ;  /* 0x0000000407029825 */ /* 0x001fca00078e0202 */
[----:B------:R1:W2:Y:S02]  /*15390*/  @!P1 LDG.E R6, desc[UR36][R2.64] ;  /* 0x0000002402069981 */ /* 0x0002a4000c1e1900 */
[----:B-1----:R-:W-:-:S05]  /*153a0*/  @!P1 IMAD.WIDE R2, R7, 0x4, R4 ;  /* 0x0000000407029825 */ /* 0x002fca00078e0204 */
[----:B------:R-:W3:Y:S01]  /*153b0*/  @!P1 LDG.E R5, desc[UR36][R2.64] ;  /* 0x0000002402059981 */ /* 0x000ee2000c1e1900 */
[----:B------:R-:W-:Y:S01]  /*153c0*/  IMAD.MOV.U32 R7, RZ, RZ, RZ ;  /* 0x000000ffff077224 */ /* 0x000fe200078e00ff */
[C---:B------:R-:W-:Y:S01]  /*153d0*/  ISETP.GE.U32.AND P2, PT, R9.reuse, 0x2, PT ;  /* 0x000000020900780c */ /* 0x040fe20003f46070 */
[----:B------:R-:W-:Y:S01]  /*153e0*/  IMAD.MOV.U32 R4, RZ, RZ, RZ ;  /* 0x000000ffff047224 */ /* 0x000fe200078e00ff */
[C---:B------:R-:W-:Y:S01]  /*153f0*/  ISETP.GE.U32.AND P3, PT, R9.reuse, 0x4, PT ;  /* 0x000000040900780c */ /* 0x040fe20003f66070 */
[----:B------:R-:W-:Y:S01]  /*15400*/  SHFL.IDX PT, R0, R16, RZ, 0x1f ;  /* 0x00001fff10007589 */ /* 0x000fe200000e0000 */
[C---:B------:R-:W-:Y:S02]  /*15410*/  ISETP.GE.U32.AND P4, PT, R9.reuse, 0x8, PT ;  /* 0x000000080900780c */ /* 0x040fe40003f86070 */
[----:B------:R-:W-:Y:S01]  /*15420*/  ISETP.GE.U32.AND P5, PT, R9, 0x10, PT ;  /* 0x000000100900780c */ /* 0x000fe20003fa6070 */
[----:B------:R-:W-:Y:S01]  /*15430*/  SHFL.IDX PT, R8, R16, 0x1, 0x1f ;  /* 0x00201f0010087f89 */ /* 0x000fe200000e0000 */
[----:B--2---:R-:W-:-:S02]  /*15440*/  @!P1 IMAD.MOV.U32 R7, RZ, RZ, R6 ;  /* 0x000000ffff079224 */ /* 0x004fc400078e0006 */
[----:B------:R-:W-:Y:S02]  /*15450*/  IMAD.MOV.U32 R6, RZ, RZ, RZ ;  /* 0x000000ffff067224 */ /* 0x000fe400078e00ff */
[----:B---3--:R-:W-:Y:S01]  /*15460*/  @!P1 IMAD.MOV.U32 R4, RZ, RZ, R5 ;  /* 0x000000ffff049224 */ /* 0x008fe200078e0005 */
[----:B------:R-:W-:-:S03]  /*15470*/  ISETP.NE.AND P1, PT, R9, RZ, PT ;  /* 0x000000ff0900720c */ /* 0x000fc60003f25270 */
[----:B------:R-:W-:-:S05]  /*15480*/  IMAD R13, R4, R7, RZ ;  /* 0x00000007040d7224 */ /* 0x000fca00078e02ff */
        /* <DEDUP_REMOVED lines=15> */
[----:B------:R0:W1:Y:S02]  /*15580*/  SHFL.IDX PT, R14, R2, 0x1f, 0x1f ;  /* 0x03e01f00020e7f89 */ /* 0x00006400000e0000 */
.L_x_397:
[----:B------:R-:W-:Y:S02]  /*15590*/  ULDC UR4, c[0x0][0xc38] ;  /* 0x00030e0000047ab9 */ /* 0x000fe40000000800 */
[----:B------:R-:W-:-:S04]  /*155a0*/  IMAD.U32 R5, RZ, RZ, UR4 ;  /* 0x00000004ff057e24 */ /* 0x000fc8000f8e00ff */
[----:B-1----:R-:W-:-:S04]  /*155b0*/  IMAD R14, R14, R5, RZ ;  /* 0x000000050e0e7224 */ /* 0x002fc800078e02ff */
[----:B------:R-:W-:-:S05]  /*155c0*/  IMAD.IADD R9, R8, 0x1, R14 ;  /* 0x0000000108097824 */ /* 0x000fca00078e020e */
[----:B------:R-:W-:-:S13]  /*155d0*/  ISETP.GT.AND P6, PT, R9, R0, PT ;  /* 0x000000000900720c */ /* 0x000fda0003fc4270 */
[----:B------:R-:W-:Y:S05]  /*155e0*/  @P6 BRA `(.L_x_292) ;  /* 0x0000000000a46947 */ /* 0x000fea0003800000 */
.L_x_295:
[----:B0-----:R-:W0:Y:S01]  /*155f0*/  LDC R2, c[0x0][0xc3c] ;  /* 0x00030f00ff027b82 */ /* 0x001e220000000800 */
[----:B------:R-:W-:-:S05]  /*15600*/  VIADD R19, R19, 0x1f ;  /* 0x0000001f13137836 */ /* 0x000fca0000000000 */
[----:B0-----:R-:W-:-:S13]  /*15610*/  ISETP.GE.AND P6, PT, R19, R2, PT ;  /* 0x000000021300720c */ /* 0x001fda0003fc6270 */
[----:B------:R-:W-:Y:S05]  /*15620*/  @P6 BRA `(.L_x_293) ;  /* 0x0000000400b86947 */ /* 0x000fea0003800000 */
[----:B------:R-:W0:Y:S01]  /*15630*/  S2R R3, SR_TID.X ;  /* 0x0000000000037919 */ /* 0x000e220000002100 */
[----:B------:R-:W-:Y:S01]  /*15640*/  IMAD.MOV.U32 R7, RZ, RZ, RZ ;  /* 0x000000ffff077224 */ /* 0x000fe200078e00ff */
[----:B0-----:R-:W-:-:S05]  /*15650*/  LOP3.LUT R3, R3, 0x1f, RZ, 0xc0, !PT ;  /* 0x0000001f03037812 */ /* 0x001fca00078ec0ff */
[----:B------:R-:W-:-:S05]  /*15660*/  IMAD.IADD R11, R19, 0x1, R3 ;  /* 0x00000001130b7824 */ /* 0x000fca00078e0203 */
[----:B------:R-:W-:-:S13]  /*15670*/  ISETP.GE.OR P6, PT, R11, R2, !P0 ;  /* 0x000000020b00720c */ /* 0x000fda00047c6670 */
[----:B------:R-:W0:Y:S08]  /*15680*/  @!P6 LDC.64 R2, c[0x0][0xc80] ;  /* 0x00032000ff02eb82 */ /* 0x000e300000000a00 */
[----:B------:R-:W1:Y:S01]  /*15690*/  @!P6 LDC.64 R4, c[0x0][0xc78] ;  /* 0x00031e00ff04eb82 */ /* 0x000e620000000a00 */
[----:B0-----:R-:W-:-:S05]  /*156a0*/  @!P6 IMAD.WIDE R2, R11, 0x4, R2 ;  /* 0x000000040b02e825 */ /* 0x001fca00078e0202 */
[----:B------:R1:W2:Y:S02]  /*156b0*/  @!P6 LDG.E R7, desc[UR36][R2.64] ;  /* 0x000000240207e981 */ /* 0x0002a4000c1e1900 */
[----:B-1----:R-:W-:Y:S01]  /*156c0*/  @!P6 IMAD.WIDE R2, R11, 0x4, R4 ;  /* 0x000000040b02e825 */ /* 0x002fe200078e0204 */
[----:B------:R-:W-:-:S06]  /*156d0*/  MOV R4, RZ ;  /* 0x000000ff00047202 */ /* 0x000fcc0000000f00 */
[----:B------:R-:W2:Y:S01]  /*156e0*/  @!P6 LDG.E R4, desc[UR36][R2.64] ;  /* 0x000000240204e981 */ /* 0x000ea2000c1e1900 */
[----:B------:R-:W-:Y:S01]  /*156f0*/  UMOV UR4, 0xffffffff ;  /* 0xffffffff00047882 */ /* 0x000fe20000000000 */
[----:B--2---:R-:W-:Y:S02]  /*15700*/  IMAD R13, R4, R7, RZ ;  /* 0x00000007040d7224 */ /* 0x004fe400078e02ff */
[----:B------:R-:W-:Y:S05]  /*15710*/  BRA.DIV UR4, `(.L_x_294) ;  /* 0x0000003e04207947 */ /* 0x000fea000b800000 */
        /* <DEDUP_REMOVED lines=16> */
.L_x_405:
[----:B------:R-:W-:Y:S02]  /*15820*/  ULDC UR4, c[0x0][0xc38] ;  /* 0x00030e0000047ab9 */ /* 0x000fe40000000800 */
[----:B------:R-:W-:-:S04]  /*15830*/  IMAD.U32 R5, RZ, RZ, UR4 ;  /* 0x00000004ff057e24 */ /* 0x000fc8000f8e00ff */
[----:B-1----:R-:W-:-:S04]  /*15840*/  IMAD R14, R14, R5, RZ ;  /* 0x000000050e0e7224 */ /* 0x002fc800078e02ff */
[----:B------:R-:W-:-:S05]  /*15850*/  IMAD.IADD R9, R14, 0x1, R9 ;  /* 0x000000010e097824 */ /* 0x000fca00078e0209 */
[----:B------:R-:W-:-:S13]  /*15860*/  ISETP.GT.AND P6, PT, R9, R0, PT ;  /* 0x000000000900720c */ /* 0x000fda0003fc4270 */
[----:B------:R-:W-:Y:S05]  /*15870*/  @!P6 BRA `(.L_x_295) ;  /* 0xfffffffc005ce947 */ /* 0x000fea000383ffff */
.L_x_292:
[----:B------:R-:W-:Y:S01]  /*15880*/  IMAD.IADD R9, R9, 0x1, -R14 ;  /* 0x0000000109097824 */ /* 0x000fe200078e0a0e */
[----:B------:R-:W-:-:S03]  /*15890*/  UMOV UR4, 0xffffffff ;  /* 0xffffffff00047882 */ /* 0x000fc60000000000 */
[----:B------:R-:W-:-:S05]  /*158a0*/  IMAD R3, R2, R5, R9 ;  /* 0x0000000502037224 */ /* 0x000fca00078e0209 */
[----:B------:R-:W-:Y:S01]  /*158b0*/  ISETP.GT.AND P6, PT, R3, R0, PT ;  /* 0x000000000300720c */ /* 0x000fe20003fc4270 */
[----:B------:R-:W-:-:S12]  /*158c0*/  BRA.DIV UR4, `(.L_x_296) ;  /* 0x0000003e046c7947 */ /* 0x000fd8000b800000 */
[----:B------:R-:W-:-:S04]  /*158d0*/  VOTE.ANY R3, PT, !P6 ;  /* 0x0000000000037806 */ /* 0x000fc800070e0100 */
[----:B------:R-:W1:Y:S02]  /*158e0*/  POPC R8, R3 ;  /* 0x0000000300087309 */ /* 0x000e640000000000 */
[----:B-1----:R1:W2:Y:S04]  /*158f0*/  SHFL.IDX PT, R7, R7, R8, 0x1f ;  /* 0x00001f0807077589 */ /* 0x0022a800000e0000 */
[----:B------:R1:W3:Y:S02]  /*15900*/  SHFL.IDX PT, R4, R4, R8, 0x1f ;  /* 0x00001f0804047589 */ /* 0x0002e400000e0000 */
.L_x_410:
[----:B------:R-:W-:-:S13]  /*15910*/  ISETP.NE.AND P0, PT, R3, RZ, PT ;  /* 0x000000ff0300720c */ /* 0x000fda0003f05270 */
[----:B------:R-:W-:Y:S05]  /*15920*/  @!P0 BRA `(.L_x_297) ;  /* 0x0000000000108947 */ /* 0x000fea0003800000 */
[----:B------:R-:W-:Y:S01]  /*15930*/  UMOV UR4, 0xffffffff ;  /* 0xffffffff00047882 */ /* 0x000fe20000000000 */
[----:B------:R-:W-:Y:S02]  /*15940*/  VIADD R12, R8, 0xffffffff ;  /* 0xffffffff080c7836 */ /* 0x000fe40000000000 */
[----:B------:R-:W-:Y:S05]  /*15950*/  BRA.DIV UR4, `(.L_x_298) ;  /* 0x0000003e04a47947 */ /* 0x000fea000b800000 */
[----:B------:R4:W0:Y:S02]  /*15960*/  SHFL.IDX PT, R6, R2, R12, 0x1f ;  /* 0x00001f0c02067589 */ /* 0x00082400000e0000 */
.L_x_297:
[----:B--2---:R-:W-:Y:S01]  /*15970*/  IABS R10, R7 ;  /* 0x00000007000a7213 */ /* 0x004fe20000000000 */
[----:B0-----:R-:W-:Y:S01]  /*15980*/  IMAD R16, R6, R5, R9 ;  /* 0x0000000506107224 */ /* 0x001fe200078e0209 */
[----:B---3--:R-:W-:Y:S01]  /*15990*/  IABS R5, R4 ;  /* 0x0000000400057213 */ /* 0x008fe20000000000 */
[----:B------:R-:W-:Y:S01]  /*159a0*/  IMAD.IADD R19, R8, 0x1, R19 ;  /* 0x0000000108137824 */ /* 0x000fe200078e0213 */
[----:B------:R-:W0:Y:S01]  /*159b0*/  I2F.RP R11, R10 ;  /* 0x0000000a000b7306 */ /* 0x000e220000209400 */
[----:B------:R-:W-:-:S07]  /*159c0*/  IMAD.IADD R0, R0, 0x1, -R16 ;  /* 0x0000000100007824 */ /* 0x000fce00078e0a10 */
[----:B----4-:R-:W2:Y:S08]  /*159d0*/  I2F.RP R12, R5 ;  /* 0x00000005000c7306 */ /* 0x010eb00000209400 */
[----:B0-----:R-:W0:Y:S08]  /*159e0*/  MUFU.RCP R11, R11 ;  /* 0x0000000b000b7308 */ /* 0x001e300000001000 */
[----:B--2---:R-:W-:Y:S01]  /*159f0*/  MUFU.RCP R12, R12 ;  /* 0x0000000c000c7308 */ /* 0x004fe20000001000 */
[----:B0-----:R-:W-:-:S07]  /*15a00*/  VIADD R2, R11, 0xffffffe ;  /* 0x0ffffffe0b027836 */ /* 0x001fce0000000000 */
[----:B------:R0:W2:Y:S02]  /*15a10*/  F2I.FTZ.U32.TRUNC.NTZ R3, R2 ;  /* 0x0000000200037305 */ /* 0x0000a4000021f000 */
[----:B0-----:R-:W-:Y:S02]  /*15a20*/  IMAD.MOV.U32 R2, RZ, RZ, RZ ;  /* 0x000000ffff027224 */ /* 0x001fe400078e00ff */
[----:B--2---:R-:W-:-:S04]  /*15a30*/  IMAD.MOV R9, RZ, RZ, -R3 ;  /* 0x000000ffff097224 */ /* 0x004fc800078e0a03 */
[----:B------:R-:W-:-:S04]  /*15a40*/  IMAD R9, R9, R10, RZ ;  /* 0x0000000a09097224 */ /* 0x000fc800078e02ff */
[----:B------:R-:W-:Y:S01]  /*15a50*/  IMAD.HI.U32 R3, R3, R9, R2 ;  /* 0x0000000903037227 */ /* 0x000fe200078e0002 */
[----:B------:R-:W-:Y:S02]  /*15a60*/  IABS R2, R7 ;  /* 0x0000000700027213 */ /* 0x000fe40000000000 */
[----:B------:R-:W-:-:S03]  /*15a70*/  IABS R9, R0 ;  /* 0x0000000000097213 */ /* 0x000fc60000000000 */
[----:B------:R-:W-:Y:S02]  /*15a80*/  IMAD.MOV R2, RZ, RZ, -R2 ;  /* 0x000000ffff027224 */ /* 0x000fe400078e0a02 */
[----:B------:R-:W-:-:S04]  /*15a90*/  IMAD.HI.U32 R6, R3, R9, RZ ;  /* 0x0000000903067227 */ /* 0x000fc800078e00ff */
[----:B------:R-:W-:Y:S02]  /*15aa0*/  VIADD R3, R12, 0xffffffe ;  /* 0x0ffffffe0c037836 */ /* 0x000fe40000000000 */
[----:B------:R-:W-:-:S04]  /*15ab0*/  IMAD R9, R6, R2, R9 ;  /* 0x0000000206097224 */ /* 0x000fc800078e0209 */
[----:B------:R-:W0:Y:S01]  /*15ac0*/  F2I.FTZ.U32.TRUNC.NTZ R3, R3 ;  /* 0x0000000300037305 */ /* 0x000e22000021f000 */
[----:B------:R-:W-:-:S13]  /*15ad0*/  ISETP.GT.U32.AND P1, PT, R10, R9, PT ;  /* 0x000000090a00720c */ /* 0x000fda0003f24070 */
[-C--:B------:R-:W-:Y:S01]  /*15ae0*/  @!P1 IADD3 R9, R9, -R10.reuse, RZ ;  /* 0x8000000a09099210 */ /* 0x080fe20007ffe0ff */
[----:B0-----:R-:W-:Y:S02]  /*15af0*/  IMAD.MOV R2, RZ, RZ, -R3 ;  /* 0x000000ffff027224 */ /* 0x001fe400078e0a03 */
[----:B------:R-:W-:Y:S01]  /*15b00*/  @!P1 VIADD R6, R6, 0x1 ;  /* 0x0000000106069836 */ /* 0x000fe20000000000 */
[----:B------:R-:W-:Y:S01]  /*15b10*/  ISETP.GE.U32.AND P0, PT, R9, R10, PT ;  /* 0x0000000a0900720c */ /* 0x000fe20003f06070 */
[----:B------:R-:W-:Y:S01]  /*15b20*/  IMAD R9, R2, R5, RZ ;  /* 0x0000000502097224 */ /* 0x000fe200078e02ff */
[----:B------:R-:W-:Y:S01]  /*15b30*/  ISETP.NE.AND P1, PT, R7, RZ, PT ;  /* 0x000000ff0700720c */ /* 0x000fe20003f25270 */
[----:B------:R-:W-:-:S04]  /*15b40*/  IMAD.MOV.U32 R2, RZ, RZ, RZ ;  /* 0x000000ffff027224 */ /* 0x000fc800078e00ff */
[----:B------:R-:W-:Y:S01]  /*15b50*/  IMAD.HI.U32 R9, R3, R9, R2 ;  /* 0x0000000903097227 */ /* 0x000fe200078e0002 */
[----:B------:R-:W-:Y:S02]  /*15b60*/  LOP3.LUT R2, R0, R7, RZ, 0x3c, !PT ;  /* 0x0000000700027212 */ /* 0x000fe400078e3cff */
[----:B------:R-:W-:Y:S02]  /*15b70*/  IABS R3, R4 ;  /* 0x0000000400037213 */ /* 0x000fe40000000000 */
[----:B------:R-:W-:Y:S01]  /*15b80*/  ISETP.GE.AND P2, PT, R2, RZ, PT ;  /* 0x000000ff0200720c */ /* 0x000fe20003f46270 */
[----:B------:R-:W-:Y:S02]  /*15b90*/  @P0 VIADD R6, R6, 0x1 ;  /* 0x0000000106060836 */ /* 0x000fe40000000000 */
[----:B------:R-:W-:-:S10]  /*15ba0*/  IMAD.MOV R3, RZ, RZ, -R3 ;  /* 0x000000ffff037224 */ /* 0x000fd400078e0a03 */
[----:B------:R-:W-:Y:S01]  /*15bb0*/  @!P2 IMAD.MOV R6, RZ, RZ, -R6 ;  /* 0x000000ffff06a224 */ /* 0x000fe200078e0a06 */
[----:B------:R-:W-:-:S04]  /*15bc0*/  @!P1 LOP3.LUT R6, RZ, R7, RZ, 0x33, !PT ;  /* 0x00000007ff069212 */ /* 0x000fc800078e33ff */
[-C--:B------:R-:W-:Y:S01]  /*15bd0*/  IABS R2, R6.reuse ;  /* 0x0000000600027213 */ /* 0x080fe20000000000 */
[----:B------:R-:W-:-:S04]  /*15be0*/  IMAD R7, R7, R6, RZ ;  /* 0x0000000607077224 */ /* 0x000fc800078e02ff */
[----:B------:R-:W-:-:S04]  /*15bf0*/  IMAD.HI.U32 R9, R9, R2, RZ ;  /* 0x0000000209097227 */ /* 0x000fc800078e00ff */
[----:B------:R-:W-:Y:S02]  /*15c00*/  IMAD R2, R9, R3, R2 ;  /* 0x0000000309027224 */ /* 0x000fe400078e0202 */
[----:B------:R-:W-:-:S03]  /*15c10*/  IMAD.IADD R17, R0, 0x1, -R7 ;  /* 0x0000000100117824 */ /* 0x000fc600078e0a07 */
[----:B------:R-:W-:-:S13]  /*15c20*/  ISETP.GT.U32.AND P1, PT, R5, R2, PT ;  /* 0x000000020500720c */ /* 0x000fda0003f24070 */
[----:B------:R-:W-:Y:S02]  /*15c30*/  @!P1 IMAD.IADD R2, R2, 0x1, -R5 ;  /* 0x0000000102029824 */ /* 0x000fe400078e0a05 */
[----:B------:R-:W-:Y:S01]  /*15c40*/  @!P1 VIADD R9, R9, 0x1 ;  /* 0x0000000109099836 */ /* 0x000fe20000000000 */
[----:B------:R-:W-:Y:S02]  /*15c50*/  ISETP.NE.AND P1, PT, R4, RZ, PT ;  /* 0x000000ff0400720c */ /* 0x000fe40003f25270 */
[----:B------:R-:W-:Y:S02]  /*15c60*/  ISETP.GE.U32.AND P0, PT, R2, R5, PT ;  /* 0x000000050200720c */ /* 0x000fe40003f06070 */
[----:B------:R-:W-:-:S04]  /*15c70*/  LOP3.LUT R2, R6, R4, RZ, 0x3c, !PT ;  /* 0x0000000406027212 */ /* 0x000fc800078e3cff */
[----:B------:R-:W-:-:S07]  /*15c80*/  ISETP.GE.AND P2, PT, R2, RZ, PT ;  /* 0x000000ff0200720c */ /* 0x000fce0003f46270 */
[----:B------:R-:W-:-:S06]  /*15c90*/  @P0 VIADD R9, R9, 0x1 ;  /* 0x0000000109090836 */ /* 0x000fcc0000000000 */
[----:B------:R-:W-:Y:S01]  /*15ca0*/  @!P2 IMAD.MOV R9, RZ, RZ, -R9 ;  /* 0x000000ffff09a224 */ /* 0x000fe200078e0a09 */
[----:B------:R-:W-:-:S05]  /*15cb0*/  @!P1 LOP3.LUT R9, RZ, R4, RZ, 0x33, !PT ;  /* 0x00000004ff099212 */ /* 0x000fca00078e33ff */
[--C-:B------:R-:W-:Y:S02]  /*15cc0*/  IMAD.MOV R3, RZ, RZ, -R9.reuse ;  /* 0x000000ffff037224 */ /* 0x100fe400078e0a09 */
[C---:B------:R-:W-:Y:S02]  /*15cd0*/  IMAD R9, R4.reuse, 0x1000000, R9 ;  /* 0x0100000004097824 */ /* 0x040fe400078e0209 */
[----:B------:R-:W-:-:S04]  /*15ce0*/  IMAD R18, R4, R3, R6 ;  /* 0x0000000304127224 */ /* 0x000fc800078e0206 */
[----:B------:R-:W-:Y:S01]  /*15cf0*/  IMAD R18, R18, 0x10000, R9 ;  /* 0x0001000012127824 */ /* 0x000fe200078e0209 */
[----:B------:R-:W-:Y:S06]  /*15d00*/  BRA `(.L_x_299) ;  /* 0x00000000001c7947 */ /* 0x000fec0003800000 */
.L_x_293:
[----:B------:R-:W-:Y:S01]  /*15d10*/  UMOV UR4, URZ ;  /* 0x0000003f00047c82 */ /* 0x000fe20008000000 */
[----:B------:R-:W-:Y:S01]  /*15d20*/  UMOV UR5, URZ ;  /* 0x0000003f00057c82 */ /* 0x000fe20008000000 */
[----:B------:R-:W-:Y:S01]  /*15d30*/  ULDC UR6, c[0x0][0xc3c] ;  /* 0x00030f0000067ab9 */ /* 0x000fe20000000800 */
[----:B------:R-:W-:Y:S01]  /*15d40*/  MOV R16, R0 ;  /* 0x0000000000107202 */ /* 0x000fe20000000f00 */
[----:B------:R-:W-:Y:S02]  /*15d50*/  IMAD.U32 R17, RZ, RZ, UR4 ;  /* 0x00000004ff117e24 */ /* 0x000fe4000f8e00ff */
[----:B------:R-:W-:Y:S02]  /*15d60*/  IMAD.U32 R18, RZ, RZ, UR5 ;  /* 0x00000005ff127e24 */ /* 0x000fe4000f8e00ff */
[----:B------:R-:W-:-:S07]  /*15d70*/  IMAD.U32 R19, RZ, RZ, UR6 ;  /* 0x00000006ff137e24 */ /* 0x000fce000f8e00ff */
.L_x_299:
[----:B------:R-:W0:Y:S01]  /*15d80*/  S2R R0, SR_TID.X ;  /* 0x0000000000007919 */ /* 0x000e220000002100 */
[----:B------:R-:W-:Y:S05]  /*15d90*/  WARPSYNC.ALL ;  /* 0x0000000000007948 */ /* 0x000fea0003800000 */
[----:B------:R-:W-:Y:S01]  /*15da0*/  BAR.SYNC.DEFER_BLOCKING 0x4, 0x180 ;  /* 0x0106000000007b1d */ /* 0x000fe20000010000 */
[----:B0-----:R-:W-:-:S04]  /*15db0*/  LOP3.LUT R0, R0, 0x1f, RZ, 0xc0, !PT ;  /* 0x0000001f00007812 */ /* 0x001fc800078ec0ff */
[----:B------:R-:W-:-:S13]  /*15dc0*/  ISETP.NE.AND P0, PT, R0, RZ, PT ;  /* 0x000000ff0000720c */ /* 0x000fda0003f05270 */
[----:B------:R-:W0:Y:S01]  /*15dd0*/  @!P0 S2R R3, SR_CgaCtaId ;  /* 0x0000000000038919 */ /* 0x000e220000008800 */
[----:B------:R-:W-:-:S04]  /*15de0*/  @!P0 MOV R0, 0x400 ;  /* 0x0000040000008802 */ /* 0x000fc80000000f00 */
[----:B0-----:R-:W-:-:S05]  /*15df0*/  @!P0 LEA R22, R3, R0, 0x18 ;  /* 0x0000000003168211 */ /* 0x001fca00078ec0ff */
[----:B------:R2:W-:Y:S01]  /*15e00*/  @!P0 STS.128 [R22+0x388d0], R16 ;  /* 0x0388d01016008388 */ /* 0x0005e20000000c00 */
[----:B------:R-:W-:Y:S06]  /*15e10*/  BAR.ARV 0x5, 0x180 ;  /* 0x0146000000007b1d */ /* 0x000fec0000002000 */
.L_x_290:
[----:B------:R-:W-:Y:S02]  /*15e20*/  ULDC UR4, c[0x0][0xc3c] ;  /* 0x00030f0000047ab9 */ /* 0x000fe40000000800 */
[----:B-1----:R-:W-:-:S13]  /*15e30*/  ISETP.GE.AND P0, PT, R19, UR4, PT ;  /* 0x0000000413007c0c */ /* 0x002fda000bf06270 */
[----:B------:R-:W-:Y:S05]  /*15e40*/  @!P0 BRA `(.L_x_300) ;  /* 0xffffffb400548947 */ /* 0x000fea000383ffff */
[----:B------:R-:W-:Y:S05]  /*15e50*/  BSYNC B8 ;  /* 0x0000000000087941 */ /* 0x000fea0003800000 */
.L_x_235:
[----:B------:R-:W3:Y:S01]  /*15e60*/  LDL.LU R0, [R1+0x28] ;  /* 0x0000280001007983 */ /* 0x000ee20000300800 */
[----:B------:R-:W-:Y:S01]  /*15e70*/  BSSY B0, `(.L_x_301) ;  /* 0x000000b000007945 */ /* 0x000fe20003800000 */
[----:B------:R-:W4:Y:S01]  /*15e80*/  S2R R5, SR_CgaCtaId ;  /* 0x0000000000057919 */ /* 0x000f220000008800 */
[----:B---3--:R-:W-:-:S05]  /*15e90*/  VIADD R0, R0, 0x1 ;  /* 0x0000000100007836 */ /* 0x008fca0000000000 */
[----:B-1----:R-:W-:-:S04]  /*15ea0*/  LEA.HI R2, R0, R0, RZ, 0x1 ;  /* 0x0000000000027211 */ /* 0x002fc800078f08ff */
[----:B------:R-:W-:Y:S02]  /*15eb0*/  LOP3.LUT R3, R2, 0xfffffffe, RZ, 0xc0, !PT ;  /* 0xfffffffe02037812 */ /* 0x000fe400078ec0ff */
[----:B------:R-:W-:-:S03]  /*15ec0*/  MOV R2, 0x400 ;  /* 0x0000040000027802 */ /* 0x000fc60000000f00 */
[----:B------:R-:W-:Y:S01]  /*15ed0*/  IMAD.IADD R0, R0, 0x1, -R3 ;  /* 0x0000000100007824 */ /* 0x000fe200078e0a03 */
[----:B----4-:R-:W-:-:S04]  /*15ee0*/  LEA R4, R5, R2, 0x18 ;  /* 0x0000000205047211 */ /* 0x010fc800078ec0ff */
[----:B------:R-:W-:-:S04]  /*15ef0*/  SHF.L.U32 R0, R0, 0x1f, RZ ;  /* 0x0000001f00007819 */ /* 0x000fc800000006ff */
[----:B------:R-:W1:Y:S02]  /*15f00*/  SYNCS.PHASECHK.TRANS64.TRYWAIT P0, [R4+URZ+0x38820], R0 ;  /* 0x03882000040075a7 */ /* 0x000e64000800017f */
[----:B-1----:R-:W-:Y:S05]  /*15f10*/  @!P0 BRA `(.L_x_302) ;  /* 0x00000038005c8947 */ /* 0x002fea0003800000 */
.L_x_413:
[----:B------:R-:W-:Y:S05]  /*15f20*/  BSYNC B0 ;  /* 0x0000000000007941 */ /* 0x000fea0003800000 */
.L_x_301:
[----:B------:R-:W-:-:S03]  /*15f30*/  UMOV UR4, 0xffffffff ;  /* 0xffffffff00047882 */ /* 0x000fc60000000000 */
[----:B------:R-:W-:Y:S05]  /*15f40*/  BRA.DIV UR4, `(.L_x_303) ;  /* 0x0000003a04647947 */ /* 0x000fea000b800000 */
[----:B-1----:R-:W1:Y:S02]  /*15f50*/  S2R R0, SR_TID.X ;  /* 0x0000000000007919 */ /* 0x002e640000002100 */
[----:B-1----:R-:W-:-:S04]  /*15f60*/  SHF.R.U32.HI R0, RZ, 0x5, R0 ;  /* 0x00000005ff007819 */ /* 0x002fc80000011600 */
[----:B------:R-:W-:-:S05]  /*15f70*/  LOP3.LUT R0, R0, 0x3, RZ, 0xc0, !PT ;  /* 0x0000000300007812 */ /* 0x000fca00078ec0ff */
[----:B------:R1:W3:Y:S02]  /*15f80*/  SHFL.IDX PT, R14, R0, RZ, 0x1f ;  /* 0x00001fff000e7589 */ /* 0x0002e400000e0000 */
.L_x_416:
[----:B---3--:R-:W-:Y:S01]  /*15f90*/  ISETP.NE.AND P0, PT, R14, RZ, PT ;  /* 0x000000ff0e00720c */ /* 0x008fe20003f05270 */
[----:B------:R-:W-:-:S12]  /*15fa0*/  BSSY B0, `(.L_x_304) ;  /* 0x0000026000007945 */ /* 0x000fd80003800000 */
[----:B------:R-:W-:Y:S05]  /*15fb0*/  @P0 BRA `(.L_x_305) ;  /* 0x0000000000900947 */ /* 0x000fea0003800000 */
[----:B------:R-:W-:-:S03]  /*15fc0*/  UMOV UR4, 0xffffffff ;  /* 0xffffffff00047882 */ /* 0x000fc60000000000 */
[----:B------:R-:W-:Y:S05]  /*15fd0*/  BRA.DIV UR4, `(.L_x_306) ;  /* 0x0000003a04747947 */ /* 0x000fea000b800000 */
[----:B------:R-:W-:-:S13]  /*15fe0*/  ELECT P6, URZ, PT ;  /* 0x00000000003f782f */ /* 0x000fda00038c0000 */
.L_x_419:
[----:B------:R-:W-:Y:S05]  /*15ff0*/  @!P6 BRA `(.L_x_305) ;  /* 0x000000000080e947 */ /* 0x000fea0003800000 */
[----:B-1----:R-:W3:Y:S02]  /*16000*/  LDL R0, [R1+0x50] ;  /* 0x0000500001007983 */ /* 0x002ee40000100800 */
[----:B---3--:R-:W-:-:S13]  /*16010*/  R2UR UR4, R0 ;  /* 0x00000000000472ca */ /* 0x008fda00000e0000 */
[----:B------:R-:W-:-:S06]  /*16020*/  ULOP3.LUT UR4, UR4, 0x2, URZ, 0xfc, !UPT ;  /* 0x0000000204047892 */ /* 0x000fcc000f8efc3f */
[----:B------:R-:W-:-:S05]  /*16030*/  IMAD.U32 R0, RZ, RZ, UR4 ;  /* 0x00000004ff007e24 */ /* 0x000fca000f8e00ff */
[----:B------:R-:W-:-:S13]  /*16040*/  ISETP.NE.AND P0, PT, R0, 0x3, PT ;  /* 0x000000030000780c */ /* 0x000fda0003f05270 */
[----:B------:R-:W-:Y:S05]  /*16050*/  @!P0 BRA `(.L_x_307) ;  /* 0x0000000000048947 */ /* 0x000fea0003800000 */
[----:B------:R-:W-:Y:S01]  /*16060*/  BPT.TRAP 0x1 ;  /* 0x000000040000795c */ /* 0x000fe20000300000 */
.L_x_307:
[C---:B------:R-:W-:Y:S01]  /*16070*/  IMAD R5, R27.reuse, 0x8, R4 ;  /* 0x000000081b057824 */ /* 0x040fe200078e0204 */
[----:B------:R-:W-:Y:S01]  /*16080*/  SHF.L.U32 R0, R28, 0x1f, RZ ;  /* 0x0000001f1c007819 */ /* 0x000fe200000006ff */
[----:B------:R-:W-:-:S03]  /*16090*/  VIADD R27, R27, 0x1 ;  /* 0x000000011b1b7836 */ /* 0x000fc60000000000 */
[----:B------:R-:W1:Y:S02]  /*160a0*/  SYNCS.PHASECHK.TRANS64.TRYWAIT P1, [R5+URZ+0x38840], R0 ;  /* 0x03884000050075a7 */ /* 0x000e64000802017f */
[----:B------:R-:W-:-:S04]  /*160b0*/  ISETP.NE.AND P2, PT, R27, 0x2, PT ;  /* 0x000000021b00780c */ /* 0x000fc80003f45270 */
[----:B------:R-:W-:Y:S01]  /*160c0*/  SEL R3, RZ, 0x1, P2 ;  /* 0x00000001ff037807 */ /* 0x000fe20001000000 */
[----:B-1----:R-:W-:Y:S08]  /*160d0*/  @!P1 BRA `(.L_x_308) ;  /* 0x0000003800549947 */ /* 0x002ff00003800000 */
.L_x_420:
[----:B------:R-:W-:Y:S02]  /*160e0*/  SEL R27, R27, RZ, P2 ;  /* 0x000000ff1b1b7207 */ /* 0x000fe40001000000 */
[----:B------:R-:W-:Y:S01]  /*160f0*/  LOP3.LUT R2, R28, R3, RZ, 0x3c, !PT ;  /* 0x000000031c027212 */ /* 0x000fe200078e3cff */
[----:B------:R-:W-:Y:S06]  /*16100*/  @!P0 BRA `(.L_x_309) ;  /* 0x0000000000048947 */ /* 0x000fec0003800000 */
[----:B------:R-:W-:Y:S01]  /*16110*/  BPT.TRAP 0x1 ;  /* 0x000000040000795c */ /* 0x000fe20000300000 */
.L_x_309:
[----:B------:R-:W-:Y:S01]  /*16120*/  IMAD R27, R27, 0x8, R4 ;  /* 0x000000081b1b7824 */ /* 0x000fe200078e0204 */
[----:B------:R-:W-:-:S04]  /*16130*/  SHF.L.U32 R2, R2, 0x1f, RZ ;  /* 0x0000001f02027819 */ /* 0x000fc800000006ff */
[----:B------:R-:W3:Y:S02]  /*16140*/  SYNCS.PHASECHK.TRANS64.TRYWAIT P1, [R27+URZ+0x38840], R2 ;  /* 0x038840021b0075a7 */ /* 0x000ee4000802017f */
[----:B---3--:R-:W-:Y:S05]  /*16150*/  @!P1 BRA `(.L_x_310) ;  /* 0x0000003800489947 */ /* 0x008fea0003800000 */
.L_x_421:
[----:B------:R-:W-:Y:S05]  /*16160*/  @!P0 BRA `(.L_x_311) ;  /* 0x0000000000048947 */ /* 0x000fea0003800000 */
[----:B------:R-:W-:Y:S01]  /*16170*/  BPT.TRAP 0x1 ;  /* 0x000000040000795c */ /* 0x000fe20000300000 */
.L_x_311:
[----:B------:R-:W4:Y:S02]  /*16180*/  SYNCS.PHASECHK.TRANS64.TRYWAIT P1, [R5+URZ+0x38860], R0 ;  /* 0x03886000050075a7 */ /* 0x000f24000802017f */
[----:B----4-:R-:W-:Y:S05]  /*16190*/  @!P1 BRA `(.L_x_312) ;  /* 0x00000038004c9947 */ /* 0x010fea0003800000 */
.L_x_422:
[----:B------:R-:W-:Y:S05]  /*161a0*/  @!P0 BRA `(.L_x_313) ;  /* 0x0000000000048947 */ /* 0x000fea0003800000 */
[----:B------:R-:W-:Y:S01]  /*161b0*/  BPT.TRAP 0x1 ;  /* 0x000000040000795c */ /* 0x000fe20000300000 */
.L_x_313:
[----:B------:R0:W0:Y:S02]  /*161c0*/  SYNCS.PHASECHK.TRANS64.TRYWAIT P0, [R27+URZ+0x38860], R2 ;  /* 0x038860021b0075a7 */ /* 0x000024000800017f */
[----:B0-----:R-:W-:Y:S05]  /*161d0*/  @!P0 NANOSLEEP.SYNCS 0x989680 ;  /* 0x009896800000895d */ /* 0x001fea0003900000 */
[----:B------:R-:W0:Y:S02]  /*161e0*/  @!P0 SYNCS.PHASECHK.TRANS64 P0, [R27+URZ+0x38860], R2 ;  /* 0x038860021b0085a7 */ /* 0x000e24000800007f */
[----:B0-----:R-:W-:Y:S05]  /*161f0*/  @!P0 BRA `(.L_x_313) ;  /* 0xfffffffc00f08947 */ /* 0x001fea000383ffff */
.L_x_305:
[----:B------:R-:W-:Y:S05]  /*16200*/  BSYNC B0 ;  /* 0x0000000000007941 */ /* 0x000fea0003800000 */
.L_x_304:
[----:B------:R-:W-:Y:S05]  /*16210*/  EXIT ;  /* 0x000000000000794d */ /* 0x000fea0003800000 */
.L_x_182:
[----:B0-----:R0:W1:Y:S02]  /*16220*/  SYNCS.PHASECHK.TRANS64.TRYWAIT P1, [R5+URZ+0x38800], R0 ;  /* 0x03880000050075a7 */ /* 0x001064000802017f */
[----:B-1----:R-:W-:Y:S05]  /*16230*/  @!P1 NANOSLEEP.SYNCS 0x989680 ;  /* 0x009896800000995d */ /* 0x002fea0003900000 */
[----:B------:R-:W1:Y:S02]  /*16240*/  @!P1 SYNCS.PHASECHK.TRANS64 P1, [R5+URZ+0x38800], R0 ;  /* 0x03880000050095a7 */ /* 0x000e64000802007f */
[----:B-1----:R-:W-:Y:S05]  /*16250*/  @!P1 BRA `(.L_x_182) ;  /* 0xfffffffc00f09947 */ /* 0x002fea000383ffff */
[----:B------:R-:W-:Y:S05]  /*16260*/  BRA `(.L_x_314) ;  /* 0xfffffebc00507947 */ /* 0x000fea000383ffff */
.L_x_186:
[----:B-1----:R1:W2:Y:S02]  /*16270*/  SYNCS.PHASECHK.TRANS64.TRYWAIT P1, [R0+URZ+0x38830], R3 ;  /* 0x03883003000075a7 */ /* 0x0022a4000802017f */
[----:B--2---:R-:W-:Y:S05]  /*16280*/  @!P1 NANOSLEEP.SYNCS 0x989680 ;  /* 0x009896800000995d */ /* 0x004fea0003900000 */
[----:B------:R-:W2:Y:S02]  /*16290*/  @!P1 SYNCS.PHASECHK.TRANS64 P1, [R0+URZ+0x38830], R3 ;  /* 0x03883003000095a7 */ /* 0x000ea4000802007f */
[----:B--2---:R-:W-:Y:S05]  /*162a0*/  @!P1 BRA `(.L_x_186) ;  /* 0xfffffffc00f09947 */ /* 0x004fea000383ffff */
[----:B------:R-:W-:Y:S05]  /*162b0*/  BRA `(.L_x_185) ;  /* 0xfffffebc00747947 */ /* 0x000fea000383ffff */
.L_x_192:
[----:B------:R-:W-:-:S13]  /*162c0*/  R2UR UR4, R229 ;  /* 0x00000000e50472ca */ /* 0x000fda00000e0000 */
[----:B-1----:R-:W-:-:S04]  /*162d0*/  IMAD.U32 R4, RZ, RZ, UR4 ;  /* 0x00000004ff047e24 */ /* 0x002fc8000f8e00ff */
[----:B------:R1:W2:Y:S03]  /*162e0*/  SYNCS.PHASECHK.TRANS64.TRYWAIT P1, [R4+URZ+0x38830], R3 ;  /* 0x03883003040075a7 */ /* 0x0002a6000802017f */
[----:B--2---:R-:W-:Y:S05]  /*162f0*/  @!P1 NANOSLEEP.SYNCS 0x989680 ;  /* 0x009896800000995d */ /* 0x004fea0003900000 */
[----:B------:R-:W2:Y:S02]  /*16300*/  @!P1 SYNCS.PHASECHK.TRANS64 P1, [R4+URZ+0x38830], R3 ;  /* 0x03883003040095a7 */ /* 0x000ea4000802007f */
[----:B--2---:R-:W-:Y:S05]  /*16310*/  @!P1 BRA `(.L_x_192) ;  /* 0xfffffffc00e89947 */ /* 0x004fea000383ffff */
[----:B------:R-:W-:Y:S05]  /*16320*/  BRA `(.L_x_191) ;  /* 0xffffff04005c7947 */ /* 0x000fea000383ffff */
.L_x_196:
[----:B---3--:R-:W-:-:S04]  /*16330*/  IMAD.U32 R2, RZ, RZ, UR4 ;  /* 0x00000004ff027e24 */ /* 0x008fc8000f8e00ff */
[----:B------:R3:W4:Y:S03]  /*16340*/  SYNCS.PHASECHK.TRANS64.TRYWAIT P1, [R2+URZ+0x38850], R0 ;  /* 0x03885000020075a7 */ /* 0x000726000802017f */
[----:B----4-:R-:W-:Y:S05]  /*16350*/  @!P1 NANOSLEEP.SYNCS 0x989680 ;  /* 0x009896800000995d */ /* 0x010fea0003900000 */
[----:B------:R-:W4:Y:S02]  /*16360*/  @!P1 SYNCS.PHASECHK.TRANS64 P1, [R2+URZ+0x38850], R0 ;  /* 0x03885000020095a7 */ /* 0x000f24000802007f */
[----:B----4-:R-:W-:Y:S05]  /*16370*/  @!P1 BRA `(.L_x_196) ;  /* 0xfffffffc00ec9947 */ /* 0x010fea000383ffff */
[----:B------:R-:W-:Y:S05]  /*16380*/  BRA `(.L_x_195) ;  /* 0xffffff2800b07947 */ /* 0x000fea000383ffff */
.L_x_203:
[----:B-1----:R1:W2:Y:S02]  /*16390*/  SYNCS.PHASECHK.TRANS64.TRYWAIT P1, [R12+URZ+0x38850], R9 ;  /* 0x038850090c0075a7 */ /* 0x0022a4000802017f */
[----:B--2---:R-:W-:Y:S05]  /*163a0*/  @!P1 NANOSLEEP.SYNCS 0x989680 ;  /* 0x009896800000995d */ /* 0x004fea0003900000 */
[----:B------:R-:W2:Y:S02]  /*163b0*/  @!P1 SYNCS.PHASECHK.TRANS64 P1, [R12+URZ+0x38850], R9 ;  /* 0x038850090c0095a7 */ /* 0x000ea4000802007f */
[----:B--2---:R-:W-:Y:S05]  /*163c0*/  @!P1 BRA `(.L_x_203) ;  /* 0xfffffffc00f09947 */ /* 0x004fea000383ffff */
[----:B------:R-:W-:Y:S05]  /*163d0*/  BRA `(.L_x_202) ;  /* 0xffffff4800247947 */ /* 0x000fea000383ffff */
.L_x_249:
[----:B------:R-:W0:Y:S01]  /*163e0*/  S2R R7, SR_TID.X ;  /* 0x0000000000077919 */ /* 0x000e220000002100 */
[----:B------:R-:W-:Y:S01]  /*163f0*/  BSSY B0, `(.L_x_315) ;  /* 0x000000a000007945 */ /* 0x000fe20003800000 */
[----:B------:R-:W-:Y:S02]  /*16400*/  IMAD.MOV.U32 R12, RZ, RZ, RZ ;  /* 0x000000ffff0c7224 */ /* 0x000fe400078e00ff */
[----:B------:R-:W-:Y:S02]  /*16410*/  IMAD.MOV.U32 R11, RZ, RZ, 0x1f ;  /* 0x0000001fff0b7424 */ /* 0x000fe400078e00ff */
[----:B------:R-:W-:Y:S01]  /*16420*/  IMAD.MOV.U32 R15, RZ, RZ, -0x1 ;  /* 0xffffffffff0f7424 */ /* 0x000fe200078e00ff */
[----:B0-----:R-:W-:-:S04]  /*16430*/  SHF.R.U32.HI R7, RZ, 0x5, R7 ;  /* 0x00000005ff077819 */ /* 0x001fc80000011607 */
[----:B------:R-:W-:-:S05]  /*16440*/  LOP3.LUT R7, R7, 0x3, RZ, 0xc0, !PT ;  /* 0x0000000307077812 */ /* 0x000fca00078ec0ff */
[----:B------:R-:W-:-:S07]  /*16450*/  IMAD.MOV.U32 R13, RZ, RZ, R7 ;  /* 0x000000ffff0d7224 */ /* 0x000fce00078e0007 */
[----:B-----5:R-:W-:Y:S05]  /*16460*/  WARPSYNC.COLLECTIVE R15, `(.L_x_316) ;  /* 0x000000000f087348 */ /* 0x020fea0003c00000 */
[----:B------:R0:W1:Y:S02]  /*16470*/  SHFL.IDX P6, R14, R13, R12, R11 ;  /* 0x0000000c0d0e7389 */ /* 0x00006400000c000b */
[----:B01---5:R-:W-:Y:S01]  /*16480*/  ENDCOLLECTIVE ;  /* 0x000000000000791b */ /* 0x023fe20003800000 */
.L_x_316:
[----:B------:R-:W-:Y:S05]  /*16490*/  BSYNC B0 ;  /* 0x0000000000007941 */ /* 0x000fea0003800000 */
.L_x_315:
[----:B------:R-:W-:Y:S05]  /*164a0*/  BRA `(.L_x_317) ;  /* 0xffffffbc00b07947 */ /* 0x000fea000383ffff */
.L_x_252:
[----:B0-----:R0:W1:Y:S02]  /*164b0*/  SYNCS.PHASECHK.TRANS64.TRYWAIT P0, [R5+URZ+0x38840], R2 ;  /* 0x03884002050075a7 */ /* 0x001064000800017f */
[----:B-1----:R-:W-:Y:S05]  /*164c0*/  @!P0 NANOSLEEP.SYNCS 0x989680 ;  /* 0x009896800000895d */ /* 0x002fea0003900000 */
[----:B------:R-:W1:Y:S02]  /*164d0*/  @!P0 SYNCS.PHASECHK.TRANS64 P0, [R5+URZ+0x38840], R2 ;  /* 0x03884002050085a7 */ /* 0x000e64000800007f */
[----:B-1----:R-:W-:Y:S05]  /*164e0*/  @!P0 BRA `(.L_x_252) ;  /* 0xfffffffc00f08947 */ /* 0x002fea000383ffff */
[----:B------:R-:W-:Y:S05]  /*164f0*/  BRA `(.L_x_318) ;  /* 0xffffffc000187947 */ /* 0x000fea000383ffff */
.L_x_253:
[----:B------:R-:W-:Y:S01]  /*16500*/  BSSY B0, `(.L_x_319) ;  /* 0x0000008000007945 */ /* 0x000fe20003800000 */
[----:B------:R-:W-:Y:S01]  /*16510*/  MOV R13, R6 ;  /* 0x00000006000d7202 */ /* 0x000fe20000000f00 */
[----:B------:R-:W-:Y:S02]  /*16520*/  IMAD.MOV.U32 R12, RZ, RZ, RZ ;  /* 0x000000ffff0c7224 */ /* 0x000fe400078e00ff */
[----:B------:R-:W-:Y:S02]  /*16530*/  IMAD.MOV.U32 R11, RZ, RZ, 0x181f ;  /* 0x0000181fff0b7424 */ /* 0x000fe400078e00ff */
[----:B------:R-:W-:-:S07]  /*16540*/  IMAD.MOV.U32 R15, RZ, RZ, -0x1 ;  /* 0xffffffffff0f7424 */ /* 0x000fce00078e00ff */
[----:B------:R-:W-:Y:S05]  /*16550*/  WARPSYNC.COLLECTIVE R15, `(.L_x_320) ;  /* 0x000000000f087348 */ /* 0x000fea0003c00000 */
[----:B------:R0:W1:Y:S02]  /*16560*/  SHFL.IDX P6, R14, R13, R12, R11 ;  /* 0x0000000c0d0e7389 */ /* 0x00006400000c000b */
[----:B01----:R-:W-:Y:S01]  /*16570*/  ENDCOLLECTIVE ;  /* 0x000000000000791b */ /* 0x003fe20003800000 */
.L_x_320:
[----:B------:R-:W-:Y:S05]  /*16580*/  BSYNC B0 ;  /* 0x0000000000007941 */ /* 0x000fea0003800000 */
.L_x_319:
[----:B------:R-:W-:Y:S01]  /*16590*/  IMAD.MOV.U32 R13, RZ, RZ, R0 ;  /* 0x000000ffff0d7224 */ /* 0x000fe200078e0000 */
[C---:B------:R-:W-:Y:S01]  /*165a0*/  LOP3.LUT P5, RZ, R23.reuse, 0x10, RZ, 0xc0, !PT ;  /* 0x0000001017ff7812 */ /* 0x040fe200078ac0ff */
[----:B------:R-:W-:Y:S01]  /*165b0*/  IMAD.MOV.U32 R12, RZ, RZ, RZ ;  /* 0x000000ffff0c7224 */ /* 0x000fe200078e00ff */
[C---:B------:R-:W-:Y:S01]  /*165c0*/  LOP3.LUT P4, RZ, R23.reuse, 0x8, RZ, 0xc0, !PT ;  /* 0x0000000817ff7812 */ /* 0x040fe2000788c0ff */
[----:B------:R-:W-:Y:S01]  /*165d0*/  IMAD.MOV.U32 R11, RZ, RZ, 0x181f ;  /* 0x0000181fff0b7424 */ /* 0x000fe200078e00ff */
[C---:B------:R-:W-:Y:S01]  /*165e0*/  LOP3.LUT P3, RZ, R23.reuse, 0x4, RZ, 0xc0, !PT ;  /* 0x0000000417ff7812 */ /* 0x040fe2000786c0ff */
[----:B------:R-:W-:Y:S01]  /*165f0*/  IMAD.MOV.U32 R15, RZ, RZ, -0x1 ;  /* 0xffffffffff0f7424 */ /* 0x000fe200078e00ff */
[----:B------:R-:W-:Y:S01]  /*16600*/  LOP3.LUT P2, RZ, R23, 0x2, RZ, 0xc0, !PT ;  /* 0x0000000217ff7812 */ /* 0x000fe2000784c0ff */
[----:B------:R-:W-:Y:S02]  /*16610*/  IMAD.MOV.U32 R2, RZ, RZ, R14 ;  /* 0x000000ffff027224 */ /* 0x000fe400078e000e */
[----:B------:R-:W-:-:S10]  /*16620*/  @P0 IMAD R9, R7, 0x2, R22 ;  /* 0x0000000207090824 */ /* 0x000fd400078e0216 */
[----:B------:R-:W-:Y:S05]  /*16630*/  WARPSYNC.COLLECTIVE R15, `(.L_x_321) ;  /* 0x000000000f087348 */ /* 0x000fea0003c00000 */
[----:B------:R0:W1:Y:S02]  /*16640*/  SHFL.IDX P6, R14, R13, R12, R11 ;  /* 0x0000000c0d0e7389 */ /* 0x00006400000c000b */
[----:B01----:R-:W-:Y:S01]  /*16650*/  ENDCOLLECTIVE ;  /* 0x000000000000791b */ /* 0x003fe20003800000 */
.L_x_321:
[----:B------:R-:W-:Y:S02]  /*16660*/  IMAD.MOV.U32 R13, RZ, RZ, R6 ;  /* 0x000000ffff0d7224 */ /* 0x000fe400078e0006 */
[----:B------:R-:W-:Y:S02]  /*16670*/  IMAD.MOV.U32 R12, RZ, RZ, 0x1 ;  /* 0x00000001ff0c7424 */ /* 0x000fe400078e00ff */
[----:B------:R-:W-:-:S07]  /*16680*/  IMAD.MOV.U32 R3, RZ, RZ, R14 ;  /* 0x000000ffff037224 */ /* 0x000fce00078e000e */
[----:B------:R-:W-:Y:S05]  /*16690*/  WARPSYNC.COLLECTIVE R15, `(.L_x_322) ;  /* 0x000000000f087348 */ /* 0x000fea0003c00000 */
[----:B------:R0:W1:Y:S02]  /*166a0*/  SHFL.IDX P6, R14, R13, R12, R11 ;  /* 0x0000000c0d0e7389 */ /* 0x00006400000c000b */
[----:B01----:R-:W-:Y:S01]  /*166b0*/  ENDCOLLECTIVE ;  /* 0x000000000000791b */ /* 0x003fe20003800000 */
.L_x_322:
[----:B------:R-:W-:-:S05]  /*166c0*/  @P0 LEA R3, P1, R32, R3, 0x1 ;  /* 0x0000000320030211 */ /* 0x000fca00078208ff */
[----:B------:R-:W-:-:S05]  /*166d0*/  @P0 IMAD.X R2, RZ, RZ, R2, P1 ;  /* 0x000000ffff020224 */ /* 0x000fca00008e0602 */
[----:B------:R-:W-:Y:S01]  /*166e0*/  @P0 LOP3.LUT R3, R3, R2, RZ, 0x3c, !PT ;  /* 0x0000000203030212 */ /* 0x000fe200078e3cff */
[----:B------:R-:W-:-:S03]  /*166f0*/  IMAD.MOV.U32 R13, RZ, RZ, R0 ;  /* 0x000000ffff0d7224 */ /* 0x000fc600078e0000 */
[----:B------:R-:W-:-:S04]  /*16700*/  @P0 LOP3.LUT R2, R3, R2, RZ, 0x3c, !PT ;  /* 0x0000000203020212 */ /* 0x000fc800078e3cff */
[----:B------:R-:W-:Y:S01]  /*16710*/  @P0 LOP3.LUT R3, R3, R2, RZ, 0x3c, !PT ;  /* 0x0000000203030212 */ /* 0x000fe200078e3cff */
[----:B------:R-:W-:-:S07]  /*16720*/  IMAD.MOV.U32 R8, RZ, RZ, R14 ;  /* 0x000000ffff087224 */ /* 0x000fce00078e000e */
[----:B------:R-:W-:Y:S05]  /*16730*/  WARPSYNC.COLLECTIVE R15, `(.L_x_323) ;  /* 0x000000000f087348 */ /* 0x000fea0003c00000 */
[----:B------:R0:W1:Y:S02]  /*16740*/  SHFL.IDX P6, R14, R13, R12, R11 ;  /* 0x0000000c0d0e7389 */ /* 0x00006400000c000b */
[----:B01----:R-:W-:Y:S01]  /*16750*/  ENDCOLLECTIVE ;  /* 0x000000000000791b */ /* 0x003fe20003800000 */
.L_x_323:
[----:B------:R-:W-:Y:S01]  /*16760*/  @!PT LDS RZ, [RZ] ;  /* 0x00000000fffff984 */ /* 0x000fe20000000800 */
[----:B------:R-:W-:Y:S01]  /*16770*/  @!PT LDS RZ, [RZ] ;  /* 0x00000000fffff984 */ /* 0x000fe20000000800 */
[----:B------:R-:W-:Y:S01]  /*16780*/  @!PT LDS RZ, [RZ] ;  /* 0x00000000fffff984 */ /* 0x000fe20000000800 */
[----:B------:R-:W-:Y:S04]  /*16790*/  @P0 LDGSTS.E.BYPASS.LTC128B.128 [R9+0x24400], desc[UR36][R2.64], !P5 ;  /* 0x2440000002090fae */ /* 0x000fe8000e901d64 */
[----:B------:R-:W-:Y:S04]  /*167a0*/  @P0 LDGSTS.E.BYPASS.LTC128B.128 [R9+0x26c00], desc[UR36][R2.64+0x80], !P4 ;  /* 0x26c0008002090fae */ /* 0x000fe8000e101d64 */
[----:B------:R-:W-:Y:S01]  /*167b0*/  @P0 LDGSTS.E.BYPASS.LTC128B.128 [R9+0x29400], desc[UR36][R2.64+0x100], !P3 ;  /* 0x2940010002090fae */ /* 0x000fe2000d901d64 */
[----:B------:R-:W-:Y:S02]  /*167c0*/  IMAD.MOV.U32 R13, RZ, RZ, R6 ;  /* 0x000000ffff0d7224 */ /* 0x000fe400078e0006 */
[----:B------:R-:W-:Y:S01]  /*167d0*/  IMAD.MOV.U32 R12, RZ, RZ, 0x2 ;  /* 0x00000002ff0c7424 */ /* 0x000fe200078e00ff */
[----:B------:R0:W-:Y:S01]  /*167e0*/  @P0 LDGSTS.E.BYPASS.LTC128B.128 [R9+0x2bc00], desc[UR36][R2.64+0x180], !P2 ;  /* 0x2bc0018002090fae */ /* 0x0001e2000d101d64 */
[----:B------:R-:W-:-:S02]  /*167f0*/  ISETP.GE.AND P0, PT, R4, 0x11, PT ;  /* 0x000000110400780c */ /* 0x000fc40003f06270 */
[----:B0-----:R-:W-:-:S11]  /*16800*/  MOV R2, R14 ;  /* 0x0000000e00027202 */ /* 0x001fd60000000f00 */
[----:B------:R-:W-:Y:S05]  /*16810*/  WARPSYNC.COLLECTIVE R15, `(.L_x_324) ;  /* 0x000000000f087348 */ /* 0x000fea0003c00000 */
[----:B------:R0:W1:Y:S02]  /*16820*/  SHFL.IDX P6, R14, R13, R12, R11 ;  /* 0x0000000c0d0e7389 */ /* 0x00006400000c000b */
[----:B01----:R-:W-:Y:S01]  /*16830*/  ENDCOLLECTIVE ;  /* 0x000000000000791b */ /* 0x003fe20003800000 */
.L_x_324:
[----:B------:R-:W-:Y:S01]  /*16840*/  @P0 IMAD R21, R7, 0x2, R22 ;  /* 0x0000000207150824 */ /* 0x000fe200078e0216 */
[----:B------:R-:W-:-:S05]  /*16850*/  @P0 LEA R2, P1, R32, R2, 0x1 ;  /* 0x0000000220020211 */ /* 0x000fca00078208ff */
[----:B------:R-:W-:-:S05]  /*16860*/  @P0 IMAD.X R3, RZ, RZ, R8, P1 ;  /* 0x000000ffff030224 */ /* 0x000fca00008e0608 */
[----:B------:R-:W-:Y:S01]  /*16870*/  @!PT LDS RZ, [RZ] ;  /* 0x00000000fffff984 */ /* 0x000fe20000000800 */
[----:B------:R-:W-:Y:S01]  /*16880*/  @!PT LDS RZ, [RZ] ;  /* 0x00000000fffff984 */ /* 0x000fe20000000800 */
[----:B------:R-:W-:Y:S01]  /*16890*/  @!PT LDS RZ, [RZ] ;  /* 0x00000000fffff984 */ /* 0x000fe20000000800 */
[----:B------:R0:W-:Y:S01]  /*168a0*/  @P0 LDGSTS.E.BYPASS.LTC128B.128 [R21+0x24c00], desc[UR36][R2.64], !P5 ;  /* 0x24c0000002150fae */ /* 0x0001e2000e901d64 */
[----:B------:R-:W-:-:S03]  /*168b0*/  IMAD.MOV.U32 R13, RZ, RZ, R0 ;  /* 0x000000ffff0d7224 */ /* 0x000fc600078e0000 */
[----:B------:R0:W-:Y:S04]  /*168c0*/  @P0 LDGSTS.E.BYPASS.LTC128B.128 [R21+0x27400], desc[UR36][R2.64+0x80], !P4 ;  /* 0x2740008002150fae */ /* 0x0001e8000e101d64 */
[----:B------:R0:W-:Y:S01]  /*168d0*/  @P0 LDGSTS.E.BYPASS.LTC128B.128 [R21+0x29c00], desc[UR36][R2.64+0x100], !P3 ;  /* 0x29c0010002150fae */ /* 0x0001e2000d901d64 */
[----:B------:R-:W-:-:S03]  /*168e0*/  IMAD.MOV.U32 R8, RZ, RZ, R14 ;  /* 0x000000ffff087224 */ /* 0x000fc600078e000e */
[----:B------:R0:W-:Y:S01]  /*168f0*/  @P0 LDGSTS.E.BYPASS.LTC128B.128 [R21+0x2c400], desc[UR36][R2.64+0x180], !P2 ;  /* 0x2c40018002150fae */ /* 0x0001e2000d101d64 */
[----:B------:R-:W-:-:S13]  /*16900*/  ISETP.GE.AND P0, PT, R4, 0x21, PT ;  /* 0x000000210400780c */ /* 0x000fda0003f06270 */
[----:B0-----:R-:W-:Y:S05]  /*16910*/  WARPSYNC.COLLECTIVE R15, `(.L_x_325) ;  /* 0x000000000f087348 */ /* 0x001fea0003c00000 */
[----:B------:R1:W2:Y:S02]  /*16920*/  SHFL.IDX P6, R14, R13, R12, R11 ;  /* 0x0000000c0d0e7389 */ /* 0x0002a400000c000b */
[----:B012---:R-:W-:Y:S01]  /*16930*/  ENDCOLLECTIVE ;  /* 0x000000000000791b */ /* 0x007fe20003800000 */
.L_x_325:
[----:B------:R-:W-:Y:S02]  /*16940*/  @P0 IMAD R9, R7, 0x2, R22 ;  /* 0x0000000207090824 */ /* 0x000fe400078e0216 */
[----:B------:R-:W-:Y:S02]  /*16950*/  IMAD.MOV.U32 R13, RZ, RZ, R6 ;  /* 0x000000ffff0d7224 */ /* 0x000fe400078e0006 */
[----:B------:R-:W-:Y:S02]  /*16960*/  IMAD.MOV.U32 R12, RZ, RZ, 0x3 ;  /* 0x00000003ff0c7424 */ /* 0x000fe400078e00ff */
[----:B------:R-:W-:-:S07]  /*16970*/  IMAD.MOV.U32 R2, RZ, RZ, R14 ;  /* 0x000000ffff027224 */ /* 0x000fce00078e000e */
[----:B------:R-:W-:Y:S05]  /*16980*/  WARPSYNC.COLLECTIVE R15, `(.L_x_326) ;  /* 0x000000000f087348 */ /* 0x000fea0003c00000 */
[----:B------:R0:W1:Y:S02]  /*16990*/  SHFL.IDX P6, R14, R13, R12, R11 ;  /* 0x0000000c0d0e7389 */ /* 0x00006400000c000b */
[----:B01----:R-:W-:Y:S01]  /*169a0*/  ENDCOLLECTIVE ;  /* 0x000000000000791b */ /* 0x003fe20003800000 */
.L_x_326:
        /* <DEDUP_REMOVED lines=15> */
.L_x_327:
[----:B------:R-:W-:Y:S01]  /*16aa0*/  @P0 LEA R21, R7, R22, 0x1 ;  /* 0x0000001607150211 */ /* 0x000fe200078e08ff */
[----:B------:R-:W-:Y:S02]  /*16ab0*/  IMAD.MOV.U32 R13, RZ, RZ, R6 ;  /* 0x000000ffff0d7224 */ /* 0x000fe400078e0006 */
[----:B------:R-:W-:Y:S02]  /*16ac0*/  IMAD.MOV.U32 R12, RZ, RZ, 0x4 ;  /* 0x00000004ff0c7424 */ /* 0x000fe400078e00ff */
[----:B------:R-:W-:-:S07]  /*16ad0*/  IMAD.MOV.U32 R2, RZ, RZ, R14 ;  /* 0x000000ffff027224 */ /* 0x000fce00078e000e */
[----:B------:R-:W-:Y:S05]  /*16ae0*/  WARPSYNC.COLLECTIVE R15, `(.L_x_328) ;  /* 0x000000000f087348 */ /* 0x000fea0003c00000 */
[----:B------:R0:W1:Y:S02]  /*16af0*/  SHFL.IDX P6, R14, R13, R12, R11 ;  /* 0x0000000c0d0e7389 */ /* 0x00006400000c000b */
[----:B01----:R-:W-:Y:S01]  /*16b00*/  ENDCOLLECTIVE ;  /* 0x000000000000791b */ /* 0x003fe20003800000 */
.L_x_328:
        /* <DEDUP_REMOVED lines=10> */
[----:B------:R0:W-:Y:S04]  /*16bb0*/  @P0 LDGSTS.E.BYPASS.LTC128B.128 [R21+0x2d400], desc[UR36][R2.64+0x180], !P2 ;  /* 0x2d40018002150fae */ /* 0x0001e8000d101d64 */
[----:B0-----:R-:W-:Y:S05]  /*16bc0*/  WARPSYNC.COLLECTIVE R15, `(.L_x_329) ;  /* 0x000000000f087348 */ /* 0x001fea0003c00000 */
[----:B------:R1:W2:Y:S02]  /*16bd0*/  SHFL.IDX P6, R14, R13, R12, R11 ;  /* 0x0000000c0d0e7389 */ /* 0x0002a400000c000b */
[----:B012---:R-:W-:Y:S01]  /*16be0*/  ENDCOLLECTIVE ;  /* 0x000000000000791b */ /* 0x007fe20003800000 */
.L_x_329:
[----:B------:R-:W-:Y:S01]  /*16bf0*/  IMAD.MOV.U32 R0, RZ, RZ, R14 ;  /* 0x000000ffff007224 */ /* 0x000fe200078e000e */
[----:B------:R-:W-:Y:S06]  /*16c00*/  BRA `(.L_x_330) ;  /* 0xffffffbc00807947 */ /* 0x000fec000383ffff */
.L_x_260:
[----:B------:R-:W-:Y:S02]  /*16c10*/  IMAD.MOV.U32 R13, RZ, RZ, R4 ;  /* 0x000000ffff0d7224 */ /* 0x000fe400078e0004 */
[----:B------:R-:W-:Y:S02]  /*16c20*/  IMAD.MOV.U32 R12, RZ, RZ, RZ ;  /* 0x000000ffff0c7224 */ /* 0x000fe400078e00ff */
[----:B------:R-:W-:Y:S02]  /*16c30*/  IMAD.MOV.U32 R11, RZ, RZ, 0x181f ;  /* 0x0000181fff0b7424 */ /* 0x000fe400078e00ff */
[----:B------:R-:W-:Y:S02]  /*16c40*/  IMAD.MOV.U32 R15, RZ, RZ, -0x1 ;  /* 0xffffffffff0f7424 */ /* 0x000fe400078e00ff */
[----:B-----5:R-:W-:Y:S02]  /*16c50*/  IMAD R6, R10, R6, RZ ;  /* 0x000000060a067224 */ /* 0x020fe400078e02ff */
[----:B------:R-:W-:-:S07]  /*16c60*/  IMAD.IADD R0, R9, 0x1, R0 ;  /* 0x0000000109007824 */ /* 0x000fce00078e0200 */
[----:B------:R-:W-:Y:S05]  /*16c70*/  WARPSYNC.COLLECTIVE R15, `(.L_x_331) ;  /* 0x000000000f087348 */ /* 0x000fea0003c00000 */
[----:B------:R0:W1:Y:S02]  /*16c80*/  SHFL.IDX P6, R14, R13, R12, R11 ;  /* 0x0000000c0d0e7389 */ /* 0x00006400000c000b */
[----:B01----:R-:W-:Y:S01]  /*16c90*/  ENDCOLLECTIVE ;  /* 0x000000000000791b */ /* 0x003fe20003800000 */
.L_x_331:
[C---:B------:R-:W-:Y:S01]  /*16ca0*/  VIADD R7, R0.reuse, 0x10 ;  /* 0x0000001000077836 */ /* 0x040fe20000000000 */
[----:B------:R-:W-:Y:S01]  /*16cb0*/  ISETP.GE.AND P0, PT, R0, R6, PT ;  /* 0x000000060000720c */ /* 0x000fe20003f06270 */
[----:B------:R-:W-:Y:S02]  /*16cc0*/  IMAD.MOV.U32 R13, RZ, RZ, R5 ;  /* 0x000000ffff0d7224 */ /* 0x000fe400078e0005 */
[----:B------:R-:W-:-:S10]  /*16cd0*/  IMAD.MOV.U32 R2, RZ, RZ, R14 ;  /* 0x000000ffff027224 */ /* 0x000fd400078e000e */
[----:B------:R-:W-:Y:S05]  /*16ce0*/  WARPSYNC.COLLECTIVE R15, `(.L_x_332) ;  /* 0x000000000f087348 */ /* 0x000fea0003c00000 */
[----:B------:R0:W1:Y:S02]  /*16cf0*/  SHFL.IDX P6, R14, R13, R12, R11 ;  /* 0x0000000c0d0e7389 */ /* 0x00006400000c000b */
[----:B01----:R-:W-:Y:S01]  /*16d00*/  ENDCOLLECTIVE ;  /* 0x000000000000791b */ /* 0x003fe20003800000 */
.L_x_332:
[----:B------:R-:W-:Y:S01]  /*16d10*/  MOV R13, R4 ;  /* 0x00000004000d7202 */ /* 0x000fe20000000f00 */
[----:B------:R-:W-:Y:S01]  /*16d20*/  IMAD.MOV.U32 R12, RZ, RZ, 0x1 ;  /* 0x00000001ff0c7424 */ /* 0x000fe200078e00ff */
[----:B------:R-:W-:-:S05]  /*16d30*/  @!P0 LEA R14, P5, R32, R14, 0x1 ;  /* 0x0000000e200e8211 */ /* 0x000fca00078a08ff */
[----:B------:R-:W-:Y:S02]  /*16d40*/  @!P0 IMAD.X R3, RZ, RZ, R2, P5 ;  /* 0x000000ffff038224 */ /* 0x000fe400028e0602 */
[----:B------:R-:W-:-:S07]  /*16d50*/  @!P0 IMAD.MOV.U32 R2, RZ, RZ, R14 ;  /* 0x000000ffff028224 */ /* 0x000fce00078e000e */
[----:B------:R-:W-:Y:S05]  /*16d60*/  WARPSYNC.COLLECTIVE R15, `(.L_x_333) ;  /* 0x000000000f087348 */ /* 0x000fea0003c00000 */
[----:B------:R0:W1:Y:S02]  /*16d70*/  SHFL.IDX P6, R14, R13, R12, R11 ;  /* 0x0000000c0d0e7389 */ /* 0x00006400000c000b */
[----:B01----:R-:W-:Y:S01]  /*16d80*/  ENDCOLLECTIVE ;  /* 0x000000000000791b */ /* 0x003fe20003800000 */
.L_x_333:
[----:B------:R-:W-:Y:S01]  /*16d90*/  @!PT LDS RZ, [RZ] ;  /* 0x00000000fffff984 */ /* 0x000fe20000000800 */
[----:B------:R-:W-:Y:S01]  /*16da0*/  @!PT LDS RZ, [RZ] ;  /* 0x00000000fffff984 */ /* 0x000fe20000000800 */
[----:B------:R-:W-:Y:S01]  /*16db0*/  @!PT LDS RZ, [RZ] ;  /* 0x00000000fffff984 */ /* 0x000fe20000000800 */
[----:B------:R-:W-:Y:S04]  /*16dc0*/  @!P0 LDGSTS.E.BYPASS.LTC128B.128 [R33+0x14400], desc[UR36][R2.64], !P4 ;  /* 0x1440000002218fae */ /* 0x000fe8000e101d64 */
[----:B------:R-:W-:Y:S04]  /*16dd0*/  @!P0 LDGSTS.E.BYPASS.LTC128B.128 [R33+0x18400], desc[UR36][R2.64+0x80], !P3 ;  /* 0x1840008002218fae */ /* 0x000fe8000d901d64 */
[----:B------:R-:W-:Y:S01]  /*16de0*/  @!P0 LDGSTS.E.BYPASS.LTC128B.128 [R33+0x1c400], desc[UR36][R2.64+0x100], !P2 ;  /* 0x1c40010002218fae */ /* 0x000fe2000d101d64 */
[----:B------:R-:W-:-:S03]  /*16df0*/  IMAD.MOV.U32 R13, RZ, RZ, R5 ;  /* 0x000000ffff0d7224 */ /* 0x000fc600078e0005 */
[----:B------:R0:W-:Y:S01]  /*16e00*/  @!P0 LDGSTS.E.BYPASS.LTC128B.128 [R33+0x20400], desc[UR36][R2.64+0x180], !P1 ;  /* 0x2040018002218fae */ /* 0x0001e2000c901d64 */
[----:B------:R-:W-:Y:S01]  /*16e10*/  ISETP.GE.AND P0, PT, R7, R6, PT ;  /* 0x000000060700720c */ /* 0x000fe20003f06270 */
[----:B0-----:R-:W-:-:S12]  /*16e20*/  IMAD.MOV.U32 R2, RZ, RZ, R14 ;  /* 0x000000ffff027224 */ /* 0x001fd800078e000e */
[----:B------:R-:W-:Y:S05]  /*16e30*/  WARPSYNC.COLLECTIVE R15, `(.L_x_334) ;  /* 0x000000000f087348 */ /* 0x000fea0003c00000 */
[----:B------:R0:W1:Y:S02]  /*16e40*/  SHFL.IDX P6, R14, R13, R12, R11 ;  /* 0x0000000c0d0e7389 */ /* 0x00006400000c000b */
[----:B01----:R-:W-:Y:S01]  /*16e50*/  ENDCOLLECTIVE ;  /* 0x000000000000791b */ /* 0x003fe20003800000 */
.L_x_334:
[----:B------:R-:W-:Y:S02]  /*16e60*/  IMAD.MOV.U32 R13, RZ, RZ, R4 ;  /* 0x000000ffff0d7224 */ /* 0x000fe400078e0004 */
[----:B------:R-:W-:Y:S01]  /*16e70*/  IMAD.MOV.U32 R12, RZ, RZ, 0x2 ;  /* 0x00000002ff0c7424 */ /* 0x000fe200078e00ff */
[----:B------:R-:W-:-:S05]  /*16e80*/  @!P0 LEA R14, P5, R32, R14, 0x1 ;  /* 0x0000000e200e8211 */ /* 0x000fca00078a08ff */
[----:B------:R-:W-:Y:S02]  /*16e90*/  @!P0 IMAD.X R7, RZ, RZ, R2, P5 ;  /* 0x000000ffff078224 */ /* 0x000fe400028e0602 */
[----:B------:R-:W-:-:S07]  /*16ea0*/  @!P0 IMAD.MOV.U32 R2, RZ, RZ, R14 ;  /* 0x000000ffff028224 */ /* 0x000fce00078e000e */
[----:B------:R-:W-:Y:S05]  /*16eb0*/  WARPSYNC.COLLECTIVE R15, `(.L_x_335) ;  /* 0x000000000f087348 */ /* 0x000fea0003c00000 */
[----:B------:R0:W1:Y:S02]  /*16ec0*/  SHFL.IDX P6, R14, R13, R12, R11 ;  /* 0x0000000c0d0e7389 */ /* 0x00006400000c000b */
[----:B01----:R-:W-:Y:S01]  /*16ed0*/  ENDCOLLECTIVE ;  /* 0x000000000000791b */ /* 0x003fe20003800000 */
.L_x_335:
[----:B------:R-:W-:Y:S02]  /*16ee0*/  @!P0 IMAD.MOV.U32 R3, RZ, RZ, R7 ;  /* 0x000000ffff038224 */ /* 0x000fe400078e0007 */
[----:B------:R-:W-:-:S03]  /*16ef0*/  VIADD R7, R0, 0x20 ;  /* 0x0000002000077836 */ /* 0x000fc60000000000 */
[----:B------:R-:W-:Y:S01]  /*16f00*/  @!PT LDS RZ, [RZ] ;  /* 0x00000000fffff984 */ /* 0x000fe20000000800 */
[----:B------:R-:W-:Y:S01]  /*16f10*/  @!PT LDS RZ, [RZ] ;  /* 0x00000000fffff984 */ /* 0x000fe20000000800 */
[----:B------:R-:W-:Y:S01]  /*16f20*/  @!PT LDS RZ, [RZ] ;  /* 0x00000000fffff984 */ /* 0x000fe20000000800 */
[----:B------:R-:W-:Y:S04]  /*16f30*/  @!P0 LDGSTS.E.BYPASS.LTC128B.128 [R33+0x14c00], desc[UR36][R2.64], !P4 ;  /* 0x14c0000002218fae */ /* 0x000fe8000e101d64 */
[----:B------:R-:W-:Y:S01]  /*16f40*/  @!P0 LDGSTS.E.BYPASS.LTC128B.128 [R33+0x18c00], desc[UR36][R2.64+0x80], !P3 ;  /* 0x18c0008002218fae */ /* 0x000fe2000d901d64 */
[----:B------:R-:W-:-:S03]  /*16f50*/  IMAD.MOV.U32 R13, RZ, RZ, R5 ;  /* 0x000000ffff0d7224 */ /* 0x000fc600078e0005 */
[----:B------:R-:W-:Y:S04]  /*16f60*/  @!P0 LDGSTS.E.BYPASS.LTC128B.128 [R33+0x1cc00], desc[UR36][R2.64+0x100], !P2 ;  /* 0x1cc0010002218fae */ /* 0x000fe8000d101d64 */
[----:B------:R0:W-:Y:S01]  /*16f70*/  @!P0 LDGSTS.E.BYPASS.LTC128B.128 [R33+0x20c00], desc[UR36][R2.64+0x180], !P1 ;  /* 0x20c0018002218fae */ /* 0x0001e2000c901d64 */
[----:B------:R-:W-:Y:S01]  /*16f80*/  ISETP.GE.AND P0, PT, R7, R6, PT ;  /* 0x000000060700720c */ /* 0x000fe20003f06270 */
[----:B0-----:R-:W-:-:S12]  /*16f90*/  IMAD.MOV.U32 R2, RZ, RZ, R14 ;  /* 0x000000ffff027224 */ /* 0x001fd800078e000e */
[----:B------:R-:W-:Y:S05]  /*16fa0*/  WARPSYNC.COLLECTIVE R15, `(.L_x_336) ;  /* 0x000000000f087348 */ /* 0x000fea0003c00000 */
[----:B------:R0:W1:Y:S02]  /*16fb0*/  SHFL.IDX P6, R14, R13, R12, R11 ;  /* 0x0000000c0d0e7389 */ /* 0x00006400000c000b */
[----:B01----:R-:W-:Y:S01]  /*16fc0*/  ENDCOLLECTIVE ;  /* 0x000000000000791b */ /* 0x003fe20003800000 */
.L_x_336:
        /* <DEDUP_REMOVED lines=8> */
.L_x_337:
        /* <DEDUP_REMOVED lines=15> */
.L_x_338:
        /* <DEDUP_REMOVED lines=8> */
.L_x_339:
        /* <DEDUP_REMOVED lines=15> */
.L_x_340:
        /* <DEDUP_REMOVED lines=8> */
.L_x_341:
        /* <DEDUP_REMOVED lines=15> */
.L_x_342:
        /* <DEDUP_REMOVED lines=8> */
.L_x_343:
        /* <DEDUP_REMOVED lines=15> */
.L_x_344:
[----:B------:R-:W-:Y:S01]  /*17590*/  IMAD.MOV.U32 R13, RZ, RZ, R4 ;  /* 0x000000ffff0d7224 */ /* 0x000fe200078e0004 */
[----:B------:R-:W-:Y:S02]  /*175a0*/  MOV R12, 0x7 ;  /* 0x00000007000c7802 */ /* 0x000fe40000000f00 */
[----:B------:R-:W-:-:S05]  /*175b0*/  @!P0 LEA R14, P5, R32, R14, 0x1 ;  /* 0x0000000e200e8211 */ /* 0x000fca00078a08ff */
[----:B------:R-:W-:Y:S02]  /*175c0*/  @!P0 IMAD.X R7, RZ, RZ, R2, P5 ;  /* 0x000000ffff078224 */ /* 0x000fe400028e0602 */
[----:B------:R-:W-:-:S07]  /*175d0*/  @!P0 IMAD.MOV.U32 R2, RZ, RZ, R14 ;  /* 0x000000ffff028224 */ /* 0x000fce00078e000e */
[----:B------:R-:W-:Y:S05]  /*175e0*/  WARPSYNC.COLLECTIVE R15, `(.L_x_345) ;  /* 0x000000000f087348 */ /* 0x000fea0003c00000 */
[----:B------:R0:W1:Y:S02]  /*175f0*/  SHFL.IDX P6, R14, R13, R12, R11 ;  /* 0x0000000c0d0e7389 */ /* 0x00006400000c000b */
[----:B01----:R-:W-:Y:S01]  /*17600*/  ENDCOLLECTIVE ;  /* 0x000000000000791b */ /* 0x003fe20003800000 */
.L_x_345:
[----:B------:R-:W-:-:S05]  /*17610*/  @!P0 IMAD.MOV.U32 R3, RZ, RZ, R7 ;  /* 0x000000ffff038224 */ /* 0x000fca00078e0007 */
[----:B------:R-:W-:Y:S01]  /*17620*/  @!PT LDS RZ, [RZ] ;  /* 0x00000000fffff984 */ /* 0x000fe20000000800 */
[----:B------:R-:W-:Y:S01]  /*17630*/  @!PT LDS RZ, [RZ] ;  /* 0x00000000fffff984 */ /* 0x000fe20000000800 */
[----:B------:R-:W-:Y:S01]  /*17640*/  @!PT LDS RZ, [RZ] ;  /* 0x00000000fffff984 */ /* 0x000fe20000000800 */
[----:B------:R0:W-:Y:S04]  /*17650*/  @!P0 LDGSTS.E.BYPASS.LTC128B.128 [R33+0x17400], desc[UR36][R2.64], !P4 ;  /* 0x1740000002218fae */ /* 0x0001e8000e101d64 */
[----:B------:R0:W-:Y:S01]  /*17660*/  @!P0 LDGSTS.E.BYPASS.LTC128B.128 [R33+0x1b400], desc[UR36][R2.64+0x80], !P3 ;  /* 0x1b40008002218fae */ /* 0x0001e2000d901d64 */
[----:B------:R-:W-:-:S03]  /*17670*/  IMAD.MOV.U32 R13, RZ, RZ, R5 ;  /* 0x000000ffff0d7224 */ /* 0x000fc600078e0005 */
[----:B------:R0:W-:Y:S04]  /*17680*/  @!P0 LDGSTS.E.BYPASS.LTC128B.128 [R33+0x1f400], desc[UR36][R2.64+0x100], !P2 ;  /* 0x1f40010002218fae */ /* 0x0001e8000d101d64 */
[----:B------:R0:W-:Y:S01]  /*17690*/  @!P0 LDGSTS.E.BYPASS.LTC128B.128 [R33+0x23400], desc[UR36][R2.64+0x180], !P1 ;  /* 0x2340018002218fae */ /* 0x0001e2000c901d64 */
[----:B------:R-:W-:-:S07]  /*176a0*/  IMAD.MOV.U32 R7, RZ, RZ, R14 ;  /* 0x000000ffff077224 */ /* 0x000fce00078e000e */
[----:B0-----:R-:W-:Y:S05]  /*176b0*/  WARPSYNC.COLLECTIVE R15, `(.L_x_346) ;  /* 0x000000000f087348 */ /* 0x001fea0003c00000 */
[----:B------:R1:W2:Y:S02]  /*176c0*/  SHFL.IDX P6, R14, R13, R12, R11 ;  /* 0x0000000c0d0e7389 */ /* 0x0002a400000c000b */
[----:B012---:R-:W-:Y:S01]  /*176d0*/  ENDCOLLECTIVE ;  /* 0x000000000000791b */ /* 0x007fe20003800000 */
.L_x_346:
[----:B------:R-:W-:Y:S05]  /*176e0*/  BRA `(.L_x_347) ;  /* 0xffffffc000007947 */ /* 0x000fea000383ffff */
.L_x_265:
[----:B0-----:R0:W3:Y:S02]  /*176f0*/  SYNCS.PHASECHK.TRANS64.TRYWAIT P0, [R22+URZ+0x38820], R3 ;  /* 0x03882003160075a7 */ /* 0x0010e4000800017f */
[----:B---3--:R-:W-:Y:S05]  /*17700*/  @!P0 NANOSLEEP.SYNCS 0x989680 ;  /* 0x009896800000895d */ /* 0x008fea0003900000 */
[----:B------:R-:W3:Y:S02]  /*17710*/  @!P0 SYNCS.PHASECHK.TRANS64 P0, [R22+URZ+0x38820], R3 ;  /* 0x03882003160085a7 */ /* 0x000ee4000800007f */
[----:B---3--:R-:W-:Y:S05]  /*17720*/  @!P0 BRA `(.L_x_265) ;  /* 0xfffffffc00f08947 */ /* 0x008fea000383ffff */
[----:B------:R-:W-:Y:S05]  /*17730*/  BRA `(.L_x_348) ;  /* 0xffffffc0007c7947 */ /* 0x000fea000383ffff */
.L_x_270:
[----:B0-----:R0:W1:Y:S02]  /*17740*/  SYNCS.PHASECHK.TRANS64.TRYWAIT P0, [R6+URZ+0x38840], R3 ;  /* 0x03884003060075a7 */ /* 0x001064000800017f */
[----:B-1----:R-:W-:Y:S05]  /*17750*/  @!P0 NANOSLEEP.SYNCS 0x989680 ;  /* 0x009896800000895d */ /* 0x002fea0003900000 */
[----:B------:R-:W1:Y:S02]  /*17760*/  @!P0 SYNCS.PHASECHK.TRANS64 P0, [R6+URZ+0x38840], R3 ;  /* 0x03884003060085a7 */ /* 0x000e64000800007f */
[----:B-1----:R-:W-:Y:S05]  /*17770*/  @!P0 BRA `(.L_x_270) ;  /* 0xfffffffc00f08947 */ /* 0x002fea000383ffff */
[----:B------:R-:W-:Y:S05]  /*17780*/  BRA `(.L_x_349) ;  /* 0xffffffc4005c7947 */ /* 0x000fea000383ffff */
.L_x_271:
[----:B------:R-:W-:Y:S01]  /*17790*/  BSSY B1, `(.L_x_350) ;  /* 0x0000008000017945 */ /* 0x000fe20003800000 */
[----:B------:R-:W-:Y:S02]  /*177a0*/  IMAD.MOV.U32 R13, RZ, RZ, R10 ;  /* 0x000000ffff0d7224 */ /* 0x000fe400078e000a */
[----:B------:R-:W-:Y:S02]  /*177b0*/  IMAD.MOV.U32 R12, RZ, RZ, RZ ;  /* 0x000000ffff0c7224 */ /* 0x000fe400078e00ff */
[----:B------:R-:W-:Y:S02]  /*177c0*/  IMAD.MOV.U32 R11, RZ, RZ, 0x181f ;  /* 0x0000181fff0b7424 */ /* 0x000fe400078e00ff */
[----:B------:R-:W-:-:S07]  /*177d0*/  IMAD.MOV.U32 R15, RZ, RZ, -0x1 ;  /* 0xffffffffff0f7424 */ /* 0x000fce00078e00ff */
[----:B------:R-:W-:Y:S05]  /*177e0*/  WARPSYNC.COLLECTIVE R15, `(.L_x_351) ;  /* 0x000000000f087348 */ /* 0x000fea0003c00000 */
[----:B------:R0:W1:Y:S02]  /*177f0*/  SHFL.IDX P6, R14, R13, R12, R11 ;  /* 0x0000000c0d0e7389 */ /* 0x00006400000c000b */
[----:B01----:R-:W-:Y:S01]  /*17800*/  ENDCOLLECTIVE ;  /* 0x000000000000791b */ /* 0x003fe20003800000 */
.L_x_351:
[----:B------:R-:W-:Y:S05]  /*17810*/  BSYNC B1 ;  /* 0x0000000000017941 */ /* 0x000fea0003800000 */
.L_x_350:
[----:B------:R-:W-:Y:S01]  /*17820*/  IMAD.MOV.U32 R13, RZ, RZ, R8 ;  /* 0x000000ffff0d7224 */ /* 0x000fe200078e0008 */
[----:B------:R-:W-:Y:S01]  /*17830*/  LOP3.LUT R23, R23, 0xfffff7ff, RZ, 0xc0, !PT ;  /* 0xfffff7ff17177812 */ /* 0x000fe200078ec0ff */
[----:B------:R-:W-:Y:S02]  /*17840*/  IMAD.MOV.U32 R12, RZ, RZ, RZ ;  /* 0x000000ffff0c7224 */ /* 0x000fe400078e00ff */
[----:B------:R-:W-:Y:S01]  /*17850*/  IMAD.MOV.U32 R11, RZ, RZ, 0x181f ;  /* 0x0000181fff0b7424 */ /* 0x000fe200078e00ff */
[----:B------:R-:W-:Y:S01]  /*17860*/  @P3 LOP3.LUT R23, R23, 0x800, RZ, 0xfc, !PT ;  /* 0x0000080017173812 */ /* 0x000fe200078efcff */
[----:B------:R-:W-:Y:S02]  /*17870*/  IMAD.MOV.U32 R15, RZ, RZ, -0x1 ;  /* 0xffffffffff0f7424 */ /* 0x000fe400078e00ff */
[----:B------:R-:W-:Y:S01]  /*17880*/  IMAD.MOV.U32 R3, RZ, RZ, R14 ;  /* 0x000000ffff037224 */ /* 0x000fe200078e000e */
[----:B------:R-:W-:Y:S01]  /*17890*/  LOP3.LUT P3, RZ, R23, 0x10, RZ, 0xc0, !PT ;  /* 0x0000001017ff7812 */ /* 0x000fe2000786c0ff */
[----:B------:R-:W-:-:S12]  /*178a0*/  IMAD.SHL.U32 R0, R32, 0x2, RZ ;  /* 0x0000000220007824 */ /* 0x000fd800078e00ff */
[----:B------:R-:W-:Y:S05]  /*178b0*/  WARPSYNC.COLLECTIVE R15, `(.L_x_352) ;  /* 0x000000000f087348 */ /* 0x000fea0003c00000 */
[----:B------:R0:W1:Y:S02]  /*178c0*/  SHFL.IDX P6, R14, R13, R12, R11 ;  /* 0x0000000c0d0e7389 */ /* 0x00006400000c000b */
[----:B01----:R-:W-:Y:S01]  /*178d0*/  ENDCOLLECTIVE ;  /* 0x000000000000791b */ /* 0x003fe20003800000 */
.L_x_352:
[----:B------:R-:W-:Y:S01]  /*178e0*/  LOP3.LUT R23, R23, 0xfffffbff, RZ, 0xc0, !PT ;  /* 0xfffffbff17177812 */ /* 0x000fe200078ec0ff */
[----:B------:R-:W-:-:S03]  /*178f0*/  IMAD R9, R9, 0x2, R22 ;  /* 0x0000000209097824 */ /* 0x000fc600078e0216 */
[----:B------:R-:W-:-:S04]  /*17900*/  @P2 LOP3.LUT R23, R23, 0x400, RZ, 0xfc, !PT ;  /* 0x0000040017172812 */ /* 0x000fc800078efcff */
[C---:B------:R-:W-:Y:S02]  /*17910*/  LOP3.LUT P2, RZ, R23.reuse, 0x8, RZ, 0xc0, !PT ;  /* 0x0000000817ff7812 */ /* 0x040fe4000784c0ff */
[----:B------:R-:W-:Y:S02]  /*17920*/  LOP3.LUT R23, R23, 0xfffffdff, RZ, 0xc0, !PT ;  /* 0xfffffdff17177812 */ /* 0x000fe400078ec0ff */
[----:B------:R-:W-:Y:S01]  /*17930*/  MOV R13, R10 ;  /* 0x0000000a000d7202 */ /* 0x000fe20000000f00 */
[----:B------:R-:W-:Y:S01]  /*17940*/  IMAD.MOV.U32 R12, RZ, RZ, 0x1 ;  /* 0x00000001ff0c7424 */ /* 0x000fe200078e00ff */
[----:B------:R-:W-:-:S04]  /*17950*/  @P1 LOP3.LUT R23, R23, 0x200, RZ, 0xfc, !PT ;  /* 0x0000020017171812 */ /* 0x000fc800078efcff */
[----:B------:R-:W-:Y:S01]  /*17960*/  LOP3.LUT P1, RZ, R23, 0x4, RZ, 0xc0, !PT ;  /* 0x0000000417ff7812 */ /* 0x000fe2000782c0ff */
[----:B------:R-:W-:-:S12]  /*17970*/  IMAD.MOV.U32 R2, RZ, RZ, R14 ;  /* 0x000000ffff027224 */ /* 0x000fd800078e000e */
[----:B------:R-:W-:Y:S05]  /*17980*/  WARPSYNC.COLLECTIVE R15, `(.L_x_353) ;  /* 0x000000000f087348 */ /* 0x000fea0003c00000 */
[----:B------:R0:W1:Y:S02]  /*17990*/  SHFL.IDX P6, R14, R13, R12, R11 ;  /* 0x0000000c0d0e7389 */ /* 0x00006400000c000b */
[----:B01----:R-:W-:Y:S01]  /*179a0*/  ENDCOLLECTIVE ;  /* 0x000000000000791b */ /* 0x003fe20003800000 */
.L_x_353:
[----:B------:R-:W-:-:S05]  /*179b0*/  IADD3 R2, P0, R2, R0, RZ ;  /* 0x0000000002027210 */ /* 0x000fca0007f1e0ff */
[----:B------:R-:W-:-:S05]  /*179c0*/  IMAD.X R3, RZ, RZ, R3, P0 ;  /* 0x000000ffff037224 */ /* 0x000fca00000e0603 */
[----:B------:R-:W-:Y:S01]  /*179d0*/  @!PT LDS RZ, [RZ] ;  /* 0x00000000fffff984 */ /* 0x000fe20000000800 */
[----:B------:R-:W-:Y:S01]  /*179e0*/  @!PT LDS RZ, [RZ] ;  /* 0x00000000fffff984 */ /* 0x000fe20000000800 */
[----:B------:R-:W-:Y:S01]  /*179f0*/  @!PT LDS RZ, [RZ] ;  /* 0x00000000fffff984 */ /* 0x000fe20000000800 */
[----:B------:R0:W-:Y:S01]  /*17a00*/  LDGSTS.E.BYPASS.LTC128B.128 [R9+0x24400], desc[UR36][R2.64], !P3 ;  /* 0x2440000002097fae */ /* 0x0001e2000d901d64 */
[----:B------:R-:W-:-:S03]  /*17a10*/  IMAD.MOV.U32 R13, RZ, RZ, R8 ;  /* 0x000000ffff0d7224 */ /* 0x000fc600078e0008 */
[----:B------:R0:W-:Y:S04]  /*17a20*/  LDGSTS.E.BYPASS.LTC128B.128 [R9+0x26c00], desc[UR36][R2.64+0x80], !P2 ;  /* 0x26c0008002097fae */ /* 0x0001e8000d101d64 */
[----:B------:R0:W-:Y:S01]  /*17a30*/  LDGSTS.E.BYPASS.LTC128B.128 [R9+0x29400], desc[UR36][R2.64+0x100], !P1 ;  /* 0x2940010002097fae */ /* 0x0001e2000c901d64 */
[----:B------:R-:W-:-:S03]  /*17a40*/  IMAD.MOV.U32 R35, RZ, RZ, R14 ;  /* 0x000000ffff237224 */ /* 0x000fc600078e000e */
[----:B------:R0:W-:Y:S04]  /*17a50*/  LDGSTS.E.BYPASS.LTC128B.128 [R9+0x2bc00], desc[UR36][R2.64+0x180], !P5 ;  /* 0x2bc0018002097fae */ /* 0x0001e8000e901d64 */
[----:B0-----:R-:W-:Y:S05]  /*17a60*/  WARPSYNC.COLLECTIVE R15, `(.L_x_354) ;  /* 0x000000000f087348 */ /* 0x001fea0003c00000 */
[----:B------:R1:W2:Y:S02]  /*17a70*/  SHFL.IDX P6, R14, R13, R12, R11 ;  /* 0x0000000c0d0e7389 */ /* 0x0002a400000c000b */
[----:B012---:R-:W-:Y:S01]  /*17a80*/  ENDCOLLECTIVE ;  /* 0x000000000000791b */ /* 0x007fe20003800000 */
.L_x_354:
[----:B------:R-:W-:Y:S02]  /*17a90*/  IMAD.MOV.U32 R13, RZ, RZ, R10 ;  /* 0x000000ffff0d7224 */ /* 0x000fe400078e000a */
[----:B------:R-:W-:Y:S02]  /*17aa0*/  IMAD.MOV.U32 R12, RZ, RZ, 0x2 ;  /* 0x00000002ff0c7424 */ /* 0x000fe400078e00ff */
[----:B------:R-:W-:-:S07]  /*17ab0*/  IMAD.MOV.U32 R2, RZ, RZ, R14 ;  /* 0x000000ffff027224 */ /* 0x000fce00078e000e */
[----:B------:R-:W-:Y:S05]  /*17ac0*/  WARPSYNC.COLLECTIVE R15, `(.L_x_355) ;  /* 0x000000000f087348 */ /* 0x000fea0003c00000 */
[----:B------:R0:W1:Y:S02]  /*17ad0*/  SHFL.IDX P6, R14, R13, R12, R11 ;  /* 0x0000000c0d0e7389 */ /* 0x00006400000c000b */
[----:B01----:R-:W-:Y:S01]  /*17ae0*/  ENDCOLLECTIVE ;  /* 0x000000000000791b */ /* 0x003fe20003800000 */
.L_x_355:
        /* <DEDUP_REMOVED lines=14> */
.L_x_356:
[----:B------:R-:W-:Y:S02]  /*17bd0*/  IMAD.MOV.U32 R13, RZ, RZ, R10 ;  /* 0x000000ffff0d7224 */ /* 0x000fe400078e000a */
[----:B------:R-:W-:Y:S02]  /*17be0*/  IMAD.MOV.U32 R12, RZ, RZ, 0x3 ;  /* 0x00000003ff0c7424 */ /* 0x000fe400078e00ff */
[----:B------:R-:W-:-:S07]  /*17bf0*/  IMAD.MOV.U32 R2, RZ, RZ, R14 ;  /* 0x000000ffff027224 */ /* 0x000fce00078e000e */
[----:B------:R-:W-:Y:S05]  /*17c00*/  WARPSYNC.COLLECTIVE R15, `(.L_x_357) ;  /* 0x000000000f087348 */ /* 0x000fea0003c00000 */
[----:B------:R0:W1:Y:S02]  /*17c10*/  SHFL.IDX P6, R14, R13, R12, R11 ;  /* 0x0000000c0d0e7389 */ /* 0x00006400000c000b */
[----:B01----:R-:W-:Y:S01]  /*17c20*/  ENDCOLLECTIVE ;  /* 0x000000000000791b */ /* 0x003fe20003800000 */
.L_x_357:
        /* <DEDUP_REMOVED lines=14> */
.L_x_358:
[----:B------:R-:W-:Y:S02]  /*17d10*/  IMAD.MOV.U32 R13, RZ, RZ, R10 ;  /* 0x000000ffff0d7224 */ /* 0x000fe400078e000a */
[----:B------:R-:W-:Y:S01]  /*17d20*/  IMAD.MOV.U32 R12, RZ, RZ, 0x4 ;  /* 0x00000004ff0c7424 */ /* 0x000fe200078e00ff */
[----:B------:R-:W-:-:S07]  /*17d30*/  MOV R2, R14 ;  /* 0x0000000e00027202 */ /* 0x000fce0000000f00 */
[----:B------:R-:W-:Y:S05]  /*17d40*/  WARPSYNC.COLLECTIVE R15, `(.L_x_359) ;  /* 0x000000000f087348 */ /* 0x000fea0003c00000 */
[----:B------:R0:W1:Y:S02]  /*17d50*/  SHFL.IDX P6, R14, R13, R12, R11 ;  /* 0x0000000c0d0e7389 */ /* 0x00006400000c000b */
[----:B01----:R-:W-:Y:S01]  /*17d60*/  ENDCOLLECTIVE ;  /* 0x000000000000791b */ /* 0x003fe20003800000 */
.L_x_359:
[----:B------:R-:W-:-:S05]  /*17d70*/  IADD3 R2, P0, R2, R0, RZ ;  /* 0x0000000002027210 */ /* 0x000fca0007f1e0ff */
[----:B------:R-:W-:-:S05]  /*17d80*/  IMAD.X R3, RZ, RZ, R35, P0 ;  /* 0x000000ffff037224 */ /* 0x000fca00000e0623 */
[----:B------:R-:W-:Y:S01]  /*17d90*/  @!PT LDS RZ, [RZ] ;  /* 0x00000000fffff984 */ /* 0x000fe20000000800 */
[----:B------:R-:W-:Y:S01]  /*17da0*/  @!PT LDS RZ, [RZ] ;  /* 0x00000000fffff984 */ /* 0x000fe20000000800 */
[----:B------:R-:W-:Y:S01]  /*17db0*/  @!PT LDS RZ, [RZ] ;  /* 0x00000000fffff984 */ /* 0x000fe20000000800 */
[----:B------:R0:W-:Y:S01]  /*17dc0*/  LDGSTS.E.BYPASS.LTC128B.128 [R9+0x25c00], desc[UR36][R2.64], !P3 ;  /* 0x25c0000002097fae */ /* 0x0001e2000d901d64 */
[C---:B------:R-:W-:Y:S01]  /*17dd0*/  LOP3.LUT P3, RZ, R23.reuse, 0x800, RZ, 0xc0, !PT ;  /* 0x0000080017ff7812 */ /* 0x040fe2000786c0ff */
[----:B------:R-:W-:Y:S02]  /*17de0*/  IMAD.MOV.U32 R13, RZ, RZ, R8 ;  /* 0x000000ffff0d7224 */ /* 0x000fe400078e0008 */
[----:B------:R0:W-:Y:S01]  /*17df0*/  LDGSTS.E.BYPASS.LTC128B.128 [R9+0x28400], desc[UR36][R2.64+0x80], !P2 ;  /* 0x2840008002097fae */ /* 0x0001e2000d101d64 */
[----:B------:R-:W-:-:S03]  /*17e00*/  LOP3.LUT P2, RZ, R23, 0x400, RZ, 0xc0, !PT ;  /* 0x0000040017ff7812 */ /* 0x000fc6000784c0ff */
[----:B------:R0:W-:Y:S01]  /*17e10*/  LDGSTS.E.BYPASS.LTC128B.128 [R9+0x2ac00], desc[UR36][R2.64+0x100], !P1 ;  /* 0x2ac0010002097fae */ /* 0x0001e2000c901d64 */
[----:B------:R-:W-:Y:S01]  /*17e20*/  LOP3.LUT P1, RZ, R23, 0x200, RZ, 0xc0, !PT ;  /* 0x0000020017ff7812 */ /* 0x000fe2000782c0ff */
[----:B------:R-:W-:Y:S02]  /*17e30*/  IMAD.MOV.U32 R35, RZ, RZ, R14 ;  /* 0x000000ffff237224 */ /* 0x000fe400078e000e */
[----:B------:R0:W-:Y:S10]  /*17e40*/  LDGSTS.E.BYPASS.LTC128B.128 [R9+0x2d400], desc[UR36][R2.64+0x180], !P5 ;  /* 0x2d40018002097fae */ /* 0x0001f4000e901d64 */
[----:B0-----:R-:W-:Y:S05]  /*17e50*/  WARPSYNC.COLLECTIVE R15, `(.L_x_360) ;  /* 0x000000000f087348 */ /* 0x001fea0003c00000 */
[----:B------:R1:W2:Y:S02]  /*17e60*/  SHFL.IDX P6, R14, R13, R12, R11 ;  /* 0x0000000c0d0e7389 */ /* 0x0002a400000c000b */
[----:B012---:R-:W-:Y:S01]  /*17e70*/  ENDCOLLECTIVE ;  /* 0x000000000000791b */ /* 0x007fe20003800000 */
.L_x_360:
[----:B------:R-:W-:Y:S01]  /*17e80*/  IMAD.MOV.U32 R2, RZ, RZ, R14 ;  /* 0x000000ffff027224 */ /* 0x000fe200078e000e */
[----:B------:R-:W-:Y:S06]  /*17e90*/  BRA `(.L_x_361) ;  /* 0xffffffc000a87947 */ /* 0x000fec000383ffff */
.L_x_276:
[----:B-1----:R1:W2:Y:S02]  /*17ea0*/  SYNCS.PHASECHK.TRANS64.TRYWAIT P0, [R6+URZ+0x38860], R2 ;  /* 0x03886002060075a7 */ /* 0x0022a4000800017f */
[----:B--2---:R-:W-:Y:S05]  /*17eb0*/  @!P0 NANOSLEEP.SYNCS 0x989680 ;  /* 0x009896800000895d */ /* 0x004fea0003900000 */
[----:B------:R-:W2:Y:S02]  /*17ec0*/  @!P0 SYNCS.PHASECHK.TRANS64 P0, [R6+URZ+0x38860], R2 ;  /* 0x03886002060085a7 */ /* 0x000ea4000800007f */
[----:B--2---:R-:W-:Y:S05]  /*17ed0*/  @!P0 BRA `(.L_x_276) ;  /* 0xfffffffc00f08947 */ /* 0x004fea000383ffff */
[----:B------:R-:W-:Y:S05]  /*17ee0*/  BRA `(.L_x_362) ;  /* 0xffffffc400207947 */ /* 0x000fea000383ffff */
.L_x_277:
[----:B------:R-:W-:Y:S01]  /*17ef0*/  BSSY B1, `(.L_x_363) ;  /* 0x0000008000017945 */ /* 0x000fe20003800000 */
[----:B------:R-:W-:Y:S02]  /*17f00*/  IMAD.MOV.U32 R13, RZ, RZ, R24 ;  /* 0x000000ffff0d7224 */ /* 0x000fe400078e0018 */
[----:B------:R-:W-:Y:S02]  /*17f10*/  IMAD.MOV.U32 R12, RZ, RZ, RZ ;  /* 0x000000ffff0c7224 */ /* 0x000fe400078e00ff */
[----:B------:R-:W-:Y:S02]  /*17f20*/  IMAD.MOV.U32 R11, RZ, RZ, 0x181f ;  /* 0x0000181fff0b7424 */ /* 0x000fe400078e00ff */
[----:B------:R-:W-:-:S07]  /*17f30*/  IMAD.MOV.U32 R15, RZ, RZ, -0x1 ;  /* 0xffffffffff0f7424 */ /* 0x000fce00078e00ff */
[----:B-1----:R-:W-:Y:S05]  /*17f40*/  WARPSYNC.COLLECTIVE R15, `(.L_x_364) ;  /* 0x000000000f087348 */ /* 0x002fea0003c00000 */
[----:B------:R0:W2:Y:S02]  /*17f50*/  SHFL.IDX P6, R14, R13, R12, R11 ;  /* 0x0000000c0d0e7389 */ /* 0x0000a400000c000b */
[----:B012---:R-:W-:Y:S01]  /*17f60*/  ENDCOLLECTIVE ;  /* 0x000000000000791b */ /* 0x007fe20003800000 */
.L_x_364:
[----:B------:R-:W-:Y:S05]  /*17f70*/  BSYNC B1 ;  /* 0x0000000000017941 */ /* 0x000fea0003800000 */
.L_x_363:
[----:B------:R-:W-:Y:S02]  /*17f80*/  IMAD.MOV.U32 R13, RZ, RZ, R18 ;  /* 0x000000ffff0d7224 */ /* 0x000fe400078e0012 */
[----:B------:R-:W-:Y:S02]  /*17f90*/  IMAD.MOV.U32 R12, RZ, RZ, RZ ;  /* 0x000000ffff0c7224 */ /* 0x000fe400078e00ff */
[----:B------:R-:W-:Y:S02]  /*17fa0*/  IMAD.MOV.U32 R11, RZ, RZ, 0x181f ;  /* 0x0000181fff0b7424 */ /* 0x000fe400078e00ff */
[----:B------:R-:W-:Y:S02]  /*17fb0*/  IMAD.MOV.U32 R15, RZ, RZ, -0x1 ;  /* 0xffffffffff0f7424 */ /* 0x000fe400078e00ff */
[----:B------:R-:W-:Y:S02]  /*17fc0*/  IMAD.MOV.U32 R3, RZ, RZ, R14 ;  /* 0x000000ffff037224 */ /* 0x000fe400078e000e */
[----:B------:R-:W-:-:S07]  /*17fd0*/  IMAD R7, R7, 0x2, R22 ;  /* 0x0000000207077824 */ /* 0x000fce00078e0216 */
[----:B------:R-:W-:Y:S05]  /*17fe0*/  WARPSYNC.COLLECTIVE R15, `(.L_x_365) ;  /* 0x000000000f087348 */ /* 0x000fea0003c00000 */
[----:B------:R0:W1:Y:S02]  /*17ff0*/  SHFL.IDX P6, R14, R13, R12, R11 ;  /* 0x0000000c0d0e7389 */ /* 0x00006400000c000b */
[----:B01----:R-:W-:Y:S01]  /*18000*/  ENDCOLLECTIVE ;  /* 0x000000000000791b */ /* 0x003fe20003800000 */
.L_x_365:
[----:B------:R-:W-:Y:S02]  /*18010*/  IMAD.MOV.U32 R13, RZ, RZ, R24 ;  /* 0x000000ffff0d7224 */ /* 0x000fe400078e0018 */
[----:B------:R-:W-:Y:S01]  /*18020*/  IMAD.MOV.U32 R12, RZ, RZ, 0x1 ;  /* 0x00000001ff0c7424 */ /* 0x000fe200078e00ff */
[----:B------:R-:W-:-:S07]  /*18030*/  MOV R2, R14 ;  /* 0x0000000e00027202 */ /* 0x000fce0000000f00 */
[----:B------:R-:W-:Y:S05]  /*18040*/  WARPSYNC.COLLECTIVE R15, `(.L_x_366) ;  /* 0x000000000f087348 */ /* 0x000fea0003c00000 */
[----:B------:R0:W1:Y:S02]  /*18050*/  SHFL.IDX P6, R14, R13, R12, R11 ;  /* 0x0000000c0d0e7389 */ /* 0x00006400000c000b */
[----:B01----:R-:W-:Y:S01]  /*18060*/  ENDCOLLECTIVE ;  /* 0x000000000000791b */ /* 0x003fe20003800000 */
.L_x_366:
[----:B------:R-:W-:-:S05]  /*18070*/  IADD3 R2, P0, R2, R0, RZ ;  /* 0x0000000002027210 */ /* 0x000fca0007f1e0ff */
[----:B------:R-:W-:Y:S01]  /*18080*/  IMAD.X R3, RZ, RZ, R3, P0 ;  /* 0x000000ffff037224 */ /* 0x000fe200000e0603 */
[----:B------:R-:W-:Y:S01]  /*18090*/  ISETP.LT.OR P0, PT, R8, 0x1, P4 ;  /* 0x000000010800780c */ /* 0x000fe20002701670 */
[----:B------:R-:W-:-:S12]  /*180a0*/  IMAD.MOV.U32 R13, RZ, RZ, R18 ;  /* 0x000000ffff0d7224 */ /* 0x000fd800078e0012 */
        /* <DEDUP_REMOVED lines=9> */
[----:B------:R0:W-:Y:S02]  /*18140*/  LDGSTS.E.BYPASS.LTC128B.128 [R7+0x7c00], desc[UR36][R2.64+0x180], !P0 ;  /* 0x07c0018002077fae */ /* 0x0001e4000c101d64 */
[----:B0-----:R-:W-:-:S07]  /*18150*/  IMAD.MOV.U32 R3, RZ, RZ, R14 ;  /* 0x000000ffff037224 */ /* 0x001fce00078e000e */
[----:B------:R-:W-:Y:S05]  /*18160*/  WARPSYNC.COLLECTIVE R15, `(.L_x_367) ;  /* 0x000000000f087348 */ /* 0x000fea0003c00000 */
[----:B------:R0:W1:Y:S02]  /*18170*/  SHFL.IDX P6, R14, R13, R12, R11 ;  /* 0x0000000c0d0e7389 */ /* 0x00006400000c000b */
[----:B01----:R-:W-:Y:S01]  /*18180*/  ENDCOLLECTIVE ;  /* 0x000000000000791b */ /* 0x003fe20003800000 */
.L_x_367:
[----:B------:R-:W-:Y:S02]  /*18190*/  IMAD.MOV.U32 R13, RZ, RZ, R24 ;  /* 0x000000ffff0d7224 */ /* 0x000fe400078e0018 */
[----:B------:R-:W-:Y:S02]  /*181a0*/  IMAD.MOV.U32 R12, RZ, RZ, 0x2 ;  /* 0x00000002ff0c7424 */ /* 0x000fe400078e00ff */
[----:B------:R-:W-:-:S07]  /*181b0*/  IMAD.MOV.U32 R2, RZ, RZ, R14 ;  /* 0x000000ffff027224 */ /* 0x000fce00078e000e */
[----:B------:R-:W-:Y:S05]  /*181c0*/  WARPSYNC.COLLECTIVE R15, `(.L_x_368) ;  /* 0x000000000f087348 */ /* 0x000fea0003c00000 */
[----:B------:R0:W1:Y:S02]  /*181d0*/  SHFL.IDX P6, R14, R13, R12, R11 ;  /* 0x0000000c0d0e7389 */ /* 0x00006400000c000b */
[----:B01----:R-:W-:Y:S01]  /*181e0*/  ENDCOLLECTIVE ;  /* 0x000000000000791b */ /* 0x003fe20003800000 */
.L_x_368:
        /* <DEDUP_REMOVED lines=18> */
.L_x_369:
[----:B------:R-:W-:Y:S01]  /*18310*/  IMAD.MOV.U32 R13, RZ, RZ, R24 ;  /* 0x000000ffff0d7224 */ /* 0x000fe200078e0018 */
[----:B------:R-:W-:Y:S01]  /*18320*/  MOV R12, 0x3 ;  /* 0x00000003000c7802 */ /* 0x000fe20000000f00 */
[----:B------:R-:W-:-:S07]  /*18330*/  IMAD.MOV.U32 R2, RZ, RZ, R14 ;  /* 0x000000ffff027224 */ /* 0x000fce00078e000e */
[----:B------:R-:W-:Y:S05]  /*18340*/  WARPSYNC.COLLECTIVE R15, `(.L_x_370) ;  /* 0x000000000f087348 */ /* 0x000fea0003c00000 */
[----:B------:R0:W1:Y:S02]  /*18350*/  SHFL.IDX P6, R14, R13, R12, R11 ;  /* 0x0000000c0d0e7389 */ /* 0x00006400000c000b */
[----:B01----:R-:W-:Y:S01]  /*18360*/  ENDCOLLECTIVE ;  /* 0x000000000000791b */ /* 0x003fe20003800000 */
.L_x_370:
        /* <DEDUP_REMOVED lines=18> */
.L_x_371:
[----:B------:R-:W-:Y:S02]  /*18490*/  IMAD.MOV.U32 R13, RZ, RZ, R24 ;  /* 0x000000ffff0d7224 */ /* 0x000fe400078e0018 */
[----:B------:R-:W-:Y:S02]  /*184a0*/  IMAD.MOV.U32 R12, RZ, RZ, 0x4 ;  /* 0x00000004ff0c7424 */ /* 0x000fe400078e00ff */
[----:B------:R-:W-:-:S07]  /*184b0*/  IMAD.MOV.U32 R2, RZ, RZ, R14 ;  /* 0x000000ffff027224 */ /* 0x000fce00078e000e */
[----:B------:R-:W-:Y:S05]  /*184c0*/  WARPSYNC.COLLECTIVE R15, `(.L_x_372) ;  /* 0x000000000f087348 */ /* 0x000fea0003c00000 */
[----:B------:R0:W1:Y:S02]  /*184d0*/  SHFL.IDX P6, R14, R13, R12, R11 ;  /* 0x0000000c0d0e7389 */ /* 0x00006400000c000b */
[----:B01----:R-:W-:Y:S01]  /*184e0*/  ENDCOLLECTIVE ;  /* 0x000000000000791b */ /* 0x003fe20003800000 */
.L_x_372:
[----:B------:R-:W-:-:S05]  /*184f0*/  IADD3 R2, P0, R2, R0, RZ ;  /* 0x0000000002027210 */ /* 0x000fca0007f1e0ff */
[----:B------:R-:W-:Y:S01]  /*18500*/  IMAD.X R3, RZ, RZ, R3, P0 ;  /* 0x000000ffff037224 */ /* 0x000fe200000e0603 */
[----:B------:R-:W-:Y:S01]  /*18510*/  ISETP.LT.OR P0, PT, R8, 0x31, P4 ;  /* 0x000000310800780c */ /* 0x000fe20002701670 */
[----:B------:R-:W-:-:S12]  /*18520*/  IMAD.MOV.U32 R13, RZ, RZ, R18 ;  /* 0x000000ffff0d7224 */ /* 0x000fd800078e0012 */
[----:B------:R-:W-:Y:S01]  /*18530*/  @!PT LDS RZ, [RZ] ;  /* 0x00000000fffff984 */ /* 0x000fe20000000800 */
[----:B------:R-:W-:Y:S01]  /*18540*/  @!PT LDS RZ, [RZ] ;  /* 0x00000000fffff984 */ /* 0x000fe20000000800 */
[----:B------:R-:W-:Y:S01]  /*18550*/  @!PT LDS RZ, [RZ] ;  /* 0x00000000fffff984 */ /* 0x000fe20000000800 */
[----:B------:R0:W-:Y:S01]  /*18560*/  LDGSTS.E.BYPASS.LTC128B.128 [R7+0x1c00], desc[UR36][R2.64], !P0 ;  /* 0x01c0000002077fae */ /* 0x0001e2000c101d64 */
[----:B------:R-:W-:Y:S01]  /*18570*/  ISETP.LT.OR P0, PT, R8, 0x31, P3 ;  /* 0x000000310800780c */ /* 0x000fe20001f01670 */
[----:B------:R-:W-:-:S12]  /*18580*/  IMAD.MOV.U32 R24, RZ, RZ, R14 ;  /* 0x000000ffff187224 */ /* 0x000fd800078e000e */
[----:B0-----:R-:W-:Y:S05]  /*18590*/  WARPSYNC.COLLECTIVE R15, `(.L_x_373) ;  /* 0x000000000f087348 */ /* 0x001fea0003c00000 */
[----:B------:R1:W2:Y:S02]  /*185a0*/  SHFL.IDX P6, R14, R13, R12, R11 ;  /* 0x0000000c0d0e7389 */ /* 0x0002a400000c000b */
[----:B012---:R-:W-:Y:S01]  /*185b0*/  ENDCOLLECTIVE ;  /* 0x000000000000791b */ /* 0x007fe20003800000 */
.L_x_373:
        /* <DEDUP_REMOVED lines=8> */
[----:B------:R-:W-:Y:S05]  /*18640*/  BRA `(.L_x_374) ;  /* 0xffffffc0003c7947 */ /* 0x000fea000383ffff */
.L_x_285:
[----:B0-----:R0:W3:Y:S02]  /*18650*/  SYNCS.PHASECHK.TRANS64.TRYWAIT P0, [R4+URZ+0x38860], R3 ;  /* 0x03886003040075a7 */ /* 0x0010e4000800017f */
[----:B---3--:R-:W-:Y:S05]  /*18660*/  @!P0 NANOSLEEP.SYNCS 0x989680 ;  /* 0x009896800000895d */ /* 0x008fea0003900000 */
[----:B------:R-:W3:Y:S02]  /*18670*/  @!P0 SYNCS.PHASECHK.TRANS64 P0, [R4+URZ+0x38860], R3 ;  /* 0x03886003040085a7 */ /* 0x000ee4000800007f */
[----:B---3--:R-:W-:Y:S05]  /*18680*/  @!P0 BRA `(.L_x_285) ;  /* 0xfffffffc00f08947 */ /* 0x008fea000383ffff */
[----:B------:R-:W-:Y:S05]  /*18690*/  BRA `(.L_x_375) ;  /* 0xffffffc400607947 */ /* 0x000fea000383ffff */
.L_x_286:
[----:B------:R-:W-:Y:S01]  /*186a0*/  BSSY B0, `(.L_x_376) ;  /* 0x0000008000007945 */ /* 0x000fe20003800000 */
[----:B------:R-:W-:Y:S02]  /*186b0*/  IMAD.MOV.U32 R13, RZ, RZ, R24 ;  /* 0x000000ffff0d7224 */ /* 0x000fe400078e0018 */
[----:B------:R-:W-:Y:S02]  /*186c0*/  IMAD.MOV.U32 R12, RZ, RZ, RZ ;  /* 0x000000ffff0c7224 */ /* 0x000fe400078e00ff */
[----:B------:R-:W-:Y:S02]  /*186d0*/  IMAD.MOV.U32 R11, RZ, RZ, 0x181f ;  /* 0x0000181fff0b7424 */ /* 0x000fe400078e00ff */
[----:B------:R-:W-:-:S07]  /*186e0*/  IMAD.MOV.U32 R15, RZ, RZ, -0x1 ;  /* 0xffffffffff0f7424 */ /* 0x000fce00078e00ff */
[----:B01----:R-:W-:Y:S05]  /*186f0*/  WARPSYNC.COLLECTIVE R15, `(.L_x_377) ;  /* 0x000000000f087348 */ /* 0x003fea0003c00000 */
[----:B-1----:R1:W2:Y:S02]  /*18700*/  SHFL.IDX P6, R14, R13, R12, R11 ;  /* 0x0000000c0d0e7389 */ /* 0x0022a400000c000b */
[----:B012---:R-:W-:Y:S01]  /*18710*/  ENDCOLLECTIVE ;  /* 0x000000000000791b */ /* 0x007fe20003800000 */
.L_x_377:
[----:B------:R-:W-:Y:S05]  /*18720*/  BSYNC B0 ;  /* 0x0000000000007941 */ /* 0x000fea0003800000 */
.L_x_376:
[----:B------:R-:W-:Y:S01]  /*18730*/  IMAD.MOV.U32 R13, RZ, RZ, R18 ;  /* 0x000000ffff0d7224 */ /* 0x000fe200078e0012 */
[----:B------:R-:W-:Y:S01]  /*18740*/  MOV R11, 0x181f ;  /* 0x0000181f000b7802 */ /* 0x000fe20000000f00 */
[----:B------:R-:W-:Y:S02]  /*18750*/  IMAD.MOV.U32 R12, RZ, RZ, RZ ;  /* 0x000000ffff0c7224 */ /* 0x000fe400078e00ff */
[----:B------:R-:W-:Y:S02]  /*18760*/  IMAD.MOV.U32 R15, RZ, RZ, -0x1 ;  /* 0xffffffffff0f7424 */ /* 0x000fe400078e00ff */
[----:B------:R-:W-:Y:S02]  /*18770*/  IMAD.MOV.U32 R3, RZ, RZ, R14 ;  /* 0x000000ffff037224 */ /* 0x000fe400078e000e */
[----:B------:R-:W-:-:S07]  /*18780*/  IMAD.SHL.U32 R8, R32, 0x2, RZ ;  /* 0x0000000220087824 */ /* 0x000fce00078e00ff */
[----:B------:R-:W-:Y:S05]  /*18790*/  WARPSYNC.COLLECTIVE R15, `(.L_x_378) ;  /* 0x000000000f087348 */ /* 0x000fea0003c00000 */
[----:B------:R0:W1:Y:S02]  /*187a0*/  SHFL.IDX P6, R14, R13, R12, R11 ;  /* 0x0000000c0d0e7389 */ /* 0x00006400000c000b */
[----:B01----:R-:W-:Y:S01]  /*187b0*/  ENDCOLLECTIVE ;  /* 0x000000000000791b */ /* 0x003fe20003800000 */
.L_x_378:
[----:B------:R-:W-:Y:S01]  /*187c0*/  ULDC UR4, c[0x0][0x2f4] ;  /* 0x0000bd0000047ab9 */ /* 0x000fe20000000800 */
[----:B------:R-:W-:Y:S01]  /*187d0*/  IMAD R0, R7, 0x2, R22 ;  /* 0x0000000207007824 */ /* 0x000fe200078e0216 */
[----:B------:R-:W-:Y:S02]  /*187e0*/  ISETP.GE.AND P3, PT, R32, UR4, PT ;  /* 0x0000000420007c0c */ /* 0x000fe4000bf66270 */
[----:B------:R-:W-:Y:S02]  /*187f0*/  ISETP.GE.AND P2, PT, R37, UR4, PT ;  /* 0x0000000425007c0c */ /* 0x000fe4000bf46270 */
[----:B------:R-:W-:Y:S02]  /*18800*/  ISETP.LT.OR P4, PT, R5, 0x1, P3 ;  /* 0x000000010500780c */ /* 0x000fe40001f81670 */
[----:B------:R-:W-:Y:S01]  /*18810*/  ISETP.GE.AND P1, PT, R36, UR4, PT ;  /* 0x0000000424007c0c */ /* 0x000fe2000bf26270 */
[----:B------:R-:W-:Y:S02]  /*18820*/  IMAD.MOV.U32 R13, RZ, RZ, R24 ;  /* 0x000000ffff0d7224 */ /* 0x000fe400078e0018 */
[----:B------:R-:W-:Y:S01]  /*18830*/  IMAD.MOV.U32 R12, RZ, RZ, 0x1 ;  /* 0x00000001ff0c7424 */ /* 0x000fe200078e00ff */
[----:B------:R-:W-:-:S05]  /*18840*/  IADD3 R2, P0, R14, R8, RZ ;  /* 0x000000080e027210 */ /* 0x000fca0007f1e0ff */
[----:B------:R-:W-:Y:S01]  /*18850*/  IMAD.X R3, RZ, RZ, R3, P0 ;  /* 0x000000ffff037224 */ /* 0x000fe200000e0603 */
[----:B------:R-:W-:-:S04]  /*18860*/  ISETP.LT.OR P0, PT, R5, 0x1, P2 ;  /* 0x000000010500780c */ /* 0x000fc80001701670 */
[----:B------:R-:W-:Y:S01]  /*18870*/  @!PT LDS RZ, [RZ] ;  /* 0x00000000fffff984 */ /* 0x000fe20000000800 */
[----:B------:R-:W-:Y:S01]  /*18880*/  @!PT LDS RZ, [RZ] ;  /* 0x00000000fffff984 */ /* 0x000fe20000000800 */
[----:B------:R-:W-:Y:S01]  /*18890*/  @!PT LDS RZ, [RZ] ;  /* 0x00000000fffff984 */ /* 0x000fe20000000800 */
[----:B------:R0:W-:Y:S01]  /*188a0*/  LDGSTS.E.BYPASS.LTC128B.128 [R0+0x400], desc[UR36][R2.64], !P4 ;  /* 0x0040000002007fae */ /* 0x0001e2000e101d64 */
[----:B------:R-:W-:-:S08]  /*188b0*/  ISETP.LT.OR P4, PT, R5, 0x1, P1 ;  /* 0x000000010500780c */ /* 0x000fd00000f81670 */
[----:B------:R0:W-:Y:S01]  /*188c0*/  LDGSTS.E.BYPASS.LTC128B.128 [R0+0x2c00], desc[UR36][R2.64+0x80], !P0 ;  /* 0x02c0008002007fae */ /* 0x0001e2000c101d64 */
[----:B------:R-:W-:-:S13]  /*188d0*/  ISETP.GE.AND P0, PT, R34, UR4, PT ;  /* 0x0000000422007c0c */ /* 0x000fda000bf06270 */
[----:B0-----:R-:W-:Y:S05]  /*188e0*/  WARPSYNC.COLLECTIVE R15, `(.L_x_379) ;  /* 0x000000000f087348 */ /* 0x001fea0003c00000 */
[----:B------:R1:W2:Y:S02]  /*188f0*/  SHFL.IDX P6, R14, R13, R12, R11 ;  /* 0x0000000c0d0e7389 */ /* 0x0002a400000c000b */
[----:B012---:R-:W-:Y:S01]  /*18900*/  ENDCOLLECTIVE ;  /* 0x000000000000791b */ /* 0x007fe20003800000 */
.L_x_379:
[----:B------:R-:W-:Y:S01]  /*18910*/  @!PT LDS RZ, [RZ] ;  /* 0x00000000fffff984 */ /* 0x000fe20000000800 */
[----:B------:R-:W-:Y:S01]  /*18920*/  @!PT LDS RZ, [RZ] ;  /* 0x00000000fffff984 */ /* 0x000fe20000000800 */
[----:B------:R-:W-:Y:S01]  /*18930*/  @!PT LDS RZ, [RZ] ;  /* 0x00000000fffff984 */ /* 0x000fe20000000800 */
[----:B------:R0:W-:Y:S01]  /*18940*/  LDGSTS.E.BYPASS.LTC128B.128 [R0+0x5400], desc[UR36][R2.64+0x100], !P4 ;  /* 0x0540010002007fae */ /* 0x0001e2000e101d64 */
[----:B------:R-:W-:Y:S01]  /*18950*/  ISETP.LT.OR P4, PT, R5, 0x1, P0 ;  /* 0x000000010500780c */ /* 0x000fe20000781670 */
[----:B------:R-:W-:-:S12]  /*18960*/  IMAD.MOV.U32 R13, RZ, RZ, R18 ;  /* 0x000000ffff0d7224 */ /* 0x000fd800078e0012 */
[----:B------:R0:W-:Y:S01]  /*18970*/  LDGSTS.E.BYPASS.LTC128B.128 [R0+0x7c00], desc[UR36][R2.64+0x180], !P4 ;  /* 0x07c0018002007fae */ /* 0x0001e2000e101d64 */
[----:B------:R-:W-:-:S07]  /*18980*/  IMAD.MOV.U32 R7, RZ, RZ, R14 ;  /* 0x000000ffff077224 */ /* 0x000fce00078e000e */
[----:B0-----:R-:W-:Y:S05]  /*18990*/  WARPSYNC.COLLECTIVE R15, `(.L_x_380) ;  /* 0x000000000f087348 */ /* 0x001fea0003c00000 */
[----:B------:R1:W2:Y:S02]  /*189a0*/  SHFL.IDX P6, R14, R13, R12, R11 ;  /* 0x0000000c0d0e7389 */ /* 0x0002a400000c000b */
[----:B012---:R-:W-:Y:S01]  /*189b0*/  ENDCOLLECTIVE ;  /* 0x000000000000791b */ /* 0x007fe20003800000 */
.L_x_380:
[----:B------:R-:W-:Y:S02]  /*189c0*/  IMAD.MOV.U32 R13, RZ, RZ, R24 ;  /* 0x000000ffff0d7224 */ /* 0x000fe400078e0018 */
[----:B------:R-:W-:Y:S01]  /*189d0*/  IMAD.MOV.U32 R12, RZ, RZ, 0x2 ;  /* 0x00000002ff0c7424 */ /* 0x000fe200078e00ff */
[----:B------:R-:W-:-:S13]  /*189e0*/  IADD3 R2, P4, R14, R8, RZ ;  /* 0x000000080e027210 */ /* 0x000fda0007f9e0ff */
[----:B------:R-:W-:Y:S05]  /*189f0*/  WARPSYNC.COLLECTIVE R15, `(.L_x_381) ;  /* 0x000000000f087348 */ /* 0x000fea0003c00000 */
[----:B------:R0:W1:Y:S02]  /*18a00*/  SHFL.IDX P6, R14, R13, R12, R11 ;  /* 0x0000000c0d0e7389 */ /* 0x00006400000c000b */
[----:B01----:R-:W-:Y:S01]  /*18a10*/  ENDCOLLECTIVE ;  /* 0x000000000000791b */ /* 0x003fe20003800000 */
.L_x_381:
        /* <DEDUP_REMOVED lines=12> */
.L_x_382:
[----:B------:R-:W-:Y:S01]  /*18ae0*/  @!PT LDS RZ, [RZ] ;  /* 0x00000000fffff984 */ /* 0x000fe20000000800 */
[----:B------:R-:W-:Y:S01]  /*18af0*/  @!PT LDS RZ, [RZ] ;  /* 0x00000000fffff984 */ /* 0x000fe20000000800 */
[----:B------:R-:W-:Y:S01]  /*18b00*/  @!PT LDS RZ, [RZ] ;  /* 0x00000000fffff984 */ /* 0x000fe20000000800 */
[----:B------:R-:W-:Y:S01]  /*18b10*/  LDGSTS.E.BYPASS.LTC128B.128 [R0+0x3400], desc[UR36][R2.64+0x80], !P4 ;  /* 0x0340008002007fae */ /* 0x000fe2000e101d64 */
[----:B------:R-:W-:Y:S01]  /*18b20*/  ISETP.LT.OR P4, PT, R5, 0x11, P1 ;  /* 0x000000110500780c */ /* 0x000fe20000f81670 */
[----:B------:R-:W-:Y:S01]  /*18b30*/  IMAD.MOV.U32 R13, RZ, RZ, R24 ;  /* 0x000000ffff0d7224 */ /* 0x000fe200078e0018 */
[----:B------:R-:W-:-:S11]  /*18b40*/  MOV R12, 0x3 ;  /* 0x00000003000c7802 */ /* 0x000fd60000000f00 */
[----:B------:R-:W-:Y:S01]  /*18b50*/  LDGSTS.E.BYPASS.LTC128B.128 [R0+0x5c00], desc[UR36][R2.64+0x100], !P4 ;  /* 0x05c0010002007fae */ /* 0x000fe2000e101d64 */
[----:B------:R-:W-:-:S13]  /*18b60*/  ISETP.LT.OR P4, PT, R5, 0x11, P0 ;  /* 0x000000110500780c */ /* 0x000fda0000781670 */
[----:B------:R0:W-:Y:S02]  /*18b70*/  LDGSTS.E.BYPASS.LTC128B.128 [R0+0x8400], desc[UR36][R2.64+0x180], !P4 ;  /* 0x0840018002007fae */ /* 0x0001e4000e101d64 */
[----:B0-----:R-:W-:-:S13]  /*18b80*/  IADD3 R2, P4, R14, R8, RZ ;  /* 0x000000080e027210 */ /* 0x001fda0007f9e0ff */
[----:B------:R-:W-:Y:S05]  /*18b90*/  WARPSYNC.COLLECTIVE R15, `(.L_x_383) ;  /* 0x000000000f087348 */ /* 0x000fea0003c00000 */
[----:B------:R0:W1:Y:S02]  /*18ba0*/  SHFL.IDX P6, R14, R13, R12, R11 ;  /* 0x0000000c0d0e7389 */ /* 0x00006400000c000b */
[----:B01----:R-:W-:Y:S01]  /*18bb0*/  ENDCOLLECTIVE ;  /* 0x000000000000791b */ /* 0x003fe20003800000 */
.L_x_383:
        /* <DEDUP_REMOVED lines=12> */
.L_x_384:
[----:B------:R-:W-:Y:S01]  /*18c80*/  @!PT LDS RZ, [RZ] ;  /* 0x00000000fffff984 */ /* 0x000fe20000000800 */
[----:B------:R-:W-:Y:S01]  /*18c90*/  @!PT LDS RZ, [RZ] ;  /* 0x00000000fffff984 */ /* 0x000fe20000000800 */
[----:B------:R-:W-:Y:S01]  /*18ca0*/  @!PT LDS RZ, [RZ] ;  /* 0x00000000fffff984 */ /* 0x000fe20000000800 */
[----:B------:R-:W-:Y:S01]  /*18cb0*/  LDGSTS.E.BYPASS.LTC128B.128 [R0+0x3c00], desc[UR36][R2.64+0x80], !P4 ;  /* 0x03c0008002007fae */ /* 0x000fe2000e101d64 */
[----:B------:R-:W-:Y:S01]  /*18cc0*/  ISETP.LT.OR P4, PT, R5, 0x21, P1 ;  /* 0x000000210500780c */ /* 0x000fe20000f81670 */
[----:B------:R-:W-:Y:S02]  /*18cd0*/  IMAD.MOV.U32 R13, RZ, RZ, R24 ;  /* 0x000000ffff0d7224 */ /* 0x000fe400078e0018 */
[----:B------:R-:W-:-:S10]  /*18ce0*/  IMAD.MOV.U32 R12, RZ, RZ, 0x4 ;  /* 0x00000004ff0c7424 */ /* 0x000fd400078e00ff */
[----:B------:R-:W-:Y:S01]  /*18cf0*/  LDGSTS.E.BYPASS.LTC128B.128 [R0+0x6400], desc[UR36][R2.64+0x100], !P4 ;  /* 0x0640010002007fae */ /* 0x000fe2000e101d64 */
[----:B------:R-:W-:-:S13]  /*18d00*/  ISETP.LT.OR P4, PT, R5, 0x21, P0 ;  /* 0x000000210500780c */ /* 0x000fda0000781670 */
[----:B------:R0:W-:Y:S02]  /*18d10*/  LDGSTS.E.BYPASS.LTC128B.128 [R0+0x8c00], desc[UR36][R2.64+0x180], !P4 ;  /* 0x08c0018002007fae */ /* 0x0001e4000e101d64 */
[----:B0-----:R-:W-:-:S13]  /*18d20*/  IADD3 R2, P4, R14, R8, RZ ;  /* 0x000000080e027210 */ /* 0x001fda0007f9e0ff */
[----:B------:R-:W-:Y:S05]  /*18d30*/  WARPSYNC.COLLECTIVE R15, `(.L_x_385) ;  /* 0x000000000f087348 */ /* 0x000fea0003c00000 */
[----:B------:R0:W1:Y:S02]  /*18d40*/  SHFL.IDX P6, R14, R13, R12, R11 ;  /* 0x0000000c0d0e7389 */ /* 0x00006400000c000b */
[----:B01----:R-:W-:Y:S01]  /*18d50*/  ENDCOLLECTIVE ;  /* 0x000000000000791b */ /* 0x003fe20003800000 */
.L_x_385:
        /* <DEDUP_REMOVED lines=12> */
.L_x_386:
        /* <DEDUP_REMOVED lines=9> */
.L_x_291:
        /* <DEDUP_REMOVED lines=8> */
.L_x_389:
[----:B------:R-:W-:Y:S05]  /*18f30*/  BSYNC B0 ;  /* 0x0000000000007941 */ /* 0x000fea0003800000 */
.L_x_388:
[----:B------:R-:W-:Y:S01]  /*18f40*/  IMAD.MOV.U32 R13, RZ, RZ, R16 ;  /* 0x000000ffff0d7224 */ /* 0x000fe200078e0010 */
[----:B------:R-:W-:Y:S01]  /*18f50*/  MOV R15, 0xffffffff ;  /* 0xffffffff000f7802 */ /* 0x000fe20000000f00 */
[----:B------:R-:W-:Y:S02]  /*18f60*/  IMAD.MOV.U32 R12, RZ, RZ, 0x1 ;  /* 0x00000001ff0c7424 */ /* 0x000fe400078e00ff */
[----:B------:R-:W-:Y:S02]  /*18f70*/  IMAD.MOV.U32 R11, RZ, RZ, 0x1f ;  /* 0x0000001fff0b7424 */ /* 0x000fe400078e00ff */
[----:B------:R-:W-:Y:S02]  /*18f80*/  IMAD.IADD R7, R19, 0x1, R9 ;  /* 0x0000000113077824 */ /* 0x000fe400078e0209 */
[----:B------:R-:W-:-:S07]  /*18f90*/  IMAD.MOV.U32 R0, RZ, RZ, R14 ;  /* 0x000000ffff007224 */ /* 0x000fce00078e000e */
[----:B------:R-:W-:Y:S05]  /*18fa0*/  WARPSYNC.COLLECTIVE R15, `(.L_x_390) ;  /* 0x000000000f087348 */ /* 0x000fea0003c00000 */
[----:B------:R0:W1:Y:S02]  /*18fb0*/  SHFL.IDX P6, R14, R13, R12, R11 ;  /* 0x0000000c0d0e7389 */ /* 0x00006400000c000b */
[----:B01----:R-:W-:Y:S01]  /*18fc0*/  ENDCOLLECTIVE ;  /* 0x000000000000791b */ /* 0x003fe20003800000 */
.L_x_390:
[----:B------:R-:W-:Y:S02]  /*18fd0*/  ULDC UR4, c[0x0][0xc3c] ;  /* 0x00030f0000047ab9 */ /* 0x000fe40000000800 */
[----:B------:R-:W-:-:S13]  /*18fe0*/  ISETP.GE.OR P1, PT, R7, UR4, !P0 ;  /* 0x0000000407007c0c */ /* 0x000fda000c726670 */
[----:B------:R-:W0:Y:S08]  /*18ff0*/  @!P1 LDC.64 R2, c[0x0][0xc80] ;  /* 0x00032000ff029b82 */ /* 0x000e300000000a00 */
[----:B------:R-:W1:Y:S01]  /*19000*/  @!P1 LDC.64 R4, c[0x0][0xc78] ;  /* 0x00031e00ff049b82 */ /* 0x000e620000000a00 */
[----:B------:R-:W-:Y:S02]  /*19010*/  IMAD.MOV.U32 R11, RZ, RZ, RZ ;  /* 0x000000ffff0b7224 */ /* 0x000fe400078e00ff */
[----:B------:R-:W-:-:S02]  /*19020*/  IMAD.MOV.U32 R8, RZ, RZ, R14 ;  /* 0x000000ffff087224 */ /* 0x000fc400078e000e */
[----:B0-----:R-:W-:-:S05]  /*19030*/  @!P1 IMAD.WIDE R2, R7, 0x4, R2 ;  /* 0x0000000407029825 */ /* 0x001fca00078e0202 */
[----:B------:R1:W2:Y:S02]  /*19040*/  @!P1 LDG.E R6, desc[UR36][R2.64] ;  /* 0x0000002402069981 */ /* 0x0002a4000c1e1900 */
[----:B-1----:R-:W-:-:S05]  /*19050*/  @!P1 IMAD.WIDE R2, R7, 0x4, R4 ;  /* 0x0000000407029825 */ /* 0x002fca00078e0204 */
[----:B------:R-:W3:Y:S01]  /*19060*/  @!P1 LDG.E R5, desc[UR36][R2.64] ;  /* 0x0000002402059981 */ /* 0x000ee2000c1e1900 */
[----:B------:R-:W-:Y:S01]  /*19070*/  IMAD.MOV.U32 R7, RZ, RZ, RZ ;  /* 0x000000ffff077224 */ /* 0x000fe200078e00ff */
[C---:B------:R-:W-:Y:S01]  /*19080*/  ISETP.GE.U32.AND P2, PT, R9.reuse, 0x2, PT ;  /* 0x000000020900780c */ /* 0x040fe20003f46070 */
[----:B------:R-:W-:Y:S01]  /*19090*/  IMAD.MOV.U32 R4, RZ, RZ, RZ ;  /* 0x000000ffff047224 */ /* 0x000fe200078e00ff */
[C---:B------:R-:W-:Y:S02]  /*190a0*/  ISETP.GE.U32.AND P3, PT, R9.reuse, 0x4, PT ;  /* 0x000000040900780c */ /* 0x040fe40003f66070 */
[C---:B------:R-:W-:Y:S02]  /*190b0*/  ISETP.GE.U32.AND P4, PT, R9.reuse, 0x8, PT ;  /* 0x000000080900780c */ /* 0x040fe40003f86070 */
[----:B------:R-:W-:Y:S01]  /*190c0*/  ISETP.GE.U32.AND P5, PT, R9, 0x10, PT ;  /* 0x000000100900780c */ /* 0x000fe20003fa6070 */
[----:B--2---:R-:W-:Y:S02]  /*190d0*/  @!P1 IMAD.MOV.U32 R7, RZ, RZ, R6 ;  /* 0x000000ffff079224 */ /* 0x004fe400078e0006 */
[----:B------:R-:W-:-:S02]  /*190e0*/  IMAD.MOV.U32 R6, RZ, RZ, RZ ;  /* 0x000000ffff067224 */ /* 0x000fc400078e00ff */
[----:B---3--:R-:W-:Y:S01]  /*190f0*/  @!P1 IMAD.MOV.U32 R4, RZ, RZ, R5 ;  /* 0x000000ffff049224 */ /* 0x008fe200078e0005 */
[----:B------:R-:W-:-:S03]  /*19100*/  ISETP.NE.AND P1, PT, R9, RZ, PT ;  /* 0x000000ff0900720c */ /* 0x000fc60003f25270 */
[----:B------:R-:W-:-:S10]  /*19110*/  IMAD R13, R4, R7, RZ ;  /* 0x00000007040d7224 */ /* 0x000fd400078e02ff */
[----:B------:R-:W-:Y:S05]  /*19120*/  WARPSYNC.COLLECTIVE R15, `(.L_x_391) ;  /* 0x000000000f087348 */ /* 0x000fea0003c00000 */
[----:B------:R0:W1:Y:S02]  /*19130*/  SHFL.UP P6, R14, R13, R12, R11 ;  /* 0x0400000c0d0e7389 */ /* 0x00006400000c000b */
[----:B01----:R-:W-:Y:S01]  /*19140*/  ENDCOLLECTIVE ;  /* 0x000000000000791b */ /* 0x003fe20003800000 */
.L_x_391:
[----:B------:R-:W-:Y:S01]  /*19150*/  IMAD.MOV.U32 R12, RZ, RZ, 0x2 ;  /* 0x00000002ff0c7424 */ /* 0x000fe200078e00ff */
[----:B------:R-:W-:-:S05]  /*19160*/  SEL R14, R14, RZ, P1 ;  /* 0x000000ff0e0e7207 */ /* 0x000fca0000800000 */
[----:B------:R-:W-:-:S04]  /*19170*/  IMAD.IADD R5, R13, 0x1, R14 ;  /* 0x000000010d057824 */ /* 0x000fc800078e020e */
[----:B------:R-:W-:-:S07]  /*19180*/  IMAD.MOV.U32 R13, RZ, RZ, R5 ;  /* 0x000000ffff0d7224 */ /* 0x000fce00078e0005 */
[----:B------:R-:W-:Y:S05]  /*19190*/  WARPSYNC.COLLECTIVE R15, `(.L_x_392) ;  /* 0x000000000f087348 */ /* 0x000fea0003c00000 */
[----:B------:R0:W1:Y:S02]  /*191a0*/  SHFL.UP P6, R14, R13, R12, R11 ;  /* 0x0400000c0d0e7389 */ /* 0x00006400000c000b */
[----:B01----:R-:W-:Y:S01]  /*191b0*/  ENDCOLLECTIVE ;  /* 0x000000000000791b */ /* 0x003fe20003800000 */
.L_x_392:
[----:B------:R-:W-:Y:S01]  /*191c0*/  IMAD.MOV.U32 R12, RZ, RZ, 0x4 ;  /* 0x00000004ff0c7424 */ /* 0x000fe200078e00ff */
[----:B------:R-:W-:-:S05]  /*191d0*/  SEL R2, R14, RZ, P2 ;  /* 0x000000ff0e027207 */ /* 0x000fca0001000000 */
[----:B------:R-:W-:-:S04]  /*191e0*/  IMAD.IADD R2, R5, 0x1, R2 ;  /* 0x0000000105027824 */ /* 0x000fc800078e0202 */
[----:B------:R-:W-:-:S07]  /*191f0*/  IMAD.MOV.U32 R13, RZ, RZ, R2 ;  /* 0x000000ffff0d7224 */ /* 0x000fce00078e0002 */
[----:B------:R-:W-:Y:S05]  /*19200*/  WARPSYNC.COLLECTIVE R15, `(.L_x_393) ;  /* 0x000000000f087348 */ /* 0x000fea0003c00000 */
[----:B------:R0:W1:Y:S02]  /*19210*/  SHFL.UP P6, R14, R13, R12, R11 ;  /* 0x0400000c0d0e7389 */ /* 0x00006400000c000b */
[----:B01----:R-:W-:Y:S01]  /*19220*/  ENDCOLLECTIVE ;  /* 0x000000000000791b */ /* 0x003fe20003800000 */
.L_x_393:
[----:B------:R-:W-:Y:S02]  /*19230*/  MOV R12, 0x8 ;  /* 0x00000008000c7802 */ /* 0x000fe40000000f00 */
[----:B------:R-:W-:-:S05]  /*19240*/  SEL R3, R14, RZ, P3 ;  /* 0x000000ff0e037207 */ /* 0x000fca0001800000 */
[----:B------:R-:W-:-:S04]  /*19250*/  IMAD.IADD R3, R2, 0x1, R3 ;  /* 0x0000000102037824 */ /* 0x000fc800078e0203 */
[----:B------:R-:W-:-:S07]  /*19260*/  IMAD.MOV.U32 R13, RZ, RZ, R3 ;  /* 0x000000ffff0d7224 */ /* 0x000fce00078e0003 */
[----:B------:R-:W-:Y:S05]  /*19270*/  WARPSYNC.COLLECTIVE R15, `(.L_x_394) ;  /* 0x000000000f087348 */ /* 0x000fea0003c00000 */
[----:B------:R0:W1:Y:S02]  /*19280*/  SHFL.UP P6, R14, R13, R12, R11 ;  /* 0x0400000c0d0e7389 */ /* 0x00006400000c000b */
[----:B01----:R-:W-:Y:S01]  /*19290*/  ENDCOLLECTIVE ;  /* 0x000000000000791b */ /* 0x003fe20003800000 */
.L_x_394:
[----:B------:R-:W-:Y:S01]  /*192a0*/  IMAD.MOV.U32 R12, RZ, RZ, 0x10 ;  /* 0x00000010ff0c7424 */ /* 0x000fe200078e00ff */
[----:B------:R-:W-:-:S05]  /*192b0*/  SEL R14, R14, RZ, P4 ;  /* 0x000000ff0e0e7207 */ /* 0x000fca0002000000 */
[----:B------:R-:W-:-:S04]  /*192c0*/  IMAD.IADD R5, R3, 0x1, R14 ;  /* 0x0000000103057824 */ /* 0x000fc800078e020e */
[----:B------:R-:W-:-:S07]  /*192d0*/  IMAD.MOV.U32 R13, RZ, RZ, R5 ;  /* 0x000000ffff0d7224 */ /* 0x000fce00078e0005 */
[----:B------:R-:W-:Y:S05]  /*192e0*/  WARPSYNC.COLLECTIVE R15, `(.L_x_395) ;  /* 0x000000000f087348 */ /* 0x000fea0003c00000 */
[----:B------:R0:W1:Y:S02]  /*192f0*/  SHFL.UP P6, R14, R13, R12, R11 ;  /* 0x0400000c0d0e7389 */ /* 0x00006400000c000b */
[----:B01----:R-:W-:Y:S01]  /*19300*/  ENDCOLLECTIVE ;  /* 0x000000000000791b */ /* 0x003fe20003800000 */
.L_x_395:
[----:B------:R-:W-:Y:S02]  /*19310*/  IMAD.MOV.U32 R12, RZ, RZ, 0x1f ;  /* 0x0000001fff0c7424 */ /* 0x000fe400078e00ff */
[----:B------:R-:W-:Y:S01]  /*19320*/  IMAD.MOV.U32 R11, RZ, RZ, 0x1f ;  /* 0x0000001fff0b7424 */ /* 0x000fe200078e00ff */
[----:B------:R-:W-:-:S05]  /*19330*/  SEL R2, R14, RZ, P5 ;  /* 0x000000ff0e027207 */ /* 0x000fca0002800000 */
[----:B------:R-:W-:-:S04]  /*19340*/  IMAD.IADD R2, R5, 0x1, R2 ;  /* 0x0000000105027824 */ /* 0x000fc800078e0202 */
[----:B------:R-:W-:-:S07]  /*19350*/  IMAD.MOV.U32 R13, RZ, RZ, R2 ;  /* 0x000000ffff0d7224 */ /* 0x000fce00078e0002 */
[----:B------:R-:W-:Y:S05]  /*19360*/  WARPSYNC.COLLECTIVE R15, `(.L_x_396) ;  /* 0x000000000f087348 */ /* 0x000fea0003c00000 */
[----:B------:R0:W1:Y:S02]  /*19370*/  SHFL.IDX P6, R14, R13, R12, R11 ;  /* 0x0000000c0d0e7389 */ /* 0x00006400000c000b */
[----:B01----:R-:W-:Y:S01]  /*19380*/  ENDCOLLECTIVE ;  /* 0x000000000000791b */ /* 0x003fe20003800000 */
.L_x_396:
[----:B------:R-:W-:Y:S05]  /*19390*/  BRA `(.L_x_397) ;  /* 0xffffffc0007c7947 */ /* 0x000fea000383ffff */
.L_x_294:
[----:B------:R-:W-:Y:S01]  /*193a0*/  BSSY B0, `(.L_x_398) ;  /* 0x0000007000007945 */ /* 0x000fe20003800000 */
[----:B------:R-:W-:Y:S02]  /*193b0*/  IMAD.MOV.U32 R12, RZ, RZ, 0x1 ;  /* 0x00000001ff0c7424 */ /* 0x000fe400078e00ff */
[----:B------:R-:W-:Y:S02]  /*193c0*/  IMAD.MOV.U32 R11, RZ, RZ, RZ ;  /* 0x000000ffff0b7224 */ /* 0x000fe400078e00ff */
[----:B------:R-:W-:-:S07]  /*193d0*/  IMAD.MOV.U32 R15, RZ, RZ, -0x1 ;  /* 0xffffffffff0f7424 */ /* 0x000fce00078e00ff */
[----:B------:R-:W-:Y:S05]  /*193e0*/  WARPSYNC.COLLECTIVE R15, `(.L_x_399) ;  /* 0x000000000f087348 */ /* 0x000fea0003c00000 */
[----:B------:R0:W1:Y:S02]  /*193f0*/  SHFL.UP P6, R14, R13, R12, R11 ;  /* 0x0400000c0d0e7389 */ /* 0x00006400000c000b */
[----:B01----:R-:W-:Y:S01]  /*19400*/  ENDCOLLECTIVE ;  /* 0x000000000000791b */ /* 0x003fe20003800000 */
.L_x_399:
[----:B------:R-:W-:Y:S05]  /*19410*/  BSYNC B0 ;  /* 0x0000000000007941 */ /* 0x000fea0003800000 */
.L_x_398:
[----:B------:R-:W-:Y:S01]  /*19420*/  SEL R14, R14, RZ, P1 ;  /* 0x000000ff0e0e7207 */ /* 0x000fe20000800000 */
[----:B------:R-:W-:Y:S02]  /*19430*/  IMAD.MOV.U32 R12, RZ, RZ, 0x2 ;  /* 0x00000002ff0c7424 */ /* 0x000fe400078e00ff */
[----:B------:R-:W-:Y:S02]  /*19440*/  IMAD.MOV.U32 R11, RZ, RZ, RZ ;  /* 0x000000ffff0b7224 */ /* 0x000fe400078e00ff */
[----:B------:R-:W-:Y:S02]  /*19450*/  IMAD.IADD R13, R13, 0x1, R14 ;  /* 0x000000010d0d7824 */ /* 0x000fe400078e020e */
[----:B------:R-:W-:-:S07]  /*19460*/  IMAD.MOV.U32 R15, RZ, RZ, -0x1 ;  /* 0xffffffffff0f7424 */ /* 0x000fce00078e00ff */
[----:B------:R-:W-:Y:S05]  /*19470*/  WARPSYNC.COLLECTIVE R15, `(.L_x_400) ;  /* 0x000000000f087348 */ /* 0x000fea0003c00000 */
[----:B------:R0:W1:Y:S02]  /*19480*/  SHFL.UP P6, R14, R13, R12, R11 ;  /* 0x0400000c0d0e7389 */ /* 0x00006400000c000b */
[----:B01----:R-:W-:Y:S01]  /*19490*/  ENDCOLLECTIVE ;  /* 0x000000000000791b */ /* 0x003fe20003800000 */
.L_x_400:
[----:B------:R-:W-:Y:S01]  /*194a0*/  IMAD.MOV.U32 R12, RZ, RZ, 0x4 ;  /* 0x00000004ff0c7424 */ /* 0x000fe200078e00ff */
[----:B------:R-:W-:-:S04]  /*194b0*/  SEL R2, R14, RZ, P2 ;  /* 0x000000ff0e027207 */ /* 0x000fc80001000000 */
[----:B------:R-:W-:-:S05]  /*194c0*/  IADD3 R2, R13, R2, RZ ;  /* 0x000000020d027210 */ /* 0x000fca0007ffe0ff */
[----:B------:R-:W-:-:S07]  /*194d0*/  IMAD.MOV.U32 R13, RZ, RZ, R2 ;  /* 0x000000ffff0d7224 */ /* 0x000fce00078e0002 */
[----:B------:R-:W-:Y:S05]  /*194e0*/  WARPSYNC.COLLECTIVE R15, `(.L_x_401) ;  /* 0x000000000f087348 */ /* 0x000fea0003c00000 */
[----:B------:R0:W1:Y:S02]  /*194f0*/  SHFL.UP P6, R14, R13, R12, R11 ;  /* 0x0400000c0d0e7389 */ /* 0x00006400000c000b */
[----:B01----:R-:W-:Y:S01]  /*19500*/  ENDCOLLECTIVE ;  /* 0x000000000000791b */ /* 0x003fe20003800000 */
.L_x_401:
[----:B------:R-:W-:Y:S01]  /*19510*/  IMAD.MOV.U32 R12, RZ, RZ, 0x8 ;  /* 0x00000008ff0c7424 */ /* 0x000fe200078e00ff */
[----:B------:R-:W-:-:S05]  /*19520*/  SEL R3, R14, RZ, P3 ;  /* 0x000000ff0e037207 */ /* 0x000fca0001800000 */
[----:B------:R-:W-:-:S04]  /*19530*/  IMAD.IADD R3, R2, 0x1, R3 ;  /* 0x0000000102037824 */ /* 0x000fc800078e0203 */
[----:B------:R-:W-:-:S07]  /*19540*/  IMAD.MOV.U32 R13, RZ, RZ, R3 ;  /* 0x000000ffff0d7224 */ /* 0x000fce00078e0003 */
[----:B------:R-:W-:Y:S05]  /*19550*/  WARPSYNC.COLLECTIVE R15, `(.L_x_402) ;  /* 0x000000000f087348 */ /* 0x000fea0003c00000 */
[----:B------:R0:W1:Y:S02]  /*19560*/  SHFL.UP P6, R14, R13, R12, R11 ;  /* 0x0400000c0d0e7389 */ /* 0x00006400000c000b */
[----:B01----:R-:W-:Y:S01]  /*19570*/  ENDCOLLECTIVE ;  /* 0x000000000000791b */ /* 0x003fe20003800000 */
.L_x_402:
[----:B------:R-:W-:Y:S01]  /*19580*/  IMAD.MOV.U32 R12, RZ, RZ, 0x10 ;  /* 0x00000010ff0c7424 */ /* 0x000fe200078e00ff */
[----:B------:R-:W-:-:S05]  /*19590*/  SEL R14, R14, RZ, P4 ;  /* 0x000000ff0e0e7207 */ /* 0x000fca0002000000 */
[----:B------:R-:W-:-:S04]  /*195a0*/  IMAD.IADD R5, R3, 0x1, R14 ;  /* 0x0000000103057824 */ /* 0x000fc800078e020e */
[----:B------:R-:W-:-:S07]  /*195b0*/  IMAD.MOV.U32 R13, RZ, RZ, R5 ;  /* 0x000000ffff0d7224 */ /* 0x000fce00078e0005 */
[----:B------:R-:W-:Y:S05]  /*195c0*/  WARPSYNC.COLLECTIVE R15, `(.L_x_403) ;  /* 0x000000000f087348 */ /* 0x000fea0003c00000 */
[----:B------:R0:W1:Y:S02]  /*195d0*/  SHFL.UP P6, R14, R13, R12, R11 ;  /* 0x0400000c0d0e7389 */ /* 0x00006400000c000b */
[----:B01----:R-:W-:Y:S01]  /*195e0*/  ENDCOLLECTIVE ;  /* 0x000000000000791b */ /* 0x003fe20003800000 */
.L_x_403:
        /* <DEDUP_REMOVED lines=8> */
.L_x_404:
[----:B------:R-:W-:Y:S05]  /*19670*/  BRA `(.L_x_405) ;  /* 0xffffffc000687947 */ /* 0x000fea000383ffff */
.L_x_296:
[----:B------:R-:W-:Y:S01]  /*19680*/  BSSY B0, `(.L_x_406) ;  /* 0x0000006000007945 */ /* 0x000fe20003800000 */
[----:B------:R-:W-:Y:S01]  /*19690*/  PLOP3.LUT P6, PT, P6, PT, PT, 0x8, 0x0 ;  /* 0x000000000000781c */ /* 0x000fe200037ce170 */
[----:B------:R-:W-:-:S12]  /*196a0*/  IMAD.MOV.U32 R15, RZ, RZ, -0x1 ;  /* 0xffffffffff0f7424 */ /* 0x000fd800078e00ff */
[----:B0-----:R-:W-:Y:S05]  /*196b0*/  WARPSYNC.COLLECTIVE R15, `(.L_x_407) ;  /* 0x000000000f087348 */ /* 0x001fea0003c00000 */
[----:B------:R-:W-:Y:S01]  /*196c0*/  VOTE.ANY R14, PT, P6 ;  /* 0x00000000000e7806 */ /* 0x000fe200030e0100 */
[----:B0-----:R-:W-:Y:S06]  /*196d0*/  ENDCOLLECTIVE ;  /* 0x000000000000791b */ /* 0x001fec0003800000 */
.L_x_407:
[----:B------:R-:W-:Y:S05]  /*196e0*/  BSYNC B0 ;  /* 0x0000000000007941 */ /* 0x000fea0003800000 */
.L_x_406:
[----:B------:R-:W-:Y:S02]  /*196f0*/  IMAD.MOV.U32 R3, RZ, RZ, R14 ;  /* 0x000000ffff037224 */ /* 0x000fe400078e000e */
[----:B------:R-:W-:Y:S02]  /*19700*/  IMAD.MOV.U32 R13, RZ, RZ, R7 ;  /* 0x000000ffff0d7224 */ /* 0x000fe400078e0007 */
[----:B------:R-:W0:Y:S01]  /*19710*/  POPC R8, R3 ;  /* 0x0000000300087309 */ /* 0x000e220000000000 */
[----:B------:R-:W-:Y:S02]  /*19720*/  IMAD.MOV.U32 R11, RZ, RZ, 0x1f ;  /* 0x0000001fff0b7424 */ /* 0x000fe400078e00ff */
[----:B------:R-:W-:Y:S01]  /*19730*/  IMAD.MOV.U32 R15, RZ, RZ, -0x1 ;  /* 0xffffffffff0f7424 */ /* 0x000fe200078e00ff */
[----:B0-----:R-:W-:-:S07]  /*19740*/  MOV R12, R8 ;  /* 0x00000008000c7202 */ /* 0x001fce0000000f00 */
[----:B------:R-:W-:Y:S05]  /*19750*/  WARPSYNC.COLLECTIVE R15, `(.L_x_408) ;  /* 0x000000000f087348 */ /* 0x000fea0003c00000 */
[----:B------:R0:W1:Y:S02]  /*19760*/  SHFL.IDX P6, R14, R13, R12, R11 ;  /* 0x0000000c0d0e7389 */ /* 0x00006400000c000b */
[----:B01----:R-:W-:Y:S01]  /*19770*/  ENDCOLLECTIVE ;  /* 0x000000000000791b */ /* 0x003fe20003800000 */
.L_x_408:
[----:B------:R-:W-:Y:S02]  /*19780*/  IMAD.MOV.U32 R13, RZ, RZ, R4 ;  /* 0x000000ffff0d7224 */ /* 0x000fe400078e0004 */
[----:B------:R-:W-:-:S07]  /*19790*/  IMAD.MOV.U32 R7, RZ, RZ, R14 ;  /* 0x000000ffff077224 */ /* 0x000fce00078e000e */
[----:B------:R-:W-:Y:S05]  /*197a0*/  WARPSYNC.COLLECTIVE R15, `(.L_x_409) ;  /* 0x000000000f087348 */ /* 0x000fea0003c00000 */
[----:B------:R0:W1:Y:S02]  /*197b0*/  SHFL.IDX P6, R14, R13, R12, R11 ;  /* 0x0000000c0d0e7389 */ /* 0x00006400000c000b */
[----:B01----:R-:W-:Y:S01]  /*197c0*/  ENDCOLLECTIVE ;  /* 0x000000000000791b */ /* 0x003fe20003800000 */
.L_x_409:
[----:B------:R-:W-:Y:S01]  /*197d0*/  IMAD.MOV.U32 R4, RZ, RZ, R14 ;  /* 0x000000ffff047224 */ /* 0x000fe200078e000e */
[----:B------:R-:W-:Y:S06]  /*197e0*/  BRA `(.L_x_410) ;  /* 0xffffffc000487947 */ /* 0x000fec000383ffff */
.L_x_298:
[----:B------:R-:W-:Y:S01]  /*197f0*/  BSSY B0, `(.L_x_411) ;  /* 0x0000007000007945 */ /* 0x000fe20003800000 */
[----:B------:R-:W-:Y:S02]  /*19800*/  IMAD.MOV.U32 R13, RZ, RZ, R2 ;  /* 0x000000ffff0d7224 */ /* 0x000fe400078e0002 */
[----:B------:R-:W-:Y:S02]  /*19810*/  IMAD.MOV.U32 R11, RZ, RZ, 0x1f ;  /* 0x0000001fff0b7424 */ /* 0x000fe400078e00ff */
[----:B------:R-:W-:-:S07]  /*19820*/  IMAD.MOV.U32 R15, RZ, RZ, -0x1 ;  /* 0xffffffffff0f7424 */ /* 0x000fce00078e00ff */
[----:B0123--:R-:W-:Y:S05]  /*19830*/  WARPSYNC.COLLECTIVE R15, `(.L_x_412) ;  /* 0x000000000f087348 */ /* 0x00ffea0003c00000 */
[----:B------:R4:W0:Y:S02]  /*19840*/  SHFL.IDX P6, R14, R13, R12, R11 ;  /* 0x0000000c0d0e7389 */ /* 0x00082400000c000b */
[----:B01234-:R-:W-:Y:S01]  /*19850*/  ENDCOLLECTIVE ;  /* 0x000000000000791b */ /* 0x01ffe20003800000 */
.L_x_412:
[----:B------:R-:W-:Y:S05]  /*19860*/  BSYNC B0 ;  /* 0x0000000000007941 */ /* 0x000fea0003800000 */
.L_x_411:
[----:B------:R-:W-:Y:S01]  /*19870*/  IMAD.MOV.U32 R6, RZ, RZ, R14 ;  /* 0x000000ffff067224 */ /* 0x000fe200078e000e */
[----:B------:R-:W-:Y:S06]  /*19880*/  BRA `(.L_x_297) ;  /* 0xffffffc000387947 */ /* 0x000fec000383ffff */
.L_x_302:
[----:B-1----:R1:W3:Y:S02]  /*19890*/  SYNCS.PHASECHK.TRANS64.TRYWAIT P0, [R4+URZ+0x38820], R0 ;  /* 0x03882000040075a7 */ /* 0x0022e4000800017f */
[----:B---3--:R-:W-:Y:S05]  /*198a0*/  @!P0 NANOSLEEP.SYNCS 0x989680 ;  /* 0x009896800000895d */ /* 0x008fea0003900000 */
[----:B------:R-:W3:Y:S02]  /*198b0*/  @!P0 SYNCS.PHASECHK.TRANS64 P0, [R4+URZ+0x38820], R0 ;  /* 0x03882000040085a7 */ /* 0x000ee4000800007f */
[----:B---3--:R-:W-:Y:S05]  /*198c0*/  @!P0 BRA `(.L_x_302) ;  /* 0xfffffffc00f08947 */ /* 0x008fea000383ffff */
[----:B------:R-:W-:Y:S05]  /*198d0*/  BRA `(.L_x_413) ;  /* 0xffffffc400907947 */ /* 0x000fea000383ffff */
.L_x_303:
[----:B------:R-:W3:Y:S01]  /*198e0*/  S2R R2, SR_TID.X ;  /* 0x0000000000027919 */ /* 0x000ee20000002100 */
[----:B------:R-:W-:Y:S01]  /*198f0*/  BSSY B0, `(.L_x_414) ;  /* 0x000000a000007945 */ /* 0x000fe20003800000 */
[----:B------:R-:W-:Y:S02]  /*19900*/  IMAD.MOV.U32 R12, RZ, RZ, RZ ;  /* 0x000000ffff0c7224 */ /* 0x000fe400078e00ff */
[----:B------:R-:W-:Y:S02]  /*19910*/  IMAD.MOV.U32 R11, RZ, RZ, 0x1f ;  /* 0x0000001fff0b7424 */ /* 0x000fe400078e00ff */
[----:B------:R-:W-:Y:S01]  /*19920*/  IMAD.MOV.U32 R15, RZ, RZ, -0x1 ;  /* 0xffffffffff0f7424 */ /* 0x000fe200078e00ff */
[----:B---3--:R-:W-:-:S04]  /*19930*/  SHF.R.U32.HI R2, RZ, 0x5, R2 ;  /* 0x00000005ff027819 */ /* 0x008fc80000011602 */
[----:B------:R-:W-:-:S05]  /*19940*/  LOP3.LUT R2, R2, 0x3, RZ, 0xc0, !PT ;  /* 0x0000000302027812 */ /* 0x000fca00078ec0ff */
[----:B------:R-:W-:-:S07]  /*19950*/  IMAD.MOV.U32 R13, RZ, RZ, R2 ;  /* 0x000000ffff0d7224 */ /* 0x000fce00078e0002 */
[----:B012---:R-:W-:Y:S05]  /*19960*/  WARPSYNC.COLLECTIVE R15, `(.L_x_415) ;  /* 0x000000000f087348 */ /* 0x007fea0003c00000 */
[----:B------:R3:W4:Y:S02]  /*19970*/  SHFL.IDX P6, R14, R13, R12, R11 ;  /* 0x0000000c0d0e7389 */ /* 0x00072400000c000b */
[----:B01234-:R-:W-:Y:S01]  /*19980*/  ENDCOLLECTIVE ;  /* 0x000000000000791b */ /* 0x01ffe20003800000 */
.L_x_415:
[----:B------:R-:W-:Y:S05]  /*19990*/  BSYNC B0 ;  /* 0x0000000000007941 */ /* 0x000fea0003800000 */
.L_x_414:
[----:B------:R-:W-:Y:S05]  /*199a0*/  BRA `(.L_x_416) ;  /* 0xffffffc400787947 */ /* 0x000fea000383ffff */
.L_x_306:
[----:B------:R-:W-:Y:S01]  /*199b0*/  BSSY B1, `(.L_x_417) ;  /* 0x0000006000017945 */ /* 0x000fe20003800000 */
[----:B------:R-:W-:-:S07]  /*199c0*/  IMAD.MOV.U32 R15, RZ, RZ, -0x1 ;  /* 0xffffffffff0f7424 */ /* 0x000fce00078e00ff */
[----:B012---:R-:W-:Y:S05]  /*199d0*/  WARPSYNC.COLLECTIVE R15, `(.L_x_418) ;  /* 0x000000000f0c7348 */ /* 0x007fea0003c00000 */
[----:B------:R-:W-:Y:S02]  /*199e0*/  ELECT P6, UR62, PT ;  /* 0x00000000003e782f */ /* 0x000fe400038c0000 */
[----:B------:R-:W-:Y:S01]  /*199f0*/  MOV R14, UR62 ;  /* 0x0000003e000e7c02 */ /* 0x000fe20008000f00 */
[----:B012---:R-:W-:Y:S10]  /*19a00*/  ENDCOLLECTIVE ;  /* 0x000000000000791b */ /* 0x007ff40003800000 */
.L_x_418:
[----:B------:R-:W-:Y:S05]  /*19a10*/  BSYNC B1 ;  /* 0x0000000000017941 */ /* 0x000fea0003800000 */
.L_x_417:
[----:B------:R-:W-:Y:S05]  /*19a20*/  BRA `(.L_x_419) ;  /* 0xffffffc400707947 */ /* 0x000fea000383ffff */
.L_x_308:
[----:B-1----:R1:W3:Y:S02]  /*19a30*/  SYNCS.PHASECHK.TRANS64.TRYWAIT P1, [R5+URZ+0x38840], R0 ;  /* 0x03884000050075a7 */ /* 0x0022e4000802017f */
[----:B---3--:R-:W-:Y:S05]  /*19a40*/  @!P1 NANOSLEEP.SYNCS 0x989680 ;  /* 0x009896800000995d */ /* 0x008fea0003900000 */
[----:B------:R-:W3:Y:S02]  /*19a50*/  @!P1 SYNCS.PHASECHK.TRANS64 P1, [R5+URZ+0x38840], R0 ;  /* 0x03884000050095a7 */ /* 0x000ee4000802007f */
[----:B---3--:R-:W-:Y:S05]  /*19a60*/  @!P1 BRA `(.L_x_308) ;  /* 0xfffffffc00f09947 */ /* 0x008fea000383ffff */
[----:B------:R-:W-:Y:S05]  /*19a70*/  BRA `(.L_x_420) ;  /* 0xffffffc400987947 */ /* 0x000fea000383ffff */
.L_x_310:
[----:B---3--:R3:W4:Y:S02]  /*19a80*/  SYNCS.PHASECHK.TRANS64.TRYWAIT P1, [R27+URZ+0x38840], R2 ;  /* 0x038840021b0075a7 */ /* 0x008724000802017f */
[----:B----4-:R-:W-:Y:S05]  /*19a90*/  @!P1 NANOSLEEP.SYNCS 0x989680 ;  /* 0x009896800000995d */ /* 0x010fea0003900000 */
[----:B------:R-:W4:Y:S02]  /*19aa0*/  @!P1 SYNCS.PHASECHK.TRANS64 P1, [R27+URZ+0x38840], R2 ;  /* 0x038840021b0095a7 */ /* 0x000f24000802007f */
[----:B----4-:R-:W-:Y:S05]  /*19ab0*/  @!P1 BRA `(.L_x_310) ;  /* 0xfffffffc00f09947 */ /* 0x010fea000383ffff */
[----:B------:R-:W-:Y:S05]  /*19ac0*/  BRA `(.L_x_421) ;  /* 0xffffffc400a47947 */ /* 0x000fea000383ffff */
.L_x_312:
[----:B----4-:R4:W0:Y:S02]  /*19ad0*/  SYNCS.PHASECHK.TRANS64.TRYWAIT P1, [R5+URZ+0x38860], R0 ;  /* 0x03886000050075a7 */ /* 0x010824000802017f */
[----:B0-----:R-:W-:Y:S05]  /*19ae0*/  @!P1 NANOSLEEP.SYNCS 0x989680 ;  /* 0x009896800000995d */ /* 0x001fea0003900000 */
[----:B------:R-:W0:Y:S02]  /*19af0*/  @!P1 SYNCS.PHASECHK.TRANS64 P1, [R5+URZ+0x38860], R0 ;  /* 0x03886000050095a7 */ /* 0x000e24000802007f */
[----:B0-----:R-:W-:Y:S05]  /*19b00*/  @!P1 BRA `(.L_x_312) ;  /* 0xfffffffc00f09947 */ /* 0x001fea000383ffff */
[----:B------:R-:W-:Y:S05]  /*19b10*/  BRA `(.L_x_422) ;  /* 0xffffffc400a07947 */ /* 0x000fea000383ffff */
.L_x_423:
        /* <DEDUP_REMOVED lines=14> */
.L_x_3272:


//--------------------- .text._ZN7cutlass13device_kernelIN5flash11enable_sm90INS1_16FlashAttnFwdSm90INS1_25CollectiveMainloopFwdSm90ILi2EN4cute5tupleIJNS5_1CILi1EEES8_S8_EEENS6_IJNS7_ILi128EEENS7_ILi80EEENS7_ILi256EEEEEELi256ENS_10bfloat16_tEfNS_4arch4Sm90ELb0ELb0ELb1ELb1ELb1ELb1ELb0ELb1ELb1ELb1ELb1ELb0EEENS1_21CollectiveEpilogueFwdINS6_IJSA_SC_SB_EEES9_SE_SG_Li256ELb1ELb1ELb1ELb0EEENS1_36VarlenDynamicPersistentTileSchedulerILi128ELi80ELi256ELi128ELb1ELb1ELb1ELb0ELb1ELb1EEEEEEEEEvNT_6ParamsE --------------------------
	.section	.text._ZN7cutlass13device_kernelIN5flash11enable_sm90INS1_16FlashAttnFwdSm90INS1_25CollectiveMainloopFwdSm90ILi2EN4cute5tupleIJNS5_1CILi1EEES8_S8_EEENS6_IJNS7_ILi128EEENS7_ILi80EEENS7_ILi256EEEEEELi256ENS_10bfloat16_tEfNS_4arch4Sm90ELb0ELb0ELb1ELb1ELb1ELb1ELb0ELb1ELb1ELb1ELb1ELb0EEENS1_21CollectiveEpilogueFwdINS6_IJSA_SC_SB_EEES9_SE_SG_Li256ELb1ELb1ELb1ELb0EEENS1_36VarlenDynamicPersistentTileSchedulerILi128ELi80ELi256ELi128ELb1ELb1ELb1ELb0ELb1ELb1EEEEEEEEEvNT_6ParamsE,"ax",@progbits
	.align	128
.text._ZN7cutlass13device_kernelIN5flash11enable_sm90INS1_16FlashAttnFwdSm90INS1_25CollectiveMainloopFwdSm90ILi2EN4cute5tupleIJNS5_1CILi1EEES8_S8_EEENS6_IJNS7_ILi128EEENS7_ILi80EEENS7_ILi256EEEEEELi256ENS_10bfloat16_tEfNS_4arch4Sm90ELb0ELb0ELb1ELb1ELb1ELb1ELb0ELb1ELb1ELb1ELb1ELb0EEENS1_21CollectiveEpilogueFwdINS6_IJSA_SC_SB_EEES9_SE_SG_Li256ELb1ELb1ELb1ELb0EEENS1_36VarlenDynamicPersistentTileSchedulerILi128ELi80ELi256ELi128ELb1ELb1ELb1ELb0ELb1ELb1EEEEEEEEEvNT_6ParamsE:
        .type           _ZN7cutlass13device_kernelIN5flash11enable_sm90INS1_16FlashAttnFwdSm90INS1_25CollectiveMainloopFwdSm90ILi2EN4cute5tupleIJNS5_1CILi1EEES8_S8_EEENS6_IJNS7_ILi128EEENS7_ILi80EEENS7_ILi256EEEEEELi256ENS_10bfloat16_tEfNS_4arch4Sm90ELb0ELb0ELb1ELb1ELb1ELb1ELb0ELb1ELb1ELb1ELb1ELb0EEENS1_21CollectiveEpilogueFwdINS6_IJSA_SC_SB_EEES9_SE_SG_Li256ELb1ELb1ELb1ELb0EEENS1_36VarlenDynamicPersistentTileSchedulerILi128ELi80ELi256ELi128ELb1ELb1ELb1ELb0ELb1ELb1EEEEEEEEEvNT_6ParamsE,@function
        .size           _ZN7cutlass13device_kernelIN5flash11enable_sm90INS1_16FlashAttnFwdSm90INS1_25CollectiveMainloopFwdSm90ILi2EN4cute5tupleIJNS5_1CILi1EEES8_S8_EEENS6_IJNS7_ILi128EEENS7_ILi80EEENS7_ILi256EEEEEELi256ENS_10bfloat16_tEfNS_4arch4Sm90ELb0ELb0ELb1ELb1ELb1ELb1ELb0ELb1ELb1ELb1ELb1ELb0EEENS1_21CollectiveEpilogueFwdINS6_IJSA_SC_SB_EEES9_SE_SG_Li256ELb1ELb1ELb1ELb0EEENS1_36VarlenDynamicPersistentTileSchedulerILi128ELi80ELi256ELi128ELb1ELb1ELb1ELb0ELb1ELb1EEEEEEEEEvNT_6ParamsE,(.L_x_3273 - _ZN7cutlass13device_kernelIN5flash11enable_sm90INS1_16FlashAttnFwdSm90INS1_25CollectiveMainloopFwdSm90ILi2EN4cute5tupleIJNS5_1CILi1EEES8_S8_EEENS6_IJNS7_ILi128EEENS7_ILi80EEENS7_ILi256EEEEEELi256ENS_10bfloat16_tEfNS_4arch4Sm90ELb0ELb0ELb1ELb1ELb1ELb1ELb0ELb1ELb1ELb1ELb1ELb0EEENS1_21CollectiveEpilogueFwdINS6_IJSA_SC_SB_EEES9_SE_SG_Li256ELb1ELb1ELb1ELb0EEENS1_36VarlenDynamicPersistentTileSchedulerILi128ELi80ELi256ELi128ELb1ELb1ELb1ELb0ELb1ELb1EEEEEEEEEvNT_6ParamsE)
        .other          _ZN7cutlass13device_kernelIN5flash11enable_sm90INS1_16FlashAttnFwdSm90INS1_25CollectiveMainloopFwdSm90ILi2EN4cute5tupleIJNS5_1CILi1EEES8_S8_EEENS6_IJNS7_ILi128EEENS7_ILi80EEENS7_ILi256EEEEEELi256ENS_10bfloat16_tEfNS_4arch4Sm90ELb0ELb0ELb1ELb1ELb1ELb1ELb0ELb1ELb1ELb1ELb1ELb0EEENS1_21CollectiveEpilogueFwdINS6_IJSA_SC_SB_EEES9_SE_SG_Li256ELb1ELb1ELb1ELb0EEENS1_36VarlenDynamicPersistentTileSchedulerILi128ELi80ELi256ELi128ELb1ELb1ELb1ELb0ELb1ELb1EEEEEEEEEvNT_6ParamsE,@"STO_CUDA_ENTRY STV_DEFAULT"
_ZN7cutlass13device_kernelIN5flash11enable_sm90INS1_16FlashAttnFwdSm90INS1_25CollectiveMainloopFwdSm90ILi2EN4cute5tupleIJNS5_1CILi1EEES8_S8_EEENS6_IJNS7_ILi128EEENS7_ILi80EEENS7_ILi256EEEEEELi256ENS_10bfloat16_tEfNS_4arch4Sm90ELb0ELb0ELb1ELb1ELb1ELb1ELb0ELb1ELb1ELb1ELb1ELb0EEENS1_21CollectiveEpilogueFwdINS6_IJSA_SC_SB_EEES9_SE_SG_Li256ELb1ELb1ELb1ELb0EEENS1_36VarlenDynamicPersistentTileSchedulerILi128ELi80ELi256ELi128ELb1ELb1ELb1ELb0ELb1ELb1EEEEEEEEEvNT_6ParamsE:
[----:B------:R-:W0:Y:S02]  /*0000*/  LDC R1, c[0x0][0x28] ;  /* 0x00000a00ff017b82 */ /* 0x000e240000000800 */
[----:B0-----:R-:W-:Y:S01]  /*0010*/  VIADD R1, R1, 0xfffffe60 ;  /* 0xfffffe6001017836 */ /* 0x001fe20000000000 */
[----:B------:R-:W0:Y:S01]  /*0020*/  S2R R0, SR_TID.X ;  /* 0x0000000000007919 */ /* 0x000e220000002100 */
[----:B------:R-:W-:Y:S01]  /*0030*/  ELECT P0, URZ, PT ;  /* 0x00000000003f782f */ /* 0x000fe20003800000 */
[----:B------:R-:W-:Y:S01]  /*0040*/  BSSY B0, `(.L_x_424) ;  /* 0x000000e000007945 */ /* 0x000fe20003800000 */
[----:B0-----:R-:W-:-:S05]  /*0050*/  SHF.R.U32.HI R2, RZ, 0x5, R0 ;  /* 0x00000005ff027819 */ /* 0x001fca0000011600 */
[----:B------:R-:W0:Y:S02]  /*0060*/  SHFL.IDX PT, R3, R2, RZ, 0x1f ;  /* 0x00001fff02037589 */ /* 0x000e2400000e0000 */
[----:B0-----:R-:W-:Y:S02]  /*0070*/  ISETP.EQ.AND P0, PT, R3, RZ, P0 ;  /* 0x000000ff0300720c */ /* 0x001fe40000702270 */
[----:B------:R-:W-:-:S11]  /*0080*/  SHF.R.U32.HI R3, RZ, 0x7, R0 ;  /* 0x00000007ff037819 */ /* 0x000fd60000011600 */
[----:B------:R-:W-:Y:S05]  /*0090*/  @!P0 BRA `(.L_x_425) ;  /* 0x0000000000208947 */ /* 0x000fea0003800000 */
[----:B------:R-:W-:Y:S02]  /*00a0*/  ULDC.64 UR4, c[0x0][0x198] ;  /* 0x0000660000047ab9 */ /* 0x000fe40000000a00 */
[----:B------:R-:W-:Y:S02]  /*00b0*/  UIADD3 UR6, UP0, UR4, 0x570, URZ ;  /* 0x0000057004067890 */ /* 0x000fe4000ff1e03f */
[----:B------:R-:W-:Y:S02]  /*00c0*/  UIADD3 UR4, UP1, UR4, 0x670, URZ ;  /* 0x0000067004047890 */ /* 0x000fe4000ff3e03f */
[----:B------:R-:W-:Y:S02]  /*00d0*/  UIADD3.X UR7, URZ, UR5, URZ, UP0, !UPT ;  /* 0x000000053f077290 */ /* 0x000fe400087fe43f */
[----:B------:R-:W-:-:S07]  /*00e0*/  UIADD3.X UR5, URZ, UR5, URZ, UP1, !UPT ;  /* 0x000000053f057290 */ /* 0x000fce0008ffe43f */
[----:B------:R0:W-:Y:S02]  /*00f0*/  UTMACCTL.PF [UR6] ;  /* 0x00000000060079b9 */ /* 0x0001e40008040000 */
[----:B------:R0:W-:Y:S02]  /*0100*/  UTMACCTL.PF [UR4] ;  /* 0x00000000040079b9 */ /* 0x0001e40008040000 */
[----:B0-----:R-:W-:Y:S01]  /*0110*/  NOP ;  /* 0x0000000000007918 */ /* 0x001fe20000000000 */
.L_x_425:
[----:B------:R-:W-:Y:S05]  /*0120*/  BSYNC B0 ;  /* 0x0000000000007941 */ /* 0x000fea0003800000 */
.L_x_424:
[----:B------:R-:W-:Y:S01]  /*0130*/  VOTEU.ANY UP0, P0 ;  /* 0x00000000003f7886 */ /* 0x000fe20000000100 */
[----:B------:R-:W0:Y:S01]  /*0140*/  SHFL.IDX PT, R3, R3, RZ, 0x1f ;  /* 0x00001fff03037589 */ /* 0x000e2200000e0000 */
[----:B------:R-:W-:Y:S01]  /*0150*/  UMOV UR4, 0x80 ;  /* 0x0000008000047882 */ /* 0x000fe20000000000 */
[----:B------:R-:W-:Y:S01]  /*0160*/  UMOV UR7, 0x100 ;  /* 0x0000010000077882 */ /* 0x000fe20000000000 */
[----:B------:R-:W-:Y:S01]  /*0170*/  VOTEU.ANY UP1, P0 ;  /* 0x00000000003f7886 */ /* 0x000fe20000020100 */
[----:B------:R-:W1:Y:S01]  /*0180*/  @UP0 S2UR UR8, SR_CgaCtaId ;  /* 0x00000000000809c3 */ /* 0x000e620000008800 */
[----:B------:R-:W2:Y:S01]  /*0190*/  SHFL.IDX PT, R4, R2, RZ, 0x1f ;  /* 0x00001fff02047589 */ /* 0x000ea200000e0000 */
[----:B------:R-:W-:Y:S01]  /*01a0*/  @UP0 UMOV UR6, 0x400 ;  /* 0x0000040000060882 */ /* 0x000fe20000000000 */
[----:B------:R-:W-:-:S04]  /*01b0*/  @UP0 UIADD3 UR4, -UR4, 0x100000, URZ ;  /* 0x0010000004040890 */ /* 0x000fc8000fffe13f */
[----:B------:R-:W-:Y:S02]  /*01c0*/  @UP0 USHF.L.U32 UR5, UR4, 0xb, URZ ;  /* 0x0000000b04050899 */ /* 0x000fe4000800063f */
[----:B------:R-:W-:Y:S01]  /*01d0*/  @UP0 USHF.L.U32 UR4, UR4, 0x1, URZ ;  /* 0x0000000104040899 */ /* 0x000fe2000800063f */
[----:B------:R-:W-:Y:S01]  /*01e0*/  VOTEU.ANY UP2, P0 ;  /* 0x00000000003f7886 */ /* 0x000fe20000040100 */
[----:B0-----:R-:W-:Y:S01]  /*01f0*/  R2UR UR9, R3 ;  /* 0x00000000030972ca */ /* 0x001fe200000e0000 */
[----:B-1----:R-:W-:Y:S01]  /*0200*/  @UP0 ULEA UR8, UR8, UR6, 0x18 ;  /* 0x0000000608080291 */ /* 0x002fe2000f8ec03f */
[----:B--2---:R-:W-:Y:S01]  /*0210*/  ISETP.NE.AND P1, PT, R4, RZ, PT ;  /* 0x000000ff0400720c */ /* 0x004fe20003f25270 */
[----:B------:R-:W-:-:S04]  /*0220*/  @UP0 UIADD3 UR6, -UR7, 0x100000, URZ ;  /* 0x0010000007060890 */ /* 0x000fc8000fffe13f */
[----:B------:R-:W-:Y:S02]  /*0230*/  @UP0 USHF.L.U32 UR7, UR6, 0xb, URZ ;  /* 0x0000000b06070899 */ /* 0x000fe4000800063f */
[----:B------:R-:W-:-:S04]  /*0240*/  @UP0 USHF.L.U32 UR6, UR6, 0x1, URZ ;  /* 0x0000000106060899 */ /* 0x000fc8000800063f */
[----:B------:R-:W-:Y:S01]  /*0250*/  UISETP.NE.AND UP0, UPT, UR9, URZ, UPT ;  /* 0x0000003f0900728c */ /* 0x000fe2000bf05270 */
[----:B------:R-:W0:Y:S02]  /*0260*/  FENCE.VIEW.ASYNC.S ;  /* 0x00000000000073c6 */ /* 0x000e240000000000 */
[----:B0-----:R0:W1:Y:S05]  /*0270*/  @UP1 SYNCS.EXCH.64 URZ, [UR8+0x38800], UR4 ;  /* 0x03880004083f15b2 */ /* 0x00106a0008000100 */
[----:B------:R0:W2:Y:S01]  /*0280*/  @UP2 SYNCS.EXCH.64 URZ, [UR8+0x38820], UR6 ;  /* 0x03882006083f25b2 */ /* 0x0000a20008000100 */
        /* <DEDUP_REMOVED lines=14> */
[----:B0-----:R3:W4:Y:S08]  /*0370*/  SYNCS.EXCH.64 URZ, [UR8+0x38830], UR4 ;  /* 0x03883004083f75b2 */ /* 0x0017300008000100 */
[----:B------:R3:W0:Y:S01]  /*0380*/  SYNCS.EXCH.64 URZ, [UR8+0x38840], UR6 ;  /* 0x03884006083f75b2 */ /* 0x0006220008000100 */
[----:B------:R3:W0:Y:S01]  /*0390*/  SYNCS.EXCH.64 URZ, [UR8+0x38838], UR4 ;  /* 0x03883804083f75b2 */ /* 0x0006220008000100 */
[----:B------:R3:W0:Y:S02]  /*03a0*/  SYNCS.EXCH.64 URZ, [UR8+0x38848], UR6 ;  /* 0x03884806083f75b2 */ /* 0x0006240008000100 */
[----:B---3--:R-:W-:Y:S01]  /*03b0*/  NOP ;  /* 0x0000000000007918 */ /* 0x008fe20000000000 */
.L_x_426:
[----:B------:R-:W3:Y:S01]  /*03c0*/  SHFL.IDX PT, R3, R2, RZ, 0x1f ;  /* 0x00001fff02037589 */ /* 0x000ee200000e0000 */
[----:B------:R-:W-:Y:S01]  /*03d0*/  NOP ;  /* 0x0000000000007918 */ /* 0x000fe20000000000 */
[----:B---3--:R-:W-:-:S13]  /*03e0*/  ISETP.NE.AND P0, PT, R3, RZ, PT ;  /* 0x000000ff0300720c */ /* 0x008fda0003f05270 */
        /* <DEDUP_REMOVED lines=17> */
[----:B------:R3:W0:Y:S02]  /*0500*/  SYNCS.EXCH.64 URZ, [UR8+0x38868], UR6 ;  /* 0x03886806083f75b2 */ /* 0x0006240008000100 */
[----:B---3--:R-:W-:Y:S01]  /*0510*/  NOP ;  /* 0x0000000000007918 */ /* 0x008fe20000000000 */
.L_x_427:
[----:B------:R-:W3:Y:S01]  /*0520*/  SHFL.IDX PT, R3, R2, RZ, 0x1f ;  /* 0x00001fff02037589 */ /* 0x000ee200000e0000 */
[----:B------:R-:W-:Y:S01]  /*0530*/  NOP ;  /* 0x0000000000007918 */ /* 0x000fe20000000000 */
[----:B---3--:R-:W-:-:S13]  /*0540*/  ISETP.NE.AND P0, PT, R3, RZ, PT ;  /* 0x000000ff0300720c */ /* 0x008fda0003f05270 */
        /* <DEDUP_REMOVED lines=13> */
[----:B------:R3:W0:Y:S02]  /*0620*/  SYNCS.EXCH.64 URZ, [UR6+0x38888], UR4 ;  /* 0x03888804063f75b2 */ /* 0x0006240008000100 */
[----:B---3--:R-:W-:Y:S01]  /*0630*/  NOP ;  /* 0x0000000000007918 */ /* 0x008fe20000000000 */
.L_x_428:
        /* <DEDUP_REMOVED lines=22> */
.L_x_429:
        /* <DEDUP_REMOVED lines=22> */
.L_x_430:
[----:B------:R-:W-:Y:S01]  /*0900*/  PLOP3.LUT P0, PT, PT, PT, UP0, 0x80, 0x0 ;  /* 0x000000000000781c */ /* 0x000fe20003f0f008 */
[----:B------:R-:W-:Y:S01]  /*0910*/  UMOV UR60, 0x1 ;  /* 0x00000001003c7882 */ /* 0x000fe20000000000 */
[----:B------:R-:W-:Y:S01]  /*0920*/  NOP ;  /* 0x0000000000007918 */ /* 0x000fe20000000000 */
[----:B------:R-:W-:Y:S01]  /*0930*/  USEL UR60, UR60, 0x2, !UP0 ;  /* 0x000000023c3c7887 */ /* 0x000fe2000c000000 */
[----:B------:R-:W-:Y:S01]  /*0940*/  BSSY B9, `(.L_x_431) ;  /* 0x0002aad000097945 */ /* 0x000fe20003800000 */
[----:B012-4-:R-:W-:Y:S08]  /*0950*/  BAR.SYNC.DEFER_BLOCKING 0x0 ;  /* 0x0000000000007b1d */ /* 0x017ff00000010000 */
[----:B------:R-:W-:Y:S05]  /*0960*/  @!P0 BRA `(.L_x_432) ;  /* 0x0000023000288947 */ /* 0x000fea0003800000 */
.L_x_433:
[----:B------:R-:W-:-:S08]  /*0970*/  NOP ;  /* 0x0000000000007918 */ /* 0x000fd00000000000 */
[----:B------:R-:W0:Y:S02]  /*0980*/  USETMAXREG.TRY_ALLOC.CTAPOOL UP0, 0xe8 ;  /* 0x000000e8000079c8 */ /* 0x000e240008000600 */
[----:B0-----:R-:W-:-:S13]  /*0990*/  PLOP3.LUT P0, PT, PT, PT, UP0, 0x80, 0x0 ;  /* 0x000000000000781c */ /* 0x001fda0003f0f008 */
[----:B------:R-:W-:Y:S05]  /*09a0*/  @!P0 BRA `(.L_x_433) ;  /* 0xfffffffc00f08947 */ /* 0x000fea000383ffff */
[----:B------:R-:W0:Y:S08]  /*09b0*/  S2UR UR4, SR_CgaCtaId ;  /* 0x00000000000479c3 */ /* 0x000e300000008800 */
[----:B------:R-:W-:Y:S06]  /*09c0*/  BAR.ARV 0x8, 0x180 ;  /* 0x0206000000007b1d */ /* 0x000fec0000002000 */
[----:B------:R-:W-:-:S02]  /*09d0*/  MOV R23, 0x400 ;  /* 0x0000040000177802 */ /* 0x000fc40000000f00 */
[----:B------:R-:W-:Y:S01]  /*09e0*/  BAR.SYNC.DEFER_BLOCKING 0x5, 0x180 ;  /* 0x0146000000007b1d */ /* 0x000fe20000010000 */
[----:B0-----:R-:W-:-:S05]  /*09f0*/  IMAD.U32 R2, RZ, RZ, UR4 ;  /* 0x00000004ff027e24 */ /* 0x001fca000f8e00ff */
[----:B------:R-:W-:Y:S01]  /*0a00*/  ULDC UR4, c[0x0][0xc3c] ;  /* 0x00030f0000047ab9 */ /* 0x000fe20000000800 */
[----:B------:R-:W-:Y:S01]  /*0a10*/  LEA R23, R2, R23, 0x18 ;  /* 0x0000001702177211 */ /* 0x000fe200078ec0ff */
[----:B------:R-:W-:Y:S04]  /*0a20*/  STL [R1+0x60], R2 ;  /* 0x0000600201007387 */ /* 0x000fe80000100800 */
[----:B------:R-:W0:Y:S01]  /*0a30*/  LDS.128 R128, [R23+0x388d0] ;  /* 0x0388d00017807984 */ /* 0x000e220000000c00 */
[----:B------:R-:W-:Y:S06]  /*0a40*/  BAR.ARV 0x4, 0x180 ;  /* 0x0106000000007b1d */ /* 0x000fec0000002000 */
[----:B0-----:R-:W-:-:S13]  /*0a50*/  ISETP.GE.AND P0, PT, R131, UR4, PT ;  /* 0x0000000483007c0c */ /* 0x001fda000bf06270 */
[----:B------:R-:W-:Y:S05]  /*0a60*/  @P0 BRA `(.L_x_434) ;  /* 0x000002a800680947 */ /* 0x000fea0003800000 */
[----:B------:R-:W-:Y:S01]  /*0a70*/  VIADD R0, R0, 0xffffff80 ;  /* 0xffffff8000007836 */ /* 0x000fe20000000000 */
[----:B------:R-:W-:Y:S01]  /*0a80*/  R2UR UR4, R23 ;  /* 0x00000000170472ca */ /* 0x000fe200000e0000 */
[----:B------:R-:W-:Y:S01]  /*0a90*/  ULOP3.LUT UR5, UR60, 0x1, URZ, 0xfc, !UPT ;  /* 0x000000013c057892 */ /* 0x000fe2000f8efc3f */
[----:B------:R-:W-:Y:S02]  /*0aa0*/  IMAD.MOV.U32 R213, RZ, RZ, RZ ;  /* 0x000000ffffd57224 */ /* 0x000fe400078e00ff */
[----:B------:R-:W-:Y:S01]  /*0ab0*/  SHF.R.S32.HI R3, RZ, 0x1f, R0 ;  /* 0x0000001fff037819 */ /* 0x000fe20000011400 */
[----:B------:R-:W-:Y:S02]  /*0ac0*/  IMAD.MOV.U32 R225, RZ, RZ, RZ ;  /* 0x000000ffffe17224 */ /* 0x000fe400078e00ff */
[----:B------:R-:W-:Y:S01]  /*0ad0*/  IMAD.MOV.U32 R229, RZ, RZ, RZ ;  /* 0x000000ffffe57224 */ /* 0x000fe200078e00ff */
[CC--:B------:R-:W-:Y:S01]  /*0ae0*/  LEA.HI R2, R3.reuse, R0.reuse, RZ, 0x7 ;  /* 0x0000000003027211 */ /* 0x0c0fe200078f38ff */
[----:B------:R-:W-:Y:S01]  /*0af0*/  IMAD.MOV.U32 R226, RZ, RZ, RZ ;  /* 0x000000ffffe27224 */ /* 0x000fe200078e00ff */
[----:B------:R-:W-:-:S02]  /*0b00*/  LEA.HI R224, R3, R0, RZ, 0x3 ;  /* 0x0000000003e07211 */ /* 0x000fc400078f18ff */
[----:B------:R-:W-:Y:S01]  /*0b10*/  LOP3.LUT R5, R2, 0xffffff80, RZ, 0xc0, !PT ;  /* 0xffffff8002057812 */ /* 0x000fe200078ec0ff */
[----:B------:R-:W-:Y:S01]  /*0b20*/  UIADD3 UR4, UR4, 0x14400, URZ ;  /* 0x0001440004047890 */ /* 0x000fe2000fffe03f */
[CC--:B------:R-:W-:Y:S02]  /*0b30*/  LEA.HI R4, R3.reuse, R0.reuse, RZ, 0x4 ;  /* 0x0000000003047211 */ /* 0x0c0fe400078f20ff */
[CC--:B------:R-:W-:Y:S01]  /*0b40*/  LEA.HI R8, R3.reuse, R0.reuse, RZ, 0x6 ;  /* 0x0000000003087211 */ /* 0x0c0fe200078f30ff */
[----:B------:R-:W-:Y:S01]  /*0b50*/  IMAD.IADD R14, R0, 0x1, -R5 ;  /* 0x00000001000e7824 */ /* 0x000fe200078e0a05 */
[CC--:B------:R-:W-:Y:S02]  /*0b60*/  LEA.HI R5, R3.reuse, R0.reuse, RZ, 0x5 ;  /* 0x0000000003057211 */ /* 0x0c0fe400078f28ff */
[----:B------:R-:W-:Y:S01]  /*0b70*/  LEA.HI R13, R3, R0, RZ, 0x2 ;  /* 0x00000000030d7211 */ /* 0x000fe200078f10ff */
[----:B------:R-:W-:Y:S01]  /*0b80*/  IMAD.SHL.U32 R8, R8, 0x8, RZ ;  /* 0x0000000808087824 */ /* 0x000fe200078e00ff */
[----:B------:R-:W-:Y:S01]  /*0b90*/  SHF.R.S32.HI R9, RZ, 0x1f, R14 ;  /* 0x0000001fff097819 */ /* 0x000fe2000001140e */
[----:B------:R-:W-:Y:S01]  /*0ba0*/  IMAD.SHL.U32 R6, R5, 0x20, RZ ;  /* 0x0000002005067824 */ /* 0x000fe200078e00ff */
[----:B------:R-:W-:Y:S01]  /*0bb0*/  LOP3.LUT R7, R224, 0xfffffff8, RZ, 0xc0, !PT ;  /* 0xfffffff8e0077812 */ /* 0x000fe200078ec0ff */
[----:B------:R-:W-:Y:S01]  /*0bc0*/  STL [R1+0x110], R14 ;  /* 0x0001100e01007387 */ /* 0x000fe20000100800 */
[----:B------:R-:W-:-:S02]  /*0bd0*/  LEA.HI R10, R9, R14, RZ, 0x2 ;  /* 0x0000000e090a7211 */ /* 0x000fc400078f10ff */
[----:B------:R-:W-:Y:S01]  /*0be0*/  LOP3.LUT R3, R4, 0x3fffff0, RZ, 0xc0, !PT ;  /* 0x03fffff004037812 */ /* 0x000fe200078ec0ff */
[C---:B------:R-:W-:Y:S01]  /*0bf0*/  IMAD.IADD R216, R0.reuse, 0x1, -R7 ;  /* 0x0000000100d87824 */ /* 0x040fe200078e0a07 */
[--C-:B------:R-:W-:Y:S02]  /*0c00*/  SHF.R.S32.HI R11, RZ, 0x2, R10.reuse ;  /* 0x00000002ff0b7819 */ /* 0x100fe4000001140a */
[----:B------:R-:W-:Y:S01]  /*0c10*/  SHF.R.S32.HI R12, RZ, 0x1f, R10 ;  /* 0x0000001fff0c7819 */ /* 0x000fe2000001140a */
[----:B------:R-:W-:Y:S01]  /*0c20*/  IMAD.IADD R5, R0, 0x1, -R3 ;  /* 0x0000000100057824 */ /* 0x000fe200078e0a03 */
[----:B------:R-:W-:Y:S01]  /*0c30*/  SHF.R.S32.HI R7, RZ, 0x4, R4 ;  /* 0x00000004ff077819 */ /* 0x000fe20000011404 */
[C---:B------:R-:W-:Y:S01]  /*0c40*/  IMAD.SHL.U32 R16, R216.reuse, 0x8, RZ ;  /* 0x00000008d8107824 */ /* 0x040fe200078e00ff */
[----:B------:R-:W-:Y:S01]  /*0c50*/  LOP3.LUT R13, R13, 0xfffffffc, RZ, 0xc0, !PT ;  /* 0xfffffffc0d0d7812 */ /* 0x000fe200078ec0ff */
[----:B------:R-:W-:Y:S01]  /*0c60*/  IMAD.SHL.U32 R216, R216, 0x4, RZ ;  /* 0x00000004d8d87824 */ /* 0x000fe200078e00ff */
[----:B------:R-:W-:Y:S01]  /*0c70*/  LEA.HI R12, R12, R11, RZ, 0x3 ;  /* 0x0000000b0c0c7211 */ /* 0x000fe200078f18ff */
[----:B------:R-:W-:Y:S01]  /*0c80*/  VIADD R19, R16, 0x80 ;  /* 0x0000008010137836 */ /* 0x000fe20000000000 */
[----:B------:R-:W-:Y:S01]  /*0c90*/  SHF.R.S32.HI R3, RZ, 0x7, R2 ;  /* 0x00000007ff037819 */ /* 0x000fe20000011402 */
[----:B------:R-:W-:Y:S01]  /*0ca0*/  IMAD.IADD R13, R0, 0x1, -R13 ;  /* 0x00000001000d7824 */ /* 0x000fe200078e0a0d */
[----:B------:R-:W-:Y:S01]  /*0cb0*/  LEA.HI R4, R4, R7, RZ, 0x1 ;  /* 0x0000000704047211 */ /* 0x000fe200078f08ff */
[----:B------:R-:W-:Y:S01]  /*0cc0*/  VIADD R220, R216, 0x40 ;  /* 0x00000040d8dc7836 */ /* 0x000fe20000000000 */
[----:B------:R-:W-:Y:S01]  /*0cd0*/  LOP3.LUT R12, R12, 0xfffffff8, RZ, 0xc0, !PT ;  /* 0xfffffff80c0c7812 */ /* 0x000fe200078ec0ff */
[----:B------:R-:W-:Y:S01]  /*0ce0*/  VIADD R22, R16, 0xc0 ;  /* 0x000000c010167836 */ /* 0x000fe20000000000 */
[----:B------:R-:W-:Y:S01]  /*0cf0*/  LEA.HI R2, R2, R3, RZ, 0x1 ;  /* 0x0000000302027211 */ /* 0x000fe200078f08ff */
[----:B------:R-:W-:Y:S01]  /*0d00*/  IMAD.IADD R214, R216, 0x1, R220 ;  /* 0x00000001d8d67824 */ /* 0x000fe200078e02dc */
[----:B------:R-:W-:Y:S01]  /*0d10*/  LEA.HI R9, R9, R14, RZ, 0x5 ;  /* 0x0000000e09097211 */ /* 0x000fe200078f28ff */
[----:B------:R-:W-:Y:S01]  /*0d20*/  IMAD.IADD R12, R11, 0x1, -R12 ;  /* 0x000000010b0c7824 */ /* 0x000fe200078e0a0c */
[----:B------:R-:W-:Y:S01]  /*0d30*/  LOP3.LUT R6, R6, 0xfffffc00, RZ, 0xc0, !PT ;  /* 0xfffffc0006067812 */ /* 0x000fe200078ec0ff */
[----:B------:R-:W-:Y:S01]  /*0d40*/  VIADD R221, R216, 0x20 ;  /* 0x00000020d8dd7836 */ /* 0x000fe20000000000 */
[----:B------:R-:W-:Y:S01]  /*0d50*/  LOP3.LUT R4, R4, 0x1ffffffe, RZ, 0xc0, !PT ;  /* 0x1ffffffe04047812 */ /* 0x000fe200078ec0ff */
[----:B------:R-:W-:Y:S01]  /*0d60*/  VIADD R222, R216, 0x60 ;  /* 0x00000060d8de7836 */ /* 0x000fe20000000000 */
[----:B------:R-:W-:Y:S01]  /*0d70*/  LOP3.LUT R2, R2, 0x3fffffe, RZ, 0xc0, !PT ;  /* 0x03fffffe02027812 */ /* 0x000fe200078ec0ff */
[----:B------:R-:W-:Y:S01]  /*0d80*/  IMAD R5, R5, 0x40, R6 ;  /* 0x0000004005057824 */ /* 0x000fe200078e0206 */
[----:B------:R-:W-:Y:S01]  /*0d90*/  SHF.R.S32.HI R9, RZ, 0x5, R9 ;  /* 0x00000005ff097819 */ /* 0x000fe20000011409 */
[----:B------:R-:W-:Y:S01]  /*0da0*/  IMAD.IADD R4, R7, 0x1, -R4 ;  /* 0x0000000107047824 */ /* 0x000fe200078e0a04 */
[----:B------:R-:W-:Y:S01]  /*0db0*/  LEA.HI R0, R13, R13, RZ, 0x1 ;  /* 0x0000000d0d007211 */ /* 0x000fe200078f08ff */
[----:B------:R-:W-:Y:S01]  /*0dc0*/  IMAD.IADD R2, R3, 0x1, -R2 ;  /* 0x0000000103027824 */ /* 0x000fe200078e0a02 */
[----:B------:R-:W-:Y:S01]  /*0dd0*/  SHF.R.S32.HI R224, RZ, 0x3, R224 ;  /* 0x00000003ffe07819 */ /* 0x000fe200000114e0 */
[----:B------:R-:W-:Y:S01]  /*0de0*/  IMAD R9, R9, 0x10, R12 ;  /* 0x0000001009097824 */ /* 0x000fe200078e020c */
[----:B------:R-:W-:Y:S01]  /*0df0*/  LOP3.LUT R0, R0, 0x1ffffffe, RZ, 0xc0, !PT ;  /* 0x1ffffffe00007812 */ /* 0x000fe200078ec0ff */
[----:B------:R-:W-:Y:S01]  /*0e00*/  IMAD R3, R4, 0x8, R5 ;  /* 0x0000000804037824 */ /* 0x000fe200078e0205 */
[----:B------:R-:W-:Y:S01]  /*0e10*/  LOP3.LUT R10, R10, 0x7ffffffc, RZ, 0xc0, !PT ;  /* 0x7ffffffc0a0a7812 */ /* 0x000fe200078ec0ff */
[----:B------:R-:W-:Y:S01]  /*0e20*/  IMAD R6, R2, 0x40, R9 ;  /* 0x0000004002067824 */ /* 0x000fe200078e0209 */
[----:B------:R-:W-:Y:S01]  /*0e30*/  LOP3.LUT R9, R8, 0xfffffe00, RZ, 0xc0, !PT ;  /* 0xfffffe0008097812 */ /* 0x000fe200078ec0ff */
[----:B------:R-:W-:Y:S01]  /*0e40*/  IMAD.IADD R13, R13, 0x1, -R0 ;  /* 0x000000010d0d7824 */ /* 0x000fe200078e0a00 */
[----:B------:R0:W-:Y:S01]  /*0e50*/  STL [R1+0x198], R3 ;  /* 0x0001980301007387 */ /* 0x0001e20000100800 */
[----:B------:R-:W-:Y:S01]  /*0e60*/  IMAD.U32 R0, RZ, RZ, UR5 ;  /* 0x00000005ff007e24 */ /* 0x000fe2000f8e00ff */
[C---:B------:R-:W-:Y:S01]  /*0e70*/  SHF.L.U32 R0, R224.reuse, 0x6, RZ ;  /* 0x00000006e0007819 */ /* 0x040fe200000006ff */
[----:B------:R-:W-:Y:S01]  /*0e80*/  IMAD.U32 R2, RZ, RZ, UR4 ;  /* 0x00000004ff027e24 */ /* 0x000fe2000f8e00ff */
[----:B------:R-:W-:Y:S01]  /*0e90*/  STL [R1+0x190], R6 ;  /* 0x0001900601007387 */ /* 0x000fe20000100800 */
[----:B------:R-:W-:Y:S01]  /*0ea0*/  VIADD R7, R224, 0x20 ;  /* 0x00000020e0077836 */ /* 0x000fe20000000000 */
[----:B------:R-:W-:Y:S01]  /*0eb0*/  LOP3.LUT R8, R0, 0x1c0, RZ, 0xc0, !PT ;  /* 0x000001c000087812 */ /* 0x000fe200078ec0ff */
[----:B------:R-:W-:Y:S01]  /*0ec0*/  VIADD R5, R224, 0x40 ;  /* 0x00000040e0057836 */ /* 0x000fe20000000000 */
[----:B------:R-:W-:Y:S01]  /*0ed0*/  STL [R1+0x80], RZ ;  /* 0x000080ff01007387 */ /* 0x000fe20000100800 */
[----:B------:R-:W-:Y:S01]  /*0ee0*/  IMAD.SHL.U32 R0, R7, 0x40, RZ ;  /* 0x0000004007007824 */ /* 0x000fe200078e00ff */
[----:B------:R-:W-:Y:S01]  /*0ef0*/  SHF.R.S32.HI R17, RZ, 0x1f, R16 ;  /* 0x0000001fff117819 */ /* 0x000fe20000011410 */
[----:B0-----:R-:W-:Y:S01]  /*0f00*/  IMAD.SHL.U32 R3, R5, 0x40, RZ ;  /* 0x0000004005037824 */ /* 0x001fe200078e00ff */
[----:B------:R-:W-:Y:S01]  /*0f10*/  STL [R1+0x5c], R9 ;  /* 0x00005c0901007387 */ /* 0x000fe20000100800 */
[----:B------:R-:W-:Y:S01]  /*0f20*/  SHF.R.S32.HI R4, RZ, 0x1f, R5 ;  /* 0x0000001fff047819 */ /* 0x000fe20000011405 */
[----:B------:R-:W-:Y:S01]  /*0f30*/  IMAD.IADD R10, R14, 0x1, -R10 ;  /* 0x000000010e0a7824 */ /* 0x000fe200078e0a0a */
[----:B------:R-:W-:Y:S01]  /*0f40*/  SHF.R.S32.HI R219, RZ, 0x1f, R19 ;  /* 0x0000001fffdb7819 */ /* 0x000fe20000011413 */
[----:B------:R0:W-:Y:S01]  /*0f50*/  STL [R1+0x6c], R2 ;  /* 0x00006c0201007387 */ /* 0x0001e20000100800 */
[----:B------:R-:W-:-:S02]  /*0f60*/  LEA.HI R4, R4, R5, RZ, 0x3 ;  /* 0x0000000504047211 */ /* 0x000fc400078f18ff */
[----:B------:R-:W-:Y:S02]  /*0f70*/  LOP3.LUT R5, R3, 0x1c0, RZ, 0xc0, !PT ;  /* 0x000001c003057812 */ /* 0x000fe400078ec0ff */
[----:B------:R-:W-:Y:S01]  /*0f80*/  SHF.R.U32.HI R3, RZ, 0x3, R8 ;  /* 0x00000003ff037819 */ /* 0x000fe20000011608 */
[----:B------:R-:W-:Y:S01]  /*0f90*/  IMAD.SHL.U32 R4, R4, 0x40, RZ ;  /* 0x0000004004047824 */ /* 0x000fe200078e00ff */
[----:B------:R-:W-:Y:S02]  /*0fa0*/  SHF.R.U32.HI R5, RZ, 0x3, R5 ;  /* 0x00000003ff057819 */ /* 0x000fe40000011605 */
[----:B------:R-:W-:Y:S02]  /*0fb0*/  SHF.R.S32.HI R218, RZ, 0x1f, R22 ;  /* 0x0000001fffda7819 */ /* 0x000fe40000011416 */
[----:B0-----:R-:W-:-:S04]  /*0fc0*/  SHF.R.S32.HI R2, RZ, 0x1f, R7 ;  /* 0x0000001fff027819 */ /* 0x001fc80000011407 */
[----:B------:R-:W-:Y:S02]  /*0fd0*/  LEA.HI R2, R2, R7, RZ, 0x3 ;  /* 0x0000000702027211 */ /* 0x000fe400078f18ff */
[----:B------:R-:W-:Y:S02]  /*0fe0*/  LOP3.LUT R7, R0, 0x1c0, RZ, 0xc0, !PT ;  /* 0x000001c000077812 */ /* 0x000fe400078ec0ff */
[----:B------:R-:W-:Y:S01]  /*0ff0*/  LOP3.LUT R0, R8, 0x38, R16, 0xf8, !PT ;  /* 0x0000003808007812 */ /* 0x000fe200078ef810 */
[----:B------:R-:W-:-:S03]  /*1000*/  IMAD.SHL.U32 R2, R2, 0x40, RZ ;  /* 0x0000004002027824 */ /* 0x000fc600078e00ff */
[----:B------:R-:W-:Y:S02]  /*1010*/  LOP3.LUT R0, R9, R0, R3, 0xf6, !PT ;  /* 0x0000000009007212 */ /* 0x000fe400078ef603 */
[----:B------:R-:W-:Y:S02]  /*1020*/  LOP3.LUT R5, R2, 0xfffffe00, RZ, 0xc0, !PT ;  /* 0xfffffe0002057812 */ /* 0x000fe400078ec0ff */
[----:B------:R-:W-:Y:S01]  /*1030*/  LOP3.LUT R2, R4, 0xfffffe00, RZ, 0xc0, !PT ;  /* 0xfffffe0004027812 */ /* 0x000fe200078ec0ff */
[----:B------:R0:W-:Y:S01]  /*1040*/  STL [R1+0x68], R0 ;  /* 0x0000680001007387 */ /* 0x0001e20000100800 */
[----:B------:R-:W-:-:S03]  /*1050*/  SHF.R.S32.HI R3, RZ, 0x1f, R214 ;  /* 0x0000001fff037819 */ /* 0x000fc600000114d6 */
[----:B------:R-:W-:Y:S01]  /*1060*/  STL [R1+0x58], R5 ;  /* 0x0000580501007387 */ /* 0x000fe20000100800 */
[----:B------:R-:W-:-:S04]  /*1070*/  LEA.HI R3, R3, R214, RZ, 0x3 ;  /* 0x000000d603037211 */ /* 0x000fc800078f18ff */
[----:B------:R-:W-:Y:S02]  /*1080*/  LOP3.LUT R212, R3, 0xfffffff8, RZ, 0xc0, !PT ;  /* 0xfffffff803d47812 */ /* 0x000fe400078ec0ff */
[----:B0-----:R-:W-:Y:S01]  /*1090*/  SHF.R.U32.HI R0, RZ, 0x3, R7 ;  /* 0x00000003ff007819 */ /* 0x001fe20000011607 */
[----:B------:R-:W-:Y:S01]  /*10a0*/  IMAD.SHL.U32 R0, R10, 0x2, RZ ;  /* 0x000000020a007824 */ /* 0x000fe200078e00ff */
[----:B------:R-:W-:-:S03]  /*10b0*/  SHF.R.S32.HI R215, RZ, 0x1f, R212 ;  /* 0x0000001fffd77819 */ /* 0x000fc600000114d4 */
[C---:B------:R-:W-:Y:S01]  /*10c0*/  VIADD R40, R0.reuse, 0x8 ;  /* 0x0000000800287836 */ /* 0x040fe20000000000 */
[----:B------:R-:W-:Y:S01]  /*10d0*/  STL [R1+0x8c], R0 ;  /* 0x00008c0001007387 */ /* 0x000fe20000100800 */
[C---:B------:R-:W-:Y:S01]  /*10e0*/  VIADD R39, R0.reuse, 0x10 ;  /* 0x0000001000277836 */ /* 0x040fe20000000000 */
[C---:B------:R-:W-:Y:S01]  /*10f0*/  IADD3 R31, R0.reuse, 0x50, RZ ;  /* 0x00000050001f7810 */ /* 0x040fe20007ffe0ff */
[C---:B------:R-:W-:Y:S01]  /*1100*/  VIADD R38, R0.reuse, 0x18 ;  /* 0x0000001800267836 */ /* 0x040fe20000000000 */
[----:B------:R-:W-:Y:S01]  /*1110*/  STL [R1+0x54], R2 ;  /* 0x0000540201007387 */ /* 0x000fe20000100800 */
[C---:B------:R-:W-:Y:S01]  /*1120*/  VIADD R37, R0.reuse, 0x20 ;  /* 0x0000002000257836 */ /* 0x040fe20000000000 */
[----:B------:R-:W-:Y:S01]  /*1130*/  SHF.R.S32.HI R3, RZ, 0x1f, R40 ;  /* 0x0000001fff037819 */ /* 0x000fe20000011428 */
[C---:B------:R-:W-:Y:S01]  /*1140*/  VIADD R36, R0.reuse, 0x28 ;  /* 0x0000002800247836 */ /* 0x040fe20000000000 */
[----:B------:R-:W-:Y:S01]  /*1150*/  STL [R1+0x108], R40 ;  /* 0x0001082801007387 */ /* 0x000fe20000100800 */
[C---:B------:R-:W-:Y:S01]  /*1160*/  VIADD R35, R0.reuse, 0x30 ;  /* 0x0000003000237836 */ /* 0x040fe20000000000 */
[----:B------:R-:W-:Y:S01]  /*1170*/  SHF.R.S32.HI R4, RZ, 0x1f, R39 ;  /* 0x0000001fff047819 */ /* 0x000fe20000011427 */
[C---:B------:R-:W-:Y:S01]  /*1180*/  VIADD R34, R0.reuse, 0x38 ;  /* 0x0000003800227836 */ /* 0x040fe20000000000 */
[----:B------:R-:W-:Y:S01]  /*1190*/  STL [R1+0x104], R39 ;  /* 0x0001042701007387 */ /* 0x000fe20000100800 */
[----:B------:R-:W-:-:S02]  /*11a0*/  VIADD R33, R0, 0x40 ;  /* 0x0000004000217836 */ /* 0x000fc40000000000 */
[C---:B------:R-:W-:Y:S01]  /*11b0*/  VIADD R32, R0.reuse, 0x48 ;  /* 0x0000004800207836 */ /* 0x040fe20000000000 */
[----:B------:R-:W-:Y:S01]  /*11c0*/  STL [R1+0x100], R38 ;  /* 0x0001002601007387 */ /* 0x000fe20000100800 */
[C---:B------:R-:W-:Y:S02]  /*11d0*/  VIADD R30, R0.reuse, 0x58 ;  /* 0x00000058001e7836 */ /* 0x040fe40000000000 */
[C---:B------:R-:W-:Y:S01]  /*11e0*/  VIADD R29, R0.reuse, 0x60 ;  /* 0x00000060001d7836 */ /* 0x040fe20000000000 */
[----:B------:R0:W-:Y:S01]  /*11f0*/  STL [R1+0xfc], R37 ;  /* 0x0000fc2501007387 */ /* 0x0001e20000100800 */
[C---:B------:R-:W-:Y:S02]  /*1200*/  VIADD R28, R0.reuse, 0x68 ;  /* 0x00000068001c7836 */ /* 0x040fe40000000000 */
[C---:B------:R-:W-:Y:S01]  /*1210*/  VIADD R27, R0.reuse, 0x70 ;  /* 0x00000070001b7836 */ /* 0x040fe20000000000 */
[----:B------:R-:W-:Y:S01]  /*1220*/  STL [R1+0xf8], R36 ;  /* 0x0000f82401007387 */ /* 0x000fe20000100800 */
[----:B------:R-:W-:-:S02]  /*1230*/  VIADD R26, R0, 0x78 ;  /* 0x00000078001a7836 */ /* 0x000fc40000000000 */
[C---:B------:R-:W-:Y:S01]  /*1240*/  VIADD R25, R0.reuse, 0x80 ;  /* 0x0000008000197836 */ /* 0x040fe20000000000 */
[----:B------:R-:W-:Y:S01]  /*1250*/  STL [R1+0xf4], R35 ;  /* 0x0000f42301007387 */ /* 0x000fe20000100800 */
[C---:B------:R-:W-:Y:S01]  /*1260*/  VIADD R24, R0.reuse, 0x88 ;  /* 0x0000008800187836 */ /* 0x040fe20000000000 */
[----:B0-----:R-:W-:Y:S01]  /*1270*/  SHF.R.S32.HI R37, RZ, 0x1f, R37 ;  /* 0x0000001fff257819 */ /* 0x001fe20000011425 */
        /* <DEDUP_REMOVED lines=22> */
[----:B------:R-:W-:-:S03]  /*13e0*/  VIADD R0, R0, 0xf8 ;  /* 0x000000f800007836 */ /* 0x000fc60000000000 */
[----:B------:R-:W-:Y:S04]  /*13f0*/  STL [R1+0xd4], R27 ;  /* 0x0000d41b01007387 */ /* 0x000fe80000100800 */
[----:B------:R-:W-:Y:S01]  /*1400*/  STL [R1+0xd0], R26 ;  /* 0x0000d01a01007387 */ /* 0x000fe20000100800 */
[----:B0-----:R-:W-:-:S03]  /*1410*/  SHF.R.S32.HI R28, RZ, 0x1f, R28 ;  /* 0x0000001fff1c7819 */ /* 0x001fc6000001141c */
[----:B------:R0:W-:Y:S04]  /*1420*/  STL [R1+0xcc], R25 ;  /* 0x0000cc1901007387 */ /* 0x0001e80000100800 */
        /* <DEDUP_REMOVED lines=21> */
[----:B------:R1:W-:Y:S01]  /*1580*/  STL [R1+0x188], R4 ;  /* 0x0001880401007387 */ /* 0x0003e20000100800 */
[----:B0-----:R-:W-:-:S05]  /*1590*/  SHF.R.S32.HI R3, RZ, 0x1f, R38 ;  /* 0x0000001fff037819 */ /* 0x001fca0000011426 */
[----:B------:R0:W-:Y:S01]  /*15a0*/  STL [R1+0x184], R3 ;  /* 0x0001840301007387 */ /* 0x0001e20000100800 */
[----:B-1----:R-:W-:-:S03]  /*15b0*/  SHF.R.S32.HI R4, RZ, 0x1f, R36 ;  /* 0x0000001fff047819 */ /* 0x002fc60000011424 */
        /* <DEDUP_REMOVED lines=40> */
[----:B------:R1:W-:Y:S04]  /*1840*/  STL [R1+0x120], R7 ;  /* 0x0001200701007387 */ /* 0x0003e80000100800 */
[----:B------:R1:W-:Y:S01]  /*1850*/  STL [R1+0x11c], R4 ;  /* 0x00011c0401007387 */ /* 0x0003e20000100800 */
[----:B0-----:R-:W-:Y:S02]  /*1860*/  SHF.R.S32.HI R3, RZ, 0x1f, R2 ;  /* 0x0000001fff037819 */ /* 0x001fe40000011402 */
[----:B------:R-:W-:Y:S01]  /*1870*/  SHF.R.S32.HI R2, RZ, 0x1f, R0 ;  /* 0x0000001fff027819 */ /* 0x000fe20000011400 */
[----:B------:R-:W-:Y:S02]  /*1880*/  IMAD R0, R13, 0x8, R6 ;  /* 0x000000080d007824 */ /* 0x000fe400078e0206 */
[----:B------:R1:W-:Y:S04]  /*1890*/  STL [R1+0x118], R3 ;  /* 0x0001180301007387 */ /* 0x0003e80000100800 */
[----:B------:R1:W-:Y:S04]  /*18a0*/  STL [R1+0x194], R0 ;  /* 0x0001940001007387 */ /* 0x0003e80000100800 */
[----:B------:R1:W-:Y:S02]  /*18b0*/  STL [R1+0x114], R2 ;  /* 0x0001140201007387 */ /* 0x0003e40000100800 */
.L_x_679:
[----:B01-34-:R-:W0:Y:S01]  /*18c0*/  LDC.64 R2, c[0x0][0xc88] ;  /* 0x00032200ff027b82 */ /* 0x01be220000000a00 */
[----:B------:R-:W-:Y:S01]  /*18d0*/  ULDC.64 UR10, c[0x0][0x208] ;  /* 0x00008200000a7ab9 */ /* 0x000fe20000000a00 */
[----:B------:R-:W-:Y:S01]  /*18e0*/  ULDC.64 UR4, c[0x0][0xa28] ;  /* 0x00028a0000047ab9 */ /* 0x000fe20000000a00 */
[----:B------:R-:W-:Y:S01]  /*18f0*/  ULDC.64 UR8, c[0x0][0xa18] ;  /* 0x0002860000087ab9 */ /* 0x000fe20000000a00 */
[----:B------:R-:W-:Y:S01]  /*1900*/  ULDC.64 UR6, c[0x0][0xa08] ;  /* 0x0002820000067ab9 */ /* 0x000fe20000000a00 */
[----:B0-----:R-:W-:-:S05]  /*1910*/  IMAD.WIDE R2, R131, 0x4, R2 ;  /* 0x0000000483027825 */ /* 0x001fca00078e0202 */
[----:B--2---:R-:W2:Y:S01]  /*1920*/  LDG.E R26, desc[UR10][R2.64] ;  /* 0x0000000a021a7981 */ /* 0x004ea2000c1e1900 */
[----:B------:R-:W-:Y:S01]  /*1930*/  ISETP.NE.U32.AND P2, PT, RZ, UR4, PT ;  /* 0x00000004ff007c0c */ /* 0x000fe2000bf45070 */
[----:B------:R-:W-:Y:S01]  /*1940*/  IMAD.MOV.U32 R8, RZ, RZ, RZ ;  /* 0x000000ffff087224 */ /* 0x000fe200078e00ff */
[----:B------:R-:W-:Y:S02]  /*1950*/  ISETP.NE.U32.AND P1, PT, RZ, UR8, PT ;  /* 0x00000008ff007c0c */ /* 0x000fe4000bf25070 */
[----:B------:R-:W-:Y:S02]  /*1960*/  ISETP.NE.AND.EX P2, PT, RZ, UR5, PT, P2 ;  /* 0x00000005ff007c0c */ /* 0x000fe4000bf45320 */
[----:B------:R-:W-:Y:S02]  /*1970*/  ISETP.NE.AND.EX P1, PT, RZ, UR9, PT, P1 ;  /* 0x00000009ff007c0c */ /* 0x000fe4000bf25310 */
[----:B------:R-:W-:Y:S02]  /*1980*/  ISETP.NE.U32.AND P0, PT, RZ, UR6, PT ;  /* 0x00000006ff007c0c */ /* 0x000fe4000bf05070 */
[----:B------:R-:W-:-:S02]  /*1990*/  MOV R114, RZ ;  /* 0x000000ff00727202 */ /* 0x000fc40000000f00 */
[----:B------:R-:W-:Y:S02]  /*19a0*/  ISETP.NE.AND.EX P0, PT, RZ, UR7, PT, P0 ;  /* 0x00000007ff007c0c */ /* 0x000fe4000bf05300 */
[C---:B------:R-:W-:Y:S02]  /*19b0*/  LOP3.LUT R6, R130.reuse, 0xff000000, RZ, 0xc0, !PT ;  /* 0xff00000082067812 */ /* 0x040fe400078ec0ff */
[----:B-----5:R-:W-:Y:S02]  /*19c0*/  LOP3.LUT R223, R130, 0xffff, RZ, 0xc0, !PT ;  /* 0x0000ffff82df7812 */ /* 0x020fe400078ec0ff */
[----:B--2---:R-:W-:Y:S01]  /*19d0*/  SHF.R.S32.HI R0, RZ, 0x1f, R26 ;  /* 0x0000001fff007819 */ /* 0x004fe2000001141a */
[C---:B------:R-:W-:Y:S01]  /*19e0*/  IMAD.SHL.U32 R28, R26.reuse, 0x4, RZ ;  /* 0x000000041a1c7824 */ /* 0x040fe200078e00ff */
[----:B------:R-:W-:Y:S01]  /*19f0*/  STL [R1+0x74], R26 ;  /* 0x0000741a01007387 */ /* 0x000fe20000100800 */
[C---:B------:R-:W-:Y:S02]  /*1a00*/  @P2 LEA R4, P3, R26.reuse, UR4, 0x2 ;  /* 0x000000041a042c11 */ /* 0x040fe4000f8610ff */
[C-C-:B------:R-:W-:Y:S01]  /*1a10*/  SHF.L.U64.HI R27, R26.reuse, 0x2, R0.reuse ;  /* 0x000000021a1b7819 */ /* 0x140fe20000010200 */
[----:B------:R0:W-:Y:S01]  /*1a20*/  STL [R1+0x10c], R0 ;  /* 0x00010c0001007387 */ /* 0x0001e20000100800 */
[----:B------:R-:W-:Y:S01]  /*1a30*/  ULDC UR4, c[0x0][0x288] ;  /* 0x0000a20000047ab9 */ /* 0x000fe20000000800 */
[----:B------:R-:W-:-:S02]  /*1a40*/  @P2 LEA.HI.X R5, R26, UR5, R0, 0x2, P3 ;  /* 0x000000051a052c11 */ /* 0x000fc400098f1400 */
[----:B------:R1:W-:Y:S01]  /*1a50*/  STL [R1+0x78], R28 ;  /* 0x0000781c01007387 */ /* 0x0003e20000100800 */
[----:B------:R-:W-:Y:S01]  /*1a60*/  IMAD.U32 R131, RZ, RZ, UR4 ;  /* 0x00000004ff837e24 */ /* 0x000fe2000f8e00ff */
[----:B------:R-:W-:Y:S01]  /*1a70*/  ULDC.64 UR4, c[0x0][0x418] ;  /* 0x0001060000047ab9 */ /* 0x000fe20000000a00 */
[----:B------:R-:W-:Y:S01]  /*1a80*/  IADD3 R2, P4, R28, UR6, RZ ;  /* 0x000000061c027c10 */ /* 0x000fe2000ff9e0ff */
[----:B------:R1:W-:Y:S01]  /*1a90*/  STL [R1+0x7c], R27 ;  /* 0x00007c1b01007387 */ /* 0x0003e20000100800 */
[----:B------:R-:W-:Y:S02]  /*1aa0*/  UISETP.NE.U32.AND UP0, UPT, UR4, URZ, UPT ;  /* 0x0000003f0400728c */ /* 0x000fe4000bf05070 */
[----:B------:R-:W-:Y:S01]  /*1ab0*/  IADD3.X R3, R27, UR7, RZ, P4, !PT ;  /* 0x000000071b037c10 */ /* 0x000fe2000a7fe4ff */
[----:B------:R1:W-:Y:S01]  /*1ac0*/  STL [R1+0x84], R129 ;  /* 0x0000848101007387 */ /* 0x0003e20000100800 */
[----:B------:R-:W-:Y:S01]  /*1ad0*/  UISETP.NE.AND.EX UP0, UPT, UR5, URZ, UPT, UP0 ;  /* 0x0000003f0500728c */ /* 0x000fe2000bf05300 */
[----:B------:R-:W-:-:S02]  /*1ae0*/  ULDC UR4, c[0x0][0x424] ;  /* 0x0001090000047ab9 */ /* 0x000fc40000000800 */
[----:B------:R2:W5:Y:S01]  /*1af0*/  @P2 LDG.E R8, desc[UR10][R4.64] ;  /* 0x0000000a04082981 */ /* 0x000562000c1e1900 */
[----:B------:R-:W-:Y:S01]  /*1b00*/  ULDC.64 UR6, c[0x0][0xa20] ;  /* 0x0002880000067ab9 */ /* 0x000fe20000000a00 */
[----:B------:R-:W-:Y:S01]  /*1b10*/  USEL UR4, UR4, 0x1, UP0 ;  /* 0x0000000104047887 */ /* 0x000fe20008000000 */
[----:B------:R-:W-:Y:S01]  /*1b20*/  ULDC UR5, c[0x0][0x2f0] ;  /* 0x0000bc0000057ab9 */ /* 0x000fe20000000800 */
[----:B0-----:R-:W-:Y:S01]  /*1b30*/  LOP3.LUT R0, R130, 0xff0000, RZ, 0xc0, !PT ;  /* 0x00ff000082007812 */ /* 0x001fe200078ec0ff */
[----:B------:R-:W5:Y:S01]  /*1b40*/  @P0 LDG.E R114, desc[UR10][R2.64] ;  /* 0x0000000a02720981 */ /* 0x000f62000c1e1900 */
[----:B--2---:R-:W-:-:S04]  /*1b50*/  @P1 IADD3 R4, P2, R28, UR8, RZ ;  /* 0x000000081c041c10 */ /* 0x004fc8000ff5e0ff */
[----:B------:R-:W-:Y:S02]  /*1b60*/  @P1 IADD3.X R5, R27, UR9, RZ, P2, !PT ;  /* 0x000000091b051c10 */ /* 0x000fe400097fe4ff */
[----:B------:R-:W-:Y:S01]  /*1b70*/  ISETP.NE.U32.AND P2, PT, RZ, UR6, PT ;  /* 0x00000006ff007c0c */ /* 0x000fe2000bf45070 */
[----:B------:R-:W-:Y:S02]  /*1b80*/  UIMAD UR4, UR4, UR5, URZ ;  /* 0x00000005040472a4 */ /* 0x000fe4000f8e023f */
[----:B------:R0:W5:Y:S01]  /*1b90*/  @P1 LDG.E R131, desc[UR10][R4.64] ;  /* 0x0000000a04831981 */ /* 0x000162000c1e1900 */
[----:B------:R-:W-:Y:S01]  /*1ba0*/  ISETP.NE.AND.EX P2, PT, RZ, UR7, PT, P2 ;  /* 0x00000007ff007c0c */ /* 0x000fe2000bf45320 */
[----:B------:R-:W-:Y:S01]  /*1bb0*/  ULDC UR5, c[0x0][0x348] ;  /* 0x0000d20000057ab9 */ /* 0x000fe20000000800 */
[----:B0-----:R-:W-:-:S04]  /*1bc0*/  SHF.R.U32.HI R5, RZ, 0x8, R6 ;  /* 0x00000008ff057819 */ /* 0x001fc80000011606 */
[----:B------:R-:W-:Y:S01]  /*1bd0*/  LEA.HI R6, R0, R5, RZ, 0x10 ;  /* 0x0000000500067211 */ /* 0x000fe200078f80ff */
[----:B-1----:R-:W-:Y:S06]  /*1be0*/  @P1 BRA `(.L_x_435) ;  /* 0x0000000000281947 */ /* 0x002fec0003800000 */
[----:B------:R-:W-:Y:S02]  /*1bf0*/  ULDC.64 UR8, c[0x0][0xa00] ;  /* 0x0002800000087ab9 */ /* 0x000fe40000000a00 */
[----:B------:R-:W-:-:S04]  /*1c00*/  ISETP.NE.U32.AND P1, PT, RZ, UR8, PT ;  /* 0x00000008ff007c0c */ /* 0x000fc8000bf25070 */
[----:B------:R-:W-:-:S13]  /*1c10*/  ISETP.NE.AND.EX P1, PT, RZ, UR9, PT, P1 ;  /* 0x00000009ff007c0c */ /* 0x000fda000bf25310 */
[----:B------:R-:W-:Y:S05]  /*1c20*/  @!P1 BRA `(.L_x_435) ;  /* 0x0000000000189947 */ /* 0x000fea0003800000 */
[----:B------:R-:W0:Y:S01]  /*1c30*/  LDC.64 R4, c[0x0][0xa00] ;  /* 0x00028000ff047b82 */ /* 0x000e220000000a00 */
[----:B------:R-:W-:Y:S01]  /*1c40*/  ULDC.64 UR8, c[0x0][0x208] ;  /* 0x0000820000087ab9 */ /* 0x000fe20000000a00 */
[----:B0-----:R-:W-:-:S05]  /*1c50*/  IMAD.WIDE R4, R26, 0x4, R4 ;  /* 0x000000041a047825 */ /* 0x001fca00078e0204 */
[----:B-----5:R-:W2:Y:S04]  /*1c60*/  LDG.E R131, desc[UR8][R4.64] ;  /* 0x0000000804837981 */ /* 0x020ea8000c1e1900 */
[----:B------:R-:W2:Y:S02]  /*1c70*/  LDG.E R0, desc[UR8][R4.64+0x4] ;  /* 0x0000040804007981 */ /* 0x000ea4000c1e1900 */
[----:B--2---:R-:W-:-:S07]  /*1c80*/  IMAD.IADD R131, R0, 0x1, -R131 ;  /* 0x0000000100837824 */ /* 0x004fce00078e0a83 */
.L_x_435:
[----:B------:R-:W-:Y:S02]  /*1c90*/  IMAD.U32 R24, RZ, RZ, UR5 ;  /* 0x00000005ff187e24 */ /* 0x000fe4000f8e00ff */
[----:B------:R-:W-:Y:S01]  /*1ca0*/  IMAD.U32 R25, RZ, RZ, UR4 ;  /* 0x00000004ff197e24 */ /* 0x000fe2000f8e00ff */
[----:B------:R-:W-:Y:S06]  /*1cb0*/  @!P2 BRA `(.L_x_436) ;  /* 0x000000000014a947 */ /* 0x000fec0003800000 */
[----:B------:R-:W-:Y:S01]  /*1cc0*/  IADD3 R2, P0, R28, UR6, RZ ;  /* 0x000000061c027c10 */ /* 0x000fe2000ff1e0ff */
[----:B------:R-:W-:-:S03]  /*1cd0*/  ULDC.64 UR4, c[0x0][0x208] ;  /* 0x0000820000047ab9 */ /* 0x000fc60000000a00 */
[----:B------:R-:W-:-:S05]  /*1ce0*/  IADD3.X R3, R27, UR7, RZ, P0, !PT ;  /* 0x000000071b037c10 */ /* 0x000fca00087fe4ff */
[----:B------:R0:W5:Y:S01]  /*1cf0*/  LDG.E R25, desc[UR4][R2.64] ;  /* 0x0000000402197981 */ /* 0x000162000c1e1900 */
[----:B------:R-:W-:Y:S05]  /*1d00*/  BRA `(.L_x_437) ;  /* 0x0000000000147947 */ /* 0x000fea0003800000 */
.L_x_436:
[----:B------:R-:W-:Y:S05]  /*1d10*/  @!P0 BRA `(.L_x_437) ;  /* 0x0000000000108947 */ /* 0x000fea0003800000 */
[----:B------:R-:W-:Y:S02]  /*1d20*/  ULDC.64 UR4, c[0x0][0x208] ;  /* 0x0000820000047ab9 */ /* 0x000fe40000000a00 */
[----:B------:R-:W2:Y:S04]  /*1d30*/  LDG.E R0, desc[UR4][R2.64] ;  /* 0x0000000402007981 */ /* 0x000ea8000c1e1900 */
[----:B------:R-:W2:Y:S02]  /*1d40*/  LDG.E R25, desc[UR4][R2.64+0x4] ;  /* 0x0000040402197981 */ /* 0x000ea4000c1e1900 */
[----:B--2---:R-:W-:-:S07]  /*1d50*/  IMAD.IADD R25, R25, 0x1, -R0 ;  /* 0x0000000119197824 */ /* 0x004fce00078e0a00 */
.L_x_437:
[----:B------:R-:W-:Y:S01]  /*1d60*/  ULDC.64 UR4, c[0x0][0xa10] ;  /* 0x0002840000047ab9 */ /* 0x000fe20000000a00 */
[----:B------:R-:W-:Y:S01]  /*1d70*/  ULDC.64 UR6, c[0x0][0x208] ;  /* 0x0000820000067ab9 */ /* 0x000fe20000000a00 */
[----:B------:R-:W-:-:S04]  /*1d80*/  ISETP.NE.U32.AND P0, PT, RZ, UR4, PT ;  /* 0x00000004ff007c0c */ /* 0x000fc8000bf05070 */
[----:B------:R-:W-:Y:S01]  /*1d90*/  ISETP.NE.AND.EX P0, PT, RZ, UR5, PT, P0 ;  /* 0x00000005ff007c0c */ /* 0x000fe2000bf05300 */
[----:B------:R-:W-:-:S12]  /*1da0*/  ULDC.64 UR4, c[0x0][0xa30] ;  /* 0x00028c0000047ab9 */ /* 0x000fd80000000a00 */
[----:B0-----:R-:W0:Y:S02]  /*1db0*/  @P0 LDC.64 R2, c[0x0][0xa10] ;  /* 0x00028400ff020b82 */ /* 0x001e240000000a00 */
[----:B0-----:R-:W-:-:S05]  /*1dc0*/  @P0 IMAD.WIDE R2, R26, 0x4, R2 ;  /* 0x000000041a020825 */ /* 0x001fca00078e0202 */
[----:B------:R-:W2:Y:S04]  /*1dd0*/  @P0 LDG.E R0, desc[UR6][R2.64] ;  /* 0x0000000602000981 */ /* 0x000ea8000c1e1900 */
[----:B------:R0:W2:Y:S01]  /*1de0*/  @P0 LDG.E R5, desc[UR6][R2.64+0x4] ;  /* 0x0000040602050981 */ /* 0x0000a2000c1e1900 */
[----:B------:R-:W-:Y:S01]  /*1df0*/  ISETP.NE.U32.AND P1, PT, RZ, UR4, PT ;  /* 0x00000004ff007c0c */ /* 0x000fe2000bf25070 */
[----:B-----5:R-:W-:Y:S01]  /*1e00*/  IMAD.MOV.U32 R127, RZ, RZ, R25 ;  /* 0x000000ffff7f7224 */ /* 0x020fe200078e0019 */
[----:B------:R-:W-:Y:S01]  /*1e10*/  LOP3.LUT R10, R6, 0xff, RZ, 0xc0, !PT ;  /* 0x000000ff060a7812 */ /* 0x000fe200078ec0ff */
[----:B------:R-:W-:Y:S01]  /*1e20*/  IMAD.IADD R9, R25, 0x1, -R8 ;  /* 0x0000000119097824 */ /* 0x000fe200078e0a08 */
[----:B------:R-:W-:Y:S02]  /*1e30*/  ISETP.NE.AND.EX P1, PT, RZ, UR5, PT, P1 ;  /* 0x00000005ff007c0c */ /* 0x000fe4000bf25310 */
[----:B------:R-:W-:Y:S01]  /*1e40*/  SHF.R.U32.HI R4, RZ, 0x10, R6 ;  /* 0x00000010ff047819 */ /* 0x000fe20000011606 */
[----:B------:R1:W-:Y:S04]  /*1e50*/  STL [R1+0x88], R10 ;  /* 0x0000880a01007387 */ /* 0x0003e80000100800 */
[----:B------:R1:W-:Y:S06]  /*1e60*/  STL [R1+0x70], R4 ;  /* 0x0000700401007387 */ /* 0x0003ec0000100800 */
[----:B0-----:R-:W-:-:S04]  /*1e70*/  @P1 IADD3 R2, P2, R28, UR4, RZ ;  /* 0x000000041c021c10 */ /* 0x001fc8000ff5e0ff */
[----:B------:R-:W-:Y:S01]  /*1e80*/  @P1 IADD3.X R3, R27, UR5, RZ, P2, !PT ;  /* 0x000000051b031c10 */ /* 0x000fe200097fe4ff */
[----:B------:R-:W-:Y:S01]  /*1e90*/  BSSY B0, `(.L_x_438) ;  /* 0x000002a000007945 */ /* 0x000fe20003800000 */
[----:B------:R-:W-:-:S03]  /*1ea0*/  LOP3.LUT R18, R18, 0xfffffffd, RZ, 0xc0, !PT ;  /* 0xfffffffd12127812 */ /* 0x000fc600078ec0ff */
[----:B------:R0:W5:Y:S02]  /*1eb0*/  @P1 LDG.E R127, desc[UR6][R2.64] ;  /* 0x00000006027f1981 */ /* 0x000164000c1e1900 */
[----:B0-----:R-:W-:Y:S02]  /*1ec0*/  IMAD.MOV.U32 R3, RZ, RZ, RZ ;  /* 0x000000ffff037224 */ /* 0x001fe400078e00ff */
[----:B--2---:R-:W-:-:S04]  /*1ed0*/  @P0 IMAD.IADD R24, R5, 0x1, -R0 ;  /* 0x0000000105180824 */ /* 0x004fc800078e0a00 */
[----:B------:R-:W-:-:S04]  /*1ee0*/  IMAD.IADD R133, R9, 0x1, R24 ;  /* 0x0000000109857824 */ /* 0x000fc800078e0218 */
[C---:B------:R-:W-:Y:S01]  /*1ef0*/  VIADD R0, R133.reuse, 0x4f ;  /* 0x0000004f85007836 */ /* 0x040fe20000000000 */
[----:B------:R-:W-:-:S03]  /*1f00*/  ISETP.GE.AND P3, PT, R133, 0x1, PT ;  /* 0x000000018500780c */ /* 0x000fc60003f66270 */
[----:B------:R-:W-:-:S05]  /*1f10*/  IMAD.HI R0, R0, 0x66666667, RZ ;  /* 0x6666666700007827 */ /* 0x000fca00078e02ff */
[----:B------:R-:W-:-:S04]  /*1f20*/  SHF.R.U32.HI R5, RZ, 0x1f, R0 ;  /* 0x0000001fff057819 */ /* 0x000fc80000011600 */
[----:B------:R-:W-:Y:S02]  /*1f30*/  LEA.HI.SX32 R130, R0, R5, 0x1b ;  /* 0x0000000500827211 */ /* 0x000fe400078fdaff */
[----:B------:R-:W-:Y:S01]  /*1f40*/  @P3 LOP3.LUT R18, R18, 0x2, RZ, 0xfc, !PT ;  /* 0x0000000212123812 */ /* 0x000fe200078efcff */
[----:B-1----:R-:W-:Y:S06]  /*1f50*/  @!P3 BRA `(.L_x_439) ;  /* 0x000000000074b947 */ /* 0x002fec0003800000 */
[----:B------:R-:W-:Y:S01]  /*1f60*/  ISETP.NE.AND P0, PT, R4, RZ, PT ;  /* 0x000000ff0400720c */ /* 0x000fe20003f05270 */
[----:B------:R-:W-:-:S03]  /*1f70*/  ULDC UR4, c[0x0][0x9f0] ;  /* 0x00027c0000047ab9 */ /* 0x000fc60000000800 */
[----:B------:R-:W-:-:S04]  /*1f80*/  SEL R11, R4, UR4, P0 ;  /* 0x00000004040b7c07 */ /* 0x000fc80008000000 */
[-C--:B------:R-:W-:Y:S02]  /*1f90*/  IABS R5, R11.reuse ;  /* 0x0000000b00057213 */ /* 0x080fe40000000000 */
[----:B------:R-:W-:Y:S02]  /*1fa0*/  IADD3 R0, R130, -0x1, R11 ;  /* 0xffffffff82007810 */ /* 0x000fe40007ffe00b */
[----:B------:R-:W0:Y:S01]  /*1fb0*/  I2F.RP R4, R5 ;  /* 0x0000000500047306 */ /* 0x000e220000209400 */
[----:B------:R-:W-:-:S05]  /*1fc0*/  IABS R8, R11 ;  /* 0x0000000b00087213 */ /* 0x000fca0000000000 */
[----:B------:R-:W-:Y:S02]  /*1fd0*/  IMAD.MOV R8, RZ, RZ, -R8 ;  /* 0x000000ffff087224 */ /* 0x000fe400078e0a08 */
[----:B0-----:R-:W0:Y:S02]  /*1fe0*/  MUFU.RCP R4, R4 ;  /* 0x0000000400047308 */ /* 0x001e240000001000 */
[----:B0-----:R-:W-:Y:S01]  /*1ff0*/  VIADD R2, R4, 0xffffffe ;  /* 0x0ffffffe04027836 */ /* 0x001fe20000000000 */
[----:B------:R-:W-:Y:S02]  /*2000*/  IABS R4, R0 ;  /* 0x0000000000047213 */ /* 0x000fe40000000000 */
[----:B------:R-:W-:-:S03]  /*2010*/  LOP3.LUT R0, R0, R11, RZ, 0x3c, !PT ;  /* 0x0000000b00007212 */ /* 0x000fc600078e3cff */
[----:B------:R0:W1:Y:S01]  /*2020*/  F2I.FTZ.U32.TRUNC.NTZ R3, R2 ;  /* 0x0000000200037305 */ /* 0x000062000021f000 */
[----:B------:R-:W-:Y:S01]  /*2030*/  ISETP.GE.AND P2, PT, R0, RZ, PT ;  /* 0x000000ff0000720c */ /* 0x000fe20003f46270 */
[----:B0-----:R-:W-:Y:S02]  /*2040*/  IMAD.MOV.U32 R2, RZ, RZ, RZ ;  /* 0x000000ffff027224 */ /* 0x001fe400078e00ff */
[----:B-1----:R-:W-:-:S04]  /*2050*/  IMAD.MOV R6, RZ, RZ, -R3 ;  /* 0x000000ffff067224 */ /* 0x002fc800078e0a03 */
[----:B------:R-:W-:-:S04]  /*2060*/  IMAD R7, R6, R5, RZ ;  /* 0x0000000506077224 */ /* 0x000fc800078e02ff */
[----:B------:R-:W-:-:S04]  /*2070*/  IMAD.HI.U32 R3, R3, R7, R2 ;  /* 0x0000000703037227 */ /* 0x000fc800078e0002 */
[----:B------:R-:W-:Y:S02]  /*2080*/  IMAD.MOV.U32 R2, RZ, RZ, R8 ;  /* 0x000000ffff027224 */ /* 0x000fe400078e0008 */
[----:B------:R-:W-:-:S04]  /*2090*/  IMAD.HI.U32 R3, R3, R4, RZ ;  /* 0x0000000403037227 */ /* 0x000fc800078e00ff */
        /* <DEDUP_REMOVED lines=9> */
.L_x_439:
[----:B------:R-:W-:Y:S05]  /*2130*/  BSYNC B0 ;  /* 0x0000000000007941 */ /* 0x000fea0003800000 */
.L_x_438:
[----:B------:R-:W-:-:S05]  /*2140*/  IMAD R0, R10, R3, RZ ;  /* 0x000000030a007224 */ /* 0x000fca00078e02ff */
[C---:B------:R-:W-:Y:S01]  /*2150*/  VIADDMNMX R3, R0.reuse, R3, R130, PT ;  /* 0x0000000300037246 */ /* 0x040fe20003800182 */
[----:B------:R-:W-:-:S04]  /*2160*/  IMAD R0, R0, 0x50, -R9 ;  /* 0x0000005000007824 */ /* 0x000fc800078e0a09 */
[----:B------:R-:W-:Y:S01]  /*2170*/  IMAD R3, R3, 0x50, -R9 ;  /* 0x0000005003037824 */ /* 0x000fe200078e0a09 */
[----:B------:R-:W-:-:S04]  /*2180*/  VIMNMX R0, RZ, R0, !PT ;  /* 0x00000000ff007248 */ /* 0x000fc80007fe0100 */
[----:B------:R-:W-:Y:S01]  /*2190*/  VIMNMX R3, R3, R24, PT ;  /* 0x0000001803037248 */ /* 0x000fe20003fe0100 */
[----:B------:R-:W-:-:S03]  /*21a0*/  IMAD.WIDE.U32 R112, R0, -0x33333333, RZ ;  /* 0xcccccccd00707825 */ /* 0x000fc600078e00ff */
[----:B------:R-:W-:Y:S02]  /*21b0*/  ISETP.GT.AND P0, PT, R3, R0, PT ;  /* 0x000000000300720c */ /* 0x000fe40003f04270 */
[----:B------:R-:W-:-:S05]  /*21c0*/  SHF.R.U32.HI R112, RZ, 0x6, R113 ;  /* 0x00000006ff707819 */ /* 0x000fca0000011671 */
[----:B------:R-:W-:-:S06]  /*21d0*/  IMAD.MOV.U32 R2, RZ, RZ, R112 ;  /* 0x000000ffff027224 */ /* 0x000fcc00078e0070 */
[----:B------:R-:W-:-:S04]  /*21e0*/  @P0 VIADD R0, R3, 0x4f ;  /* 0x0000004f03000836 */ /* 0x000fc80000000000 */
[----:B------:R-:W-:-:S05]  /*21f0*/  @P0 IMAD.HI R0, R0, 0x66666667, RZ ;  /* 0x6666666700000827 */ /* 0x000fca00078e02ff */
[----:B------:R-:W-:-:S04]  /*2200*/  @P0 SHF.R.U32.HI R3, RZ, 0x1f, R0 ;  /* 0x0000001fff030819 */ /* 0x000fc80000011600 */
[----:B------:R-:W-:Y:S02]  /*2210*/  @P0 LEA.HI.SX32 R2, R0, R3, 0x1b ;  /* 0x0000000300020211 */ /* 0x000fe400078fdaff */
[----:B------:R-:W-:Y:S02]  /*2220*/  PLOP3.LUT P0, PT, PT, PT, PT, 0x80, 0x0 ;  /* 0x000000000000781c */ /* 0x000fe40003f0f070 */
[----:B------:R-:W-:-:S13]  /*2230*/  ISETP.GT.AND P1, PT, R2, R112, PT ;  /* 0x000000700200720c */ /* 0x000fda0003f24270 */
[----:B------:R-:W-:Y:S05]  /*2240*/  @!P1 BRA `(.L_x_440) ;  /* 0x0000009800bc9947 */ /* 0x000fea0003800000 */
[----:B------:R-:W-:Y:S01]  /*2250*/  VIADD R0, R23, 0x24400 ;  /* 0x0002440017007836 */ /* 0x000fe20000000000 */
[----:B------:R-:W-:Y:S04]  /*2260*/  BSSY B6, `(.L_x_441) ;  /* 0x0000013000067945 */ /* 0x000fe80003800000 */
[----:B------:R-:W-:-:S13]  /*2270*/  LOP3.LUT P0, RZ, R0, 0x3ff, RZ, 0xc0, !PT ;  /* 0x000003ff00ff7812 */ /* 0x000fda000780c0ff */
[----:B------:R-:W-:Y:S05]  /*2280*/  @!P0 BRA `(.L_x_442) ;  /* 0x0000000000408947 */ /* 0x000fea0003800000 */
[----:B------:R-:W-:Y:S01]  /*2290*/  MOV R14, 0x0 ;  /* 0x00000000000e7802 */ /* 0x000fe20000000f00 */
[----:B------:R-:W-:Y:S01]  /*22a0*/  ULDC.64 UR4, c[0x4][0xa8] ;  /* 0x01002a0000047ab9 */ /* 0x000fe20000000a00 */
[----:B------:R-:W-:Y:S01]  /*22b0*/  ULDC.64 UR6, c[0x4][0x18] ;  /* 0x0100060000067ab9 */ /* 0x000fe20000000a00 */
[----:B------:R-:W-:Y:S01]  /*22c0*/  IMAD.U32 R4, RZ, RZ, UR4 ;  /* 0x00000004ff047e24 */ /* 0x000fe2000f8e00ff */
[----:B------:R-:W-:Y:S01]  /*22d0*/  MOV R5, UR5 ;  /* 0x0000000500057c02 */ /* 0x000fe20008000f00 */
[----:B------:R-:W-:Y:S01]  /*22e0*/  ULDC.64 UR4, c[0x4][0xb0] ;  /* 0x01002c0000047ab9 */ /* 0x000fe20000000a00 */
[----:B------:R-:W0:Y:S01]  /*22f0*/  LDC.64 R14, c[0x4][R14] ;  /* 0x010000000e0e7b82 */ /* 0x000e220000000a00 */
[----:B------:R-:W-:Y:S02]  /*2300*/  IMAD.U32 R6, RZ, RZ, UR4 ;  /* 0x00000004ff067e24 */ /* 0x000fe4000f8e00ff */
[----:B------:R-:W-:Y:S02]  /*2310*/  IMAD.U32 R7, RZ, RZ, UR5 ;  /* 0x00000005ff077e24 */ /* 0x000fe4000f8e00ff */
[----:B------:R-:W-:-:S02]  /*2320*/  IMAD.U32 R10, RZ, RZ, UR6 ;  /* 0x00000006ff0a7e24 */ /* 0x000fc4000f8e00ff */
[----:B------:R-:W-:Y:S02]  /*2330*/  IMAD.U32 R11, RZ, RZ, UR7 ;  /* 0x00000007ff0b7e24 */ /* 0x000fe4000f8e00ff */
[----:B------:R-:W-:Y:S02]  /*2340*/  IMAD.MOV.U32 R8, RZ, RZ, 0x70 ;  /* 0x00000070ff087424 */ /* 0x000fe400078e00ff */
[----:B------:R-:W-:Y:S02]  /*2350*/  IMAD.MOV.U32 R12, RZ, RZ, 0x1 ;  /* 0x00000001ff0c7424 */ /* 0x000fe400078e00ff */
[----:B------:R-:W-:-:S07]  /*2360*/  IMAD.MOV.U32 R13, RZ, RZ, RZ ;  /* 0x000000ffff0d7224 */ /* 0x000fce00078e00ff */
[----:B------:R-:W-:-:S07]  /*2370*/  LEPC R20, `(.L_x_442) ;  /* 0x000000001014794e */ /* 0x000fce0000000000 */
[----:B0----5:R-:W-:Y:S05]  /*2380*/  CALL.ABS.NOINC R14 ;  /* 0x000000000e007343 */ /* 0x021fea0003c00000 */
.L_x_442:
[----:B------:R-:W-:Y:S05]  /*2390*/  BSYNC B6 ;  /* 0x0000000000067941 */ /* 0x000fea0003800000 */
.L_x_441:
[----:B------:R-:W-:Y:S01]  /*23a0*/  VIADD R0, R23, 0x400 ;  /* 0x0000040017007836 */ /* 0x000fe20000000000 */
[----:B------:R-:W-:Y:S04]  /*23b0*/  BSSY B6, `(.L_x_443) ;  /* 0x0000013000067945 */ /* 0x000fe80003800000 */
[----:B------:R-:W-:-:S13]  /*23c0*/  LOP3.LUT P0, RZ, R0, 0x3ff, RZ, 0xc0, !PT ;  /* 0x000003ff00ff7812 */ /* 0x000fda000780c0ff */
[----:B------:R-:W-:Y:S05]  /*23d0*/  @!P0 BRA `(.L_x_444) ;  /* 0x0000000000408947 */ /* 0x000fea0003800000 */
[----:B------:R-:W-:Y:S01]  /*23e0*/  MOV R14, 0x0 ;  /* 0x00000000000e7802 */ /* 0x000fe20000000f00 */
[----:B------:R-:W-:Y:S01]  /*23f0*/  ULDC.64 UR4, c[0x4][0xa8] ;  /* 0x01002a0000047ab9 */ /* 0x000fe20000000a00 */
[----:B------:R-:W-:Y:S01]  /*2400*/  ULDC.64 UR6, c[0x4][0x18] ;  /* 0x0100060000067ab9 */ /* 0x000fe20000000a00 */
[----:B------:R-:W-:Y:S02]  /*2410*/  IMAD.U32 R4, RZ, RZ, UR4 ;  /* 0x00000004ff047e24 */ /* 0x000fe4000f8e00ff */
[----:B------:R-:W-:Y:S01]  /*2420*/  IMAD.U32 R5, RZ, RZ, UR5 ;  /* 0x00000005ff057e24 */ /* 0x000fe2000f8e00ff */
[----:B------:R-:W0:Y:S01]  /*2430*/  LDC.64 R14, c[0x4][R14] ;  /* 0x010000000e0e7b82 */ /* 0x000e220000000a00 */
[----:B------:R-:W-:Y:S01]  /*2440*/  ULDC.64 UR4, c[0x4][0xb0] ;  /* 0x01002c0000047ab9 */ /* 0x000fe20000000a00 */
[----:B------:R-:W-:Y:S02]  /*2450*/  IMAD.U32 R10, RZ, RZ, UR6 ;  /* 0x00000006ff0a7e24 */ /* 0x000fe4000f8e00ff */
[----:B------:R-:W-:-:S02]  /*2460*/  IMAD.U32 R6, RZ, RZ, UR4 ;  /* 0x00000004ff067e24 */ /* 0x000fc4000f8e00ff */
[----:B------:R-:W-:Y:S02]  /*2470*/  IMAD.U32 R7, RZ, RZ, UR5 ;  /* 0x00000005ff077e24 */ /* 0x000fe4000f8e00ff */
[----:B------:R-:W-:Y:S02]  /*2480*/  IMAD.U32 R11, RZ, RZ, UR7 ;  /* 0x00000007ff0b7e24 */ /* 0x000fe4000f8e00ff */
[----:B------:R-:W-:Y:S02]  /*2490*/  IMAD.MOV.U32 R8, RZ, RZ, 0x70 ;  /* 0x00000070ff087424 */ /* 0x000fe400078e00ff */
[----:B------:R-:W-:Y:S02]  /*24a0*/  IMAD.MOV.U32 R12, RZ, RZ, 0x1 ;  /* 0x00000001ff0c7424 */ /* 0x000fe400078e00ff */
[----:B------:R-:W-:-:S07]  /*24b0*/  IMAD.MOV.U32 R13, RZ, RZ, RZ ;  /* 0x000000ffff0d7224 */ /* 0x000fce00078e00ff */
[----:B------:R-:W-:-:S07]  /*24c0*/  LEPC R20, `(.L_x_444) ;  /* 0x000000001014794e */ /* 0x000fce0000000000 */
[----:B0----5:R-:W-:Y:S05]  /*24d0*/  CALL.ABS.NOINC R14 ;  /* 0x000000000e007343 */ /* 0x021fea0003c00000 */
.L_x_444:
[----:B------:R-:W-:Y:S05]  /*24e0*/  BSYNC B6 ;  /* 0x0000000000067941 */ /* 0x000fea0003800000 */
.L_x_443:
[----:B------:R-:W2:Y:S01]  /*24f0*/  LDL R15, [R1+0x5c] ;  /* 0x00005c00010f7983 */ /* 0x000ea20000100800 */
[----:B------:R-:W-:Y:S01]  /*2500*/  ULDC.64 UR4, c[0x0][0x9f8] ;  /* 0x00027e0000047ab9 */ /* 0x000fe20000000a00 */
[----:B------:R-:W-:Y:S01]  /*2510*/  IMAD.MOV.U32 R100, RZ, RZ, R26 ;  /* 0x000000ffff647224 */ /* 0x000fe200078e001a */
[----:B------:R-:W-:Y:S01]  /*2520*/  ISETP.NE.U32.AND P0, PT, RZ, UR4, PT ;  /* 0x00000004ff007c0c */ /* 0x000fe2000bf05070 */
[----:B------:R-:W3:Y:S01]  /*2530*/  LDL R12, [R1+0x54] ;  /* 0x00005400010c7983 */ /* 0x000ee20000100800 */
[----:B------:R-:W-:Y:S01]  /*2540*/  ULDC.64 UR6, c[0x0][0x208] ;  /* 0x0000820000067ab9 */ /* 0x000fe20000000a00 */
[----:B------:R-:W0:Y:S01]  /*2550*/  LDC R111, c[0x0][0x3f4] ;  /* 0x0000fd00ff6f7b82 */ /* 0x000e220000000800 */
[----:B------:R-:W-:Y:S01]  /*2560*/  ISETP.NE.AND.EX P0, PT, RZ, UR5, PT, P0 ;  /* 0x00000005ff007c0c */ /* 0x000fe2000bf05300 */
[----:B------:R-:W4:Y:S01]  /*2570*/  LDL R14, [R1+0x58] ;  /* 0x00005800010e7983 */ /* 0x000f220000100800 */
[----:B------:R-:W1:Y:S05]  /*2580*/  S2R R0, SR_TID.X ;  /* 0x0000000000007919 */ /* 0x000e6a0000002100 */
[----:B------:R-:W0:Y:S06]  /*2590*/  LDC.64 R94, c[0x0][0x3f8] ;  /* 0x0000fe00ff5e7b82 */ /* 0x000e2c0000000a00 */
[----:B------:R-:W-:Y:S01]  /*25a0*/  @P0 IADD3 R4, P1, R28, UR4, RZ ;  /* 0x000000041c040c10 */ /* 0x000fe2000ff3e0ff */
[----:B------:R-:W-:Y:S01]  /*25b0*/  ULDC UR4, c[0x0][0x2f4] ;  /* 0x0000bd0000047ab9 */ /* 0x000fe20000000800 */
[----:B------:R-:W0:Y:S02]  /*25c0*/  LDC.64 R88, c[0x0][0x408] ;  /* 0x00010200ff587b82 */ /* 0x000e240000000a00 */
[----:B------:R-:W-:-:S05]  /*25d0*/  @P0 IADD3.X R5, R27, UR5, RZ, P1, !PT ;  /* 0x000000051b050c10 */ /* 0x000fca0008ffe4ff */
[----:B------:R0:W4:Y:S01]  /*25e0*/  @P0 LDG.E R100, desc[UR6][R4.64] ;  /* 0x0000000604640981 */ /* 0x000122000c1e1900 */
[----:B------:R-:W-:Y:S02]  /*25f0*/  ISETP.GE.AND P1, PT, R214, UR4, PT ;  /* 0x00000004d6007c0c */ /* 0x000fe4000bf26270 */
[----:B------:R-:W-:Y:S02]  /*2600*/  ISETP.GE.AND P0, PT, R16, UR4, PT ;  /* 0x0000000410007c0c */ /* 0x000fe4000bf06270 */
[----:B------:R-:W-:Y:S02]  /*2610*/  SEL R3, RZ, 0xffffffff, P1 ;  /* 0xffffffffff037807 */ /* 0x000fe40000800000 */
[----:B------:R-:W-:-:S03]  /*2620*/  ISETP.GE.AND P2, PT, R19, UR4, PT ;  /* 0x0000000413007c0c */ /* 0x000fc6000bf46270 */
[----:B------:R-:W-:Y:S02]  /*2630*/  IMAD.SHL.U32 R3, R3, 0x2, RZ ;  /* 0x0000000203037824 */ /* 0x000fe400078e00ff */
[----:B-1----:R-:W-:Y:S01]  /*2640*/  VIADD R109, R0, 0xffffff80 ;  /* 0xffffff80006d7836 */ /* 0x002fe20000000000 */
[----:B------:R-:W-:Y:S02]  /*2650*/  SEL R0, RZ, 0x1, P0 ;  /* 0x00000001ff007807 */ /* 0x000fe40000000000 */
[----:B------:R-:W-:Y:S02]  /*2660*/  SHF.R.S32.HI R7, RZ, 0x1f, R224 ;  /* 0x0000001fff077819 */ /* 0x000fe400000114e0 */
[----:B------:R-:W-:Y:S02]  /*2670*/  LOP3.LUT R0, R3, 0x2, R0, 0xe2, !PT ;  /* 0x0000000203007812 */ /* 0x000fe400078ee200 */
[----:B------:R-:W-:Y:S02]  /*2680*/  SEL R3, RZ, 0x4, P2 ;  /* 0x00000004ff037807 */ /* 0x000fe40001000000 */
[----:B0-----:R-:W-:Y:S01]  /*2690*/  ISETP.GE.AND P2, PT, R16, R111, PT ;  /* 0x0000006f1000720c */ /* 0x001fe20003f46270 */
[----:B------:R-:W-:Y:S01]  /*26a0*/  IMAD R4, R7, R94, RZ ;  /* 0x0000005e07047224 */ /* 0x000fe200078e02ff */
[----:B------:R-:W-:-:S02]  /*26b0*/  SHF.R.S32.HI R217, RZ, 0x1f, R216 ;  /* 0x0000001fffd97819 */ /* 0x000fc400000114d8 */
[----:B------:R-:W-:Y:S02]  /*26c0*/  LOP3.LUT R0, R0, R3, RZ, 0xfc, !PT ;  /* 0x0000000300007212 */ /* 0x000fe400078efcff */
[----:B------:R-:W-:Y:S01]  /*26d0*/  SEL R3, R111, RZ, P2 ;  /* 0x000000ff6f037207 */ /* 0x000fe20001000000 */
[C---:B------:R-:W-:Y:S01]  /*26e0*/  IMAD R5, R224.reuse, R95, R4 ;  /* 0x0000005fe0057224 */ /* 0x040fe200078e0204 */
[----:B------:R-:W-:Y:S01]  /*26f0*/  SHF.R.S32.HI R6, RZ, 0x1f, R109 ;  /* 0x0000001fff067819 */ /* 0x000fe2000001146d */
[-C--:B------:R-:W-:Y:S01]  /*2700*/  IMAD.WIDE.U32 R98, R224, R94.reuse, R216 ;  /* 0x0000005ee0627225 */ /* 0x080fe200078e00d8 */
[----:B------:R-:W-:Y:S02]  /*2710*/  ISETP.GE.AND P1, PT, R214, R111, PT ;  /* 0x0000006fd600720c */ /* 0x000fe40003f26270 */
[----:B------:R-:W-:Y:S01]  /*2720*/  IADD3 R3, R16, R3, RZ ;  /* 0x0000000310037210 */ /* 0x000fe20007ffe0ff */
[----:B------:R-:W-:Y:S01]  /*2730*/  IMAD.WIDE.U32 R96, R224, R94, R16 ;  /* 0x0000005ee0607225 */ /* 0x000fe200078e0010 */
[----:B------:R-:W-:-:S02]  /*2740*/  LEA.HI R6, R6, R109, RZ, 0x3 ;  /* 0x0000006d06067211 */ /* 0x000fc400078f18ff */
[----:B------:R-:W-:Y:S01]  /*2750*/  SHF.R.S32.HI R8, RZ, 0x1f, R3 ;  /* 0x0000001fff087819 */ /* 0x000fe20000011403 */
[----:B------:R-:W-:Y:S02]  /*2760*/  IMAD.IADD R99, R99, 0x1, R5 ;  /* 0x0000000163637824 */ /* 0x000fe400078e0205 */
[----:B------:R-:W-:Y:S02]  /*2770*/  IMAD R4, R7, R88, RZ ;  /* 0x0000005807047224 */ /* 0x000fe400078e02ff */
[----:B------:R-:W-:Y:S01]  /*2780*/  IMAD.IADD R97, R5, 0x1, R97 ;  /* 0x0000000105617824 */ /* 0x000fe200078e0261 */
[----:B------:R-:W-:Y:S01]  /*2790*/  SEL R5, R111, RZ, P1 ;  /* 0x000000ff6f057207 */ /* 0x000fe20000800000 */
[C---:B------:R-:W-:Y:S02]  /*27a0*/  IMAD.SHL.U32 R27, R224.reuse, 0x40, RZ ;  /* 0x00000040e01b7824 */ /* 0x040fe400078e00ff */
[C---:B------:R-:W-:Y:S02]  /*27b0*/  IMAD.SHL.U32 R20, R224.reuse, 0x40, RZ ;  /* 0x00000040e0147824 */ /* 0x040fe400078e00ff */
[----:B------:R-:W-:-:S02]  /*27c0*/  VIADD R21, R224, 0x40 ;  /* 0x00000040e0157836 */ /* 0x000fc40000000000 */
[----:B------:R-:W-:Y:S01]  /*27d0*/  VIADD R11, R224, 0x40 ;  /* 0x00000040e00b7836 */ /* 0x000fe20000000000 */
[----:B------:R-:W-:Y:S01]  /*27e0*/  LOP3.LUT R6, R6, 0xfffffff8, RZ, 0xc0, !PT ;  /* 0xfffffff806067812 */ /* 0x000fe200078ec0ff */
[----:B------:R-:W-:Y:S01]  /*27f0*/  IMAD R7, R224, R89, R4 ;  /* 0x00000059e0077224 */ /* 0x000fe200078e0204 */
[-C--:B------:R-:W-:Y:S01]  /*2800*/  LEA.HI R4, R8, R3.reuse, RZ, 0x6 ;  /* 0x0000000308047211 */ /* 0x080fe200078f30ff */
[----:B------:R-:W-:Y:S01]  /*2810*/  IMAD.IADD R5, R214, 0x1, R5 ;  /* 0x00000001d6057824 */ /* 0x000fe200078e0205 */
[----:B------:R-:W-:Y:S01]  /*2820*/  LEA.HI R8, R8, R3, RZ, 0x3 ;  /* 0x0000000308087211 */ /* 0x000fe200078f18ff */
[----:B------:R-:W-:Y:S01]  /*2830*/  IMAD.SHL.U32 R21, R21, 0x40, RZ ;  /* 0x0000004015157824 */ /* 0x000fe200078e00ff */
[----:B------:R-:W-:Y:S01]  /*2840*/  LOP3.LUT R27, R27, 0x1c0, RZ, 0xc0, !PT ;  /* 0x000001c01b1b7812 */ /* 0x000fe200078ec0ff */
[----:B------:R-:W-:Y:S01]  /*2850*/  VIADD R26, R224, 0x20 ;  /* 0x00000020e01a7836 */ /* 0x000fe20000000000 */
[----:B------:R-:W-:Y:S01]  /*2860*/  LOP3.LUT R20, R20, 0x1c0, RZ, 0xc0, !PT ;  /* 0x000001c014147812 */ /* 0x000fe200078ec0ff */
[----:B------:R-:W-:-:S02]  /*2870*/  IMAD.SHL.U32 R11, R11, 0x40, RZ ;  /* 0x000000400b0b7824 */ /* 0x000fc400078e00ff */
[----:B------:R-:W-:Y:S01]  /*2880*/  VIADD R13, R224, 0x20 ;  /* 0x00000020e00d7836 */ /* 0x000fe20000000000 */
[----:B------:R-:W-:Y:S01]  /*2890*/  SHF.R.S32.HI R4, RZ, 0x6, R4 ;  /* 0x00000006ff047819 */ /* 0x000fe20000011404 */
[----:B------:R-:W-:Y:S01]  /*28a0*/  IMAD.IADD R109, R109, 0x1, -R6 ;  /* 0x000000016d6d7824 */ /* 0x000fe200078e0a06 */
[----:B------:R-:W-:Y:S01]  /*28b0*/  LOP3.LUT R3, R27, 0x38, R8, 0xf8, !PT ;  /* 0x000000381b037812 */ /* 0x000fe200078ef808 */
[----:B------:R-:W-:Y:S01]  /*28c0*/  IMAD.SHL.U32 R26, R26, 0x40, RZ ;  /* 0x000000401a1a7824 */ /* 0x000fe200078e00ff */
[----:B------:R-:W-:Y:S01]  /*28d0*/  SHF.R.U32.HI R20, RZ, 0x3, R20 ;  /* 0x00000003ff147819 */ /* 0x000fe20000011614 */
[----:B------:R-:W-:Y:S01]  /*28e0*/  IMAD.SHL.U32 R13, R13, 0x40, RZ ;  /* 0x000000400d0d7824 */ /* 0x000fe200078e00ff */
[----:B------:R-:W-:Y:S02]  /*28f0*/  SHF.R.S32.HI R6, RZ, 0x1f, R5 ;  /* 0x0000001fff067819 */ /* 0x000fe40000011405 */
[----:B------:R-:W-:Y:S02]  /*2900*/  LOP3.LUT R21, R21, 0x1c0, RZ, 0xc0, !PT ;  /* 0x000001c015157812 */ /* 0x000fe400078ec0ff */
[----:B------:R-:W-:Y:S01]  /*2910*/  LOP3.LUT R11, R11, 0x1c0, RZ, 0xc0, !PT ;  /* 0x000001c00b0b7812 */ /* 0x000fe200078ec0ff */
[----:B------:R-:W-:Y:S01]  /*2920*/  IMAD.WIDE.U32 R92, R224, R88, R216 ;  /* 0x00000058e05c7225 */ /* 0x000fe200078e00d8 */
[----:B------:R-:W-:-:S02]  /*2930*/  LOP3.LUT R3, R3, R20, RZ, 0x3c, !PT ;  /* 0x0000001403037212 */ /* 0x000fc400078e3cff */
[----:B------:R-:W-:Y:S01]  /*2940*/  LOP3.LUT R26, R26, 0x1c0, RZ, 0xc0, !PT ;  /* 0x000001c01a1a7812 */ /* 0x000fe200078ec0ff */
[----:B------:R-:W-:Y:S01]  /*2950*/  IMAD.WIDE.U32 R90, R224, R88, R16 ;  /* 0x00000058e05a7225 */ /* 0x000fe200078e0010 */
[CC--:B------:R-:W-:Y:S02]  /*2960*/  LEA.HI R10, R6.reuse, R5.reuse, RZ, 0x3 ;  /* 0x00000005060a7211 */ /* 0x0c0fe400078f18ff */
[--C-:B------:R-:W-:Y:S02]  /*2970*/  LOP3.LUT R9, R21, 0x38, R8.reuse, 0xf8, !PT ;  /* 0x0000003815097812 */ /* 0x100fe400078ef808 */
[----:B------:R-:W-:Y:S02]  /*2980*/  LOP3.LUT R13, R13, 0x1c0, RZ, 0xc0, !PT ;  /* 0x000001c00d0d7812 */ /* 0x000fe400078ec0ff */
[----:B------:R-:W-:Y:S02]  /*2990*/  SHF.R.U32.HI R11, RZ, 0x3, R11 ;  /* 0x00000003ff0b7819 */ /* 0x000fe4000001160b */
[----:B------:R-:W-:Y:S01]  /*29a0*/  LEA.HI R5, R6, R5, RZ, 0x6 ;  /* 0x0000000506057211 */ /* 0x000fe200078f30ff */
[----:B------:R-:W-:Y:S01]  /*29b0*/  IMAD.IADD R93, R93, 0x1, R7 ;  /* 0x000000015d5d7824 */ /* 0x000fe200078e0207 */
[----:B------:R-:W-:Y:S01]  /*29c0*/  SHF.R.U32.HI R13, RZ, 0x3, R13 ;  /* 0x00000003ff0d7819 */ /* 0x000fe2000001160d */
[----:B------:R-:W-:Y:S01]  /*29d0*/  IMAD.IADD R91, R7, 0x1, R91 ;  /* 0x00000001075b7824 */ /* 0x000fe200078e025b */
[----:B------:R-:W-:Y:S01]  /*29e0*/  LOP3.LUT R7, R26, 0x38, R8, 0xf8, !PT ;  /* 0x000000381a077812 */ /* 0x000fe200078ef808 */
[----:B------:R-:W0:Y:S01]  /*29f0*/  S2R R156, SR_TID.X ;  /* 0x00000000009c7919 */ /* 0x000e220000002100 */
[----:B------:R-:W-:-:S02]  /*2a00*/  LOP3.LUT R9, R9, R11, RZ, 0x3c, !PT ;  /* 0x0000000b09097212 */ /* 0x000fc400078e3cff */
[----:B------:R-:W-:Y:S02]  /*2a10*/  SHF.R.S32.HI R5, RZ, 0x6, R5 ;  /* 0x00000006ff057819 */ /* 0x000fe40000011405 */
[-C--:B------:R-:W-:Y:S02]  /*2a20*/  LOP3.LUT R7, R7, R13.reuse, RZ, 0x3c, !PT ;  /* 0x0000000d07077212 */ /* 0x080fe400078e3cff */
[----:B------:R-:W-:Y:S02]  /*2a30*/  LOP3.LUT R6, R26, 0x38, R10, 0xf8, !PT ;  /* 0x000000381a067812 */ /* 0x000fe400078ef80a */
[----:B------:R-:W-:Y:S01]  /*2a40*/  ISETP.GE.AND P0, PT, R22, UR4, PT ;  /* 0x0000000416007c0c */ /* 0x000fe2000bf06270 */
[----:B------:R-:W-:Y:S01]  /*2a50*/  IMAD.SHL.U32 R104, R88, 0x20, RZ ;  /* 0x0000002058687824 */ /* 0x000fe200078e00ff */
[----:B------:R-:W-:Y:S01]  /*2a60*/  LOP3.LUT R6, R6, R13, RZ, 0x3c, !PT ;  /* 0x0000000d06067212 */ /* 0x000fe200078e3cff */
[C---:B------:R-:W-:Y:S01]  /*2a70*/  IMAD.SHL.U32 R108, R88.reuse, 0x40, RZ ;  /* 0x00000040586c7824 */ /* 0x040fe200078e00ff */
[C---:B------:R-:W-:Y:S01]  /*2a80*/  SHF.L.U64.HI R103, R88.reuse, 0x5, R89 ;  /* 0x0000000558677819 */ /* 0x040fe20000010259 */
[----:B-----5:R-:W-:Y:S01]  /*2a90*/  IMAD.WIDE.U32 R92, R127, R88, R92 ;  /* 0x000000587f5c7225 */ /* 0x020fe200078e005c */
[----:B------:R-:W-:-:S03]  /*2aa0*/  SHF.L.U64.HI R107, R88, 0x6, R89 ;  /* 0x00000006586b7819 */ /* 0x000fc60000010259 */
[----:B------:R-:W-:-:S04]  /*2ab0*/  IMAD.WIDE.U32 R90, R127, R88, R90 ;  /* 0x000000587f5a7225 */ /* 0x000fc800078e005a */
[----:B------:R-:W-:-:S04]  /*2ac0*/  IMAD.WIDE.U32 R98, R127, R94, R98 ;  /* 0x0000005e7f627225 */ /* 0x000fc800078e0062 */
[----:B------:R-:W-:Y:S01]  /*2ad0*/  IMAD.WIDE.U32 R96, R127, R94, R96 ;  /* 0x0000005e7f607225 */ /* 0x000fe200078e0060 */
[----:B------:R-:W-:-:S03]  /*2ae0*/  SHF.L.U64.HI R101, R94, 0x5, R95 ;  /* 0x000000055e657819 */ /* 0x000fc6000001025f */
[----:B------:R-:W-:Y:S01]  /*2af0*/  IMAD.IADD R114, R114, 0x1, R25 ;  /* 0x0000000172727824 */ /* 0x000fe200078e0219 */
[C---:B------:R-:W-:Y:S01]  /*2b00*/  SHF.L.U64.HI R105, R94.reuse, 0x6, R95 ;  /* 0x000000065e697819 */ /* 0x040fe2000001025f */
[----:B------:R-:W-:Y:S02]  /*2b10*/  IMAD R115, R95, 0x50, RZ ;  /* 0x000000505f737824 */ /* 0x000fe400078e02ff */
[C---:B------:R-:W-:Y:S02]  /*2b20*/  IMAD.SHL.U32 R102, R94.reuse, 0x20, RZ ;  /* 0x000000205e667824 */ /* 0x040fe400078e00ff */
[----:B------:R-:W-:Y:S01]  /*2b30*/  IMAD.SHL.U32 R106, R94, 0x40, RZ ;  /* 0x000000405e6a7824 */ /* 0x000fe200078e00ff */
[----:B0-----:R-:W-:Y:S01]  /*2b40*/  LEA.HI R156, R156, 0x8, RZ, 0x19 ;  /* 0x000000089c9c7811 */ /* 0x001fe200078fc8ff */
[----:B------:R-:W-:Y:S02]  /*2b50*/  IMAD.SHL.U32 R111, R111, 0x2, RZ ;  /* 0x000000026f6f7824 */ /* 0x000fe400078e00ff */
[----:B------:R-:W-:-:S02]  /*2b60*/  IMAD R109, R109, 0x20, R224 ;  /* 0x000000206d6d7824 */ /* 0x000fc400078e02e0 */
[----:B--2---:R-:W-:-:S04]  /*2b70*/  IMAD R126, R4, 0x1400, R15 ;  /* 0x00001400047e7824 */ /* 0x004fc800078e020f */
[----:B------:R-:W-:Y:S01]  /*2b80*/  IMAD.IADD R126, R126, 0x1, R3 ;  /* 0x000000017e7e7824 */ /* 0x000fe200078e0203 */
[----:B------:R-:W-:Y:S01]  /*2b90*/  LOP3.LUT R3, R27, 0x38, R10, 0xf8, !PT ;  /* 0x000000381b037812 */ /* 0x000fe200078ef80a */
[C---:B---3--:R-:W-:Y:S02]  /*2ba0*/  IMAD R122, R4.reuse, 0x1400, R12 ;  /* 0x00001400047a7824 */ /* 0x048fe400078e020c */
[----:B----4-:R-:W-:Y:S01]  /*2bb0*/  IMAD R124, R4, 0x1400, R14 ;  /* 0x00001400047c7824 */ /* 0x010fe200078e020e */
[----:B------:R-:W-:Y:S01]  /*2bc0*/  LOP3.LUT R4, R3, R20, RZ, 0x3c, !PT ;  /* 0x0000001403047212 */ /* 0x000fe200078e3cff */
[----:B------:R-:W-:Y:S01]  /*2bd0*/  IMAD.IADD R122, R122, 0x1, R9 ;  /* 0x000000017a7a7824 */ /* 0x000fe200078e0209 */
[----:B------:R-:W-:Y:S01]  /*2be0*/  SHF.R.S32.HI R9, RZ, 0x1f, R127 ;  /* 0x0000001fff097819 */ /* 0x000fe2000001147f */
[----:B------:R-:W-:Y:S02]  /*2bf0*/  IMAD R125, R5, 0x1400, R15 ;  /* 0x00001400057d7824 */ /* 0x000fe400078e020f */
[----:B------:R-:W-:Y:S01]  /*2c00*/  IMAD.IADD R124, R124, 0x1, R7 ;  /* 0x000000017c7c7824 */ /* 0x000fe200078e0207 */
[----:B------:R-:W-:Y:S01]  /*2c10*/  LOP3.LUT R7, R21, 0x38, R10, 0xf8, !PT ;  /* 0x0000003815077812 */ /* 0x000fe200078ef80a */
[----:B------:R-:W-:-:S02]  /*2c20*/  IMAD.IADD R125, R125, 0x1, R4 ;  /* 0x000000017d7d7824 */ /* 0x000fc400078e0204 */
[----:B------:R-:W-:Y:S02]  /*2c30*/  IMAD R4, R9, R94, RZ ;  /* 0x0000005e09047224 */ /* 0x000fe400078e02ff */
[----:B------:R-:W-:Y:S01]  /*2c40*/  IMAD R121, R5, 0x1400, R12 ;  /* 0x0000140005797824 */ /* 0x000fe200078e020c */
[----:B------:R-:W-:Y:S01]  /*2c50*/  LOP3.LUT R12, R7, R11, RZ, 0x3c, !PT ;  /* 0x0000000b070c7212 */ /* 0x000fe200078e3cff */
[----:B------:R-:W-:Y:S02]  /*2c60*/  IMAD R7, R127, R95, R4 ;  /* 0x0000005f7f077224 */ /* 0x000fe400078e0204 */
[----:B------:R-:W-:Y:S02]  /*2c70*/  IMAD R4, R9, R88, RZ ;  /* 0x0000005809047224 */ /* 0x000fe400078e02ff */
[----:B------:R-:W-:Y:S01]  /*2c80*/  IMAD R123, R5, 0x1400, R14 ;  /* 0x00001400057b7824 */ /* 0x000fe200078e020e */
[----:B------:R-:W-:Y:S01]  /*2c90*/  SEL R3, RZ, 0x8, P0 ;  /* 0x00000008ff037807 */ /* 0x000fe20000000000 */
[----:B------:R-:W-:-:S02]  /*2ca0*/  IMAD R5, R89, 0x50, RZ ;  /* 0x0000005059057824 */ /* 0x000fc400078e02ff */
[----:B------:R-:W-:Y:S02]  /*2cb0*/  IMAD R9, R127, R89, R4 ;  /* 0x000000597f097224 */ /* 0x000fe400078e0204 */
[----:B------:R-:W-:Y:S01]  /*2cc0*/  IMAD.WIDE.U32 R88, R88, 0x50, RZ ;  /* 0x0000005058587825 */ /* 0x000fe200078e00ff */
[----:B------:R-:W-:-:S03]  /*2cd0*/  LOP3.LUT R25, R0, R3, RZ, 0xfc, !PT ;  /* 0x0000000300197212 */ /* 0x000fc600078efcff */
[----:B------:R-:W-:Y:S02]  /*2ce0*/  IMAD.IADD R123, R123, 0x1, R6 ;  /* 0x000000017b7b7824 */ /* 0x000fe400078e0206 */
[----:B------:R-:W-:Y:S02]  /*2cf0*/  IMAD.IADD R120, R89, 0x1, R5 ;  /* 0x0000000159787824 */ /* 0x000fe400078e0205 */
[----:B------:R-:W-:Y:S02]  /*2d00*/  IMAD.IADD R3, R99, 0x1, R7 ;  /* 0x0000000163037824 */ /* 0x000fe400078e0207 */
[----:B------:R-:W-:Y:S01]  /*2d10*/  IMAD.IADD R4, R7, 0x1, R97 ;  /* 0x0000000107047824 */ /* 0x000fe200078e0261 */
[----:B------:R-:W-:Y:S01]  /*2d20*/  SHF.R.S32.HI R7, RZ, 0x3, R8 ;  /* 0x00000003ff077819 */ /* 0x000fe20000011408 */
[----:B------:R-:W-:Y:S02]  /*2d30*/  IMAD.IADD R5, R93, 0x1, R9 ;  /* 0x000000015d057824 */ /* 0x000fe400078e0209 */
[----:B------:R-:W-:Y:S01]  /*2d40*/  IMAD.IADD R6, R9, 0x1, R91 ;  /* 0x0000000109067824 */ /* 0x000fe200078e025b */
[----:B------:R-:W-:Y:S01]  /*2d50*/  SHF.R.S32.HI R9, RZ, 0x3, R10 ;  /* 0x00000003ff097819 */ /* 0x000fe2000001140a */
[----:B------:R-:W-:Y:S01]  /*2d60*/  IMAD.WIDE.U32 R94, R94, 0x50, RZ ;  /* 0x000000505e5e7825 */ /* 0x000fe200078e00ff */
[----:B------:R-:W-:-:S02]  /*2d70*/  LOP3.LUT R8, R8, 0xfffffff8, RZ, 0xc0, !PT ;  /* 0xfffffff808087812 */ /* 0x000fc400078ec0ff */
[----:B------:R-:W-:Y:S01]  /*2d80*/  LOP3.LUT R10, R10, 0xfffffff8, RZ, 0xc0, !PT ;  /* 0xfffffff80a0a7812 */ /* 0x000fe200078ec0ff */
[----:B------:R-:W-:Y:S01]  /*2d90*/  IMAD.IADD R121, R121, 0x1, R12 ;  /* 0x0000000179797824 */ /* 0x000fe200078e020c */
[C---:B------:R-:W-:Y:S02]  /*2da0*/  LOP3.LUT R20, R25.reuse, 0x2, RZ, 0xc0, !PT ;  /* 0x0000000219147812 */ /* 0x040fe400078ec0ff */
[----:B------:R-:W-:Y:S02]  /*2db0*/  LOP3.LUT R21, R25, 0x4, RZ, 0xc0, !PT ;  /* 0x0000000419157812 */ /* 0x000fe400078ec0ff */
[----:B------:R-:W-:Y:S02]  /*2dc0*/  IADD3 R115, R95, R115, RZ ;  /* 0x000000735f737210 */ /* 0x000fe40007ffe0ff */
[----:B------:R-:W-:Y:S02]  /*2dd0*/  LOP3.LUT R0, R0, 0x1, RZ, 0xc0, !PT ;  /* 0x0000000100007812 */ /* 0x000fe400078ec0ff */
[----:B------:R-:W-:-:S02]  /*2de0*/  LOP3.LUT R25, R25, 0x8, RZ, 0xc0, !PT ;  /* 0x0000000819197812 */ /* 0x000fc400078ec0ff */
[----:B------:R-:W-:Y:S02]  /*2df0*/  SHF.R.S32.HI R113, RZ, 0x1f, R100 ;  /* 0x0000001fff717819 */ /* 0x000fe40000011464 */
[----:B------:R-:W-:Y:S02]  /*2e00*/  SHF.R.S32.HI R26, RZ, 0x1f, R8 ;  /* 0x0000001fff1a7819 */ /* 0x000fe40000011408 */
[----:B------:R-:W-:-:S07]  /*2e10*/  SHF.R.S32.HI R27, RZ, 0x1f, R10 ;  /* 0x0000001fff1b7819 */ /* 0x000fce000001140a */
.L_x_561:
[----:B-1----:R-:W2:Y:S01]  /*2e20*/  LDL R31, [R1+0x68] ;  /* 0x00006800011f7983 */ /* 0x002ea20000100800 */
[----:B------:R-:W0:Y:S01]  /*2e30*/  LDC R77, c[0x0][0x430] ;  /* 0x00010c00ff4d7b82 */ /* 0x000e220000000800 */
[----:B------:R-:W-:Y:S01]  /*2e40*/  VIADD R2, R2, 0xffffffff ;  /* 0xffffffff02027836 */ /* 0x000fe20000000000 */
[----:B------:R-:W-:Y:S01]  /*2e50*/  ULDC.64 UR4, c[0x0][0x208] ;  /* 0x0000820000047ab9 */ /* 0x000fe20000000a00 */
[----:B------:R-:W-:Y:S02]  /*2e60*/  IMAD.MOV.U32 R76, RZ, RZ, RZ ;  /* 0x000000ffff4c7224 */ /* 0x000fe400078e00ff */
[----:B------:R-:W-:-:S03]  /*2e70*/  IMAD R13, R2, 0x50, R109 ;  /* 0x00000050020d7824 */ /* 0x000fc600078e026d */
[----:B------:R-:W1:Y:S01]  /*2e80*/  LDC R110, c[0x0][0x3f4] ;  /* 0x0000fd00ff6e7b82 */ /* 0x000e620000000800 */
[----:B------:R-:W-:Y:S01]  /*2e90*/  IMAD.IADD R32, R114, 0x1, R13 ;  /* 0x0000000172207824 */ /* 0x000fe200078e020d */
[----:B------:R-:W-:-:S03]  /*2ea0*/  ISETP.GE.AND P0, PT, R13, R24, PT ;  /* 0x000000180d00720c */ /* 0x000fc60003f06270 */
[----:B------:R-:W-:Y:S01]  /*2eb0*/  IMAD.MOV.U32 R28, RZ, RZ, R32 ;  /* 0x000000ffff1c7224 */ /* 0x000fe200078e0020 */
[----:B------:R-:W-:Y:S02]  /*2ec0*/  ISETP.GT.OR P0, PT, R109, 0x4f, P0 ;  /* 0x0000004f6d00780c */ /* 0x000fe40000704670 */
[----:B0-----:R-:W-:-:S11]  /*2ed0*/  ISETP.NE.AND P3, PT, R77, 0x1, PT ;  /* 0x000000014d00780c */ /* 0x001fd60003f65270 */
[----:B------:R-:W0:Y:S08]  /*2ee0*/  @!P0 LDC.64 R14, c[0x0][0x428] ;  /* 0x00010a00ff0e8b82 */ /* 0x000e300000000a00 */
[----:B------:R-:W3:Y:S08]  /*2ef0*/  @!P0 LDC.64 R12, c[0x0][0x418] ;  /* 0x00010600ff0c8b82 */ /* 0x000ef00000000a00 */
[----:B------:R-:W4:Y:S08]  /*2f00*/  @P3 LDC R11, c[0x0][0x434] ;  /* 0x00010d00ff0b3b82 */ /* 0x000f300000000800 */
[----:B------:R-:W1:Y:S01]  /*2f10*/  @P3 LDC R30, c[0x0][0x438] ;  /* 0x00010e00ff1e3b82 */ /* 0x000e620000000800 */
[----:B----4-:R-:W-:-:S05]  /*2f20*/  @P3 IMAD.HI.U32 R11, R32, R11, RZ ;  /* 0x0000000b200b3227 */ /* 0x010fca00078e00ff */
[----:B-1----:R-:W-:Y:S01]  /*2f30*/  @P3 SHF.R.U32.HI R28, RZ, R30, R11 ;  /* 0x0000001eff1c3219 */ /* 0x002fe2000001160b */
[----:B0-----:R-:W-:-:S03]  /*2f40*/  @!P0 IMAD R11, R113, R14, RZ ;  /* 0x0000000e710b8224 */ /* 0x001fc600078e02ff */
[--C-:B------:R-:W-:Y:S01]  /*2f50*/  @!P0 SHF.R.S32.HI R29, RZ, 0x1f, R28.reuse ;  /* 0x0000001fff1d8819 */ /* 0x100fe2000001141c */
[C---:B------:R-:W-:Y:S02]  /*2f60*/  @!P0 IMAD R11, R100.reuse, R15, R11 ;  /* 0x0000000f640b8224 */ /* 0x040fe400078e020b */
[----:B------:R-:W-:-:S04]  /*2f70*/  @!P0 IMAD.WIDE.U32 R14, R100, R14, R28 ;  /* 0x0000000e640e8225 */ /* 0x000fc800078e001c */
[----:B------:R-:W-:Y:S01]  /*2f80*/  @!P0 IMAD.IADD R11, R15, 0x1, R11 ;  /* 0x000000010f0b8824 */ /* 0x000fe200078e020b */
[----:B---3--:R-:W-:-:S04]  /*2f90*/  @!P0 LEA R12, P3, R14, R12, 0x2 ;  /* 0x0000000c0e0c8211 */ /* 0x008fc800078610ff */
[----:B------:R-:W-:Y:S02]  /*2fa0*/  @!P0 LEA.HI.X R13, R14, R13, R11, 0x2, P3 ;  /* 0x0000000d0e0d8211 */ /* 0x000fe400018f140b */
[----:B------:R-:W-:-:S03]  /*2fb0*/  ISETP.GT.AND P3, PT, R2, R112, PT ;  /* 0x000000700200720c */ /* 0x000fc60003f64270 */
[----:B------:R0:W5:Y:S01]  /*2fc0*/  @!P0 LDG.E R76, desc[UR4][R12.64] ;  /* 0x000000040c4c8981 */ /* 0x000162000c1e1900 */
[----:B------:R-:W-:Y:S01]  /*2fd0*/  ISETP.GE.AND P0, PT, R110, 0x1, PT ;  /* 0x000000016e00780c */ /* 0x000fe20003f06270 */
[----:B------:R-:W-:Y:S01]  /*2fe0*/  IMAD.MOV R14, RZ, RZ, -R28 ;  /* 0x000000ffff0e7224 */ /* 0x000fe200078e0a1c */
[----:B------:R-:W-:Y:S01]  /*2ff0*/  LOP3.LUT R18, R18, 0xfffffffe, RZ, 0xc0, !PT ;  /* 0xfffffffe12127812 */ /* 0x000fe200078ec0ff */
[----:B------:R-:W-:Y:S05]  /*3000*/  YIELD ;  /* 0x0000000000007946 */ /* 0x000fea0003800000 */
[----:B------:R-:W-:Y:S01]  /*3010*/  BSSY B0, `(.L_x_445) ;  /* 0x0000847000007945 */ /* 0x000fe20003800000 */
[----:B------:R-:W-:Y:S01]  /*3020*/  IMAD R77, R77, R14, R32 ;  /* 0x0000000e4d4d7224 */ /* 0x000fe200078e0220 */
[----:B------:R-:W-:Y:S01]  /*3030*/  @P3 LOP3.LUT R18, R18, 0x1, RZ, 0xfc, !PT ;  /* 0x0000000112123812 */ /* 0x000fe200078efcff */
[----:B--2---:R-:W-:-:S04]  /*3040*/  IMAD R78, R213, 0x5000, R31 ;  /* 0x00005000d54e7824 */ /* 0x004fc800078e021f */
[----:B------:R-:W-:Y:S01]  /*3050*/  IMAD R78, R78, 0x2, R23 ;  /* 0x000000024e4e7824 */ /* 0x000fe200078e0217 */
[----:B0-----:R-:W-:Y:S06]  /*3060*/  @!P0 BRA `(.L_x_446) ;  /* 0x0000007c00248947 */ /* 0x001fec0003800000 */
[----:B------:R-:W-:Y:S01]  /*3070*/  SHF.R.S32.HI R79, RZ, 0x1f, R77 ;  /* 0x0000001fff4f7819 */ /* 0x000fe2000001144d */
[----:B------:R-:W-:Y:S01]  /*3080*/  ULDC.64 UR4, c[0x0][0x300] ;  /* 0x0000c00000047ab9 */ /* 0x000fe20000000a00 */
[----:B-----5:R-:W-:Y:S01]  /*3090*/  SHF.R.S32.HI R84, RZ, 0x1f, R76 ;  /* 0x0000001fff547819 */ /* 0x020fe2000001144c */
[----:B------:R-:W-:Y:S01]  /*30a0*/  IMAD.WIDE.U32 R12, R77, UR4, RZ ;  /* 0x000000044d0c7c25 */ /* 0x000fe2000f8e00ff */
[----:B------:R-:W-:Y:S02]  /*30b0*/  ULDC.U8 UR6, c[0x0][0x410] ;  /* 0x0001040000067ab9 */ /* 0x000fe40000000000 */
[----:B------:R-:W-:Y:S01]  /*30c0*/  ISETP.NE.AND P0, PT, RZ, UR6, PT ;  /* 0x00000006ff007c0c */ /* 0x000fe2000bf05270 */
[----:B------:R-:W-:Y:S02]  /*30d0*/  IMAD R14, R79, UR4, RZ ;  /* 0x000000044f0e7c24 */ /* 0x000fe4000f8e02ff */
[----:B------:R-:W-:Y:S02]  /*30e0*/  IMAD R85, R2, -0x50, R24 ;  /* 0xffffffb002557824 */ /* 0x000fe400078e0218 */
[----:B------:R-:W-:Y:S01]  /*30f0*/  IMAD R11, R77, UR5, R14 ;  /* 0x000000054d0b7c24 */ /* 0x000fe2000f8e020e */
[----:B------:R-:W-:Y:S01]  /*3100*/  ULDC.64 UR4, c[0x0][0x310] ;  /* 0x0000c40000047ab9 */ /* 0x000fe20000000a00 */
[----:B------:R-:W-:Y:S01]  /*3110*/  IMAD R14, R115, R2, RZ ;  /* 0x00000002730e7224 */ /* 0x000fe200078e02ff */
[----:B------:R-:W-:Y:S01]  /*3120*/  VIMNMX R85, R85, 0x50, PT ;  /* 0x0000005055557848 */ /* 0x000fe20003fe0100 */
[----:B------:R-:W-:-:S02]  /*3130*/  IMAD R15, R84, UR4, RZ ;  /* 0x00000004540f7c24 */ /* 0x000fc4000f8e02ff */
[----:B------:R-:W-:Y:S01]  /*3140*/  IMAD.IADD R13, R13, 0x1, R11 ;  /* 0x000000010d0d7824 */ /* 0x000fe200078e020b */
[----:B------:R-:W-:Y:S01]  /*3150*/  SHF.R.S32.HI R11, RZ, 0x1f, R2 ;  /* 0x0000001fff0b7819 */ /* 0x000fe20000011402 */
[C---:B------:R-:W-:Y:S02]  /*3160*/  IMAD R15, R76.reuse, UR5, R15 ;  /* 0x000000054c0f7c24 */ /* 0x040fe4000f8e020f */
[----:B------:R-:W-:Y:S01]  /*3170*/  IMAD.WIDE.U32 R12, R76, UR4, R12 ;  /* 0x000000044c0c7c25 */ /* 0x000fe2000f8e000c */
[----:B------:R-:W-:-:S03]  /*3180*/  ULDC.64 UR4, c[0x0][0x308] ;  /* 0x0000c20000047ab9 */ /* 0x000fc60000000a00 */
[----:B------:R-:W-:Y:S02]  /*3190*/  IMAD.IADD R13, R13, 0x1, R15 ;  /* 0x000000010d0d7824 */ /* 0x000fe400078e020f */
[----:B------:R-:W-:Y:S02]  /*31a0*/  IMAD R15, R120, R2, RZ ;  /* 0x00000002780f7224 */ /* 0x000fe400078e02ff */
[----:B------:R-:W-:-:S04]  /*31b0*/  IMAD.WIDE.U32 R116, R223, UR4, R12 ;  /* 0x00000004df747c25 */ /* 0x000fc8000f8e000c */
[C---:B------:R-:W-:Y:S02]  /*31c0*/  IMAD R29, R11.reuse, R94, R14 ;  /* 0x0000005e0b1d7224 */ /* 0x040fe400078e020e */
[----:B------:R-:W-:Y:S02]  /*31d0*/  IMAD R31, R11, R88, R15 ;  /* 0x000000580b1f7224 */ /* 0x000fe400078e020f */
[----:B------:R-:W-:Y:S01]  /*31e0*/  IMAD R11, R223, UR5, R117 ;  /* 0x00000005df0b7c24 */ /* 0x000fe2000f8e0275 */
[----:B------:R-:W-:Y:S01]  /*31f0*/  ULDC.64 UR4, c[0x0][0x2e8] ;  /* 0x0000ba0000047ab9 */ /* 0x000fe20000000a00 */
[----:B------:R-:W-:Y:S01]  /*3200*/  IMAD.WIDE.U32 R14, R94, R2, RZ ;  /* 0x000000025e0e7225 */ /* 0x000fe200078e00ff */
[----:B------:R-:W-:-:S03]  /*3210*/  LEA R117, P3, R116, UR4, 0x1 ;  /* 0x0000000474757c11 */ /* 0x000fc6000f8608ff */
[----:B------:R-:W-:Y:S01]  /*3220*/  IMAD.WIDE.U32 R12, R88, R2, RZ ;  /* 0x00000002580c7225 */ /* 0x000fe200078e00ff */
[----:B------:R-:W-:-:S03]  /*3230*/  LEA.HI.X R116, R116, UR5, R11, 0x1, P3 ;  /* 0x0000000574747c11 */ /* 0x000fc600098f0c0b */
[----:B------:R-:W-:Y:S02]  /*3240*/  IMAD.IADD R11, R15, 0x1, R29 ;  /* 0x000000010f0b7824 */ /* 0x000fe400078e021d */
[----:B------:R-:W-:Y:S01]  /*3250*/  IMAD.IADD R80, R13, 0x1, R31 ;  /* 0x000000010d507824 */ /* 0x000fe200078e021f */
[----:B------:R-:W-:Y:S06]  /*3260*/  @!P0 BRA `(.L_x_447) ;  /* 0x0000003800c08947 */ /* 0x000fec0003800000 */
[----:B------:R-:W-:Y:S01]  /*3270*/  ISETP.GE.AND P3, PT, R224, R85, PT ;  /* 0x00000055e000720c */ /* 0x000fe20003f66270 */
[----:B------:R-:W-:Y:S01]  /*3280*/  BSSY B1, `(.L_x_448) ;  /* 0x000002a000017945 */ /* 0x000fe20003800000 */
        /* <DEDUP_REMOVED lines=9> */
[----:B------:R-:W-:Y:S06]  /*3320*/  @P3 BRA `(.L_x_449) ;  /* 0x00000000007c3947 */ /* 0x000fec0003800000 */
[----:B------:R-:W-:Y:S01]  /*3330*/  IADD3 R29, P4, R98, R14, RZ ;  /* 0x0000000e621d7210 */ /* 0x000fe20007f9e0ff */
[----:B------:R-:W-:Y:S01]  /*3340*/  ULDC.64 UR4, c[0x0][0x3e8] ;  /* 0x0000fa0000047ab9 */ /* 0x000fe20000000a00 */
[----:B------:R-:W-:Y:S01]  /*3350*/  IADD3 R31, P0, R92, R12, RZ ;  /* 0x0000000c5c1f7210 */ /* 0x000fe20007f1e0ff */
[----:B------:R-:W-:Y:S01]  /*3360*/  ULDC.64 UR6, c[0x0][0x400] ;  /* 0x0001000000067ab9 */ /* 0x000fe20000000a00 */
[----:B------:R-:W-:Y:S01]  /*3370*/  CS2R R72, SRZ ;  /* 0x0000000000487805 */ /* 0x000fe2000001ff00 */
[----:B------:R-:W-:Y:S01]  /*3380*/  IMAD.X R30, R11, 0x1, R3, P4 ;  /* 0x000000010b1e7824 */ /* 0x000fe200020e0603 */
[----:B------:R-:W-:Y:S01]  /*3390*/  LEA R28, P4, R29, UR4, 0x1 ;  /* 0x000000041d1c7c11 */ /* 0x000fe2000f8808ff */
[----:B------:R-:W-:Y:S01]  /*33a0*/  IMAD.X R32, R80, 0x1, R5, P0 ;  /* 0x0000000150207824 */ /* 0x000fe200000e0605 */
[----:B------:R-:W-:Y:S02]  /*33b0*/  CS2R R68, SRZ ;  /* 0x0000000000447805 */ /* 0x000fe4000001ff00 */
[----:B------:R-:W-:-:S02]  /*33c0*/  CS2R R74, SRZ ;  /* 0x00000000004a7805 */ /* 0x000fc4000001ff00 */
[----:B------:R-:W-:Y:S02]  /*33d0*/  LEA.HI.X R29, R29, UR5, R30, 0x1, P4 ;  /* 0x000000051d1d7c11 */ /* 0x000fe4000a0f0c1e */
[----:B------:R-:W-:Y:S02]  /*33e0*/  CS2R R70, SRZ ;  /* 0x0000000000467805 */ /* 0x000fe4000001ff00 */
[C---:B------:R-:W-:Y:S01]  /*33f0*/  LEA R30, P0, R31.reuse, UR6, 0x1 ;  /* 0x000000061f1e7c11 */ /* 0x040fe2000f8008ff */
[----:B------:R-:W-:Y:S01]  /*3400*/  ULDC.64 UR8, c[0x0][0x208] ;  /* 0x0000820000087ab9 */ /* 0x000fe20000000a00 */
[-C--:B------:R-:W-:Y:S02]  /*3410*/  ISETP.GE.AND P4, PT, R216, R110.reuse, PT ;  /* 0x0000006ed800720c */ /* 0x080fe40003f86270 */
[----:B------:R-:W-:Y:S02]  /*3420*/  LEA.HI.X R31, R31, UR7, R32, 0x1, P0 ;  /* 0x000000071f1f7c11 */ /* 0x000fe400080f0c20 */
[----:B------:R-:W-:-:S02]  /*3430*/  ISETP.GE.AND P0, PT, R221, R110, PT ;  /* 0x0000006edd00720c */ /* 0x000fc40003f06270 */
[----:B------:R-:W-:-:S07]  /*3440*/  CS2R R64, SRZ ;  /* 0x0000000000407805 */ /* 0x000fce000001ff00 */
[----:B------:R0:W5:Y:S04]  /*3450*/  @!P4 LDG.E.64 R72, desc[UR8][R28.64] ;  /* 0x000000081c48c981 */ /* 0x000168000c1e1b00 */
[----:B------:R0:W5:Y:S01]  /*3460*/  @!P4 LDG.E.64 R74, desc[UR8][R30.64] ;  /* 0x000000081e4ac981 */ /* 0x000162000c1e1b00 */
[----:B------:R-:W-:-:S03]  /*3470*/  ISETP.GE.AND P4, PT, R220, R110, PT ;  /* 0x0000006edc00720c */ /* 0x000fc60003f86270 */
[----:B------:R0:W5:Y:S04]  /*3480*/  @!P0 LDG.E.64 R68, desc[UR8][R28.64+0x40] ;  /* 0x000040081c448981 */ /* 0x000168000c1e1b00 */
[----:B------:R0:W5:Y:S01]  /*3490*/  @!P0 LDG.E.64 R70, desc[UR8][R30.64+0x40] ;  /* 0x000040081e468981 */ /* 0x000162000c1e1b00 */
[----:B------:R-:W-:Y:S02]  /*34a0*/  ISETP.GE.AND P0, PT, R222, R110, PT ;  /* 0x0000006ede00720c */ /* 0x000fe40003f06270 */
[----:B------:R-:W-:Y:S02]  /*34b0*/  CS2R R60, SRZ ;  /* 0x00000000003c7805 */ /* 0x000fe4000001ff00 */
[----:B------:R-:W-:Y:S02]  /*34c0*/  CS2R R66, SRZ ;  /* 0x0000000000427805 */ /* 0x000fe4000001ff00 */
[----:B------:R-:W-:Y:S01]  /*34d0*/  CS2R R62, SRZ ;  /* 0x00000000003e7805 */ /* 0x000fe2000001ff00 */
[----:B------:R0:W5:Y:S04]  /*34e0*/  @!P4 LDG.E.64 R64, desc[UR8][R28.64+0x80] ;  /* 0x000080081c40c981 */ /* 0x000168000c1e1b00 */
[----:B------:R0:W5:Y:S04]  /*34f0*/  @!P4 LDG.E.64 R66, desc[UR8][R30.64+0x80] ;  /* 0x000080081e42c981 */ /* 0x000168000c1e1b00 */
[----:B------:R0:W5:Y:S04]  /*3500*/  @!P0 LDG.E.64 R60, desc[UR8][R28.64+0xc0] ;  /* 0x0000c0081c3c8981 */ /* 0x000168000c1e1b00 */
[----:B------:R0:W5:Y:S02]  /*3510*/  @!P0 LDG.E.64 R62, desc[UR8][R30.64+0xc0] ;  /* 0x0000c0081e3e8981 */ /* 0x000164000c1e1b00 */
.L_x_449:
[----:B------:R-:W-:Y:S05]  /*3520*/  BSYNC B1 ;  /* 0x0000000000017941 */ /* 0x000fea0003800000 */
.L_x_448:
[----:B0----5:R-:W-:Y:S01]  /*3530*/  IMAD.MOV.U32 R28, RZ, RZ, R60 ;  /* 0x000000ffff1c7224 */ /* 0x021fe200078e003c */
[----:B------:R-:W-:Y:S01]  /*3540*/  BSSY B1, `(.L_x_450) ;  /* 0x0000042000017945 */ /* 0x000fe20003800000 */
[----:B------:R-:W-:Y:S01]  /*3550*/  IMAD.MOV.U32 R30, RZ, RZ, R61 ;  /* 0x000000ffff1e7224 */ /* 0x000fe200078e003d */
[----:B------:R-:W-:Y:S01]  /*3560*/  CS2R R48, SRZ ;  /* 0x0000000000307805 */ /* 0x000fe2000001ff00 */
[----:B------:R-:W-:Y:S01]  /*3570*/  VIADD R32, R224, 0x20 ;  /* 0x00000020e0207836 */ /* 0x000fe20000000000 */
[----:B------:R-:W-:Y:S01]  /*3580*/  CS2R R52, SRZ ;  /* 0x0000000000347805 */ /* 0x000fe2000001ff00 */
[----:B------:R-:W-:Y:S01]  /*3590*/  IMAD.MOV.U32 R29, RZ, RZ, R64 ;  /* 0x000000ffff1d7224 */ /* 0x000fe200078e0040 */
[----:B------:R-:W-:Y:S01]  /*35a0*/  PRMT R149, R30, 0x5410, R28 ;  /* 0x000054101e957816 */ /* 0x000fe2000000001c */
[----:B------:R-:W-:Y:S01]  /*35b0*/  IMAD.MOV.U32 R31, RZ, RZ, R65 ;  /* 0x000000ffff1f7224 */ /* 0x000fe200078e0041 */
[----:B------:R-:W-:Y:S01]  /*35c0*/  MOV R28, R69 ;  /* 0x00000045001c7202 */ /* 0x000fe20000000f00 */
[----:B------:R-:W-:Y:S01]  /*35d0*/  IMAD.MOV.U32 R30, RZ, RZ, R68 ;  /* 0x000000ffff1e7224 */ /* 0x000fe200078e0044 */
[----:B------:R-:W-:-:S02]  /*35e0*/  ISETP.GE.AND P4, PT, R32, R85, PT ;  /* 0x000000552000720c */ /* 0x000fc40003f86270 */
[----:B------:R-:W-:Y:S02]  /*35f0*/  CS2R R56, SRZ ;  /* 0x0000000000387805 */ /* 0x000fe4000001ff00 */
[----:B------:R-:W-:Y:S01]  /*3600*/  PRMT R151, R31, 0x5410, R29 ;  /* 0x000054101f977816 */ /* 0x000fe2000000001d */
[----:B------:R-:W-:Y:S01]  /*3610*/  IMAD.MOV.U32 R29, RZ, RZ, R73 ;  /* 0x000000ffff1d7224 */ /* 0x000fe200078e0049 */
[----:B------:R-:W-:Y:S01]  /*3620*/  PRMT R152, R152, 0x5410, R30 ;  /* 0x0000541098987816 */ /* 0x000fe2000000001e */
[----:B------:R-:W-:Y:S01]  /*3630*/  IMAD.MOV.U32 R31, RZ, RZ, R62 ;  /* 0x000000ffff1f7224 */ /* 0x000fe200078e003e */
[----:B------:R-:W-:Y:S01]  /*3640*/  PRMT R153, R153, 0x5410, R28 ;  /* 0x0000541099997816 */ /* 0x000fe2000000001c */
[----:B------:R-:W-:Y:S01]  /*3650*/  IMAD.MOV.U32 R28, RZ, RZ, R72 ;  /* 0x000000ffff1c7224 */ /* 0x000fe200078e0048 */
[----:B------:R-:W-:Y:S01]  /*3660*/  CS2R R46, SRZ ;  /* 0x00000000002e7805 */ /* 0x000fe2000001ff00 */
[----:B------:R-:W-:Y:S01]  /*3670*/  IMAD.MOV.U32 R30, RZ, RZ, R63 ;  /* 0x000000ffff1e7224 */ /* 0x000fe200078e003f */
[----:B------:R-:W-:-:S02]  /*3680*/  CS2R R50, SRZ ;  /* 0x0000000000327805 */ /* 0x000fc4000001ff00 */
[----:B------:R-:W-:Y:S02]  /*3690*/  CS2R R54, SRZ ;  /* 0x0000000000367805 */ /* 0x000fe4000001ff00 */
[----:B------:R-:W-:Y:S01]  /*36a0*/  PRMT R82, R29, 0x5410, R28 ;  /* 0x000054101d527816 */ /* 0x000fe2000000001c */
[----:B------:R-:W-:Y:S01]  /*36b0*/  IMAD.MOV.U32 R28, RZ, RZ, R70 ;  /* 0x000000ffff1c7224 */ /* 0x000fe200078e0046 */
[----:B------:R-:W-:Y:S01]  /*36c0*/  PRMT R148, R30, 0x5410, R31 ;  /* 0x000054101e947816 */ /* 0x000fe2000000001f */
[----:B------:R-:W-:Y:S01]  /*36d0*/  IMAD.MOV.U32 R31, RZ, RZ, R66 ;  /* 0x000000ffff1f7224 */ /* 0x000fe200078e0042 */
[----:B------:R-:W-:Y:S01]  /*36e0*/  CS2R R58, SRZ ;  /* 0x00000000003a7805 */ /* 0x000fe2000001ff00 */
[----:B------:R-:W-:Y:S01]  /*36f0*/  IMAD.MOV.U32 R30, RZ, RZ, R67 ;  /* 0x000000ffff1e7224 */ /* 0x000fe200078e0043 */
[----:B------:R-:W-:Y:S01]  /*3700*/  PRMT R152, R28, 0x7610, R152 ;  /* 0x000076101c987816 */ /* 0x000fe20000000098 */
[----:B------:R-:W-:Y:S02]  /*3710*/  IMAD.MOV.U32 R29, RZ, RZ, R71 ;  /* 0x000000ffff1d7224 */ /* 0x000fe400078e0047 */
[----:B------:R-:W-:Y:S01]  /*3720*/  IMAD.MOV.U32 R32, RZ, RZ, R74 ;  /* 0x000000ffff207224 */ /* 0x000fe200078e004a */
[----:B------:R-:W-:Y:S01]  /*3730*/  PRMT R150, R30, 0x5410, R31 ;  /* 0x000054101e967816 */ /* 0x000fe2000000001f */
[----:B------:R-:W-:Y:S01]  /*3740*/  IMAD.MOV.U32 R33, RZ, RZ, R75 ;  /* 0x000000ffff217224 */ /* 0x000fe200078e004b */
[----:B------:R-:W-:Y:S01]  /*3750*/  PRMT R154, R154, 0x5410, R29 ;  /* 0x000054109a9a7816 */ /* 0x000fe2000000001d */
[----:B------:R-:W-:Y:S06]  /*3760*/  @P4 BRA `(.L_x_451) ;  /* 0x00000000007c4947 */ /* 0x000fec0003800000 */
[----:B------:R-:W-:Y:S01]  /*3770*/  IADD3 R28, P0, P5, R98, R14, R102 ;  /* 0x0000000e621c7210 */ /* 0x000fe20007d1e066 */
[----:B------:R-:W-:Y:S01]  /*3780*/  ULDC.64 UR4, c[0x0][0x3e8] ;  /* 0x0000fa0000047ab9 */ /* 0x000fe20000000a00 */
[----:B------:R-:W-:Y:S01]  /*3790*/  ULDC.64 UR6, c[0x0][0x400] ;  /* 0x0001000000067ab9 */ /* 0x000fe20000000a00 */
[----:B------:R-:W-:Y:S02]  /*37a0*/  CS2R R56, SRZ ;  /* 0x0000000000387805 */ /* 0x000fe4000001ff00 */
[----:B------:R-:W-:Y:S02]  /*37b0*/  IADD3.X R31, R3, R11, R101, P0, P5 ;  /* 0x0000000b031f7210 */ /* 0x000fe400007ea465 */
[----:B------:R-:W-:Y:S02]  /*37c0*/  CS2R R58, SRZ ;  /* 0x00000000003a7805 */ /* 0x000fe4000001ff00 */
[----:B------:R-:W-:Y:S01]  /*37d0*/  IADD3 R29, P0, P5, R92, R12, R104 ;  /* 0x0000000c5c1d7210 */ /* 0x000fe20007d1e068 */
[----:B------:R-:W-:-:S03]  /*37e0*/  ULDC.64 UR8, c[0x0][0x208] ;  /* 0x0000820000087ab9 */ /* 0x000fc60000000a00 */
[----:B------:R-:W-:Y:S02]  /*37f0*/  IADD3.X R34, R5, R80, R103, P0, P5 ;  /* 0x0000005005227210 */ /* 0x000fe400007ea467 */
[----:B------:R-:W-:-:S04]  /*3800*/  LEA R30, P0, R28, UR4, 0x1 ;  /* 0x000000041c1e7c11 */ /* 0x000fc8000f8008ff */
[----:B------:R-:W-:Y:S02]  /*3810*/  LEA.HI.X R31, R28, UR5, R31, 0x1, P0 ;  /* 0x000000051c1f7c11 */ /* 0x000fe400080f0c1f */
[----:B------:R-:W-:-:S04]  /*3820*/  LEA R28, P0, R29, UR6, 0x1 ;  /* 0x000000061d1c7c11 */ /* 0x000fc8000f8008ff */
[----:B------:R-:W-:Y:S02]  /*3830*/  LEA.HI.X R29, R29, UR7, R34, 0x1, P0 ;  /* 0x000000071d1d7c11 */ /* 0x000fe400080f0c22 */
[----:B------:R-:W-:Y:S02]  /*3840*/  ISETP.GE.AND P0, PT, R216, R110, PT ;  /* 0x0000006ed800720c */ /* 0x000fe40003f06270 */
[----:B------:R-:W-:Y:S02]  /*3850*/  CS2R R52, SRZ ;  /* 0x0000000000347805 */ /* 0x000fe4000001ff00 */
[----:B------:R-:W-:-:S09]  /*3860*/  CS2R R54, SRZ ;  /* 0x0000000000367805 */ /* 0x000fd2000001ff00 */
[----:B------:R0:W5:Y:S04]  /*3870*/  @!P0 LDG.E.64 R56, desc[UR8][R30.64] ;  /* 0x000000081e388981 */ /* 0x000168000c1e1b00 */
[----:B------:R0:W5:Y:S01]  /*3880*/  @!P0 LDG.E.64 R58, desc[UR8][R28.64] ;  /* 0x000000081c3a8981 */ /* 0x000162000c1e1b00 */
        /* <DEDUP_REMOVED lines=10> */
[----:B------:R-:W-:-:S13]  /*3930*/  ISETP.GE.AND P0, PT, R222, R110, PT ;  /* 0x0000006ede00720c */ /* 0x000fda0003f06270 */
[----:B------:R0:W5:Y:S04]  /*3940*/  @!P0 LDG.E.64 R44, desc[UR8][R30.64+0xc0] ;  /* 0x0000c0081e2c8981 */ /* 0x000168000c1e1b00 */
[----:B------:R0:W5:Y:S02]  /*3950*/  @!P0 LDG.E.64 R46, desc[UR8][R28.64+0xc0] ;  /* 0x0000c0081c2e8981 */ /* 0x000164000c1e1b00 */
.L_x_451:
[----:B------:R-:W-:Y:S05]  /*3960*/  BSYNC B1 ;  /* 0x0000000000017941 */ /* 0x000fea0003800000 */
.L_x_450:
[----:B0----5:R-:W-:Y:S01]  /*3970*/  IMAD.MOV.U32 R29, RZ, RZ, R44 ;  /* 0x000000ffff1d7224 */ /* 0x021fe200078e002c */
[----:B------:R-:W-:Y:S01]  /*3980*/  BSSY B1, `(.L_x_452) ;  /* 0x0000044000017945 */ /* 0x000fe20003800000 */
[----:B------:R-:W-:Y:S01]  /*3990*/  IMAD.MOV.U32 R28, RZ, RZ, R45 ;  /* 0x000000ffff1c7224 */ /* 0x000fe200078e002d */
[----:B------:R-:W-:Y:S01]  /*39a0*/  PRMT R83, R32, 0x7610, R83 ;  /* 0x0000761020537816 */ /* 0x000fe20000000053 */
[----:B------:R-:W-:Y:S01]  /*39b0*/  VIADD R34, R224, 0x40 ;  /* 0x00000040e0227836 */ /* 0x000fe20000000000 */
[----:B------:R-:W-:Y:S01]  /*39c0*/  PRMT R118, R33, 0x7610, R118 ;  /* 0x0000761021767816 */ /* 0x000fe20000000076 */
[----:B------:R-:W-:Y:S01]  /*39d0*/  IMAD.MOV.U32 R31, RZ, RZ, R48 ;  /* 0x000000ffff1f7224 */ /* 0x000fe200078e0030 */
[----:B------:R-:W-:Y:S01]  /*39e0*/  PRMT R138, R29, 0x5410, R28 ;  /* 0x000054101d8a7816 */ /* 0x000fe2000000001c */
[----:B------:R-:W-:Y:S01]  /*39f0*/  IMAD.MOV.U32 R29, RZ, RZ, R52 ;  /* 0x000000ffff1d7224 */ /* 0x000fe200078e0034 */
[----:B------:R-:W-:Y:S01]  /*3a00*/  ISETP.GE.AND P5, PT, R34, R85, PT ;  /* 0x000000552200720c */ /* 0x000fe20003fa6270 */
        /* <DEDUP_REMOVED lines=11> */
[----:B------:R-:W-:Y:S01]  /*3ac0*/  CS2R R38, SRZ ;  /* 0x0000000000267805 */ /* 0x000fe2000001ff00 */
[----:B------:R-:W-:Y:S01]  /*3ad0*/  IMAD.MOV.U32 R30, RZ, RZ, R57 ;  /* 0x000000ffff1e7224 */ /* 0x000fe200078e0039 */
[----:B------:R-:W-:Y:S01]  /*3ae0*/  PRMT R139, R29, 0x5410, R28 ;  /* 0x000054101d8b7816 */ /* 0x000fe2000000001c */
[----:B------:R-:W-:Y:S01]  /*3af0*/  IMAD.MOV.U32 R29, RZ, RZ, R54 ;  /* 0x000000ffff1d7224 */ /* 0x000fe200078e0036 */
[----:B------:R-:W-:-:S02]  /*3b00*/  MOV R28, R55 ;  /* 0x00000037001c7202 */ /* 0x000fc40000000f00 */
[----:B------:R-:W-:Y:S02]  /*3b10*/  CS2R R42, SRZ ;  /* 0x00000000002a7805 */ /* 0x000fe4000001ff00 */
[----:B------:R-:W-:Y:S01]  /*3b20*/  PRMT R146, R31, 0x5410, R30 ;  /* 0x000054101f927816 */ /* 0x000fe2000000001e */
[----:B------:R-:W-:Y:S01]  /*3b30*/  IMAD.MOV.U32 R31, RZ, RZ, R50 ;  /* 0x000000ffff1f7224 */ /* 0x000fe200078e0032 */
[----:B------:R-:W-:Y:S01]  /*3b40*/  PRMT R145, R29, 0x5410, R28 ;  /* 0x000054101d917816 */ /* 0x000fe2000000001c */
[----:B------:R-:W-:Y:S02]  /*3b50*/  IMAD.MOV.U32 R30, RZ, RZ, R51 ;  /* 0x000000ffff1e7224 */ /* 0x000fe400078e0033 */
[----:B------:R-:W-:Y:S02]  /*3b60*/  IMAD.MOV.U32 R29, RZ, RZ, R58 ;  /* 0x000000ffff1d7224 */ /* 0x000fe400078e003a */
[----:B------:R-:W-:Y:S01]  /*3b70*/  IMAD.MOV.U32 R28, RZ, RZ, R59 ;  /* 0x000000ffff1c7224 */ /* 0x000fe200078e003b */
[----:B------:R-:W-:-:S02]  /*3b80*/  PRMT R143, R31, 0x5410, R30 ;  /* 0x000054101f8f7816 */ /* 0x000fc4000000001e */
[----:B------:R-:W-:Y:S02]  /*3b90*/  CS2R R30, SRZ ;  /* 0x00000000001e7805 */ /* 0x000fe4000001ff00 */
[----:B------:R-:W-:Y:S02]  /*3ba0*/  PRMT R147, R29, 0x5410, R28 ;  /* 0x000054101d937816 */ /* 0x000fe4000000001c */
[----:B------:R-:W-:Y:S01]  /*3bb0*/  CS2R R28, SRZ ;  /* 0x00000000001c7805 */ /* 0x000fe2000001ff00 */
[----:B------:R-:W-:Y:S06]  /*3bc0*/  @P5 BRA `(.L_x_453) ;  /* 0x00000000007c5947 */ /* 0x000fec0003800000 */
[----:B------:R-:W-:Y:S01]  /*3bd0*/  IADD3 R15, P0, P6, R98, R106, R14 ;  /* 0x0000006a620f7210 */ /* 0x000fe20007e1e00e */
[----:B------:R-:W-:Y:S01]  /*3be0*/  ULDC.64 UR4, c[0x0][0x3e8] ;  /* 0x0000fa0000047ab9 */ /* 0x000fe20000000a00 */
[----:B------:R-:W-:Y:S02]  /*3bf0*/  CS2R R40, SRZ ;  /* 0x0000000000287805 */ /* 0x000fe4000001ff00 */
[----:B------:R-:W-:Y:S02]  /*3c00*/  CS2R R42, SRZ ;  /* 0x00000000002a7805 */ /* 0x000fe4000001ff00 */
[----:B------:R-:W-:Y:S01]  /*3c10*/  IADD3.X R11, R3, R105, R11, P0, P6 ;  /* 0x00000069030b7210 */ /* 0x000fe200007ec40b */
[----:B------:R-:W-:Y:S01]  /*3c20*/  ULDC.64 UR6, c[0x0][0x208] ;  /* 0x0000820000067ab9 */ /* 0x000fe20000000a00 */
[----:B------:R-:W-:-:S04]  /*3c30*/  IADD3 R13, P0, P6, R92, R108, R12 ;  /* 0x0000006c5c0d7210 */ /* 0x000fc80007e1e00c */
[----:B------:R-:W-:Y:S02]  /*3c40*/  IADD3.X R80, R5, R107, R80, P0, P6 ;  /* 0x0000006b05507210 */ /* 0x000fe400007ec450 */
[----:B------:R-:W-:-:S04]  /*3c50*/  LEA R14, P0, R15, UR4, 0x1 ;  /* 0x000000040f0e7c11 */ /* 0x000fc8000f8008ff */
[----:B------:R-:W-:Y:S01]  /*3c60*/  LEA.HI.X R15, R15, UR5, R11, 0x1, P0 ;  /* 0x000000050f0f7c11 */ /* 0x000fe200080f0c0b */
[----:B------:R-:W-:Y:S02]  /*3c70*/  ULDC.64 UR4, c[0x0][0x400] ;  /* 0x0001000000047ab9 */ /* 0x000fe40000000a00 */
        /* <DEDUP_REMOVED lines=20> */
.L_x_453:
[----:B------:R-:W-:Y:S05]  /*3dc0*/  BSYNC B1 ;  /* 0x0000000000017941 */ /* 0x000fea0003800000 */
.L_x_452:
[----:B0----5:R-:W-:Y:S01]  /*3dd0*/  IMAD.MOV.U32 R12, RZ, RZ, R28 ;  /* 0x000000ffff0c7224 */ /* 0x021fe200078e001c */
[----:B------:R-:W-:Y:S01]  /*3de0*/  ULOP3.LUT UR4, UR60, 0x1, URZ, 0xfc, !UPT ;  /* 0x000000013c047892 */ /* 0x000fe2000f8efc3f */
[----:B------:R-:W-:-:S03]  /*3df0*/  IMAD.MOV.U32 R11, RZ, RZ, R29 ;  /* 0x000000ffff0b7224 */ /* 0x000fc600078e001d */
[----:B------:R-:W-:Y:S02]  /*3e00*/  UISETP.NE.AND UP0, UPT, UR4, 0x3, UPT ;  /* 0x000000030400788c */ /* 0x000fe4000bf05270 */
[----:B------:R-:W-:Y:S01]  /*3e10*/  PRMT R128, R12, 0x5410, R11 ;  /* 0x000054100c807816 */ /* 0x000fe2000000000b */
[----:B------:R-:W-:Y:S02]  /*3e20*/  IMAD.MOV.U32 R12, RZ, RZ, R32 ;  /* 0x000000ffff0c7224 */ /* 0x000fe400078e0020 */
[----:B------:R-:W-:Y:S01]  /*3e30*/  IMAD.MOV.U32 R11, RZ, RZ, R33 ;  /* 0x000000ffff0b7224 */ /* 0x000fe200078e0021 */
[----:B------:R-:W-:-:S04]  /*3e40*/  PLOP3.LUT P0, PT, PT, PT, UP0, 0x80, 0x0 ;  /* 0x000000000000781c */ /* 0x000fc80003f0f008 */
[----:B------:R-:W-:Y:S01]  /*3e50*/  PRMT R134, R12, 0x5410, R11 ;  /* 0x000054100c867816 */ /* 0x000fe2000000000b */
[----:B------:R-:W-:Y:S02]  /*3e60*/  IMAD.MOV.U32 R12, RZ, RZ, R36 ;  /* 0x000000ffff0c7224 */ /* 0x000fe400078e0024 */
[----:B------:R-:W-:-:S05]  /*3e70*/  IMAD.MOV.U32 R11, RZ, RZ, R37 ;  /* 0x000000ffff0b7224 */ /* 0x000fca00078e0025 */
[----:B------:R-:W-:Y:S01]  /*3e80*/  PRMT R136, R12, 0x5410, R11 ;  /* 0x000054100c887816 */ /* 0x000fe2000000000b */
[----:B------:R-:W-:Y:S02]  /*3e90*/  IMAD.MOV.U32 R12, RZ, RZ, R40 ;  /* 0x000000ffff0c7224 */ /* 0x000fe400078e0028 */
[----:B------:R-:W-:-:S05]  /*3ea0*/  IMAD.MOV.U32 R11, RZ, RZ, R41 ;  /* 0x000000ffff0b7224 */ /* 0x000fca00078e0029 */
[----:B------:R-:W-:Y:S01]  /*3eb0*/  PRMT R140, R12, 0x5410, R11 ;  /* 0x000054100c8c7816 */ /* 0x000fe2000000000b */
[----:B------:R-:W-:Y:S02]  /*3ec0*/  IMAD.MOV.U32 R12, RZ, RZ, R30 ;  /* 0x000000ffff0c7224 */ /* 0x000fe400078e001e */
[----:B------:R-:W-:-:S05]  /*3ed0*/  IMAD.MOV.U32 R11, RZ, RZ, R31 ;  /* 0x000000ffff0b7224 */ /* 0x000fca00078e001f */
[----:B------:R-:W-:Y:S01]  /*3ee0*/  PRMT R132, R12, 0x5410, R11 ;  /* 0x000054100c847816 */ /* 0x000fe2000000000b */
        /* <DEDUP_REMOVED lines=12> */
[----:B------:R-:W-:Y:S06]  /*3fb0*/  @!P0 BRA `(.L_x_454) ;  /* 0x0000000000048947 */ /* 0x000fec0003800000 */
[----:B------:R-:W-:Y:S01]  /*3fc0*/  BPT.TRAP 0x1 ;  /* 0x000000040000795c */ /* 0x000fe20000300000 */
.L_x_454:
[----:B------:R-:W-:Y:S01]  /*3fd0*/  IMAD R86, R213, 0x8, R23 ;  /* 0x00000008d5567824 */ /* 0x000fe200078e0217 */
[----:B------:R-:W-:Y:S01]  /*3fe0*/  SHF.L.U32 R87, R225, 0x1f, RZ ;  /* 0x0000001fe1577819 */ /* 0x000fe200000006ff */
[----:B------:R-:W-:Y:S03]  /*3ff0*/  BSSY B1, `(.L_x_455) ;  /* 0x0000003000017945 */ /* 0x000fe60003800000 */
[----:B------:R-:W0:Y:S02]  /*4000*/  SYNCS.PHASECHK.TRANS64.TRYWAIT P6, [R86+URZ+0x38890], R87 ;  /* 0x03889057560075a7 */ /* 0x000e2400080c017f */
[----:B0-----:R-:W-:Y:S05]  /*4010*/  @!P6 BRA `(.L_x_456) ;  /* 0x000002740004e947 */ /* 0x001fea0003800000 */
.L_x_810:
[----:B------:R-:W-:Y:S05]  /*4020*/  BSYNC B1 ;  /* 0x0000000000017941 */ /* 0x000fea0003800000 */
.L_x_455:
[----:B------:R-:W-:-:S03]  /*4030*/  UMOV UR4, 0xffffffff ;  /* 0xffffffff00047882 */ /* 0x000fc60000000000 */
[----:B------:R-:W-:Y:S05]  /*4040*/  BRA.DIV UR4, `(.L_x_457) ;  /* 0x00000276040c7947 */ /* 0x000fea000b800000 */
[----:B------:R1:W2:Y:S04]  /*4050*/  SHFL.IDX PT, R80, R116, RZ, 0x181f ;  /* 0x00181fff74507589 */ /* 0x0002a800000e0000 */
[----:B------:R1:W3:Y:S02]  /*4060*/  SHFL.IDX PT, R11, R117, RZ, 0x181f ;  /* 0x00181fff750b7589 */ /* 0x0002e400000e0000 */
.L_x_814:
[----:B------:R-:W-:Y:S04]  /*4070*/  BSSY B1, `(.L_x_458) ;  /* 0x00000ee000017945 */ /* 0x000fe80003800000 */
[----:B------:R-:W-:Y:S05]  /*4080*/  @P3 BRA `(.L_x_459) ;  /* 0x0000000c00b03947 */ /* 0x000fea0003800000 */
[----:B------:R-:W-:Y:S01]  /*4090*/  ISETP.NE.AND P3, PT, R0, RZ, PT ;  /* 0x000000ff0000720c */ /* 0x000fe20003f65270 */
[----:B------:R-:W-:-:S12]  /*40a0*/  BSSY B2, `(.L_x_460) ;  /* 0x0000038000027945 */ /* 0x000fd80003800000 */
[----:B------:R-:W-:Y:S05]  /*40b0*/  @!P3 BRA `(.L_x_461) ;  /* 0x0000000000d8b947 */ /* 0x000fea0003800000 */
[----:B------:R4:W0:Y:S01]  /*40c0*/  LDS.128 R12, [R78+0x24400] ;  /* 0x024400004e0c7984 */ /* 0x0008220000000c00 */
[----:B------:R-:W-:Y:S01]  /*40d0*/  ISETP.GE.AND P3, PT, R216, R110, PT ;  /* 0x0000006ed800720c */ /* 0x000fe20003f66270 */
[----:B------:R-:W-:-:S12]  /*40e0*/  BSSY B3, `(.L_x_462) ;  /* 0x000002f000037945 */ /* 0x000fd80003800000 */
[----:B----4-:R-:W-:Y:S05]  /*40f0*/  @P3 BRA `(.L_x_463) ;  /* 0x0000000000b43947 */ /* 0x010fea0003800000 */
[--C-:B------:R-:W-:Y:S02]  /*4100*/  SHF.R.U64 R72, R72, 0x10, R73.reuse ;  /* 0x0000001048487819 */ /* 0x100fe40000001249 */
[----:B------:R-:W-:Y:S02]  /*4110*/  SHF.R.U32.HI R81, RZ, 0x10, R73 ;  /* 0x00000010ff517819 */ /* 0x000fe40000011649 */
[--C-:B------:R-:W-:Y:S02]  /*4120*/  SHF.R.U64 R73, R74, 0x10, R75.reuse ;  /* 0x000000104a497819 */ /* 0x100fe4000000124b */
[----:B------:R-:W-:Y:S02]  /*4130*/  SHF.R.U32.HI R75, RZ, 0x10, R75 ;  /* 0x00000010ff4b7819 */ /* 0x000fe4000001164b */
[----:B------:R-:W-:Y:S01]  /*4140*/  PRMT R73, R83, 0x5410, R73 ;  /* 0x0000541053497816 */ /* 0x000fe20000000049 */
[----:B0-----:R-:W-:Y:S01]  /*4150*/  IMAD.U32 R83, R13, 0x10000, RZ ;  /* 0x000100000d537824 */ /* 0x001fe200078e00ff */
[----:B------:R-:W-:-:S02]  /*4160*/  PRMT R72, R82, 0x5432, R72 ;  /* 0x0000543252487816 */ /* 0x000fc40000000048 */
[----:B------:R-:W-:Y:S02]  /*4170*/  PRMT R74, R82, 0x5410, R81 ;  /* 0x00005410524a7816 */ /* 0x000fe40000000051 */
[----:B------:R-:W-:Y:S02]  /*4180*/  PRMT R81, R118, 0x5410, R75 ;  /* 0x0000541076517816 */ /* 0x000fe4000000004b */
[----:B------:R-:W-:Y:S01]  /*4190*/  LOP3.LUT R75, R13, 0xffff0000, RZ, 0xc0, !PT ;  /* 0xffff00000d4b7812 */ /* 0x000fe200078ec0ff */
[----:B------:R-:W-:Y:S01]  /*41a0*/  IMAD.U32 R119, R74, 0x10000, RZ ;  /* 0x000100004a777824 */ /* 0x000fe200078e00ff */
[C---:B------:R-:W-:Y:S01]  /*41b0*/  LOP3.LUT R82, R73.reuse, 0xffff0000, RZ, 0xc0, !PT ;  /* 0xffff000049527812 */ /* 0x040fe200078ec0ff */
[----:B------:R-:W-:Y:S01]  /*41c0*/  IMAD.U32 R73, R73, 0x10000, RZ ;  /* 0x0001000049497824 */ /* 0x000fe200078e00ff */
[C---:B------:R-:W-:Y:S01]  /*41d0*/  LOP3.LUT R118, R72.reuse, 0xffff0000, RZ, 0xc0, !PT ;  /* 0xffff000048767812 */ /* 0x040fe200078ec0ff */
[----:B------:R-:W-:Y:S01]  /*41e0*/  IMAD.U32 R72, R72, 0x10000, RZ ;  /* 0x0001000048487824 */ /* 0x000fe200078e00ff */
[----:B------:R-:W-:Y:S01]  /*41f0*/  LOP3.LUT R74, R74, 0xffff0000, RZ, 0xc0, !PT ;  /* 0xffff00004a4a7812 */ /* 0x000fe200078ec0ff */
[----:B------:R-:W-:-:S02]  /*4200*/  FMUL.FTZ R13, R75, R82 ;  /* 0x000000524b0d7220 */ /* 0x000fc40000410000 */
[-C--:B------:R-:W-:Y:S02]  /*4210*/  FMUL.FTZ R75, R75, R118.reuse ;  /* 0x000000764b4b7220 */ /* 0x080fe40000410000 */
[C---:B------:R-:W-:Y:S01]  /*4220*/  FFMA.FTZ R13, R83.reuse, R118, -R13 ;  /* 0x00000076530d7223 */ /* 0x040fe2000001080d */
[C---:B------:R-:W-:Y:S01]  /*4230*/  LOP3.LUT R118, R14.reuse, 0xffff0000, RZ, 0xc0, !PT ;  /* 0xffff00000e767812 */ /* 0x040fe200078ec0ff */
[----:B------:R-:W-:Y:S01]  /*4240*/  FFMA.FTZ R75, R83, R82, R75 ;  /* 0x00000052534b7223 */ /* 0x000fe2000001004b */
[C---:B------:R-:W-:Y:S01]  /*4250*/  IMAD.U32 R82, R81.reuse, 0x10000, RZ ;  /* 0x0001000051527824 */ /* 0x040fe200078e00ff */
[----:B------:R-:W-:Y:S01]  /*4260*/  LOP3.LUT R81, R81, 0xffff0000, RZ, 0xc0, !PT ;  /* 0xffff000051517812 */ /* 0x000fe200078ec0ff */
[----:B------:R-:W-:Y:S02]  /*4270*/  IMAD.U32 R83, R14, 0x10000, RZ ;  /* 0x000100000e537824 */ /* 0x000fe400078e00ff */
[C---:B------:R-:W-:Y:S01]  /*4280*/  FMUL.FTZ R14, R118.reuse, R82 ;  /* 0x00000052760e7220 */ /* 0x040fe20000410000 */
[----:B------:R-:W-:Y:S01]  /*4290*/  FMUL.FTZ R118, R118, R119 ;  /* 0x0000007776767220 */ /* 0x000fe20000410000 */
[----:B------:R-:W-:-:S02]  /*42a0*/  F2FP.BF16.F32.PACK_AB R13, R75, R13 ;  /* 0x0000000d4b0d723e */ /* 0x000fc400000010ff */
[C---:B------:R-:W-:Y:S01]  /*42b0*/  FFMA.FTZ R14, R83.reuse, R119, -R14 ;  /* 0x00000077530e7223 */ /* 0x040fe2000001080e */
[----:B------:R-:W-:Y:S01]  /*42c0*/  FFMA.FTZ R82, R83, R82, R118 ;  /* 0x0000005253527223 */ /* 0x000fe20000010076 */
[C---:B------:R-:W-:Y:S02]  /*42d0*/  LOP3.LUT R83, R15.reuse, 0xffff0000, RZ, 0xc0, !PT ;  /* 0xffff00000f537812 */ /* 0x040fe400078ec0ff */
[----:B------:R-:W-:Y:S02]  /*42e0*/  SHF.L.U32 R118, R15, 0x10, RZ ;  /* 0x000000100f767819 */ /* 0x000fe400000006ff */
[----:B------:R-:W-:Y:S01]  /*42f0*/  F2FP.BF16.F32.PACK_AB R14, R82, R14 ;  /* 0x0000000e520e723e */ /* 0x000fe200000010ff */
[----:B------:R-:W-:-:S04]  /*4300*/  FMUL.FTZ R15, R83, R81 ;  /* 0x00000051530f7220 */ /* 0x000fc80000410000 */
[-C--:B------:R-:W-:Y:S01]  /*4310*/  FFMA.FTZ R15, R118, R74.reuse, -R15 ;  /* 0x0000004a760f7223 */ /* 0x080fe2000001080f */
[----:B------:R-:W-:-:S04]  /*4320*/  FMUL.FTZ R74, R83, R74 ;  /* 0x0000004a534a7220 */ /* 0x000fc80000410000 */
[----:B------:R-:W-:Y:S01]  /*4330*/  FFMA.FTZ R81, R118, R81, R74 ;  /* 0x0000005176517223 */ /* 0x000fe2000001004a */
[C---:B------:R-:W-:Y:S01]  /*4340*/  LOP3.LUT R74, R12.reuse, 0xffff0000, RZ, 0xc0, !PT ;  /* 0xffff00000c4a7812 */ /* 0x040fe200078ec0ff */
[----:B------:R-:W-:-:S03]  /*4350*/  IMAD.U32 R12, R12, 0x10000, RZ ;  /* 0x000100000c0c7824 */ /* 0x000fc600078e00ff */
[----:B------:R-:W-:Y:S01]  /*4360*/  F2FP.BF16.F32.PACK_AB R15, R81, R15 ;  /* 0x0000000f510f723e */ /* 0x000fe200000010ff */
[C---:B------:R-:W-:Y:S01]  /*4370*/  FMUL.FTZ R83, R74.reuse, R73 ;  /* 0x000000494a537220 */ /* 0x040fe20000410000 */
[----:B------:R-:W-:-:S03]  /*4380*/  FMUL.FTZ R74, R74, R72 ;  /* 0x000000484a4a7220 */ /* 0x000fc60000410000 */
[C---:B------:R-:W-:Y:S01]  /*4390*/  FFMA.FTZ R83, R12.reuse, R72, -R83 ;  /* 0x000000480c537223 */ /* 0x040fe20000010853 */
[----:B------:R-:W-:-:S05]  /*43a0*/  FFMA.FTZ R74, R12, R73, R74 ;  /* 0x000000490c4a7223 */ /* 0x000fca000001004a */
[----:B------:R-:W-:-:S05]  /*43b0*/  F2FP.BF16.F32.PACK_AB R74, R74, R83 ;  /* 0x000000534a4a723e */ /* 0x000fca00000010ff */
[----:B------:R-:W-:-:S07]  /*43c0*/  IMAD.MOV.U32 R12, RZ, RZ, R74 ;  /* 0x000000ffff0c7224 */ /* 0x000fce00078e004a */
.L_x_463:
[----:B------:R-:W-:Y:S05]  /*43d0*/  BSYNC B3 ;  /* 0x0000000000037941 */ /* 0x000fea0003800000 */
.L_x_462:
[----:B---3--:R-:W-:Y:S01]  /*43e0*/  LEA R72, P3, R16, R11, 0x1 ;  /* 0x0000000b10487211 */ /* 0x008fe200078608ff */
[----:B------:R-:W-:-:S03]  /*43f0*/  ULDC.64 UR4, c[0x0][0x208] ;  /* 0x0000820000047ab9 */ /* 0x000fc60000000a00 */
[----:B--2---:R-:W-:-:S05]  /*4400*/  LEA.HI.X R73, R16, R80, R17, 0x1, P3 ;  /* 0x0000005010497211 */ /* 0x004fca00018f0c11 */
[----:B0-----:R4:W-:Y:S04]  /*4410*/  ST.E.128 desc[UR4][R72.64], R12 ;  /* 0x0000000c48007985 */ /* 0x0019e8000c101d04 */
.L_x_461:
[----:B------:R-:W-:Y:S05]  /*4420*/  BSYNC B2 ;  /* 0x0000000000027941 */ /* 0x000fea0003800000 */
.L_x_460:
[----:B------:R-:W-:Y:S01]  /*4430*/  ISETP.NE.AND P3, PT, R20, RZ, PT ;  /* 0x000000ff1400720c */ /* 0x000fe20003f65270 */
[----:B------:R-:W-:-:S12]  /*4440*/  BSSY B2, `(.L_x_464) ;  /* 0x000003a000027945 */ /* 0x000fd80003800000 */
[----:B------:R-:W-:Y:S05]  /*4450*/  @!P3 BRA `(.L_x_465) ;  /* 0x0000000000e0b947 */ /* 0x000fea0003800000 */
[----:B----4-:R4:W0:Y:S01]  /*4460*/  LDS.128 R12, [R78+0x26c00] ;  /* 0x026c00004e0c7984 */ /* 0x0108220000000c00 */
[----:B------:R-:W-:Y:S01]  /*4470*/  ISETP.GE.AND P3, PT, R221, R110, PT ;  /* 0x0000006edd00720c */ /* 0x000fe20003f66270 */
[----:B------:R-:W-:-:S12]  /*4480*/  BSSY B3, `(.L_x_466) ;  /* 0x0000031000037945 */ /* 0x000fd80003800000 */
[----:B----4-:R-:W-:Y:S05]  /*4490*/  @P3 BRA `(.L_x_467) ;  /* 0x0000000000bc3947 */ /* 0x010fea0003800000 */
[--C-:B------:R-:W-:Y:S01]  /*44a0*/  SHF.R.U64 R68, R68, 0x10, R69.reuse ;  /* 0x0000001044447819 */ /* 0x100fe20000001245 */
[----:B0-----:R-:W-:Y:S01]  /*44b0*/  IMAD.U32 R73, R13, 0x10000, RZ ;  /* 0x000100000d497824 */ /* 0x001fe200078e00ff */
[----:B------:R-:W-:Y:S02]  /*44c0*/  SHF.R.U32.HI R72, RZ, 0x10, R69 ;  /* 0x00000010ff487819 */ /* 0x000fe40000011645 */
[--C-:B------:R-:W-:Y:S02]  /*44d0*/  SHF.R.U64 R69, R70, 0x10, R71.reuse ;  /* 0x0000001046457819 */ /* 0x100fe40000001247 */
[----:B------:R-:W-:Y:S02]  /*44e0*/  SHF.R.U32.HI R70, RZ, 0x10, R71 ;  /* 0x00000010ff467819 */ /* 0x000fe40000011647 */
[C---:B------:R-:W-:Y:S02]  /*44f0*/  PRMT R71, R152.reuse, 0x5410, R69 ;  /* 0x0000541098477816 */ /* 0x040fe40000000045 */
[----:B------:R-:W-:-:S02]  /*4500*/  PRMT R68, R152, 0x5432, R68 ;  /* 0x0000543298447816 */ /* 0x000fc40000000044 */
[----:B------:R-:W-:Y:S02]  /*4510*/  LOP3.LUT R75, R13, 0xffff0000, RZ, 0xc0, !PT ;  /* 0xffff00000d4b7812 */ /* 0x000fe400078ec0ff */
[C---:B------:R-:W-:Y:S01]  /*4520*/  LOP3.LUT R74, R71.reuse, 0xffff0000, RZ, 0xc0, !PT ;  /* 0xffff0000474a7812 */ /* 0x040fe200078ec0ff */
[----:B------:R-:W-:Y:S01]  /*4530*/  IMAD.U32 R71, R71, 0x10000, RZ ;  /* 0x0001000047477824 */ /* 0x000fe200078e00ff */
[----:B------:R-:W-:Y:S02]  /*4540*/  PRMT R69, R154, 0x5432, R70 ;  /* 0x000054329a457816 */ /* 0x000fe40000000046 */
[C---:B------:R-:W-:Y:S01]  /*4550*/  LOP3.LUT R13, R68.reuse, 0xffff0000, RZ, 0xc0, !PT ;  /* 0xffff0000440d7812 */ /* 0x040fe200078ec0ff */
[----:B------:R-:W-:Y:S01]  /*4560*/  FMUL.FTZ R70, R75, R74 ;  /* 0x0000004a4b467220 */ /* 0x000fe20000410000 */
[----:B------:R-:W-:Y:S01]  /*4570*/  PRMT R72, R153, 0x5432, R72 ;  /* 0x0000543299487816 */ /* 0x000fe20000000048 */
[----:B------:R-:W-:Y:S02]  /*4580*/  IMAD.U32 R68, R68, 0x10000, RZ ;  /* 0x0001000044447824 */ /* 0x000fe400078e00ff */
[-C--:B------:R-:W-:Y:S01]  /*4590*/  FFMA.FTZ R70, R73, R13.reuse, -R70 ;  /* 0x0000000d49467223 */ /* 0x080fe20000010846 */
[----:B------:R-:W-:Y:S01]  /*45a0*/  FMUL.FTZ R13, R75, R13 ;  /* 0x0000000d4b0d7220 */ /* 0x000fe20000410000 */
[C---:B------:R-:W-:Y:S01]  /*45b0*/  IMAD.U32 R75, R72.reuse, 0x10000, RZ ;  /* 0x00010000484b7824 */ /* 0x040fe200078e00ff */
[----:B------:R-:W-:-:S02]  /*45c0*/  LOP3.LUT R72, R72, 0xffff0000, RZ, 0xc0, !PT ;  /* 0xffff000048487812 */ /* 0x000fc400078ec0ff */
[----:B------:R-:W-:Y:S01]  /*45d0*/  FFMA.FTZ R13, R73, R74, R13 ;  /* 0x0000004a490d7223 */ /* 0x000fe2000001000d */
[C---:B------:R-:W-:Y:S01]  /*45e0*/  LOP3.LUT R74, R14.reuse, 0xffff0000, RZ, 0xc0, !PT ;  /* 0xffff00000e4a7812 */ /* 0x040fe200078ec0ff */
[C---:B------:R-:W-:Y:S01]  /*45f0*/  IMAD.U32 R73, R69.reuse, 0x10000, RZ ;  /* 0x0001000045497824 */ /* 0x040fe200078e00ff */
[----:B------:R-:W-:Y:S01]  /*4600*/  LOP3.LUT R69, R69, 0xffff0000, RZ, 0xc0, !PT ;  /* 0xffff000045457812 */ /* 0x000fe200078ec0ff */
[----:B------:R-:W-:Y:S01]  /*4610*/  IMAD.U32 R14, R14, 0x10000, RZ ;  /* 0x000100000e0e7824 */ /* 0x000fe200078e00ff */
[----:B------:R-:W-:Y:S01]  /*4620*/  F2FP.BF16.F32.PACK_AB R13, R13, R70 ;  /* 0x000000460d0d723e */ /* 0x000fe200000010ff */
[C---:B------:R-:W-:Y:S01]  /*4630*/  FMUL.FTZ R81, R74.reuse, R73 ;  /* 0x000000494a517220 */ /* 0x040fe20000410000 */
[----:B------:R-:W-:-:S03]  /*4640*/  FMUL.FTZ R74, R74, R75 ;  /* 0x0000004b4a4a7220 */ /* 0x000fc60000410000 */
[C---:B------:R-:W-:Y:S01]  /*4650*/  FFMA.FTZ R81, R14.reuse, R75, -R81 ;  /* 0x0000004b0e517223 */ /* 0x040fe20000010851 */
[----:B------:R-:W-:Y:S01]  /*4660*/  FFMA.FTZ R74, R14, R73, R74 ;  /* 0x000000490e4a7223 */ /* 0x000fe2000001004a */
[C---:B------:R-:W-:Y:S01]  /*4670*/  LOP3.LUT R14, R15.reuse, 0xffff0000, RZ, 0xc0, !PT ;  /* 0xffff00000f0e7812 */ /* 0x040fe200078ec0ff */
[----:B------:R-:W-:-:S03]  /*4680*/  IMAD.U32 R15, R15, 0x10000, RZ ;  /* 0x000100000f0f7824 */ /* 0x000fc600078e00ff */
        /* <DEDUP_REMOVED lines=12> */
[----:B------:R-:W-:Y:S01]  /*4750*/  F2FP.BF16.F32.PACK_AB R69, R15, R69 ;  /* 0x000000450f45723e */ /* 0x000fe200000010ff */
[----:B------:R-:W-:Y:S02]  /*4760*/  IMAD.MOV.U32 R15, RZ, RZ, R14 ;  /* 0x000000ffff0f7224 */ /* 0x000fe400078e000e */
[----:B------:R-:W-:Y:S02]  /*4770*/  IMAD.MOV.U32 R14, RZ, RZ, R74 ;  /* 0x000000ffff0e7224 */ /* 0x000fe400078e004a */
[----:B------:R-:W-:-:S07]  /*4780*/  IMAD.MOV.U32 R12, RZ, RZ, R69 ;  /* 0x000000ffff0c7224 */ /* 0x000fce00078e0045 */
.L_x_467:
[----:B------:R-:W-:Y:S05]  /*4790*/  BSYNC B3 ;  /* 0x0000000000037941 */ /* 0x000fea0003800000 */
.L_x_466:
[----:B---3--:R-:W-:Y:S01]  /*47a0*/  LEA R68, P3, R212, R11, 0x1 ;  /* 0x0000000bd4447211 */ /* 0x008fe200078608ff */
[----:B------:R-:W-:-:S03]  /*47b0*/  ULDC.64 UR4, c[0x0][0x208] ;  /* 0x0000820000047ab9 */ /* 0x000fc60000000a00 */
[----:B--2---:R-:W-:-:S05]  /*47c0*/  LEA.HI.X R69, R212, R80, R215, 0x1, P3 ;  /* 0x00000050d4457211 */ /* 0x004fca00018f0cd7 */
[----:B0-----:R0:W-:Y:S04]  /*47d0*/  ST.E.128 desc[UR4][R68.64], R12 ;  /* 0x0000000c44007985 */ /* 0x0011e8000c101d04 */
.L_x_465:
[----:B------:R-:W-:Y:S05]  /*47e0*/  BSYNC B2 ;  /* 0x0000000000027941 */ /* 0x000fea0003800000 */
.L_x_464:
[----:B------:R-:W-:Y:S01]  /*47f0*/  ISETP.NE.AND P3, PT, R21, RZ, PT ;  /* 0x000000ff1500720c */ /* 0x000fe20003f65270 */
[----:B------:R-:W-:-:S12]  /*4800*/  BSSY B2, `(.L_x_468) ;  /* 0x000003a000027945 */ /* 0x000fd80003800000 */
[----:B------:R-:W-:Y:S05]  /*4810*/  @!P3 BRA `(.L_x_469) ;  /* 0x0000000000e0b947 */ /* 0x000fea0003800000 */
[----:B0---4-:R0:W4:Y:S01]  /*4820*/  LDS.128 R12, [R78+0x29400] ;  /* 0x029400004e0c7984 */ /* 0x0111220000000c00 */
[----:B------:R-:W-:Y:S01]  /*4830*/  ISETP.GE.AND P3, PT, R220, R110, PT ;  /* 0x0000006edc00720c */ /* 0x000fe20003f66270 */
[----:B------:R-:W-:-:S12]  /*4840*/  BSSY B3, `(.L_x_470) ;  /* 0x0000031000037945 */ /* 0x000fd80003800000 */
[----:B0-----:R-:W-:Y:S05]  /*4850*/  @P3 BRA `(.L_x_471) ;  /* 0x0000000000bc3947 */ /* 0x001fea0003800000 */
[--C-:B------:R-:W-:Y:S01]  /*4860*/  SHF.R.U64 R64, R64, 0x10, R65.reuse ;  /* 0x0000001040407819 */ /* 0x100fe20000001241 */
[----:B----4-:R-:W-:Y:S01]  /*4870*/  IMAD.U32 R69, R13, 0x10000, RZ ;  /* 0x000100000d457824 */ /* 0x010fe200078e00ff */
[----:B------:R-:W-:Y:S02]  /*4880*/  SHF.R.U32.HI R68, RZ, 0x10, R65 ;  /* 0x00000010ff447819 */ /* 0x000fe40000011641 */
[--C-:B------:R-:W-:Y:S02]  /*4890*/  SHF.R.U64 R65, R66, 0x10, R67.reuse ;  /* 0x0000001042417819 */ /* 0x100fe40000001243 */
[----:B------:R-:W-:Y:S02]  /*48a0*/  SHF.R.U32.HI R66, RZ, 0x10, R67 ;  /* 0x00000010ff427819 */ /* 0x000fe40000011643 */
[----:B------:R-:W-:Y:S02]  /*48b0*/  PRMT R67, R150, 0x5432, R65 ;  /* 0x0000543296437816 */ /* 0x000fe40000000041 */
        /* <DEDUP_REMOVED lines=38> */
[----:B------:R-:W-:Y:S01]  /*4b20*/  IMAD.MOV.U32 R15, RZ, RZ, R14 ;  /* 0x000000ffff0f7224 */ /* 0x000fe200078e000e */
[----:B------:R-:W-:-:S03]  /*4b30*/  MOV R14, R70 ;  /* 0x00000046000e7202 */ /* 0x000fc60000000f00 */
[----:B------:R-:W-:-:S07]  /*4b40*/  IMAD.MOV.U32 R12, RZ, RZ, R65 ;  /* 0x000000ffff0c7224 */ /* 0x000fce00078e0041 */
.L_x_471:
[----:B------:R-:W-:Y:S05]  /*4b50*/  BSYNC B3 ;  /* 0x0000000000037941 */ /* 0x000fea0003800000 */
.L_x_470:
[----:B---3--:R-:W-:Y:S01]  /*4b60*/  LEA R64, P3, R19, R11, 0x1 ;  /* 0x0000000b13407211 */ /* 0x008fe200078608ff */
[----:B------:R-:W-:-:S03]  /*4b70*/  ULDC.64 UR4, c[0x0][0x208] ;  /* 0x0000820000047ab9 */ /* 0x000fc60000000a00 */
[----:B--2---:R-:W-:-:S05]  /*4b80*/  LEA.HI.X R65, R19, R80, R219, 0x1, P3 ;  /* 0x0000005013417211 */ /* 0x004fca00018f0cdb */
[----:B----4-:R0:W-:Y:S04]  /*4b90*/  ST.E.128 desc[UR4][R64.64], R12 ;  /* 0x0000000c40007985 */ /* 0x0101e8000c101d04 */
.L_x_469:
[----:B------:R-:W-:Y:S05]  /*4ba0*/  BSYNC B2 ;  /* 0x0000000000027941 */ /* 0x000fea0003800000 */
.L_x_468:
[----:B------:R-:W-:-:S13]  /*4bb0*/  ISETP.NE.AND P3, PT, R25, RZ, PT ;  /* 0x000000ff1900720c */ /* 0x000fda0003f65270 */
        /* <DEDUP_REMOVED lines=52> */
.L_x_473:
[----:B------:R-:W-:Y:S05]  /*4f00*/  BSYNC B2 ;  /* 0x0000000000027941 */ /* 0x000fea0003800000 */
.L_x_472:
[----:B---3--:R-:W-:Y:S01]  /*4f10*/  LEA R60, P3, R22, R11, 0x1 ;  /* 0x0000000b163c7211 */ /* 0x008fe200078608ff */
[----:B------:R-:W-:-:S03]  /*4f20*/  ULDC.64 UR4, c[0x0][0x208] ;  /* 0x0000820000047ab9 */ /* 0x000fc60000000a00 */
[----:B--2---:R-:W-:-:S05]  /*4f30*/  LEA.HI.X R61, R22, R80, R218, 0x1, P3 ;  /* 0x00000050163d7211 */ /* 0x004fca00018f0cda */
[----:B----4-:R0:W-:Y:S04]  /*4f40*/  ST.E.128 desc[UR4][R60.64], R12 ;  /* 0x0000000c3c007985 */ /* 0x0101e8000c101d04 */
.L_x_459:
[----:B------:R-:W-:Y:S05]  /*4f50*/  BSYNC B1 ;  /* 0x0000000000017941 */ /* 0x000fea0003800000 */
.L_x_458:
[----:B------:R-:W-:-:S03]  /*4f60*/  UMOV UR4, 0xffffffff ;  /* 0xffffffff00047882 */ /* 0x000fc60000000000 */
[----:B------:R-:W-:Y:S05]  /*4f70*/  BRA.DIV UR4, `(.L_x_474) ;  /* 0x00000266048c7947 */ /* 0x000fea000b800000 */
[----:B0-----:R0:W0:Y:S04]  /*4f80*/  SHFL.IDX PT, R60, R116, 0x1, 0x181f ;  /* 0x00381f00743c7f89 */ /* 0x00102800000e0000 */
[----:B---3--:R3:W0:Y:S02]  /*4f90*/  SHFL.IDX PT, R11, R117, 0x1, 0x181f ;  /* 0x00381f00750b7f89 */ /* 0x00862400000e0000 */
.L_x_818:
[----:B------:R-:W-:Y:S04]  /*4fa0*/  BSSY B1, `(.L_x_475) ;  /* 0x00000f0000017945 */ /* 0x000fe80003800000 */
[----:B------:R-:W-:Y:S05]  /*4fb0*/  @P4 BRA `(.L_x_476) ;  /* 0x0000000c00b84947 */ /* 0x000fea0003800000 */
        /* <DEDUP_REMOVED lines=10> */
[----:B------:R-:W-:Y:S02]  /*5060*/  SHF.R.U64 R57, R58, 0x10, R59 ;  /* 0x000000103a397819 */ /* 0x000fe4000000123b */
[----:B------:R-:W-:Y:S02]  /*5070*/  PRMT R56, R146, 0x5410, R56 ;  /* 0x0000541092387816 */ /* 0x000fe40000000038 */
[----:B------:R-:W-:Y:S02]  /*5080*/  PRMT R57, R147, 0x5410, R57 ;  /* 0x0000541093397816 */ /* 0x000fe40000000039 */
[----:B------:R-:W-:-:S02]  /*5090*/  LOP3.LUT R64, R13, 0xffff0000, RZ, 0xc0, !PT ;  /* 0xffff00000d407812 */ /* 0x000fc400078ec0ff */
[C---:B------:R-:W-:Y:S01]  /*50a0*/  LOP3.LUT R63, R57.reuse, 0xffff0000, RZ, 0xc0, !PT ;  /* 0xffff0000393f7812 */ /* 0x040fe200078ec0ff */
[----:B------:R-:W-:Y:S01]  /*50b0*/  IMAD.U32 R57, R57, 0x10000, RZ ;  /* 0x0001000039397824 */ /* 0x000fe200078e00ff */
[----:B------:R-:W-:Y:S02]  /*50c0*/  SHF.R.U32.HI R58, RZ, 0x10, R59 ;  /* 0x00000010ff3a7819 */ /* 0x000fe4000001163b */
[----:B------:R-:W-:Y:S01]  /*50d0*/  LOP3.LUT R13, R56, 0xffff0000, RZ, 0xc0, !PT ;  /* 0xffff0000380d7812 */ /* 0x000fe200078ec0ff */
[----:B------:R-:W-:Y:S01]  /*50e0*/  FMUL.FTZ R59, R64, R63 ;  /* 0x0000003f403b7220 */ /* 0x000fe20000410000 */
[----:B------:R-:W-:Y:S01]  /*50f0*/  PRMT R58, R147, 0x5432, R58 ;  /* 0x00005432933a7816 */ /* 0x000fe2000000003a */
[----:B------:R-:W-:Y:S01]  /*5100*/  IMAD.U32 R56, R56, 0x10000, RZ ;  /* 0x0001000038387824 */ /* 0x000fe200078e00ff */
[----:B------:R-:W-:Y:S01]  /*5110*/  PRMT R61, R146, 0x5432, R61 ;  /* 0x00005432923d7816 */ /* 0x000fe2000000003d */
[-C--:B------:R-:W-:Y:S01]  /*5120*/  FFMA.FTZ R59, R62, R13.reuse, -R59 ;  /* 0x0000000d3e3b7223 */ /* 0x080fe2000001083b */
[----:B------:R-:W-:-:S03]  /*5130*/  FMUL.FTZ R13, R64, R13 ;  /* 0x0000000d400d7220 */ /* 0x000fc60000410000 */
[C---:B------:R-:W-:Y:S02]  /*5140*/  IMAD.U32 R64, R61.reuse, 0x10000, RZ ;  /* 0x000100003d407824 */ /* 0x040fe400078e00ff */
[----:B------:R-:W-:Y:S01]  /*5150*/  FFMA.FTZ R13, R62, R63, R13 ;  /* 0x0000003f3e0d7223 */ /* 0x000fe2000001000d */
[----:B------:R-:W-:Y:S01]  /*5160*/  LOP3.LUT R63, R14, 0xffff0000, RZ, 0xc0, !PT ;  /* 0xffff00000e3f7812 */ /* 0x000fe200078ec0ff */
[C---:B------:R-:W-:Y:S01]  /*5170*/  IMAD.U32 R62, R58.reuse, 0x10000, RZ ;  /* 0x000100003a3e7824 */ /* 0x040fe200078e00ff */
[----:B------:R-:W-:Y:S01]  /*5180*/  LOP3.LUT R58, R58, 0xffff0000, RZ, 0xc0, !PT ;  /* 0xffff00003a3a7812 */ /* 0x000fe200078ec0ff */
[----:B------:R-:W-:Y:S01]  /*5190*/  IMAD.U32 R14, R14, 0x10000, RZ ;  /* 0x000100000e0e7824 */ /* 0x000fe200078e00ff */
[----:B------:R-:W-:Y:S01]  /*51a0*/  LOP3.LUT R61, R61, 0xffff0000, RZ, 0xc0, !PT ;  /* 0xffff00003d3d7812 */ /* 0x000fe200078ec0ff */
[C---:B------:R-:W-:Y:S01]  /*51b0*/  FMUL.FTZ R65, R63.reuse, R62 ;  /* 0x0000003e3f417220 */ /* 0x040fe20000410000 */
[----:B------:R-:W-:Y:S01]  /*51c0*/  FMUL.FTZ R63, R63, R64 ;  /* 0x000000403f3f7220 */ /* 0x000fe20000410000 */
[----:B------:R-:W-:-:S02]  /*51d0*/  F2FP.BF16.F32.PACK_AB R13, R13, R59 ;  /* 0x0000003b0d0d723e */ /* 0x000fc400000010ff */
        /* <DEDUP_REMOVED lines=20> */
.L_x_480:
[----:B------:R-:W-:Y:S05]  /*5320*/  BSYNC B3 ;  /* 0x0000000000037941 */ /* 0x000fea0003800000 */
.L_x_479:
[----:B0-----:R-:W-:Y:S01]  /*5330*/  LEA R56, P3, R16, R11, 0x1 ;  /* 0x0000000b10387211 */ /* 0x001fe200078608ff */
[----:B------:R-:W-:-:S03]  /*5340*/  ULDC.64 UR4, c[0x0][0x208] ;  /* 0x0000820000047ab9 */ /* 0x000fc60000000a00 */
[----:B------:R-:W-:-:S05]  /*5350*/  LEA.HI.X R57, R16, R60, R17, 0x1, P3 ;  /* 0x0000003c10397211 */ /* 0x000fca00018f0c11 */
[----:B------:R0:W-:Y:S04]  /*5360*/  ST.E.128 desc[UR4][R56.64], R12 ;  /* 0x0000000c38007985 */ /* 0x0001e8000c101d04 */
.L_x_478:
[----:B------:R-:W-:Y:S05]  /*5370*/  BSYNC B2 ;  /* 0x0000000000027941 */ /* 0x000fea0003800000 */
.L_x_477:
        /* <DEDUP_REMOVED lines=17> */
[C---:B------:R-:W-:Y:S01]  /*5490*/  LOP3.LUT R13, R52.reuse, 0xffff0000, RZ, 0xc0, !PT ;  /* 0xffff0000340d7812 */ /* 0x040fe200078ec0ff */
[----:B------:R-:W-:Y:S01]  /*54a0*/  FMUL.FTZ R55, R59, R58 ;  /* 0x0000003a3b377220 */ /* 0x000fe20000410000 */
[----:B------:R-:W-:Y:S01]  /*54b0*/  PRMT R54, R145, 0x5432, R54 ;  /* 0x0000543291367816 */ /* 0x000fe20000000036 */
[----:B------:R-:W-:Y:S01]  /*54c0*/  IMAD.U32 R52, R52, 0x10000, RZ ;  /* 0x0001000034347824 */ /* 0x000fe200078e00ff */
[----:B------:R-:W-:Y:S01]  /*54d0*/  PRMT R56, R144, 0x5432, R56 ;  /* 0x0000543290387816 */ /* 0x000fe20000000038 */
[-C--:B------:R-:W-:Y:S01]  /*54e0*/  FFMA.FTZ R55, R57, R13.reuse, -R55 ;  /* 0x0000000d39377223 */ /* 0x080fe20000010837 */
[----:B------:R-:W-:-:S03]  /*54f0*/  FMUL.FTZ R13, R59, R13 ;  /* 0x0000000d3b0d7220 */ /* 0x000fc60000410000 */
[----:B------:R-:W-:Y:S02]  /*5500*/  IMAD.U32 R59, R56, 0x10000, RZ ;  /* 0x00010000383b7824 */ /* 0x000fe400078e00ff */
[----:B------:R-:W-:Y:S01]  /*5510*/  FFMA.FTZ R13, R57, R58, R13 ;  /* 0x0000003a390d7223 */ /* 0x000fe2000001000d */
[C---:B------:R-:W-:Y:S01]  /*5520*/  LOP3.LUT R58, R14.reuse, 0xffff0000, RZ, 0xc0, !PT ;  /* 0xffff00000e3a7812 */ /* 0x040fe200078ec0ff */
[----:B------:R-:W-:Y:S01]  /*5530*/  IMAD.U32 R14, R14, 0x10000, RZ ;  /* 0x000100000e0e7824 */ /* 0x000fe200078e00ff */
[C---:B------:R-:W-:Y:S02]  /*5540*/  SHF.L.U32 R57, R54.reuse, 0x10, RZ ;  /* 0x0000001036397819 */ /* 0x040fe400000006ff */
[----:B------:R-:W-:Y:S02]  /*5550*/  LOP3.LUT R54, R54, 0xffff0000, RZ, 0xc0, !PT ;  /* 0xffff000036367812 */ /* 0x000fe400078ec0ff */
        /* <DEDUP_REMOVED lines=24> */
.L_x_484:
[----:B------:R-:W-:Y:S05]  /*56e0*/  BSYNC B3 ;  /* 0x0000000000037941 */ /* 0x000fea0003800000 */
.L_x_483:
[----:B------:R-:W-:Y:S01]  /*56f0*/  LEA R52, P3, R212, R11, 0x1 ;  /* 0x0000000bd4347211 */ /* 0x000fe200078608ff */
[----:B------:R-:W-:-:S03]  /*5700*/  ULDC.64 UR4, c[0x0][0x208] ;  /* 0x0000820000047ab9 */ /* 0x000fc60000000a00 */
[----:B------:R-:W-:-:S05]  /*5710*/  LEA.HI.X R53, R212, R60, R215, 0x1, P3 ;  /* 0x0000003cd4357211 */ /* 0x000fca00018f0cd7 */
[----:B----4-:R0:W-:Y:S04]  /*5720*/  ST.E.128 desc[UR4][R52.64], R12 ;  /* 0x0000000c34007985 */ /* 0x0101e8000c101d04 */
.L_x_482:
[----:B------:R-:W-:Y:S05]  /*5730*/  BSYNC B2 ;  /* 0x0000000000027941 */ /* 0x000fea0003800000 */
.L_x_481:
[----:B------:R-:W-:Y:S01]  /*5740*/  ISETP.NE.AND P3, PT, R21, RZ, PT ;  /* 0x000000ff1500720c */ /* 0x000fe20003f65270 */
[----:B------:R-:W-:-:S12]  /*5750*/  BSSY B2, `(.L_x_485) ;  /* 0x000003a000027945 */ /* 0x000fd80003800000 */
[----:B------:R-:W-:Y:S05]  /*5760*/  @!P3 BRA `(.L_x_486) ;  /* 0x0000000000e0b947 */ /* 0x000fea0003800000 */
[----:B0---4-:R0:W4:Y:S01]  /*5770*/  LDS.128 R12, [R78+0x2a400] ;  /* 0x02a400004e0c7984 */ /* 0x0111220000000c00 */
[----:B------:R-:W-:Y:S01]  /*5780*/  ISETP.GE.AND P3, PT, R220, R110, PT ;  /* 0x0000006edc00720c */ /* 0x000fe20003f66270 */
[----:B------:R-:W-:-:S12]  /*5790*/  BSSY B3, `(.L_x_487) ;  /* 0x0000031000037945 */ /* 0x000fd80003800000 */
[----:B0-----:R-:W-:Y:S05]  /*57a0*/  @P3 BRA `(.L_x_488) ;  /* 0x0000000000bc3947 */ /* 0x001fea0003800000 */
[----:B------:R-:W-:Y:S02]  /*57b0*/  SHF.R.U64 R52, R50, 0x10, R51 ;  /* 0x0000001032347819 */ /* 0x000fe40000001233 */
[----:B------:R-:W-:Y:S02]  /*57c0*/  SHF.R.U64 R48, R48, 0x10, R49 ;  /* 0x0000001030307819 */ /* 0x000fe40000001231 */
[----:B------:R-:W-:Y:S02]  /*57d0*/  SHF.R.U32.HI R50, RZ, 0x10, R51 ;  /* 0x00000010ff327819 */ /* 0x000fe40000011633 */
[----:B------:R-:W-:Y:S02]  /*57e0*/  PRMT R51, R143, 0x5410, R52 ;  /* 0x000054108f337816 */ /* 0x000fe40000000034 */
[----:B------:R-:W-:Y:S02]  /*57f0*/  PRMT R48, R142, 0x5410, R48 ;  /* 0x000054108e307816 */ /* 0x000fe40000000030 */
[C---:B----4-:R-:W-:Y:S01]  /*5800*/  LOP3.LUT R55, R13.reuse, 0xffff0000, RZ, 0xc0, !PT ;  /* 0xffff00000d377812 */ /* 0x050fe200078ec0ff */
[----:B------:R-:W-:Y:S01]  /*5810*/  IMAD.U32 R13, R13, 0x10000, RZ ;  /* 0x000100000d0d7824 */ /* 0x000fe200078e00ff */
[C---:B------:R-:W-:Y:S01]  /*5820*/  LOP3.LUT R52, R51.reuse, 0xffff0000, RZ, 0xc0, !PT ;  /* 0xffff000033347812 */ /* 0x040fe200078ec0ff */
[----:B------:R-:W-:Y:S01]  /*5830*/  IMAD.U32 R51, R51, 0x10000, RZ ;  /* 0x0001000033337824 */ /* 0x000fe200078e00ff */
[C---:B------:R-:W-:Y:S01]  /*5840*/  LOP3.LUT R53, R48.reuse, 0xffff0000, RZ, 0xc0, !PT ;  /* 0xffff000030357812 */ /* 0x040fe200078ec0ff */
[----:B------:R-:W-:Y:S01]  /*5850*/  IMAD.U32 R48, R48, 0x10000, RZ ;  /* 0x0001000030307824 */ /* 0x000fe200078e00ff */
[----:B------:R-:W-:Y:S01]  /*5860*/  SHF.R.U32.HI R49, RZ, 0x10, R49 ;  /* 0x00000010ff317819 */ /* 0x000fe20000011631 */
[-C--:B------:R-:W-:Y:S01]  /*5870*/  FMUL.FTZ R54, R55, R52.reuse ;  /* 0x0000003437367220 */ /* 0x080fe20000410000 */
[----:B------:R-:W-:Y:S01]  /*5880*/  PRMT R50, R143, 0x5432, R50 ;  /* 0x000054328f327816 */ /* 0x000fe20000000032 */
[-C--:B------:R-:W-:Y:S01]  /*5890*/  FMUL.FTZ R55, R55, R53.reuse ;  /* 0x0000003537377220 */ /* 0x080fe20000410000 */
[----:B------:R-:W-:Y:S01]  /*58a0*/  PRMT R49, R142, 0x5432, R49 ;  /* 0x000054328e317816 */ /* 0x000fe20000000031 */
[C---:B------:R-:W-:Y:S01]  /*58b0*/  FFMA.FTZ R54, R13.reuse, R53, -R54 ;  /* 0x000000350d367223 */ /* 0x040fe20000010836 */
[----:B------:R-:W-:Y:S01]  /*58c0*/  LOP3.LUT R56, R14, 0xffff0000, RZ, 0xc0, !PT ;  /* 0xffff00000e387812 */ /* 0x000fe200078ec0ff */
[----:B------:R-:W-:Y:S01]  /*58d0*/  FFMA.FTZ R55, R13, R52, R55 ;  /* 0x000000340d377223 */ /* 0x000fe20000010037 */
[C---:B------:R-:W-:Y:S01]  /*58e0*/  IMAD.U32 R52, R50.reuse, 0x10000, RZ ;  /* 0x0001000032347824 */ /* 0x040fe200078e00ff */
[----:B------:R-:W-:Y:S01]  /*58f0*/  LOP3.LUT R50, R50, 0xffff0000, RZ, 0xc0, !PT ;  /* 0xffff000032327812 */ /* 0x000fe200078ec0ff */
[C---:B------:R-:W-:Y:S01]  /*5900*/  IMAD.U32 R53, R49.reuse, 0x10000, RZ ;  /* 0x0001000031357824 */ /* 0x040fe200078e00ff */
[----:B------:R-:W-:Y:S01]  /*5910*/  LOP3.LUT R49, R49, 0xffff0000, RZ, 0xc0, !PT ;  /* 0xffff000031317812 */ /* 0x000fe200078ec0ff */
[----:B------:R-:W-:-:S02]  /*5920*/  IMAD.U32 R13, R14, 0x10000, RZ ;  /* 0x000100000e0d7824 */ /* 0x000fc400078e00ff */
[C---:B------:R-:W-:Y:S01]  /*5930*/  FMUL.FTZ R14, R56.reuse, R52 ;  /* 0x00000034380e7220 */ /* 0x040fe20000410000 */
[-C--:B------:R-:W-:Y:S01]  /*5940*/  FMUL.FTZ R56, R56, R53.reuse ;  /* 0x0000003538387220 */ /* 0x080fe20000410000 */
[----:B------:R-:W-:Y:S02]  /*5950*/  F2FP.BF16.F32.PACK_AB R54, R55, R54 ;  /* 0x000000363736723e */ /* 0x000fe400000010ff */
        /* <DEDUP_REMOVED lines=20> */
.L_x_488:
[----:B------:R-:W-:Y:S05]  /*5aa0*/  BSYNC B3 ;  /* 0x0000000000037941 */ /* 0x000fea0003800000 */
.L_x_487:
[----:B------:R-:W-:Y:S01]  /*5ab0*/  LEA R48, P3, R19, R11, 0x1 ;  /* 0x0000000b13307211 */ /* 0x000fe200078608ff */
[----:B------:R-:W-:-:S03]  /*5ac0*/  ULDC.64 UR4, c[0x0][0x208] ;  /* 0x0000820000047ab9 */ /* 0x000fc60000000a00 */
[----:B------:R-:W-:-:S05]  /*5ad0*/  LEA.HI.X R49, R19, R60, R219, 0x1, P3 ;  /* 0x0000003c13317211 */ /* 0x000fca00018f0cdb */
[----:B----4-:R0:W-:Y:S04]  /*5ae0*/  ST.E.128 desc[UR4][R48.64], R12 ;  /* 0x0000000c30007985 */ /* 0x0101e8000c101d04 */
.L_x_486:
[----:B------:R-:W-:Y:S05]  /*5af0*/  BSYNC B2 ;  /* 0x0000000000027941 */ /* 0x000fea0003800000 */
.L_x_485:
[----:B------:R-:W-:-:S13]  /*5b00*/  ISETP.NE.AND P3, PT, R25, RZ, PT ;  /* 0x000000ff1900720c */ /* 0x000fda0003f65270 */
[----:B------:R-:W-:Y:S05]  /*5b10*/  @!P3 BRA `(.L_x_476) ;  /* 0x0000000000e0b947 */ /* 0x000fea0003800000 */
[----:B0---4-:R0:W4:Y:S01]  /*5b20*/  LDS.128 R12, [R78+0x2cc00] ;  /* 0x02cc00004e0c7984 */ /* 0x0111220000000c00 */
[C---:B------:R-:W-:Y:S01]  /*5b30*/  LEA R48, P3, R22.reuse, R11, 0x1 ;  /* 0x0000000b16307211 */ /* 0x040fe200078608ff */
[----:B------:R-:W-:Y:S03]  /*5b40*/  BSSY B2, `(.L_x_489) ;  /* 0x0000033000027945 */ /* 0x000fe60003800000 */
[----:B------:R-:W-:Y:S02]  /*5b50*/  LEA.HI.X R49, R22, R60, R218, 0x1, P3 ;  /* 0x0000003c16317211 */ /* 0x000fe400018f0cda */
[----:B------:R-:W-:-:S13]  /*5b60*/  ISETP.GE.AND P3, PT, R222, R110, PT ;  /* 0x0000006ede00720c */ /* 0x000fda0003f66270 */
[----:B0-----:R-:W-:Y:S05]  /*5b70*/  @P3 BRA `(.L_x_490) ;  /* 0x0000000000bc3947 */ /* 0x001fea0003800000 */
[--C-:B------:R-:W-:Y:S02]  /*5b80*/  SHF.R.U64 R11, R44, 0x10, R45.reuse ;  /* 0x000000102c0b7819 */ /* 0x100fe4000000122d */
[----:B------:R-:W-:Y:S02]  /*5b90*/  SHF.R.U32.HI R44, RZ, 0x10, R45 ;  /* 0x00000010ff2c7819 */ /* 0x000fe4000001162d */
[----:B------:R-:W-:Y:S02]  /*5ba0*/  SHF.R.U64 R45, R46, 0x10, R47 ;  /* 0x000000102e2d7819 */ /* 0x000fe4000000122f */
[----:B------:R-:W-:Y:S02]  /*5bb0*/  PRMT R11, R138, 0x5410, R11 ;  /* 0x000054108a0b7816 */ /* 0x000fe4000000000b */
[----:B------:R-:W-:Y:S02]  /*5bc0*/  PRMT R45, R139, 0x5410, R45 ;  /* 0x000054108b2d7816 */ /* 0x000fe4000000002d */
[----:B------:R-:W-:-:S02]  /*5bd0*/  SHF.R.U32.HI R46, RZ, 0x10, R47 ;  /* 0x00000010ff2e7819 */ /* 0x000fc4000001162f */
[C---:B----4-:R-:W-:Y:S01]  /*5be0*/  LOP3.LUT R52, R13.reuse, 0xffff0000, RZ, 0xc0, !PT ;  /* 0xffff00000d347812 */ /* 0x050fe200078ec0ff */
[----:B------:R-:W-:Y:S01]  /*5bf0*/  IMAD.U32 R13, R13, 0x10000, RZ ;  /* 0x000100000d0d7824 */ /* 0x000fe200078e00ff */
[C---:B------:R-:W-:Y:S01]  /*5c00*/  LOP3.LUT R47, R45.reuse, 0xffff0000, RZ, 0xc0, !PT ;  /* 0xffff00002d2f7812 */ /* 0x040fe200078ec0ff */
[----:B------:R-:W-:Y:S01]  /*5c10*/  IMAD.U32 R45, R45, 0x10000, RZ ;  /* 0x000100002d2d7824 */ /* 0x000fe200078e00ff */
[C---:B------:R-:W-:Y:S01]  /*5c20*/  LOP3.LUT R50, R11.reuse, 0xffff0000, RZ, 0xc0, !PT ;  /* 0xffff00000b327812 */ /* 0x040fe200078ec0ff */
[----:B------:R-:W-:Y:S01]  /*5c30*/  IMAD.U32 R11, R11, 0x10000, RZ ;  /* 0x000100000b0b7824 */ /* 0x000fe200078e00ff */
[----:B------:R-:W-:Y:S01]  /*5c40*/  PRMT R46, R139, 0x5432, R46 ;  /* 0x000054328b2e7816 */ /* 0x000fe2000000002e */
[----:B------:R-:W-:Y:S01]  /*5c50*/  FMUL.FTZ R51, R52, R47 ;  /* 0x0000002f34337220 */ /* 0x000fe20000410000 */
[----:B------:R-:W-:Y:S01]  /*5c60*/  PRMT R44, R138, 0x5432, R44 ;  /* 0x000054328a2c7816 */ /* 0x000fe2000000002c */
[-C--:B------:R-:W-:Y:S01]  /*5c70*/  FMUL.FTZ R52, R52, R50.reuse ;  /* 0x0000003234347220 */ /* 0x080fe20000410000 */
[----:B------:R-:W-:Y:S01]  /*5c80*/  LOP3.LUT R53, R14, 0xffff0000, RZ, 0xc0, !PT ;  /* 0xffff00000e357812 */ /* 0x000fe200078ec0ff */
[----:B------:R-:W-:-:S02]  /*5c90*/  FFMA.FTZ R51, R13, R50, -R51 ;  /* 0x000000320d337223 */ /* 0x000fc40000010833 */
[----:B------:R-:W-:Y:S01]  /*5ca0*/  FFMA.FTZ R52, R13, R47, R52 ;  /* 0x0000002f0d347223 */ /* 0x000fe20000010034 */
[C---:B------:R-:W-:Y:S01]  /*5cb0*/  IMAD.U32 R47, R46.reuse, 0x10000, RZ ;  /* 0x000100002e2f7824 */ /* 0x040fe200078e00ff */
[----:B------:R-:W-:Y:S01]  /*5cc0*/  LOP3.LUT R46, R46, 0xffff0000, RZ, 0xc0, !PT ;  /* 0xffff00002e2e7812 */ /* 0x000fe200078ec0ff */
[C---:B------:R-:W-:Y:S01]  /*5cd0*/  IMAD.U32 R50, R44.reuse, 0x10000, RZ ;  /* 0x000100002c327824 */ /* 0x040fe200078e00ff */
[----:B------:R-:W-:Y:S01]  /*5ce0*/  LOP3.LUT R44, R44, 0xffff0000, RZ, 0xc0, !PT ;  /* 0xffff00002c2c7812 */ /* 0x000fe200078ec0ff */
[----:B------:R-:W-:Y:S02]  /*5cf0*/  IMAD.U32 R13, R14, 0x10000, RZ ;  /* 0x000100000e0d7824 */ /* 0x000fe400078e00ff */
[C---:B------:R-:W-:Y:S01]  /*5d00*/  FMUL.FTZ R14, R53.reuse, R47 ;  /* 0x0000002f350e7220 */ /* 0x040fe20000410000 */
[-C--:B------:R-:W-:Y:S01]  /*5d10*/  FMUL.FTZ R53, R53, R50.reuse ;  /* 0x0000003235357220 */ /* 0x080fe20000410000 */
[----:B------:R-:W-:Y:S02]  /*5d20*/  F2FP.BF16.F32.PACK_AB R51, R52, R51 ;  /* 0x000000333433723e */ /* 0x000fe400000010ff */
[C---:B------:R-:W-:Y:S01]  /*5d30*/  FFMA.FTZ R14, R13.reuse, R50, -R14 ;  /* 0x000000320d0e7223 */ /* 0x040fe2000001080e */
[----:B------:R-:W-:Y:S01]  /*5d40*/  FFMA.FTZ R53, R13, R47, R53 ;  /* 0x0000002f0d357223 */ /* 0x000fe20000010035 */
[----:B------:R-:W-:-:S02]  /*5d50*/  LOP3.LUT R13, R15, 0xffff0000, RZ, 0xc0, !PT ;  /* 0xffff00000f0d7812 */ /* 0x000fc400078ec0ff */
[----:B------:R-:W-:Y:S02]  /*5d60*/  SHF.L.U32 R15, R15, 0x10, RZ ;  /* 0x000000100f0f7819 */ /* 0x000fe400000006ff */
        /* <DEDUP_REMOVED lines=16> */
.L_x_490:
[----:B------:R-:W-:Y:S05]  /*5e70*/  BSYNC B2 ;  /* 0x0000000000027941 */ /* 0x000fea0003800000 */
.L_x_489:
[----:B------:R-:W-:Y:S02]  /*5e80*/  ULDC.64 UR4, c[0x0][0x208] ;  /* 0x0000820000047ab9 */ /* 0x000fe40000000a00 */
[----:B----4-:R0:W-:Y:S03]  /*5e90*/  ST.E.128 desc[UR4][R48.64], R12 ;  /* 0x0000000c30007985 */ /* 0x0101e6000c101d04 */
.L_x_476:
[----:B------:R-:W-:Y:S05]  /*5ea0*/  BSYNC B1 ;  /* 0x0000000000017941 */ /* 0x000fea0003800000 */
.L_x_475:
[----:B------:R-:W-:-:S03]  /*5eb0*/  UMOV UR4, 0xffffffff ;  /* 0xffffffff00047882 */ /* 0x000fc60000000000 */
[----:B------:R-:W-:Y:S05]  /*5ec0*/  BRA.DIV UR4, `(.L_x_491) ;  /* 0x0000025a04047947 */ /* 0x000fea000b800000 */
[----:B01----:R-:W0:Y:S04]  /*5ed0*/  SHFL.IDX PT, R116, R116, 0x2, 0x181f ;  /* 0x00581f0074747f89 */ /* 0x003e2800000e0000 */
[----:B---3--:R-:W1:Y:S02]  /*5ee0*/  SHFL.IDX PT, R117, R117, 0x2, 0x181f ;  /* 0x00581f0075757f89 */ /* 0x008e6400000e0000 */
.L_x_822:
[----:B------:R-:W-:Y:S05]  /*5ef0*/  @P5 BRA `(.L_x_492) ;  /* 0x0000005400605947 */ /* 0x000fea0003800000 */
[----:B------:R-:W-:Y:S01]  /*5f00*/  ISETP.NE.AND P3, PT, R0, RZ, PT ;  /* 0x000000ff0000720c */ /* 0x000fe20003f65270 */
[----:B------:R-:W-:-:S12]  /*5f10*/  BSSY B1, `(.L_x_493) ;  /* 0x0000039000017945 */ /* 0x000fd80003800000 */
[----:B------:R-:W-:Y:S05]  /*5f20*/  @!P3 BRA `(.L_x_494) ;  /* 0x0000000000dcb947 */ /* 0x000fea0003800000 */
[----:B----4-:R3:W4:Y:S01]  /*5f30*/  LDS.128 R12, [R78+0x26400] ;  /* 0x026400004e0c7984 */ /* 0x0107220000000c00 */
[----:B------:R-:W-:Y:S01]  /*5f40*/  ISETP.GE.AND P4, PT, R216, R110, PT ;  /* 0x0000006ed800720c */ /* 0x000fe20003f86270 */
[----:B------:R-:W-:Y:S01]  /*5f50*/  BSSY B2, `(.L_x_495) ;  /* 0x0000032000027945 */ /* 0x000fe20003800000 */
[----:B-1----:R-:W-:-:S04]  /*5f60*/  LEA R44, P3, R16, R117, 0x1 ;  /* 0x00000075102c7211 */ /* 0x002fc800078608ff */
[----:B0-----:R-:W-:-:S07]  /*5f70*/  LEA.HI.X R45, R16, R116, R17, 0x1, P3 ;  /* 0x00000074102d7211 */ /* 0x001fce00018f0c11 */
[----:B---3--:R-:W-:Y:S05]  /*5f80*/  @P4 BRA `(.L_x_496) ;  /* 0x0000000000b84947 */ /* 0x008fea0003800000 */
[----:B------:R-:W-:Y:S01]  /*5f90*/  SHF.R.U64 R42, R42, 0x10, R43 ;  /* 0x000000102a2a7819 */ /* 0x000fe2000000122b */
[----:B----4-:R-:W-:Y:S01]  /*5fa0*/  IMAD.U32 R51, R12, 0x10000, RZ ;  /* 0x000100000c337824 */ /* 0x010fe200078e00ff */
[----:B------:R-:W-:Y:S02]  /*5fb0*/  SHF.R.U64 R40, R40, 0x10, R41 ;  /* 0x0000001028287819 */ /* 0x000fe40000001229 */
[----:B------:R-:W-:Y:S02]  /*5fc0*/  PRMT R42, R141, 0x5410, R42 ;  /* 0x000054108d2a7816 */ /* 0x000fe4000000002a */
[----:B------:R-:W-:Y:S02]  /*5fd0*/  PRMT R40, R140, 0x5410, R40 ;  /* 0x000054108c287816 */ /* 0x000fe40000000028 */
[C---:B------:R-:W-:Y:S02]  /*5fe0*/  LOP3.LUT R11, R13.reuse, 0xffff0000, RZ, 0xc0, !PT ;  /* 0xffff00000d0b7812 */ /* 0x040fe400078ec0ff */
[C---:B------:R-:W-:Y:S01]  /*5ff0*/  LOP3.LUT R46, R42.reuse, 0xffff0000, RZ, 0xc0, !PT ;  /* 0xffff00002a2e7812 */ /* 0x040fe200078ec0ff */
[----:B------:R-:W-:Y:S01]  /*6000*/  IMAD.U32 R42, R42, 0x10000, RZ ;  /* 0x000100002a2a7824 */ /* 0x000fe200078e00ff */
[C---:B------:R-:W-:Y:S01]  /*6010*/  LOP3.LUT R47, R40.reuse, 0xffff0000, RZ, 0xc0, !PT ;  /* 0xffff0000282f7812 */ /* 0x040fe200078ec0ff */
[----:B------:R-:W-:Y:S01]  /*6020*/  IMAD.U32 R40, R40, 0x10000, RZ ;  /* 0x0001000028287824 */ /* 0x000fe200078e00ff */
[----:B------:R-:W-:Y:S01]  /*6030*/  SHF.R.U32.HI R48, RZ, 0x10, R43 ;  /* 0x00000010ff307819 */ /* 0x000fe2000001162b */
[----:B------:R-:W-:Y:S01]  /*6040*/  IMAD.U32 R43, R13, 0x10000, RZ ;  /* 0x000100000d2b7824 */ /* 0x000fe200078e00ff */
[----:B------:R-:W-:Y:S01]  /*6050*/  SHF.R.U32.HI R41, RZ, 0x10, R41 ;  /* 0x00000010ff297819 */ /* 0x000fe20000011629 */
[C---:B------:R-:W-:Y:S01]  /*6060*/  FMUL.FTZ R13, R11.reuse, R46 ;  /* 0x0000002e0b0d7220 */ /* 0x040fe20000410000 */
[----:B------:R-:W-:Y:S01]  /*6070*/  FMUL.FTZ R11, R11, R47 ;  /* 0x0000002f0b0b7220 */ /* 0x000fe20000410000 */
[----:B------:R-:W-:-:S02]  /*6080*/  PRMT R48, R141, 0x5432, R48 ;  /* 0x000054328d307816 */ /* 0x000fc40000000030 */
[----:B------:R-:W-:Y:S01]  /*6090*/  PRMT R41, R140, 0x5432, R41 ;  /* 0x000054328c297816 */ /* 0x000fe20000000029 */
[C---:B------:R-:W-:Y:S01]  /*60a0*/  FFMA.FTZ R13, R43.reuse, R47, -R13 ;  /* 0x0000002f2b0d7223 */ /* 0x040fe2000001080d */
[----:B------:R-:W-:Y:S01]  /*60b0*/  FFMA.FTZ R43, R43, R46, R11 ;  /* 0x0000002e2b2b7223 */ /* 0x000fe2000001000b */
[----:B------:R-:W-:Y:S01]  /*60c0*/  LOP3.LUT R11, R14, 0xffff0000, RZ, 0xc0, !PT ;  /* 0xffff00000e0b7812 */ /* 0x000fe200078ec0ff */
[C---:B------:R-:W-:Y:S01]  /*60d0*/  IMAD.U32 R47, R48.reuse, 0x10000, RZ ;  /* 0x00010000302f7824 */ /* 0x040fe200078e00ff */
[----:B------:R-:W-:Y:S01]  /*60e0*/  LOP3.LUT R48, R48, 0xffff0000, RZ, 0xc0, !PT ;  /* 0xffff000030307812 */ /* 0x000fe200078ec0ff */
[C---:B------:R-:W-:Y:S01]  /*60f0*/  IMAD.U32 R49, R41.reuse, 0x10000, RZ ;  /* 0x0001000029317824 */ /* 0x040fe200078e00ff */
[----:B------:R-:W-:Y:S01]  /*6100*/  LOP3.LUT R41, R41, 0xffff0000, RZ, 0xc0, !PT ;  /* 0xffff000029297812 */ /* 0x000fe200078ec0ff */
[----:B------:R-:W-:Y:S02]  /*6110*/  IMAD.U32 R46, R14, 0x10000, RZ ;  /* 0x000100000e2e7824 */ /* 0x000fe400078e00ff */
[----:B------:R-:W-:Y:S01]  /*6120*/  FMUL.FTZ R50, R11, R47 ;  /* 0x0000002f0b327220 */ /* 0x000fe20000410000 */
[----:B------:R-:W-:Y:S01]  /*6130*/  LOP3.LUT R14, R15, 0xffff0000, RZ, 0xc0, !PT ;  /* 0xffff00000f0e7812 */ /* 0x000fe200078ec0ff */
[-C--:B------:R-:W-:Y:S01]  /*6140*/  FMUL.FTZ R11, R11, R49.reuse ;  /* 0x000000310b0b7220 */ /* 0x080fe20000410000 */
[----:B------:R-:W-:Y:S01]  /*6150*/  LOP3.LUT R12, R12, 0xffff0000, RZ, 0xc0, !PT ;  /* 0xffff00000c0c7812 */ /* 0x000fe200078ec0ff */
[----:B------:R-:W-:Y:S01]  /*6160*/  FFMA.FTZ R50, R46, R49, -R50 ;  /* 0x000000312e327223 */ /* 0x000fe20000010832 */
[----:B------:R-:W-:-:S02]  /*6170*/  IMAD.U32 R15, R15, 0x10000, RZ ;  /* 0x000100000f0f7824 */ /* 0x000fc400078e00ff */
[----:B------:R-:W-:Y:S01]  /*6180*/  FFMA.FTZ R11, R46, R47, R11 ;  /* 0x0000002f2e0b7223 */ /* 0x000fe2000001000b */
[C---:B------:R-:W-:Y:S01]  /*6190*/  FMUL.FTZ R46, R14.reuse, R48 ;  /* 0x000000300e2e7220 */ /* 0x040fe20000410000 */
[-C--:B------:R-:W-:Y:S01]  /*61a0*/  FMUL.FTZ R47, R14, R41.reuse ;  /* 0x000000290e2f7220 */ /* 0x080fe20000410000 */
[C---:B------:R-:W-:Y:S01]  /*61b0*/  FMUL.FTZ R14, R12.reuse, R42 ;  /* 0x0000002a0c0e7220 */ /* 0x040fe20000410000 */
[----:B------:R-:W-:Y:S01]  /*61c0*/  FMUL.FTZ R12, R12, R40 ;  /* 0x000000280c0c7220 */ /* 0x000fe20000410000 */
[C---:B------:R-:W-:Y:S01]  /*61d0*/  FFMA.FTZ R46, R15.reuse, R41, -R46 ;  /* 0x000000290f2e7223 */ /* 0x040fe2000001082e */
[----:B------:R-:W-:Y:S01]  /*61e0*/  FFMA.FTZ R47, R15, R48, R47 ;  /* 0x000000300f2f7223 */ /* 0x000fe2000001002f */
[C---:B------:R-:W-:Y:S01]  /*61f0*/  FFMA.FTZ R14, R51.reuse, R40, -R14 ;  /* 0x00000028330e7223 */ /* 0x040fe2000001080e */
[----:B------:R-:W-:Y:S01]  /*6200*/  FFMA.FTZ R12, R51, R42, R12 ;  /* 0x0000002a330c7223 */ /* 0x000fe2000001000c */
[----:B------:R-:W-:Y:S02]  /*6210*/  F2FP.BF16.F32.PACK_AB R11, R11, R50 ;  /* 0x000000320b0b723e */ /* 0x000fe400000010ff */
[----:B------:R-:W-:-:S02]  /*6220*/  F2FP.BF16.F32.PACK_AB R46, R47, R46 ;  /* 0x0000002e2f2e723e */ /* 0x000fc400000010ff */
[----:B------:R-:W-:Y:S01]  /*6230*/  F2FP.BF16.F32.PACK_AB R12, R12, R14 ;  /* 0x0000000e0c0c723e */ /* 0x000fe200000010ff */
[----:B------:R-:W-:Y:S01]  /*6240*/  IMAD.MOV.U32 R14, RZ, RZ, R11 ;  /* 0x000000ffff0e7224 */ /* 0x000fe200078e000b */
[----:B------:R-:W-:Y:S01]  /*6250*/  F2FP.BF16.F32.PACK_AB R13, R43, R13 ;  /* 0x0000000d2b0d723e */ /* 0x000fe200000010ff */
[----:B------:R-:W-:-:S07]  /*6260*/  IMAD.MOV.U32 R15, RZ, RZ, R46 ;  /* 0x000000ffff0f7224 */ /* 0x000fce00078e002e */
.L_x_496:
[----:B------:R-:W-:Y:S05]  /*6270*/  BSYNC B2 ;  /* 0x0000000000027941 */ /* 0x000fea0003800000 */
.L_x_495:
[----:B------:R-:W-:Y:S02]  /*6280*/  ULDC.64 UR4, c[0x0][0x208] ;  /* 0x0000820000047ab9 */ /* 0x000fe40000000a00 */
[----:B----4-:R3:W-:Y:S03]  /*6290*/  ST.E.128 desc[UR4][R44.64], R12 ;  /* 0x0000000c2c007985 */ /* 0x0107e6000c101d04 */
.L_x_494:
[----:B------:R-:W-:Y:S05]  /*62a0*/  BSYNC B1 ;  /* 0x0000000000017941 */ /* 0x000fea0003800000 */
.L_x_493:
[----:B------:R-:W-:Y:S01]  /*62b0*/  ISETP.NE.AND P3, PT, R20, RZ, PT ;  /* 0x000000ff1400720c */ /* 0x000fe20003f65270 */
[----:B------:R-:W-:-:S12]  /*62c0*/  BSSY B1, `(.L_x_497) ;  /* 0x0000038000017945 */ /* 0x000fd80003800000 */
[----:B------:R-:W-:Y:S05]  /*62d0*/  @!P3 BRA `(.L_x_498) ;  /* 0x0000000000d8b947 */ /* 0x000fea0003800000 */
[----:B---34-:R3:W4:Y:S01]  /*62e0*/  LDS.128 R12, [R78+0x28c00] ;  /* 0x028c00004e0c7984 */ /* 0x0187220000000c00 */
[----:B------:R-:W-:Y:S01]  /*62f0*/  ISETP.GE.AND P4, PT, R221, R110, PT ;  /* 0x0000006edd00720c */ /* 0x000fe20003f86270 */
[----:B------:R-:W-:Y:S01]  /*6300*/  BSSY B2, `(.L_x_499) ;  /* 0x0000031000027945 */ /* 0x000fe20003800000 */
[----:B-1----:R-:W-:-:S04]  /*6310*/  LEA R40, P3, R212, R117, 0x1 ;  /* 0x00000075d4287211 */ /* 0x002fc800078608ff */
[----:B0-----:R-:W-:-:S07]  /*6320*/  LEA.HI.X R41, R212, R116, R215, 0x1, P3 ;  /* 0x00000074d4297211 */ /* 0x001fce00018f0cd7 */
[----:B---3--:R-:W-:Y:S05]  /*6330*/  @P4 BRA `(.L_x_500) ;  /* 0x0000000000b44947 */ /* 0x008fea0003800000 */
[----:B------:R-:W-:Y:S01]  /*6340*/  SHF.R.U64 R11, R36, 0x10, R37 ;  /* 0x00000010240b7819 */ /* 0x000fe20000001225 */
[----:B----4-:R-:W-:Y:S01]  /*6350*/  IMAD.U32 R44, R12, 0x10000, RZ ;  /* 0x000100000c2c7824 */ /* 0x010fe200078e00ff */
[--C-:B------:R-:W-:Y:S02]  /*6360*/  SHF.R.U64 R36, R38, 0x10, R39.reuse ;  /* 0x0000001026247819 */ /* 0x100fe40000001227 */
[----:B------:R-:W-:Y:S01]  /*6370*/  SHF.R.U32.HI R42, RZ, 0x10, R39 ;  /* 0x00000010ff2a7819 */ /* 0x000fe20000011627 */
[----:B------:R-:W-:Y:S01]  /*6380*/  IMAD.U32 R39, R14, 0x10000, RZ ;  /* 0x000100000e277824 */ /* 0x000fe200078e00ff */
[----:B------:R-:W-:Y:S02]  /*6390*/  SHF.R.U32.HI R37, RZ, 0x10, R37 ;  /* 0x00000010ff257819 */ /* 0x000fe40000011625 */
[C---:B------:R-:W-:Y:S02]  /*63a0*/  PRMT R36, R137.reuse, 0x5410, R36 ;  /* 0x0000541089247816 */ /* 0x040fe40000000024 */
[----:B------:R-:W-:Y:S01]  /*63b0*/  PRMT R137, R137, 0x5432, R42 ;  /* 0x0000543289897816 */ /* 0x000fe2000000002a */
[----:B------:R-:W-:Y:S01]  /*63c0*/  IMAD.U32 R42, R13, 0x10000, RZ ;  /* 0x000100000d2a7824 */ /* 0x000fe200078e00ff */
[----:B------:R-:W-:-:S02]  /*63d0*/  PRMT R11, R136, 0x5410, R11 ;  /* 0x00005410880b7816 */ /* 0x000fc4000000000b */
[----:B------:R-:W-:Y:S01]  /*63e0*/  PRMT R37, R136, 0x5432, R37 ;  /* 0x0000543288257816 */ /* 0x000fe20000000025 */
[----:B------:R-:W-:Y:S01]  /*63f0*/  IMAD.U32 R45, R137, 0x10000, RZ ;  /* 0x00010000892d7824 */ /* 0x000fe200078e00ff */
[----:B------:R-:W-:Y:S02]  /*6400*/  LOP3.LUT R48, R13, 0xffff0000, RZ, 0xc0, !PT ;  /* 0xffff00000d307812 */ /* 0x000fe400078ec0ff */
[----:B------:R-:W-:Y:S01]  /*6410*/  LOP3.LUT R14, R14, 0xffff0000, RZ, 0xc0, !PT ;  /* 0xffff00000e0e7812 */ /* 0x000fe200078ec0ff */
[----:B------:R-:W-:Y:S01]  /*6420*/  IMAD.U32 R46, R37, 0x10000, RZ ;  /* 0x00010000252e7824 */ /* 0x000fe200078e00ff */
[C---:B------:R-:W-:Y:S01]  /*6430*/  LOP3.LUT R13, R36.reuse, 0xffff0000, RZ, 0xc0, !PT ;  /* 0xffff0000240d7812 */ /* 0x040fe200078ec0ff */
[----:B------:R-:W-:Y:S01]  /*6440*/  IMAD.U32 R36, R36, 0x10000, RZ ;  /* 0x0001000024247824 */ /* 0x000fe200078e00ff */
[----:B------:R-:W-:Y:S01]  /*6450*/  LOP3.LUT R43, R11, 0xffff0000, RZ, 0xc0, !PT ;  /* 0xffff00000b2b7812 */ /* 0x000fe200078ec0ff */
[----:B------:R-:W-:Y:S01]  /*6460*/  FMUL.FTZ R49, R14, R45 ;  /* 0x0000002d0e317220 */ /* 0x000fe20000410000 */
[----:B------:R-:W-:Y:S01]  /*6470*/  LOP3.LUT R38, R15, 0xffff0000, RZ, 0xc0, !PT ;  /* 0xffff00000f267812 */ /* 0x000fe200078ec0ff */
[----:B------:R-:W-:Y:S01]  /*6480*/  FMUL.FTZ R47, R48, R13 ;  /* 0x0000000d302f7220 */ /* 0x000fe20000410000 */
[-C--:B------:R-:W-:Y:S01]  /*6490*/  FMUL.FTZ R14, R14, R46.reuse ;  /* 0x0000002e0e0e7220 */ /* 0x080fe20000410000 */
[----:B------:R-:W-:Y:S01]  /*64a0*/  FMUL.FTZ R48, R48, R43 ;  /* 0x0000002b30307220 */ /* 0x000fe20000410000 */
[----:B------:R-:W-:Y:S01]  /*64b0*/  LOP3.LUT R137, R137, 0xffff0000, RZ, 0xc0, !PT ;  /* 0xffff000089897812 */ /* 0x000fe200078ec0ff */
[----:B------:R-:W-:Y:S01]  /*64c0*/  IMAD.U32 R11, R11, 0x10000, RZ ;  /* 0x000100000b0b7824 */ /* 0x000fe200078e00ff */
[----:B------:R-:W-:Y:S01]  /*64d0*/  LOP3.LUT R37, R37, 0xffff0000, RZ, 0xc0, !PT ;  /* 0xffff000025257812 */ /* 0x000fe200078ec0ff */
[----:B------:R-:W-:Y:S01]  /*64e0*/  FFMA.FTZ R48, R42, R13, R48 ;  /* 0x0000000d2a307223 */ /* 0x000fe20000010030 */
[----:B------:R-:W-:Y:S01]  /*64f0*/  LOP3.LUT R12, R12, 0xffff0000, RZ, 0xc0, !PT ;  /* 0xffff00000c0c7812 */ /* 0x000fe200078ec0ff */
[C---:B------:R-:W-:Y:S01]  /*6500*/  FFMA.FTZ R49, R39.reuse, R46, -R49 ;  /* 0x0000002e27317223 */ /* 0x040fe20000010831 */
[----:B------:R-:W-:Y:S01]  /*6510*/  FFMA.FTZ R14, R39, R45, R14 ;  /* 0x0000002d270e7223 */ /* 0x000fe2000001000e */
[C---:B------:R-:W-:Y:S01]  /*6520*/  FMUL.FTZ R13, R38.reuse, R137 ;  /* 0x00000089260d7220 */ /* 0x040fe20000410000 */
[----:B------:R-:W-:Y:S01]  /*6530*/  FMUL.FTZ R39, R38, R37 ;  /* 0x0000002526277220 */ /* 0x000fe20000410000 */
[----:B------:R-:W-:-:S02]  /*6540*/  IMAD.U32 R15, R15, 0x10000, RZ ;  /* 0x000100000f0f7824 */ /* 0x000fc400078e00ff */
[-C--:B------:R-:W-:Y:S01]  /*6550*/  FMUL.FTZ R38, R12, R36.reuse ;  /* 0x000000240c267220 */ /* 0x080fe20000410000 */
[----:B------:R-:W-:Y:S01]  /*6560*/  FFMA.FTZ R47, R42, R43, -R47 ;  /* 0x0000002b2a2f7223 */ /* 0x000fe2000001082f */
[----:B------:R-:W-:Y:S01]  /*6570*/  FMUL.FTZ R12, R12, R11 ;  /* 0x0000000b0c0c7220 */ /* 0x000fe20000410000 */
[C---:B------:R-:W-:Y:S01]  /*6580*/  FFMA.FTZ R13, R15.reuse, R37, -R13 ;  /* 0x000000250f0d7223 */ /* 0x040fe2000001080d */
[----:B------:R-:W-:Y:S01]  /*6590*/  FFMA.FTZ R42, R15, R137, R39 ;  /* 0x000000890f2a7223 */ /* 0x000fe20000010027 */
[C---:B------:R-:W-:Y:S01]  /*65a0*/  FFMA.FTZ R38, R44.reuse, R11, -R38 ;  /* 0x0000000b2c267223 */ /* 0x040fe20000010826 */
[----:B------:R-:W-:Y:S01]  /*65b0*/  FFMA.FTZ R11, R44, R36, R12 ;  /* 0x000000242c0b7223 */ /* 0x000fe2000001000c */
[----:B------:R-:W-:Y:S02]  /*65c0*/  F2FP.BF16.F32.PACK_AB R47, R48, R47 ;  /* 0x0000002f302f723e */ /* 0x000fe400000010ff */
[----:B------:R-:W-:Y:S02]  /*65d0*/  F2FP.BF16.F32.PACK_AB R15, R42, R13 ;  /* 0x0000000d2a0f723e */ /* 0x000fe400000010ff */
[----:B------:R-:W-:-:S02]  /*65e0*/  F2FP.BF16.F32.PACK_AB R14, R14, R49 ;  /* 0x000000310e0e723e */ /* 0x000fc400000010ff */
[----:B------:R-:W-:Y:S02]  /*65f0*/  F2FP.BF16.F32.PACK_AB R12, R11, R38 ;  /* 0x000000260b0c723e */ /* 0x000fe400000010ff */
[----:B------:R-:W-:-:S07]  /*6600*/  MOV R13, R47 ;  /* 0x0000002f000d7202 */ /* 0x000fce0000000f00 */
.L_x_500:
[----:B------:R-:W-:Y:S05]  /*6610*/  BSYNC B2 ;  /* 0x0000000000027941 */ /* 0x000fea0003800000 */
.L_x_499:
[----:B------:R-:W-:Y:S02]  /*6620*/  ULDC.64 UR4, c[0x0][0x208] ;  /* 0x0000820000047ab9 */ /* 0x000fe40000000a00 */
[----:B----4-:R0:W-:Y:S03]  /*6630*/  ST.E.128 desc[UR4][R40.64], R12 ;  /* 0x0000000c28007985 */ /* 0x0101e6000c101d04 */
.L_x_498:
[----:B------:R-:W-:Y:S05]  /*6640*/  BSYNC B1 ;  /* 0x0000000000017941 */ /* 0x000fea0003800000 */
.L_x_497:
[----:B------:R-:W-:Y:S01]  /*6650*/  ISETP.NE.AND P3, PT, R21, RZ, PT ;  /* 0x000000ff1500720c */ /* 0x000fe20003f65270 */
[----:B------:R-:W-:-:S12]  /*6660*/  BSSY B1, `(.L_x_501) ;  /* 0x0000038000017945 */ /* 0x000fd80003800000 */
[----:B------:R-:W-:Y:S05]  /*6670*/  @!P3 BRA `(.L_x_502) ;  /* 0x0000000000d8b947 */ /* 0x000fea0003800000 */
[----:B0--34-:R0:W3:Y:S01]  /*6680*/  LDS.128 R12, [R78+0x2b400] ;  /* 0x02b400004e0c7984 */ /* 0x0190e20000000c00 */
[----:B------:R-:W-:Y:S01]  /*6690*/  ISETP.GE.AND P4, PT, R220, R110, PT ;  /* 0x0000006edc00720c */ /* 0x000fe20003f86270 */
[----:B------:R-:W-:Y:S01]  /*66a0*/  BSSY B2, `(.L_x_503) ;  /* 0x0000031000027945 */ /* 0x000fe20003800000 */
[----:B-1----:R-:W-:-:S04]  /*66b0*/  LEA R36, P3, R19, R117, 0x1 ;  /* 0x0000007513247211 */ /* 0x002fc800078608ff */
[----:B------:R-:W-:-:S07]  /*66c0*/  LEA.HI.X R37, R19, R116, R219, 0x1, P3 ;  /* 0x0000007413257211 */ /* 0x000fce00018f0cdb */
[----:B0-----:R-:W-:Y:S05]  /*66d0*/  @P4 BRA `(.L_x_504) ;  /* 0x0000000000b44947 */ /* 0x001fea0003800000 */
[----:B------:R-:W-:Y:S01]  /*66e0*/  SHF.R.U64 R34, R34, 0x10, R35 ;  /* 0x0000001022227819 */ /* 0x000fe20000001223 */
[----:B---3--:R-:W-:Y:S01]  /*66f0*/  IMAD.U32 R40, R13, 0x10000, RZ ;  /* 0x000100000d287824 */ /* 0x008fe200078e00ff */
[----:B------:R-:W-:Y:S01]  /*6700*/  SHF.R.U64 R39, R32, 0x10, R33 ;  /* 0x0000001020277819 */ /* 0x000fe20000001221 */
[----:B------:R-:W-:Y:S01]  /*6710*/  IMAD.U32 R32, R14, 0x10000, RZ ;  /* 0x000100000e207824 */ /* 0x000fe200078e00ff */
[----:B------:R-:W-:Y:S01]  /*6720*/  SHF.R.U32.HI R38, RZ, 0x10, R35 ;  /* 0x00000010ff267819 */ /* 0x000fe20000011623 */
[----:B------:R-:W-:Y:S01]  /*6730*/  IMAD.U32 R35, R12, 0x10000, RZ ;  /* 0x000100000c237824 */ /* 0x000fe200078e00ff */
[----:B------:R-:W-:Y:S02]  /*6740*/  SHF.R.U32.HI R41, RZ, 0x10, R33 ;  /* 0x00000010ff297819 */ /* 0x000fe40000011621 */
[----:B------:R-:W-:Y:S02]  /*6750*/  PRMT R34, R135, 0x5410, R34 ;  /* 0x0000541087227816 */ /* 0x000fe40000000022 */
[----:B------:R-:W-:-:S02]  /*6760*/  PRMT R33, R134, 0x5410, R39 ;  /* 0x0000541086217816 */ /* 0x000fc40000000027 */
[----:B------:R-:W-:Y:S02]  /*6770*/  PRMT R135, R135, 0x5432, R38 ;  /* 0x0000543287877816 */ /* 0x000fe40000000026 */
[----:B------:R-:W-:Y:S02]  /*6780*/  PRMT R134, R134, 0x5432, R41 ;  /* 0x0000543286867816 */ /* 0x000fe40000000029 */
[----:B------:R-:W-:Y:S01]  /*6790*/  LOP3.LUT R11, R14, 0xffff0000, RZ, 0xc0, !PT ;  /* 0xffff00000e0b7812 */ /* 0x000fe200078ec0ff */
[----:B------:R-:W-:Y:S01]  /*67a0*/  IMAD.U32 R38, R135, 0x10000, RZ ;  /* 0x0001000087267824 */ /* 0x000fe200078e00ff */
[----:B------:R-:W-:Y:S01]  /*67b0*/  LOP3.LUT R13, R13, 0xffff0000, RZ, 0xc0, !PT ;  /* 0xffff00000d0d7812 */ /* 0x000fe200078ec0ff */
[----:B------:R-:W-:Y:S01]  /*67c0*/  IMAD.U32 R39, R134, 0x10000, RZ ;  /* 0x0001000086277824 */ /* 0x000fe200078e00ff */
[----:B------:R-:W-:Y:S01]  /*67d0*/  LOP3.LUT R42, R34, 0xffff0000, RZ, 0xc0, !PT ;  /* 0xffff0000222a7812 */ /* 0x000fe200078ec0ff */
[----:B------:R-:W-:Y:S01]  /*67e0*/  FMUL.FTZ R45, R11, R38 ;  /* 0x000000260b2d7220 */ /* 0x000fe20000410000 */
[----:B------:R-:W-:Y:S01]  /*67f0*/  LOP3.LUT R41, R33, 0xffff0000, RZ, 0xc0, !PT ;  /* 0xffff000021297812 */ /* 0x000fe200078ec0ff */
[----:B------:R-:W-:Y:S01]  /*6800*/  FMUL.FTZ R11, R11, R39 ;  /* 0x000000270b0b7220 */ /* 0x000fe20000410000 */
[----:B------:R-:W-:Y:S01]  /*6810*/  LOP3.LUT R14, R15, 0xffff0000, RZ, 0xc0, !PT ;  /* 0xffff00000f0e7812 */ /* 0x000fe200078ec0ff */
[----:B------:R-:W-:Y:S01]  /*6820*/  FMUL.FTZ R43, R13, R42 ;  /* 0x0000002a0d2b7220 */ /* 0x000fe20000410000 */
[----:B------:R-:W-:Y:S01]  /*6830*/  LOP3.LUT R135, R135, 0xffff0000, RZ, 0xc0, !PT ;  /* 0xffff000087877812 */ /* 0x000fe200078ec0ff */
[----:B------:R-:W-:Y:S01]  /*6840*/  FMUL.FTZ R13, R13, R41 ;  /* 0x000000290d0d7220 */ /* 0x000fe20000410000 */
[----:B------:R-:W-:Y:S01]  /*6850*/  LOP3.LUT R134, R134, 0xffff0000, RZ, 0xc0, !PT ;  /* 0xffff000086867812 */ /* 0x000fe200078ec0ff */
[----:B------:R-:W-:Y:S01]  /*6860*/  IMAD.U32 R34, R34, 0x10000, RZ ;  /* 0x0001000022227824 */ /* 0x000fe200078e00ff */
[----:B------:R-:W-:Y:S01]  /*6870*/  LOP3.LUT R12, R12, 0xffff0000, RZ, 0xc0, !PT ;  /* 0xffff00000c0c7812 */ /* 0x000fe200078ec0ff */
[----:B------:R-:W-:-:S02]  /*6880*/  IMAD.U32 R33, R33, 0x10000, RZ ;  /* 0x0001000021217824 */ /* 0x000fc400078e00ff */
[----:B------:R-:W-:Y:S01]  /*6890*/  FFMA.FTZ R43, R40, R41, -R43 ;  /* 0x00000029282b7223 */ /* 0x000fe2000001082b */
[----:B------:R-:W-:Y:S01]  /*68a0*/  FFMA.FTZ R45, R32, R39, -R45 ;  /* 0x00000027202d7223 */ /* 0x000fe2000001082d */
[----:B------:R-:W-:Y:S01]  /*68b0*/  FFMA.FTZ R40, R40, R42, R13 ;  /* 0x0000002a28287223 */ /* 0x000fe2000001000d */
[----:B------:R-:W-:Y:S01]  /*68c0*/  FFMA.FTZ R32, R32, R38, R11 ;  /* 0x0000002620207223 */ /* 0x000fe2000001000b */
[C---:B------:R-:W-:Y:S01]  /*68d0*/  FMUL.FTZ R38, R14.reuse, R135 ;  /* 0x000000870e267220 */ /* 0x040fe20000410000 */
[----:B------:R-:W-:Y:S01]  /*68e0*/  FMUL.FTZ R42, R14, R134 ;  /* 0x000000860e2a7220 */ /* 0x000fe20000410000 */
[----:B------:R-:W-:Y:S02]  /*68f0*/  IMAD.U32 R15, R15, 0x10000, RZ ;  /* 0x000100000f0f7824 */ /* 0x000fe400078e00ff */
[C---:B------:R-:W-:Y:S01]  /*6900*/  FMUL.FTZ R14, R12.reuse, R34 ;  /* 0x000000220c0e7220 */ /* 0x040fe20000410000 */
[----:B------:R-:W-:Y:S01]  /*6910*/  FMUL.FTZ R11, R12, R33 ;  /* 0x000000210c0b7220 */ /* 0x000fe20000410000 */
[----:B------:R-:W-:Y:S01]  /*6920*/  F2FP.BF16.F32.PACK_AB R32, R32, R45 ;  /* 0x0000002d2020723e */ /* 0x000fe200000010ff */
[----:B------:R-:W-:Y:S01]  /*6930*/  FFMA.FTZ R38, R15, R134, -R38 ;  /* 0x000000860f267223 */ /* 0x000fe20000010826 */
[C---:B------:R-:W-:Y:S01]  /*6940*/  FFMA.FTZ R14, R35.reuse, R33, -R14 ;  /* 0x00000021230e7223 */ /* 0x040fe2000001080e */
[----:B------:R-:W-:Y:S01]  /*6950*/  FFMA.FTZ R11, R35, R34, R11 ;  /* 0x00000022230b7223 */ /* 0x000fe2000001000b */
[----:B------:R-:W-:Y:S01]  /*6960*/  FFMA.FTZ R15, R15, R135, R42 ;  /* 0x000000870f0f7223 */ /* 0x000fe2000001002a */
[----:B------:R-:W-:-:S03]  /*6970*/  F2FP.BF16.F32.PACK_AB R13, R40, R43 ;  /* 0x0000002b280d723e */ /* 0x000fc600000010ff */
[----:B------:R-:W-:Y:S01]  /*6980*/  F2FP.BF16.F32.PACK_AB R12, R11, R14 ;  /* 0x0000000e0b0c723e */ /* 0x000fe200000010ff */
[----:B------:R-:W-:Y:S01]  /*6990*/  IMAD.MOV.U32 R14, RZ, RZ, R32 ;  /* 0x000000ffff0e7224 */ /* 0x000fe200078e0020 */
[----:B------:R-:W-:-:S07]  /*69a0*/  F2FP.BF16.F32.PACK_AB R15, R15, R38 ;  /* 0x000000260f0f723e */ /* 0x000fce00000010ff */
.L_x_504:
[----:B------:R-:W-:Y:S05]  /*69b0*/  BSYNC B2 ;  /* 0x0000000000027941 */ /* 0x000fea0003800000 */
.L_x_503:
[----:B------:R-:W-:Y:S02]  /*69c0*/  ULDC.64 UR4, c[0x0][0x208] ;  /* 0x0000820000047ab9 */ /* 0x000fe40000000a00 */
[----:B---3--:R0:W-:Y:S03]  /*69d0*/  ST.E.128 desc[UR4][R36.64], R12 ;  /* 0x0000000c24007985 */ /* 0x0081e6000c101d04 */
.L_x_502:
[----:B------:R-:W-:Y:S05]  /*69e0*/  BSYNC B1 ;  /* 0x0000000000017941 */ /* 0x000fea0003800000 */
.L_x_501:
[----:B------:R-:W-:-:S13]  /*69f0*/  ISETP.NE.AND P3, PT, R25, RZ, PT ;  /* 0x000000ff1900720c */ /* 0x000fda0003f65270 */
[----:B------:R-:W-:Y:S05]  /*6a00*/  @!P3 BRA `(.L_x_492) ;  /* 0x00000048009cb947 */ /* 0x000fea0003800000 */
[----:B0--34-:R0:W3:Y:S01]  /*6a10*/  LDS.128 R12, [R78+0x2dc00] ;  /* 0x02dc00004e0c7984 */ /* 0x0190e20000000c00 */
[----:B------:R-:W-:Y:S01]  /*6a20*/  ISETP.GE.AND P4, PT, R222, R110, PT ;  /* 0x0000006ede00720c */ /* 0x000fe20003f86270 */
[----:B------:R-:W-:Y:S01]  /*6a30*/  BSSY B1, `(.L_x_505) ;  /* 0x0000030000017945 */ /* 0x000fe20003800000 */
[----:B-1----:R-:W-:-:S04]  /*6a40*/  LEA R32, P3, R22, R117, 0x1 ;  /* 0x0000007516207211 */ /* 0x002fc800078608ff */
[----:B------:R-:W-:-:S07]  /*6a50*/  LEA.HI.X R33, R22, R116, R218, 0x1, P3 ;  /* 0x0000007416217211 */ /* 0x000fce00018f0cda */
[----:B0-----:R-:W-:Y:S05]  /*6a60*/  @P4 BRA `(.L_x_506) ;  /* 0x0000000000b04947 */ /* 0x001fea0003800000 */
[----:B------:R-:W-:Y:S02]  /*6a70*/  SHF.R.U64 R35, R30, 0x10, R31 ;  /* 0x000000101e237819 */ /* 0x000fe4000000121f */
[----:B------:R-:W-:Y:S01]  /*6a80*/  SHF.R.U64 R39, R28, 0x10, R29 ;  /* 0x000000101c277819 */ /* 0x000fe2000000121d */
[C---:B---3--:R-:W-:Y:S01]  /*6a90*/  IMAD.U32 R28, R14.reuse, 0x10000, RZ ;  /* 0x000100000e1c7824 */ /* 0x048fe200078e00ff */
[----:B------:R-:W-:Y:S02]  /*6aa0*/  SHF.R.U32.HI R31, RZ, 0x10, R31 ;  /* 0x00000010ff1f7819 */ /* 0x000fe4000001161f */
[----:B------:R-:W-:Y:S02]  /*6ab0*/  SHF.R.U32.HI R37, RZ, 0x10, R29 ;  /* 0x00000010ff257819 */ /* 0x000fe4000001161d */
[----:B------:R-:W-:Y:S01]  /*6ac0*/  LOP3.LUT R29, R14, 0xffff0000, RZ, 0xc0, !PT ;  /* 0xffff00000e1d7812 */ /* 0x000fe200078ec0ff */
[C---:B------:R-:W-:Y:S01]  /*6ad0*/  IMAD.U32 R14, R15.reuse, 0x10000, RZ ;  /* 0x000100000f0e7824 */ /* 0x040fe200078e00ff */
[----:B------:R-:W-:-:S02]  /*6ae0*/  LOP3.LUT R11, R15, 0xffff0000, RZ, 0xc0, !PT ;  /* 0xffff00000f0b7812 */ /* 0x000fc400078ec0ff */
[----:B------:R-:W-:Y:S02]  /*6af0*/  PRMT R36, R132, 0x5410, R35 ;  /* 0x0000541084247816 */ /* 0x000fe40000000023 */
[----:B------:R-:W-:Y:S02]  /*6b00*/  PRMT R15, R128, 0x5410, R39 ;  /* 0x00005410800f7816 */ /* 0x000fe40000000027 */
[----:B------:R-:W-:Y:S01]  /*6b10*/  PRMT R132, R132, 0x5432, R31 ;  /* 0x0000543284847816 */ /* 0x000fe2000000001f */
[C---:B------:R-:W-:Y:S01]  /*6b20*/  IMAD.U32 R31, R13.reuse, 0x10000, RZ ;  /* 0x000100000d1f7824 */ /* 0x040fe200078e00ff */
[----:B------:R-:W-:Y:S02]  /*6b30*/  PRMT R128, R128, 0x5432, R37 ;  /* 0x0000543280807816 */ /* 0x000fe40000000025 */
[----:B------:R-:W-:Y:S01]  /*6b40*/  LOP3.LUT R30, R13, 0xffff0000, RZ, 0xc0, !PT ;  /* 0xffff00000d1e7812 */ /* 0x000fe200078ec0ff */
[----:B------:R-:W-:Y:S01]  /*6b50*/  IMAD.U32 R38, R132, 0x10000, RZ ;  /* 0x0001000084267824 */ /* 0x000fe200078e00ff */
[----:B------:R-:W-:Y:S01]  /*6b60*/  LOP3.LUT R37, R36, 0xffff0000, RZ, 0xc0, !PT ;  /* 0xffff000024257812 */ /* 0x000fe200078ec0ff */
[----:B------:R-:W-:Y:S01]  /*6b70*/  IMAD.U32 R35, R128, 0x10000, RZ ;  /* 0x0001000080237824 */ /* 0x000fe200078e00ff */
[----:B------:R-:W-:Y:S01]  /*6b80*/  LOP3.LUT R34, R15, 0xffff0000, RZ, 0xc0, !PT ;  /* 0xffff00000f227812 */ /* 0x000fe200078ec0ff */
[C---:B------:R-:W-:Y:S01]  /*6b90*/  FMUL.FTZ R39, R29.reuse, R38 ;  /* 0x000000261d277220 */ /* 0x040fe20000410000 */
[----:B------:R-:W-:Y:S01]  /*6ba0*/  LOP3.LUT R132, R132, 0xffff0000, RZ, 0xc0, !PT ;  /* 0xffff000084847812 */ /* 0x000fe200078ec0ff */
[----:B------:R-:W-:Y:S01]  /*6bb0*/  FMUL.FTZ R29, R29, R35 ;  /* 0x000000231d1d7220 */ /* 0x000fe20000410000 */
[C---:B------:R-:W-:Y:S01]  /*6bc0*/  FMUL.FTZ R40, R30.reuse, R37 ;  /* 0x000000251e287220 */ /* 0x040fe20000410000 */
[----:B------:R-:W-:Y:S01]  /*6bd0*/  FMUL.FTZ R42, R30, R34 ;  /* 0x000000221e2a7220 */ /* 0x000fe20000410000 */
[----:B------:R-:W-:Y:S01]  /*6be0*/  LOP3.LUT R128, R128, 0xffff0000, RZ, 0xc0, !PT ;  /* 0xffff000080807812 */ /* 0x000fe200078ec0ff */
[----:B------:R-:W-:Y:S01]  /*6bf0*/  IMAD.U32 R36, R36, 0x10000, RZ ;  /* 0x0001000024247824 */ /* 0x000fe200078e00ff */
[----:B------:R-:W-:Y:S01]  /*6c00*/  LOP3.LUT R30, R12, 0xffff0000, RZ, 0xc0, !PT ;  /* 0xffff00000c1e7812 */ /* 0x000fe200078ec0ff */
[----:B------:R-:W-:-:S02]  /*6c10*/  IMAD.U32 R15, R15, 0x10000, RZ ;  /* 0x000100000f0f7824 */ /* 0x000fc400078e00ff */
[C---:B------:R-:W-:Y:S01]  /*6c20*/  FFMA.FTZ R38, R28.reuse, R38, R29 ;  /* 0x000000261c267223 */ /* 0x040fe2000001001d */
[----:B------:R-:W-:Y:S01]  /*6c30*/  FFMA.FTZ R39, R28, R35, -R39 ;  /* 0x000000231c277223 */ /* 0x000fe20000010827 */
[C---:B------:R-:W-:Y:S01]  /*6c40*/  FMUL.FTZ R29, R11.reuse, R132 ;  /* 0x000000840b1d7220 */ /* 0x040fe20000410000 */
[----:B------:R-:W-:Y:S01]  /*6c50*/  FMUL.FTZ R35, R11, R128 ;  /* 0x000000800b237220 */ /* 0x000fe20000410000 */
[----:B------:R-:W-:Y:S02]  /*6c60*/  IMAD.U32 R13, R12, 0x10000, RZ ;  /* 0x000100000c0d7824 */ /* 0x000fe400078e00ff */
[C---:B------:R-:W-:Y:S01]  /*6c70*/  FMUL.FTZ R28, R30.reuse, R36 ;  /* 0x000000241e1c7220 */ /* 0x040fe20000410000 */
[----:B------:R-:W-:Y:S01]  /*6c80*/  FMUL.FTZ R11, R30, R15 ;  /* 0x0000000f1e0b7220 */ /* 0x000fe20000410000 */
[C---:B------:R-:W-:Y:S01]  /*6c90*/  FFMA.FTZ R12, R31.reuse, R34, -R40 ;  /* 0x000000221f0c7223 */ /* 0x040fe20000010828 */
[C---:B------:R-:W-:Y:S01]  /*6ca0*/  FFMA.FTZ R29, R14.reuse, R128, -R29 ;  /* 0x000000800e1d7223 */ /* 0x040fe2000001081d */
[----:B------:R-:W-:Y:S01]  /*6cb0*/  FFMA.FTZ R31, R31, R37, R42 ;  /* 0x000000251f1f7223 */ /* 0x000fe2000001002a */
[----:B------:R-:W-:Y:S01]  /*6cc0*/  FFMA.FTZ R14, R14, R132, R35 ;  /* 0x000000840e0e7223 */ /* 0x000fe20000010023 */
[C---:B------:R-:W-:Y:S01]  /*6cd0*/  FFMA.FTZ R28, R13.reuse, R15, -R28 ;  /* 0x0000000f0d1c7223 */ /* 0x040fe2000001081c */
[----:B------:R-:W-:-:S02]  /*6ce0*/  FFMA.FTZ R11, R13, R36, R11 ;  /* 0x000000240d0b7223 */ /* 0x000fc4000001000b */
[----:B------:R-:W-:Y:S02]  /*6cf0*/  F2FP.BF16.F32.PACK_AB R13, R31, R12 ;  /* 0x0000000c1f0d723e */ /* 0x000fe400000010ff */
[----:B------:R-:W-:Y:S02]  /*6d00*/  F2FP.BF16.F32.PACK_AB R15, R14, R29 ;  /* 0x0000001d0e0f723e */ /* 0x000fe400000010ff */
[----:B------:R-:W-:Y:S02]  /*6d10*/  F2FP.BF16.F32.PACK_AB R14, R38, R39 ;  /* 0x00000027260e723e */ /* 0x000fe400000010ff */
[----:B------:R-:W-:-:S07]  /*6d20*/  F2FP.BF16.F32.PACK_AB R12, R11, R28 ;  /* 0x0000001c0b0c723e */ /* 0x000fce00000010ff */
.L_x_506:
[----:B------:R-:W-:Y:S05]  /*6d30*/  BSYNC B1 ;  /* 0x0000000000017941 */ /* 0x000fea0003800000 */
.L_x_505:
[----:B------:R-:W-:Y:S02]  /*6d40*/  ULDC.64 UR4, c[0x0][0x208] ;  /* 0x0000820000047ab9 */ /* 0x000fe40000000a00 */
[----:B---3--:R0:W-:Y:S01]  /*6d50*/  ST.E.128 desc[UR4][R32.64], R12 ;  /* 0x0000000c20007985 */ /* 0x0081e2000c101d04 */
[----:B------:R-:W-:Y:S05]  /*6d60*/  BRA `(.L_x_492) ;  /* 0x0000004400c47947 */ /* 0x000fea0003800000 */
.L_x_447:
        /* <DEDUP_REMOVED lines=20> */
[----:B------:R-:W-:Y:S02]  /*6eb0*/  ISETP.GE.AND P0, PT, R16, R110, PT ;  /* 0x0000006e1000720c */ /* 0x000fe40003f06270 */
[----:B------:R-:W-:-:S02]  /*6ec0*/  CS2R R32, SRZ ;  /* 0x0000000000207805 */ /* 0x000fc4000001ff00 */
[----:B------:R-:W-:Y:S02]  /*6ed0*/  LEA.HI.X R45, R30, UR5, R31, 0x1, P4 ;  /* 0x000000051e2d7c11 */ /* 0x000fe4000a0f0c1f */
[----:B------:R-:W-:Y:S02]  /*6ee0*/  CS2R R30, SRZ ;  /* 0x00000000001e7805 */ /* 0x000fe4000001ff00 */
[----:B------:R-:W-:Y:S02]  /*6ef0*/  LEA R48, P4, R28, UR6, 0x1 ;  /* 0x000000061c307c11 */ /* 0x000fe4000f8808ff */
[----:B------:R-:W-:Y:S02]  /*6f00*/  CS2R R42, SRZ ;  /* 0x00000000002a7805 */ /* 0x000fe4000001ff00 */
[----:B------:R-:W-:Y:S02]  /*6f10*/  CS2R R40, SRZ ;  /* 0x0000000000287805 */ /* 0x000fe4000001ff00 */
[----:B------:R-:W-:-:S02]  /*6f20*/  CS2R R38, SRZ ;  /* 0x0000000000267805 */ /* 0x000fc4000001ff00 */
[----:B------:R-:W-:Y:S02]  /*6f30*/  LEA.HI.X R49, R28, UR7, R29, 0x1, P4 ;  /* 0x000000071c317c11 */ /* 0x000fe4000a0f0c1d */
[----:B------:R-:W-:Y:S02]  /*6f40*/  CS2R R28, SRZ ;  /* 0x00000000001c7805 */ /* 0x000fe4000001ff00 */
[----:B------:R-:W-:Y:S02]  /*6f50*/  ISETP.GE.AND P4, PT, R214, R110, PT ;  /* 0x0000006ed600720c */ /* 0x000fe40003f86270 */
[----:B------:R-:W-:Y:S01]  /*6f60*/  CS2R R36, SRZ ;  /* 0x0000000000247805 */ /* 0x000fe2000001ff00 */
[----:B------:R-:W-:Y:S02]  /*6f70*/  ULDC.64 UR8, c[0x0][0x208] ;  /* 0x0000820000087ab9 */ /* 0x000fe40000000a00 */
[----:B------:R0:W5:Y:S04]  /*6f80*/  @!P0 LDG.E.128 R32, desc[UR8][R44.64] ;  /* 0x000000082c208981 */ /* 0x000168000c1e1d00 */
[----:B------:R0:W5:Y:S04]  /*6f90*/  @!P0 LDG.E.128 R40, desc[UR8][R48.64] ;  /* 0x0000000830288981 */ /* 0x000168000c1e1d00 */
[----:B------:R0:W5:Y:S04]  /*6fa0*/  @!P4 LDG.E.128 R28, desc[UR8][R44.64+0x80] ;  /* 0x000080082c1cc981 */ /* 0x000168000c1e1d00 */
[----:B------:R0:W5:Y:S02]  /*6fb0*/  @!P4 LDG.E.128 R36, desc[UR8][R48.64+0x80] ;  /* 0x000080083024c981 */ /* 0x000164000c1e1d00 */
.L_x_508:
[----:B------:R-:W-:Y:S05]  /*6fc0*/  BSYNC B1 ;  /* 0x0000000000017941 */ /* 0x000fea0003800000 */
.L_x_507:
        /* <DEDUP_REMOVED lines=22> */
[----:B------:R-:W-:-:S02]  /*7130*/  IMAD.MOV.U32 R44, RZ, RZ, R42 ;  /* 0x000000ffff2c7224 */ /* 0x000fc400078e002a */
[----:B------:R-:W-:Y:S01]  /*7140*/  IMAD.MOV.U32 R45, RZ, RZ, R43 ;  /* 0x000000ffff2d7224 */ /* 0x000fe200078e002b */
[----:B------:R-:W-:Y:S01]  /*7150*/  PRMT R157, R48, 0x5410, R49 ;  /* 0x00005410309d7816 */ /* 0x000fe20000000031 */
[----:B------:R-:W-:Y:S02]  /*7160*/  IMAD.MOV.U32 R49, RZ, RZ, R36 ;  /* 0x000000ffff317224 */ /* 0x000fe400078e0024 */
[----:B------:R-:W-:Y:S01]  /*7170*/  IMAD.MOV.U32 R48, RZ, RZ, R37 ;  /* 0x000000ffff307224 */ /* 0x000fe200078e0025 */
[----:B------:R-:W-:Y:S02]  /*7180*/  PRMT R143, R45, 0x5410, R44 ;  /* 0x000054102d8f7816 */ /* 0x000fe4000000002c */
[----:B------:R-:W-:Y:S01]  /*7190*/  CS2R R44, SRZ ;  /* 0x00000000002c7805 */ /* 0x000fe2000001ff00 */
[----:B------:R-:W-:Y:S01]  /*71a0*/  IMAD.MOV.U32 R62, RZ, RZ, R40 ;  /* 0x000000ffff3e7224 */ /* 0x000fe200078e0028 */
[----:B------:R-:W-:Y:S02]  /*71b0*/  PRMT R158, R48, 0x5410, R49 ;  /* 0x00005410309e7816 */ /* 0x000fe40000000031 */
[----:B------:R-:W-:Y:S01]  /*71c0*/  CS2R R48, SRZ ;  /* 0x0000000000307805 */ /* 0x000fe2000001ff00 */
[----:B------:R-:W-:Y:S01]  /*71d0*/  IMAD.MOV.U32 R63, RZ, RZ, R41 ;  /* 0x000000ffff3f7224 */ /* 0x000fe200078e0029 */
[----:B------:R-:W-:Y:S06]  /*71e0*/  @P4 BRA `(.L_x_510) ;  /* 0x0000000000644947 */ /* 0x000fec0003800000 */
[----:B------:R-:W-:Y:S01]  /*71f0*/  IADD3 R46, P0, P5, R96, R14, R102 ;  /* 0x0000000e602e7210 */ /* 0x000fe20007d1e066 */
[----:B------:R-:W-:Y:S01]  /*7200*/  ULDC.64 UR4, c[0x0][0x3e8] ;  /* 0x0000fa0000047ab9 */ /* 0x000fe20000000a00 */
[----:B------:R-:W-:Y:S01]  /*7210*/  ULDC.64 UR6, c[0x0][0x400] ;  /* 0x0001000000067ab9 */ /* 0x000fe20000000a00 */
[----:B------:R-:W-:Y:S02]  /*7220*/  CS2R R50, SRZ ;  /* 0x0000000000327805 */ /* 0x000fe4000001ff00 */
[----:B------:R-:W-:Y:S02]  /*7230*/  IADD3.X R47, R4, R11, R101, P0, P5 ;  /* 0x0000000b042f7210 */ /* 0x000fe400007ea465 */
[----:B------:R-:W-:Y:S02]  /*7240*/  CS2R R48, SRZ ;  /* 0x0000000000307805 */ /* 0x000fe4000001ff00 */
[----:B------:R-:W-:Y:S02]  /*7250*/  IADD3 R44, P0, P5, R90, R12, R104 ;  /* 0x0000000c5a2c7210 */ /* 0x000fe40007d1e068 */
[----:B------:R-:W-:-:S02]  /*7260*/  CS2R R58, SRZ ;  /* 0x00000000003a7805 */ /* 0x000fc4000001ff00 */
[----:B------:R-:W-:Y:S01]  /*7270*/  CS2R R56, SRZ ;  /* 0x0000000000387805 */ /* 0x000fe2000001ff00 */
[----:B------:R-:W-:Y:S01]  /*7280*/  ULDC.64 UR8, c[0x0][0x208] ;  /* 0x0000820000087ab9 */ /* 0x000fe20000000a00 */
        /* <DEDUP_REMOVED lines=8> */
[----:B------:R-:W5:Y:S04]  /*7310*/  @!P0 LDG.E.128 R48, desc[UR8][R52.64] ;  /* 0x0000000834308981 */ /* 0x000f68000c1e1d00 */
[----:B------:R-:W5:Y:S01]  /*7320*/  @!P0 LDG.E.128 R56, desc[UR8][R60.64] ;  /* 0x000000083c388981 */ /* 0x000f62000c1e1d00 */
[----:B------:R-:W-:Y:S02]  /*7330*/  ISETP.GE.AND P0, PT, R214, R110, PT ;  /* 0x0000006ed600720c */ /* 0x000fe40003f06270 */
[----:B------:R-:W-:-:S11]  /*7340*/  CS2R R54, SRZ ;  /* 0x0000000000367805 */ /* 0x000fd6000001ff00 */
[----:B------:R0:W5:Y:S02]  /*7350*/  @!P0 LDG.E.128 R44, desc[UR8][R52.64+0x80] ;  /* 0x00008008342c8981 */ /* 0x000164000c1e1d00 */
[----:B0-----:R-:W-:-:S06]  /*7360*/  CS2R R52, SRZ ;  /* 0x0000000000347805 */ /* 0x001fcc000001ff00 */
[----:B------:R0:W5:Y:S02]  /*7370*/  @!P0 LDG.E.128 R52, desc[UR8][R60.64+0x80] ;  /* 0x000080083c348981 */ /* 0x000164000c1e1d00 */
.L_x_510:
[----:B------:R-:W-:Y:S05]  /*7380*/  BSYNC B1 ;  /* 0x0000000000017941 */ /* 0x000fea0003800000 */
.L_x_509:
[----:B0----5:R-:W-:Y:S01]  /*7390*/  IMAD.MOV.U32 R61, RZ, RZ, R46 ;  /* 0x000000ffff3d7224 */ /* 0x021fe200078e002e */
[----:B------:R-:W-:Y:S01]  /*73a0*/  PRMT R161, R63, 0x5410, R62 ;  /* 0x000054103fa17816 */ /* 0x000fe2000000003e */
[----:B------:R-:W-:Y:S01]  /*73b0*/  IMAD.MOV.U32 R60, RZ, RZ, R47 ;  /* 0x000000ffff3c7224 */ /* 0x000fe200078e002f */
[----:B------:R-:W-:Y:S01]  /*73c0*/  BSSY B1, `(.L_x_511) ;  /* 0x0000037000017945 */ /* 0x000fe20003800000 */
[----:B------:R-:W-:Y:S01]  /*73d0*/  VIADD R64, R224, 0x40 ;  /* 0x00000040e0407836 */ /* 0x000fe20000000000 */
[----:B------:R-:W-:Y:S01]  /*73e0*/  CS2R R66, SRZ ;  /* 0x0000000000427805 */ /* 0x000fe2000001ff00 */
        /* <DEDUP_REMOVED lines=20> */
[----:B------:R-:W-:Y:S01]  /*7530*/  PRMT R153, R63, 0x5410, R62 ;  /* 0x000054103f997816 */ /* 0x000fe2000000003e */
[----:B------:R-:W-:Y:S01]  /*7540*/  IMAD.MOV.U32 R63, RZ, RZ, R52 ;  /* 0x000000ffff3f7224 */ /* 0x000fe200078e0034 */
[----:B------:R-:W-:Y:S01]  /*7550*/  PRMT R154, R61, 0x5410, R60 ;  /* 0x000054103d9a7816 */ /* 0x000fe2000000003c */
[----:B------:R-:W-:Y:S02]  /*7560*/  IMAD.MOV.U32 R62, RZ, RZ, R53 ;  /* 0x000000ffff3e7224 */ /* 0x000fe400078e0035 */
[----:B------:R-:W-:Y:S02]  /*7570*/  IMAD.MOV.U32 R61, RZ, RZ, R56 ;  /* 0x000000ffff3d7224 */ /* 0x000fe400078e0038 */
[----:B------:R-:W-:Y:S01]  /*7580*/  IMAD.MOV.U32 R60, RZ, RZ, R57 ;  /* 0x000000ffff3c7224 */ /* 0x000fe200078e0039 */
[----:B------:R-:W-:Y:S02]  /*7590*/  PRMT R151, R63, 0x5410, R62 ;  /* 0x000054103f977816 */ /* 0x000fe4000000003e */
[----:B------:R-:W-:-:S02]  /*75a0*/  CS2R R62, SRZ ;  /* 0x00000000003e7805 */ /* 0x000fc4000001ff00 */
[----:B------:R-:W-:Y:S02]  /*75b0*/  PRMT R155, R61, 0x5410, R60 ;  /* 0x000054103d9b7816 */ /* 0x000fe4000000003c */
[----:B------:R-:W-:Y:S01]  /*75c0*/  CS2R R60, SRZ ;  /* 0x00000000003c7805 */ /* 0x000fe2000001ff00 */
[----:B------:R-:W-:Y:S06]  /*75d0*/  @P5 BRA `(.L_x_512) ;  /* 0x0000000000545947 */ /* 0x000fec0003800000 */
[----:B------:R-:W-:Y:S01]  /*75e0*/  IADD3 R15, P0, P6, R96, R106, R14 ;  /* 0x0000006a600f7210 */ /* 0x000fe20007e1e00e */
[----:B------:R-:W-:Y:S01]  /*75f0*/  ULDC.64 UR4, c[0x0][0x3e8] ;  /* 0x0000fa0000047ab9 */ /* 0x000fe20000000a00 */
[----:B------:R-:W-:Y:S02]  /*7600*/  ULDC.64 UR6, c[0x0][0x208] ;  /* 0x0000820000067ab9 */ /* 0x000fe40000000a00 */
[----:B------:R-:W-:Y:S02]  /*7610*/  IADD3.X R11, R4, R105, R11, P0, P6 ;  /* 0x00000069040b7210 */ /* 0x000fe400007ec40b */
        /* <DEDUP_REMOVED lines=9> */
[----:B------:R-:W-:Y:S02]  /*76b0*/  CS2R R60, SRZ ;  /* 0x00000000003c7805 */ /* 0x000fe4000001ff00 */
[----:B------:R-:W-:Y:S02]  /*76c0*/  CS2R R70, SRZ ;  /* 0x0000000000467805 */ /* 0x000fe4000001ff00 */
[----:B------:R-:W-:-:S05]  /*76d0*/  CS2R R68, SRZ ;  /* 0x0000000000447805 */ /* 0x000fca000001ff00 */
[----:B------:R0:W5:Y:S04]  /*76e0*/  @!P0 LDG.E.128 R64, desc[UR6][R14.64] ;  /* 0x000000060e408981 */ /* 0x000168000c1e1d00 */
[----:B------:R0:W5:Y:S01]  /*76f0*/  @!P0 LDG.E.128 R72, desc[UR6][R12.64] ;  /* 0x000000060c488981 */ /* 0x000162000c1e1d00 */
[----:B------:R-:W-:-:S13]  /*7700*/  ISETP.GE.AND P0, PT, R214, R110, PT ;  /* 0x0000006ed600720c */ /* 0x000fda0003f06270 */
[----:B------:R0:W5:Y:S04]  /*7710*/  @!P0 LDG.E.128 R60, desc[UR6][R14.64+0x80] ;  /* 0x000080060e3c8981 */ /* 0x000168000c1e1d00 */
[----:B------:R0:W5:Y:S02]  /*7720*/  @!P0 LDG.E.128 R68, desc[UR6][R12.64+0x80] ;  /* 0x000080060c448981 */ /* 0x000164000c1e1d00 */
.L_x_512:
[----:B------:R-:W-:Y:S05]  /*7730*/  BSYNC B1 ;  /* 0x0000000000017941 */ /* 0x000fea0003800000 */
.L_x_511:
        /* <DEDUP_REMOVED lines=32> */
.L_x_513:
[----:B------:R-:W-:Y:S01]  /*7940*/  IMAD R86, R213, 0x8, R23 ;  /* 0x00000008d5567824 */ /* 0x000fe200078e0217 */
[----:B------:R-:W-:Y:S01]  /*7950*/  SHF.L.U32 R87, R225, 0x1f, RZ ;  /* 0x0000001fe1577819 */ /* 0x000fe200000006ff */
[----:B------:R-:W-:Y:S03]  /*7960*/  BSSY B1, `(.L_x_514) ;  /* 0x0000003000017945 */ /* 0x000fe60003800000 */
[----:B------:R-:W0:Y:S02]  /*7970*/  SYNCS.PHASECHK.TRANS64.TRYWAIT P6, [R86+URZ+0x38890], R87 ;  /* 0x03889057560075a7 */ /* 0x000e2400080c017f */
[----:B0-----:R-:W-:Y:S05]  /*7980*/  @!P6 BRA `(.L_x_515) ;  /* 0x0000023c00a0e947 */ /* 0x001fea0003800000 */
.L_x_823:
[----:B------:R-:W-:Y:S05]  /*7990*/  BSYNC B1 ;  /* 0x0000000000017941 */ /* 0x000fea0003800000 */
.L_x_514:
[----:B------:R-:W1:Y:S01]  /*79a0*/  LDC R128, c[0x0][0x2f4] ;  /* 0x0000bd00ff807b82 */ /* 0x000e620000000800 */
[----:B------:R-:W-:Y:S01]  /*79b0*/  UMOV UR4, 0xffffffff ;  /* 0xffffffff00047882 */ /* 0x000fe20000000000 */
[----:B-1----:R-:W-:Y:S02]  /*79c0*/  IMAD.IADD R132, R128, 0x1, -R111 ;  /* 0x0000000180847824 */ /* 0x002fe400078e0a6f */
[----:B------:R-:W-:Y:S05]  /*79d0*/  BRA.DIV UR4, `(.L_x_516) ;  /* 0x0000023e04a07947 */ /* 0x000fea000b800000 */
[----:B------:R1:W2:Y:S04]  /*79e0*/  SHFL.IDX PT, R119, R116, RZ, 0x181f ;  /* 0x00181fff74777589 */ /* 0x0002a800000e0000 */
[----:B------:R1:W3:Y:S02]  /*79f0*/  SHFL.IDX PT, R11, R117, RZ, 0x181f ;  /* 0x00181fff750b7589 */ /* 0x0002e400000e0000 */
.L_x_827:
[----:B------:R-:W-:Y:S04]  /*7a00*/  BSSY B1, `(.L_x_517) ;  /* 0x000010a000017945 */ /* 0x000fe80003800000 */
[----:B------:R-:W-:Y:S05]  /*7a10*/  @P3 BRA `(.L_x_518) ;  /* 0x0000001000203947 */ /* 0x000fea0003800000 */
[----:B------:R-:W-:Y:S01]  /*7a20*/  ISETP.NE.AND P3, PT, R0, RZ, PT ;  /* 0x000000ff0000720c */ /* 0x000fe20003f65270 */
[----:B------:R-:W-:Y:S01]  /*7a30*/  BSSY B2, `(.L_x_519) ;  /* 0x0000083000027945 */ /* 0x000fe20003800000 */
[----:B---3--:R-:W-:-:S11]  /*7a40*/  IMAD.MOV.U32 R118, RZ, RZ, R11 ;  /* 0x000000ffff767224 */ /* 0x008fd600078e000b */
[----:B------:R-:W-:Y:S05]  /*7a50*/  @!P3 BRA `(.L_x_520) ;  /* 0x000000080000b947 */ /* 0x000fea0003800000 */
[----:B------:R-:W3:Y:S01]  /*7a60*/  LDL R15, [R1+0x5c] ;  /* 0x00005c00010f7983 */ /* 0x000ee20000100800 */
[----:B------:R-:W-:Y:S01]  /*7a70*/  SEL R12, R111, R132, !P2 ;  /* 0x000000846f0c7207 */ /* 0x000fe20005000000 */
[C---:B------:R-:W-:Y:S01]  /*7a80*/  IMAD.SHL.U32 R14, R224.reuse, 0x40, RZ ;  /* 0x00000040e00e7824 */ /* 0x040fe200078e00ff */
[----:B------:R-:W-:Y:S01]  /*7a90*/  SHF.L.U32 R80, R224, 0x6, RZ ;  /* 0x00000006e0507819 */ /* 0x000fe200000006ff */
[----:B------:R-:W-:Y:S01]  /*7aa0*/  BSSY B3, `(.L_x_521) ;  /* 0x0000074000037945 */ /* 0x000fe20003800000 */
[----:B------:R-:W-:Y:S02]  /*7ab0*/  SHF.R.S32.HI R13, RZ, 0x1f, R12 ;  /* 0x0000001fff0d7819 */ /* 0x000fe4000001140c */
[----:B------:R-:W-:Y:S02]  /*7ac0*/  LOP3.LUT R80, R80, 0x1c0, RZ, 0xc0, !PT ;  /* 0x000001c050507812 */ /* 0x000fe400078ec0ff */
[----:B------:R-:W-:Y:S02]  /*7ad0*/  LEA.HI R13, R13, R12, RZ, 0x4 ;  /* 0x0000000c0d0d7211 */ /* 0x000fe400078f20ff */
[----:B------:R-:W-:-:S02]  /*7ae0*/  LOP3.LUT R14, R14, 0x1c0, RZ, 0xc0, !PT ;  /* 0x000001c00e0e7812 */ /* 0x000fc400078ec0ff */
[----:B------:R-:W-:Y:S02]  /*7af0*/  LEA.HI.SX32 R134, R13, R7, 0x1c ;  /* 0x000000070d867211 */ /* 0x000fe400078fe2ff */
[----:B------:R-:W-:Y:S02]  /*7b00*/  SHF.R.U32.HI R14, RZ, 0x3, R14 ;  /* 0x00000003ff0e7819 */ /* 0x000fe4000001160e */
[----:B------:R-:W-:Y:S02]  /*7b10*/  SHF.R.S32.HI R13, RZ, 0x1f, R134 ;  /* 0x0000001fff0d7819 */ /* 0x000fe40000011486 */
[----:B------:R-:W-:Y:S02]  /*7b20*/  ISETP.GE.AND P3, PT, R16, R110, PT ;  /* 0x0000006e1000720c */ /* 0x000fe40003f66270 */
[----:B------:R-:W-:Y:S01]  /*7b30*/  LEA.HI R13, R13, R134, RZ, 0x3 ;  /* 0x000000860d0d7211 */ /* 0x000fe200078f18ff */
[----:B------:R-:W-:-:S03]  /*7b40*/  IMAD.SHL.U32 R134, R134, 0x8, RZ ;  /* 0x0000000886867824 */ /* 0x000fc600078e00ff */
[----:B------:R-:W-:Y:S02]  /*7b50*/  SHF.R.S32.HI R13, RZ, 0x3, R13 ;  /* 0x00000003ff0d7819 */ /* 0x000fe4000001140d */
[----:B------:R-:W-:-:S04]  /*7b60*/  LOP3.LUT R12, R80, 0x38, R134, 0xf8, !PT ;  /* 0x00000038500c7812 */ /* 0x000fc800078ef886 */
[----:B------:R-:W-:Y:S01]  /*7b70*/  LOP3.LUT R12, R12, R14, RZ, 0x3c, !PT ;  /* 0x0000000e0c0c7212 */ /* 0x000fe200078e3cff */
[----:B---3--:R-:W-:-:S04]  /*7b80*/  IMAD R13, R13, 0x1400, R15 ;  /* 0x000014000d0d7824 */ /* 0x008fc800078e020f */
[----:B------:R-:W-:-:S04]  /*7b90*/  IMAD.IADD R12, R13, 0x1, R12 ;  /* 0x000000010d0c7824 */ /* 0x000fc800078e020c */
[C---:B------:R-:W-:Y:S02]  /*7ba0*/  IMAD R80, R213.reuse, 0x5000, R12 ;  /* 0x00005000d5507824 */ /* 0x040fe400078e020c */
[----:B------:R-:W-:Y:S02]  /*7bb0*/  IMAD R12, R213, 0x5000, R126 ;  /* 0x00005000d50c7824 */ /* 0x000fe400078e027e */
[--C-:B------:R-:W-:Y:S02]  /*7bc0*/  IMAD R80, R80, 0x2, R23.reuse ;  /* 0x0000000250507824 */ /* 0x100fe400078e0217 */
[----:B------:R-:W-:-:S04]  /*7bd0*/  IMAD R12, R12, 0x2, R23 ;  /* 0x000000020c0c7824 */ /* 0x000fc800078e0217 */
[----:B------:R-:W3:Y:S04]  /*7be0*/  LDS.128 R80, [R80+0x24400] ;  /* 0x0244000050507984 */ /* 0x000ee80000000c00 */
[----:B------:R-:W4:Y:S01]  /*7bf0*/  LDS.128 R12, [R12+0x24400] ;  /* 0x024400000c0c7984 */ /* 0x000f220000000c00 */
[----:B------:R-:W-:Y:S05]  /*7c00*/  @P3 BRA `(.L_x_522) ;  /* 0x0000000400743947 */ /* 0x000fea0003800000 */
[--C-:B------:R-:W-:Y:S02]  /*7c10*/  SHF.R.U64 R32, R32, 0x10, R33.reuse ;  /* 0x0000001020207819 */ /* 0x100fe40000001221 */
[----:B------:R-:W-:Y:S02]  /*7c20*/  SHF.R.U32.HI R135, RZ, 0x10, R33 ;  /* 0x00000010ff877819 */ /* 0x000fe40000011621 */
[----:B------:R-:W-:Y:S02]  /*7c30*/  SHF.R.U64 R33, R34, 0x10, R35 ;  /* 0x0000001022217819 */ /* 0x000fe40000001223 */
[--C-:B------:R-:W-:Y:S02]  /*7c40*/  SHF.R.U64 R34, R40, 0x10, R41.reuse ;  /* 0x0000001028227819 */ /* 0x100fe40000001229 */
[----:B------:R-:W-:Y:S02]  /*7c50*/  SHF.R.U32.HI R41, RZ, 0x10, R41 ;  /* 0x00000010ff297819 */ /* 0x000fe40000011629 */
[----:B------:R-:W-:-:S02]  /*7c60*/  PRMT R32, R136, 0x5432, R32 ;  /* 0x0000543288207816 */ /* 0x000fc40000000020 */
[----:B------:R-:W-:Y:S02]  /*7c70*/  PRMT R135, R136, 0x5410, R135 ;  /* 0x0000541088877816 */ /* 0x000fe40000000087 */
[----:B------:R-:W-:Y:S02]  /*7c80*/  SHF.R.U32.HI R136, RZ, 0x10, R35 ;  /* 0x00000010ff887819 */ /* 0x000fe40000011623 */
[--C-:B------:R-:W-:Y:S02]  /*7c90*/  SHF.R.U64 R40, R42, 0x10, R43.reuse ;  /* 0x000000102a287819 */ /* 0x100fe4000000122b */
[----:B------:R-:W-:Y:S02]  /*7ca0*/  SHF.R.U32.HI R141, RZ, 0x10, R43 ;  /* 0x00000010ff8d7819 */ /* 0x000fe4000001162b */
[----:B------:R-:W-:Y:S02]  /*7cb0*/  PRMT R42, R161, 0x5410, R41 ;  /* 0x00005410a12a7816 */ /* 0x000fe40000000029 */
[----:B------:R-:W-:-:S02]  /*7cc0*/  PRMT R35, R142, 0x5410, R33 ;  /* 0x000054108e237816 */ /* 0x000fc40000000021 */
[----:B------:R-:W-:Y:S01]  /*7cd0*/  PRMT R43, R142, 0x5432, R136 ;  /* 0x000054328e2b7816 */ /* 0x000fe20000000088 */
[----:B----4-:R-:W-:Y:S01]  /*7ce0*/  IMAD.U32 R142, R13, 0x10000, RZ ;  /* 0x000100000d8e7824 */ /* 0x010fe200078e00ff */
[----:B------:R-:W-:Y:S02]  /*7cf0*/  PRMT R33, R161, 0x5432, R34 ;  /* 0x00005432a1217816 */ /* 0x000fe40000000022 */
[----:B------:R-:W-:Y:S01]  /*7d00*/  PRMT R34, R143, 0x5432, R40 ;  /* 0x000054328f227816 */ /* 0x000fe20000000028 */
[----:B---3--:R-:W-:Y:S01]  /*7d10*/  IMAD.U32 R40, R81, 0x10000, RZ ;  /* 0x0001000051287824 */ /* 0x008fe200078e00ff */
[----:B------:R-:W-:Y:S01]  /*7d20*/  PRMT R136, R143, 0x5410, R141 ;  /* 0x000054108f887816 */ /* 0x000fe2000000008d */
[C---:B------:R-:W-:Y:S01]  /*7d30*/  IMAD.U32 R141, R42.reuse, 0x10000, RZ ;  /* 0x000100002a8d7824 */ /* 0x040fe200078e00ff */
[----:B------:R-:W-:Y:S01]  /*7d40*/  LOP3.LUT R42, R42, 0xffff0000, RZ, 0xc0, !PT ;  /* 0xffff00002a2a7812 */ /* 0x000fe200078ec0ff */
[----:B------:R-:W-:Y:S01]  /*7d50*/  IMAD.U32 R143, R135, 0x10000, RZ ;  /* 0x00010000878f7824 */ /* 0x000fe200078e00ff */
[----:B------:R-:W-:Y:S01]  /*7d60*/  LOP3.LUT R81, R81, 0xffff0000, RZ, 0xc0, !PT ;  /* 0xffff000051517812 */ /* 0x000fe200078ec0ff */
[C---:B------:R-:W-:Y:S01]  /*7d70*/  FMUL.FTZ R41, R40.reuse, R141 ;  /* 0x0000008d28297220 */ /* 0x040fe20000410000 */
[----:B------:R-:W-:Y:S01]  /*7d80*/  LOP3.LUT R135, R135, 0xffff0000, RZ, 0xc0, !PT ;  /* 0xffff000087877812 */ /* 0x000fe200078ec0ff */
[----:B------:R-:W-:-:S02]  /*7d90*/  FMUL.FTZ R40, R40, R143 ;  /* 0x0000008f28287220 */ /* 0x000fc40000410000 */
[C---:B------:R-:W-:Y:S01]  /*7da0*/  FFMA.FTZ R41, R142.reuse, R143, -R41 ;  /* 0x0000008f8e297223 */ /* 0x040fe20000010829 */
[----:B------:R-:W-:Y:S02]  /*7db0*/  IMAD.U32 R143, R43, 0x10000, RZ ;  /* 0x000100002b8f7824 */ /* 0x000fe400078e00ff */
[----:B------:R-:W-:Y:S01]  /*7dc0*/  FFMA.FTZ R40, R142, R141, R40 ;  /* 0x0000008d8e287223 */ /* 0x000fe20000010028 */
[----:B------:R-:W-:Y:S01]  /*7dd0*/  LOP3.LUT R141, R13, 0xffff0000, RZ, 0xc0, !PT ;  /* 0xffff00000d8d7812 */ /* 0x000fe200078ec0ff */
[C---:B------:R-:W-:Y:S01]  /*7de0*/  FMUL.FTZ R13, R81.reuse, R42 ;  /* 0x0000002a510d7220 */ /* 0x040fe20000410000 */
[-C--:B------:R-:W-:Y:S01]  /*7df0*/  FMUL.FTZ R81, R81, R135.reuse ;  /* 0x0000008751517220 */ /* 0x080fe20000410000 */
[C---:B------:R-:W-:Y:S01]  /*7e00*/  IMAD.U32 R142, R83.reuse, 0x10000, RZ ;  /* 0x00010000538e7824 */ /* 0x040fe200078e00ff */
[----:B------:R-:W-:Y:S01]  /*7e10*/  LOP3.LUT R83, R83, 0xffff0000, RZ, 0xc0, !PT ;  /* 0xffff000053537812 */ /* 0x000fe200078ec0ff */
[----:B------:R-:W-:Y:S01]  /*7e20*/  FFMA.FTZ R13, R141, R135, -R13 ;  /* 0x000000878d0d7223 */ /* 0x000fe2000001080d */
[----:B------:R-:W-:-:S02]  /*7e30*/  IMAD.U32 R135, R136, 0x10000, RZ ;  /* 0x0001000088877824 */ /* 0x000fc400078e00ff */
[----:B------:R-:W-:Y:S01]  /*7e40*/  FFMA.FTZ R42, R141, R42, R81 ;  /* 0x0000002a8d2a7223 */ /* 0x000fe20000010051 */
[----:B------:R-:W-:Y:S01]  /*7e50*/  IMAD.U32 R141, R15, 0x10000, RZ ;  /* 0x000100000f8d7824 */ /* 0x000fe200078e00ff */
[----:B------:R-:W-:Y:S01]  /*7e60*/  LOP3.LUT R136, R136, 0xffff0000, RZ, 0xc0, !PT ;  /* 0xffff000088887812 */ /* 0x000fe200078ec0ff */
[C---:B------:R-:W-:Y:S01]  /*7e70*/  FMUL.FTZ R81, R142.reuse, R135 ;  /* 0x000000878e517220 */ /* 0x040fe20000410000 */
[----:B------:R-:W-:Y:S01]  /*7e80*/  FMUL.FTZ R142, R142, R143 ;  /* 0x0000008f8e8e7220 */ /* 0x000fe20000410000 */
[----:B------:R-:W-:Y:S01]  /*7e90*/  F2FP.BF16.F32.PACK_AB R13, R13, R41 ;  /* 0x000000290d0d723e */ /* 0x000fe200000010ff */
[----:B------:R-:W-:Y:S02]  /*7ea0*/  IMAD.U32 R41, R80, 0x10000, RZ ;  /* 0x0001000050297824 */ /* 0x000fe400078e00ff */
[C---:B------:R-:W-:Y:S01]  /*7eb0*/  FFMA.FTZ R81, R141.reuse, R143, -R81 ;  /* 0x0000008f8d517223 */ /* 0x040fe20000010851 */
[----:B------:R-:W-:Y:S01]  /*7ec0*/  FFMA.FTZ R135, R141, R135, R142 ;  /* 0x000000878d877223 */ /* 0x000fe2000001008e */
[----:B------:R-:W-:-:S02]  /*7ed0*/  LOP3.LUT R141, R43, 0xffff0000, RZ, 0xc0, !PT ;  /* 0xffff00002b8d7812 */ /* 0x000fc400078ec0ff */
[----:B------:R-:W-:Y:S01]  /*7ee0*/  LOP3.LUT R43, R15, 0xffff0000, RZ, 0xc0, !PT ;  /* 0xffff00000f2b7812 */ /* 0x000fe200078ec0ff */
[C---:B------:R-:W-:Y:S01]  /*7ef0*/  FMUL.FTZ R15, R83.reuse, R136 ;  /* 0x00000088530f7220 */ /* 0x040fe20000410000 */
[----:B------:R-:W-:Y:S01]  /*7f00*/  F2FP.BF16.F32.PACK_AB R40, R42, R40 ;  /* 0x000000282a28723e */ /* 0x000fe200000010ff */
[-C--:B------:R-:W-:Y:S01]  /*7f10*/  FMUL.FTZ R83, R83, R141.reuse ;  /* 0x0000008d53537220 */ /* 0x080fe20000410000 */
[----:B------:R-:W-:Y:S02]  /*7f20*/  IMAD.U32 R42, R33, 0x10000, RZ ;  /* 0x00010000212a7824 */ /* 0x000fe400078e00ff */
[----:B------:R-:W-:Y:S01]  /*7f30*/  FFMA.FTZ R15, R43, R141, -R15 ;  /* 0x0000008d2b0f7223 */ /* 0x000fe2000001080f */
[----:B------:R-:W-:Y:S01]  /*7f40*/  LOP3.LUT R33, R33, 0xffff0000, RZ, 0xc0, !PT ;  /* 0xffff000021217812 */ /* 0x000fe200078ec0ff */
[----:B------:R-:W-:Y:S01]  /*7f50*/  FFMA.FTZ R43, R43, R136, R83 ;  /* 0x000000882b2b7223 */ /* 0x000fe20000010053 */
[C---:B------:R-:W-:Y:S01]  /*7f60*/  IMAD.U32 R83, R32.reuse, 0x10000, RZ ;  /* 0x0001000020537824 */ /* 0x040fe200078e00ff */
[----:B------:R-:W-:-:S02]  /*7f70*/  LOP3.LUT R32, R32, 0xffff0000, RZ, 0xc0, !PT ;  /* 0xffff000020207812 */ /* 0x000fc400078ec0ff */
[----:B------:R-:W-:Y:S01]  /*7f80*/  F2FP.BF16.F32.PACK_AB R15, R15, R81 ;  /* 0x000000510f0f723e */ /* 0x000fe200000010ff */
[----:B------:R-:W-:Y:S01]  /*7f90*/  IMAD.U32 R81, R12, 0x10000, RZ ;  /* 0x000100000c517824 */ /* 0x000fe200078e00ff */
[----:B------:R-:W-:Y:S01]  /*7fa0*/  F2FP.BF16.F32.PACK_AB R43, R43, R135 ;  /* 0x000000872b2b723e */ /* 0x000fe200000010ff */
[C---:B------:R-:W-:Y:S01]  /*7fb0*/  FMUL.FTZ R135, R41.reuse, R42 ;  /* 0x0000002a29877220 */ /* 0x040fe20000410000 */
[----:B------:R-:W-:-:S03]  /*7fc0*/  FMUL.FTZ R41, R41, R83 ;  /* 0x0000005329297220 */ /* 0x000fc60000410000 */
[C---:B------:R-:W-:Y:S01]  /*7fd0*/  FFMA.FTZ R135, R81.reuse, R83, -R135 ;  /* 0x0000005351877223 */ /* 0x040fe20000010887 */
[----:B------:R-:W-:Y:S01]  /*7fe0*/  FFMA.FTZ R41, R81, R42, R41 ;  /* 0x0000002a51297223 */ /* 0x000fe20000010029 */
[----:B------:R-:W-:Y:S01]  /*7ff0*/  LOP3.LUT R42, R80, 0xffff0000, RZ, 0xc0, !PT ;  /* 0xffff0000502a7812 */ /* 0x000fe200078ec0ff */
[----:B------:R-:W-:Y:S01]  /*8000*/  IMAD.U32 R83, R82, 0x10000, RZ ;  /* 0x0001000052537824 */ /* 0x000fe200078e00ff */
[----:B------:R-:W-:-:S03]  /*8010*/  LOP3.LUT R80, R12, 0xffff0000, RZ, 0xc0, !PT ;  /* 0xffff00000c507812 */ /* 0x000fc600078ec0ff */
[C---:B------:R-:W-:Y:S01]  /*8020*/  FMUL.FTZ R12, R42.reuse, R33 ;  /* 0x000000212a0c7220 */ /* 0x040fe20000410000 */
[----:B------:R-:W-:-:S03]  /*8030*/  FMUL.FTZ R42, R42, R32 ;  /* 0x000000202a2a7220 */ /* 0x000fc60000410000 */
[C---:B------:R-:W-:Y:S01]  /*8040*/  FFMA.FTZ R12, R80.reuse, R32, -R12 ;  /* 0x00000020500c7223 */ /* 0x040fe2000001080c */
[----:B------:R-:W-:Y:S01]  /*8050*/  FFMA.FTZ R32, R80, R33, R42 ;  /* 0x0000002150207223 */ /* 0x000fe2000001002a */
[C---:B------:R-:W-:Y:S01]  /*8060*/  IMAD.U32 R42, R34.reuse, 0x10000, RZ ;  /* 0x00010000222a7824 */ /* 0x040fe200078e00ff */
[----:B------:R-:W-:Y:S01]  /*8070*/  LOP3.LUT R34, R34, 0xffff0000, RZ, 0xc0, !PT ;  /* 0xffff000022227812 */ /* 0x000fe200078ec0ff */
[C---:B------:R-:W-:Y:S01]  /*8080*/  IMAD.U32 R80, R35.reuse, 0x10000, RZ ;  /* 0x0001000023507824 */ /* 0x040fe200078e00ff */
[----:B------:R-:W-:Y:S01]  /*8090*/  LOP3.LUT R35, R35, 0xffff0000, RZ, 0xc0, !PT ;  /* 0xffff000023237812 */ /* 0x000fe200078ec0ff */
[C---:B------:R-:W-:Y:S01]  /*80a0*/  FMUL.FTZ R81, R83.reuse, R42 ;  /* 0x0000002a53517220 */ /* 0x040fe20000410000 */
[C---:B------:R-:W-:Y:S02]  /*80b0*/  IMAD.U32 R33, R14.reuse, 0x10000, RZ ;  /* 0x000100000e217824 */ /* 0x040fe400078e00ff */
[-C--:B------:R-:W-:Y:S01]  /*80c0*/  FMUL.FTZ R83, R83, R80.reuse ;  /* 0x0000005053537220 */ /* 0x080fe20000410000 */
[----:B------:R-:W-:Y:S01]  /*80d0*/  LOP3.LUT R14, R14, 0xffff0000, RZ, 0xc0, !PT ;  /* 0xffff00000e0e7812 */ /* 0x000fe200078ec0ff */
[----:B------:R-:W-:-:S02]  /*80e0*/  FFMA.FTZ R81, R33, R80, -R81 ;  /* 0x0000005021517223 */ /* 0x000fc40000010851 */
[----:B------:R-:W-:Y:S01]  /*80f0*/  FFMA.FTZ R83, R33, R42, R83 ;  /* 0x0000002a21537223 */ /* 0x000fe20000010053 */
[----:B------:R-:W-:Y:S02]  /*8100*/  LOP3.LUT R33, R82, 0xffff0000, RZ, 0xc0, !PT ;  /* 0xffff000052217812 */ /* 0x000fe400078ec0ff */
[----:B------:R-:W-:Y:S02]  /*8110*/  F2FP.BF16.F32.PACK_AB R32, R32, R41 ;  /* 0x000000292020723e */ /* 0x000fe400000010ff */
[----:B------:R-:W-:Y:S01]  /*8120*/  F2FP.BF16.F32.PACK_AB R12, R12, R135 ;  /* 0x000000870c0c723e */ /* 0x000fe200000010ff */
[CC--:B------:R-:W-:Y:S01]  /*8130*/  FMUL.FTZ R42, R33.reuse, R34.reuse ;  /* 0x00000022212a7220 */ /* 0x0c0fe20000410000 */
[-C--:B------:R-:W-:Y:S01]  /*8140*/  FMUL.FTZ R33, R33, R35.reuse ;  /* 0x0000002321217220 */ /* 0x080fe20000410000 */
[----:B------:R-:W-:Y:S02]  /*8150*/  IMAD.MOV.U32 R80, RZ, RZ, R32 ;  /* 0x000000ffff507224 */ /* 0x000fe400078e0020 */
[C---:B------:R-:W-:Y:S01]  /*8160*/  FFMA.FTZ R42, R14.reuse, R35, -R42 ;  /* 0x000000230e2a7223 */ /* 0x040fe2000001082a */
[----:B------:R-:W-:-:S04]  /*8170*/  FFMA.FTZ R33, R14, R34, R33 ;  /* 0x000000220e217223 */ /* 0x000fc80000010021 */
[----:B------:R-:W-:Y:S01]  /*8180*/  F2FP.BF16.F32.PACK_AB R42, R42, R81 ;  /* 0x000000512a2a723e */ /* 0x000fe200000010ff */
[----:B------:R-:W-:Y:S01]  /*8190*/  IMAD.MOV.U32 R81, RZ, RZ, R40 ;  /* 0x000000ffff517224 */ /* 0x000fe200078e0028 */
[----:B------:R-:W-:-:S03]  /*81a0*/  F2FP.BF16.F32.PACK_AB R83, R33, R83 ;  /* 0x000000532153723e */ /* 0x000fc600000010ff */
[----:B------:R-:W-:Y:S02]  /*81b0*/  IMAD.MOV.U32 R14, RZ, RZ, R42 ;  /* 0x000000ffff0e7224 */ /* 0x000fe400078e002a */
[----:B------:R-:W-:Y:S02]  /*81c0*/  IMAD.MOV.U32 R82, RZ, RZ, R83 ;  /* 0x000000ffff527224 */ /* 0x000fe400078e0053 */
[----:B------:R-:W-:-:S07]  /*81d0*/  IMAD.MOV.U32 R83, RZ, RZ, R43 ;  /* 0x000000ffff537224 */ /* 0x000fce00078e002b */
.L_x_522:
[----:B------:R-:W-:Y:S05]  /*81e0*/  BSYNC B3 ;  /* 0x0000000000037941 */ /* 0x000fea0003800000 */
.L_x_521:
[----:B------:R-:W-:Y:S01]  /*81f0*/  LEA R32, P3, R8, R11, 0x1 ;  /* 0x0000000b08207211 */ /* 0x000fe200078608ff */
[----:B------:R-:W-:-:S03]  /*8200*/  ULDC.64 UR4, c[0x0][0x208] ;  /* 0x0000820000047ab9 */ /* 0x000fc60000000a00 */
[----:B--2---:R-:W-:Y:S02]  /*8210*/  LEA.HI.X R33, R8, R119, R26, 0x1, P3 ;  /* 0x0000007708217211 */ /* 0x004fe400018f0c1a */
[----:B------:R-:W-:-:S03]  /*8220*/  ISETP.GE.AND P3, PT, R134, R128, PT ;  /* 0x000000808600720c */ /* 0x000fc60003f66270 */
[----:B----4-:R2:W-:Y:S10]  /*8230*/  ST.E.128 desc[UR4][R32.64], R12 ;  /* 0x0000000c20007985 */ /* 0x0105f4000c101d04 */
[----:B--2---:R-:W-:-:S05]  /*8240*/  @!P3 IMAD.WIDE R12, R134, 0x2, R118 ;  /* 0x00000002860cb825 */ /* 0x004fca00078e0276 */
[----:B---3--:R3:W-:Y:S02]  /*8250*/  @!P3 ST.E.128 desc[UR4][R12.64], R80 ;  /* 0x000000500c00b985 */ /* 0x0087e4000c101d04 */
.L_x_520:
[----:B------:R-:W-:Y:S05]  /*8260*/  BSYNC B2 ;  /* 0x0000000000027941 */ /* 0x000fea0003800000 */
.L_x_519:
[----:B------:R-:W-:-:S13]  /*8270*/  ISETP.NE.AND P3, PT, R20, RZ, PT ;  /* 0x000000ff1400720c */ /* 0x000fda0003f65270 */
[----:B------:R-:W-:Y:S05]  /*8280*/  @!P3 BRA `(.L_x_518) ;  /* 0x000000080004b947 */ /* 0x000fea0003800000 */
[----:B------:R-:W4:Y:S01]  /*8290*/  LDL R15, [R1+0x5c] ;  /* 0x00005c00010f7983 */ /* 0x000f220000100800 */
[----:B---3--:R-:W-:Y:S01]  /*82a0*/  SEL R12, R111, R132, !P1 ;  /* 0x000000846f0c7207 */ /* 0x008fe20004800000 */
[----:B------:R-:W-:Y:S01]  /*82b0*/  IMAD.SHL.U32 R14, R224, 0x40, RZ ;  /* 0x00000040e00e7824 */ /* 0x000fe200078e00ff */
[----:B------:R-:W-:Y:S01]  /*82c0*/  ISETP.GE.AND P3, PT, R214, R110, PT ;  /* 0x0000006ed600720c */ /* 0x000fe20003f66270 */
[----:B------:R-:W-:Y:S01]  /*82d0*/  IMAD.SHL.U32 R32, R224, 0x40, RZ ;  /* 0x00000040e0207824 */ /* 0x000fe200078e00ff */
[----:B------:R-:W-:Y:S01]  /*82e0*/  SHF.R.S32.HI R13, RZ, 0x1f, R12 ;  /* 0x0000001fff0d7819 */ /* 0x000fe2000001140c */
[----:B------:R-:W-:Y:S01]  /*82f0*/  BSSY B2, `(.L_x_523) ;  /* 0x0000073000027945 */ /* 0x000fe20003800000 */
[----:B------:R-:W-:Y:S02]  /*8300*/  LOP3.LUT R14, R14, 0x1c0, RZ, 0xc0, !PT ;  /* 0x000001c00e0e7812 */ /* 0x000fe400078ec0ff */
[----:B------:R-:W-:Y:S02]  /*8310*/  LEA.HI R13, R13, R12, RZ, 0x4 ;  /* 0x0000000c0d0d7211 */ /* 0x000fe400078f20ff */
[----:B------:R-:W-:-:S02]  /*8320*/  LOP3.LUT R32, R32, 0x1c0, RZ, 0xc0, !PT ;  /* 0x000001c020207812 */ /* 0x000fc400078ec0ff */
[----:B------:R-:W-:Y:S02]  /*8330*/  LEA.HI.SX32 R40, R13, R9, 0x1c ;  /* 0x000000090d287211 */ /* 0x000fe400078fe2ff */
[----:B------:R-:W-:Y:S02]  /*8340*/  SHF.R.U32.HI R14, RZ, 0x3, R14 ;  /* 0x00000003ff0e7819 */ /* 0x000fe4000001160e */
[----:B------:R-:W-:-:S04]  /*8350*/  SHF.R.S32.HI R13, RZ, 0x1f, R40 ;  /* 0x0000001fff0d7819 */ /* 0x000fc80000011428 */
[----:B------:R-:W-:Y:S02]  /*8360*/  LEA.HI R13, R13, R40, RZ, 0x3 ;  /* 0x000000280d0d7211 */ /* 0x000fe400078f18ff */
[----:B------:R-:W-:Y:S02]  /*8370*/  SHF.L.U32 R40, R40, 0x3, RZ ;  /* 0x0000000328287819 */ /* 0x000fe400000006ff */
[----:B------:R-:W-:Y:S02]  /*8380*/  SHF.R.S32.HI R13, RZ, 0x3, R13 ;  /* 0x00000003ff0d7819 */ /* 0x000fe4000001140d */
[----:B------:R-:W-:-:S04]  /*8390*/  LOP3.LUT R12, R32, 0x38, R40, 0xf8, !PT ;  /* 0x00000038200c7812 */ /* 0x000fc800078ef828 */
[----:B------:R-:W-:Y:S01]  /*83a0*/  LOP3.LUT R12, R12, R14, RZ, 0x3c, !PT ;  /* 0x0000000e0c0c7212 */ /* 0x000fe200078e3cff */
[----:B----4-:R-:W-:-:S04]  /*83b0*/  IMAD R13, R13, 0x1400, R15 ;  /* 0x000014000d0d7824 */ /* 0x010fc800078e020f */
        /* <DEDUP_REMOVED lines=8> */
[----:B------:R-:W-:Y:S01]  /*8440*/  SHF.R.U32.HI R42, RZ, 0x10, R37 ;  /* 0x00000010ff2a7819 */ /* 0x000fe20000011625 */
[----:B---3--:R-:W-:Y:S01]  /*8450*/  IMAD.U32 R81, R33, 0x10000, RZ ;  /* 0x0001000021517824 */ /* 0x008fe200078e00ff */
[--C-:B------:R-:W-:Y:S01]  /*8460*/  SHF.R.U64 R28, R28, 0x10, R29.reuse ;  /* 0x000000101c1c7819 */ /* 0x100fe2000000121d */
[----:B----4-:R-:W-:Y:S01]  /*8470*/  IMAD.U32 R43, R13, 0x10000, RZ ;  /* 0x000100000d2b7824 */ /* 0x010fe200078e00ff */
[----:B------:R-:W-:Y:S02]  /*8480*/  SHF.R.U32.HI R29, RZ, 0x10, R29 ;  /* 0x00000010ff1d7819 */ /* 0x000fe4000001161d */
[----:B------:R-:W-:Y:S02]  /*8490*/  PRMT R42, R158, 0x5410, R42 ;  /* 0x000054109e2a7816 */ /* 0x000fe4000000002a */
[----:B------:R-:W-:Y:S02]  /*84a0*/  SHF.R.U64 R30, R30, 0x10, R31 ;  /* 0x000000101e1e7819 */ /* 0x000fe4000000121f */
[----:B------:R-:W-:Y:S01]  /*84b0*/  PRMT R29, R160, 0x5410, R29 ;  /* 0x00005410a01d7816 */ /* 0x000fe2000000001d */
[----:B------:R-:W-:Y:S01]  /*84c0*/  IMAD.U32 R80, R42, 0x10000, RZ ;  /* 0x000100002a507824 */ /* 0x000fe200078e00ff */
[----:B------:R-:W-:-:S02]  /*84d0*/  SHF.R.U32.HI R41, RZ, 0x10, R31 ;  /* 0x00000010ff297819 */ /* 0x000fc4000001161f */
[----:B------:R-:W-:Y:S02]  /*84e0*/  SHF.R.U64 R31, R36, 0x10, R37 ;  /* 0x00000010241f7819 */ /* 0x000fe40000001225 */
[--C-:B------:R-:W-:Y:S02]  /*84f0*/  SHF.R.U64 R36, R38, 0x10, R39.reuse ;  /* 0x0000001026247819 */ /* 0x100fe40000001227 */
[----:B------:R-:W-:Y:S02]  /*8500*/  PRMT R37, R159, 0x5432, R30 ;  /* 0x000054329f257816 */ /* 0x000fe4000000001e */
[----:B------:R-:W-:Y:S01]  /*8510*/  SHF.R.U32.HI R38, RZ, 0x10, R39 ;  /* 0x00000010ff267819 */ /* 0x000fe20000011627 */
[----:B------:R-:W-:Y:S01]  /*8520*/  IMAD.U32 R39, R29, 0x10000, RZ ;  /* 0x000100001d277824 */ /* 0x000fe200078e00ff */
[----:B------:R-:W-:Y:S01]  /*8530*/  PRMT R30, R159, 0x5410, R41 ;  /* 0x000054109f1e7816 */ /* 0x000fe20000000029 */
[----:B------:R-:W-:Y:S01]  /*8540*/  FMUL.FTZ R41, R81, R80 ;  /* 0x0000005051297220 */ /* 0x000fe20000410000 */
[----:B------:R-:W-:-:S02]  /*8550*/  LOP3.LUT R42, R42, 0xffff0000, RZ, 0xc0, !PT ;  /* 0xffff00002a2a7812 */ /* 0x000fc400078ec0ff */
[----:B------:R-:W-:Y:S01]  /*8560*/  LOP3.LUT R33, R33, 0xffff0000, RZ, 0xc0, !PT ;  /* 0xffff000021217812 */ /* 0x000fe200078ec0ff */
[-C--:B------:R-:W-:Y:S01]  /*8570*/  FFMA.FTZ R41, R43, R39.reuse, -R41 ;  /* 0x000000272b297223 */ /* 0x080fe20000010829 */
[----:B------:R-:W-:Y:S01]  /*8580*/  FMUL.FTZ R39, R81, R39 ;  /* 0x0000002751277220 */ /* 0x000fe20000410000 */
[----:B------:R-:W-:Y:S01]  /*8590*/  LOP3.LUT R29, R29, 0xffff0000, RZ, 0xc0, !PT ;  /* 0xffff00001d1d7812 */ /* 0x000fe200078ec0ff */
[----:B------:R-:W-:Y:S01]  /*85a0*/  IMAD.U32 R81, R35, 0x10000, RZ ;  /* 0x0001000023517824 */ /* 0x000fe200078e00ff */
[----:B------:R-:W-:Y:S01]  /*85b0*/  PRMT R38, R157, 0x5410, R38 ;  /* 0x000054109d267816 */ /* 0x000fe20000000026 */
[----:B------:R-:W-:Y:S01]  /*85c0*/  FFMA.FTZ R39, R43, R80, R39 ;  /* 0x000000502b277223 */ /* 0x000fe20000010027 */
[----:B------:R-:W-:Y:S01]  /*85d0*/  LOP3.LUT R43, R13, 0xffff0000, RZ, 0xc0, !PT ;  /* 0xffff00000d2b7812 */ /* 0x000fe200078ec0ff */
[----:B------:R-:W-:Y:S01]  /*85e0*/  FMUL.FTZ R13, R33, R42 ;  /* 0x0000002a210d7220 */ /* 0x000fe20000410000 */
[----:B------:R-:W-:Y:S01]  /*85f0*/  LOP3.LUT R35, R35, 0xffff0000, RZ, 0xc0, !PT ;  /* 0xffff000023237812 */ /* 0x000fe200078ec0ff */
[C---:B------:R-:W-:Y:S01]  /*8600*/  IMAD.U32 R80, R38.reuse, 0x10000, RZ ;  /* 0x0001000026507824 */ /* 0x040fe200078e00ff */
[----:B------:R-:W-:Y:S01]  /*8610*/  LOP3.LUT R38, R38, 0xffff0000, RZ, 0xc0, !PT ;  /* 0xffff000026267812 */ /* 0x000fe200078ec0ff */
[-C--:B------:R-:W-:Y:S01]  /*8620*/  FFMA.FTZ R13, R43, R29.reuse, -R13 ;  /* 0x0000001d2b0d7223 */ /* 0x080fe2000001080d */
[----:B------:R-:W-:Y:S01]  /*8630*/  FMUL.FTZ R29, R33, R29 ;  /* 0x0000001d211d7220 */ /* 0x000fe20000410000 */
[----:B------:R-:W-:Y:S01]  /*8640*/  FMUL.FTZ R33, R81, R80 ;  /* 0x0000005051217220 */ /* 0x000fe20000410000 */
[----:B------:R-:W-:-:S02]  /*8650*/  PRMT R31, R158, 0x5432, R31 ;  /* 0x000054329e1f7816 */ /* 0x000fc4000000001f */
[----:B------:R-:W-:Y:S01]  /*8660*/  FFMA.FTZ R29, R43, R42, R29 ;  /* 0x0000002a2b1d7223 */ /* 0x000fe2000001001d */
[C---:B------:R-:W-:Y:S01]  /*8670*/  IMAD.U32 R43, R15.reuse, 0x10000, RZ ;  /* 0x000100000f2b7824 */ /* 0x040fe200078e00ff */
[----:B------:R-:W-:Y:S01]  /*8680*/  LOP3.LUT R15, R15, 0xffff0000, RZ, 0xc0, !PT ;  /* 0xffff00000f0f7812 */ /* 0x000fe200078ec0ff */
[C---:B------:R-:W-:Y:S01]  /*8690*/  IMAD.U32 R42, R30.reuse, 0x10000, RZ ;  /* 0x000100001e2a7824 */ /* 0x040fe200078e00ff */
[----:B------:R-:W-:Y:S02]  /*86a0*/  LOP3.LUT R30, R30, 0xffff0000, RZ, 0xc0, !PT ;  /* 0xffff00001e1e7812 */ /* 0x000fe400078ec0ff */
[----:B------:R-:W-:Y:S01]  /*86b0*/  PRMT R28, R160, 0x5432, R28 ;  /* 0x00005432a01c7816 */ /* 0x000fe2000000001c */
[-C--:B------:R-:W-:Y:S01]  /*86c0*/  FFMA.FTZ R33, R43, R42.reuse, -R33 ;  /* 0x0000002a2b217223 */ /* 0x080fe20000010821 */
[----:B------:R-:W-:Y:S01]  /*86d0*/  FMUL.FTZ R42, R81, R42 ;  /* 0x0000002a512a7220 */ /* 0x000fe20000410000 */
[----:B------:R-:W-:Y:S02]  /*86e0*/  F2FP.BF16.F32.PACK_AB R29, R29, R39 ;  /* 0x000000271d1d723e */ /* 0x000fe400000010ff */
[----:B------:R-:W-:Y:S01]  /*86f0*/  PRMT R36, R157, 0x5432, R36 ;  /* 0x000054329d247816 */ /* 0x000fe20000000024 */
[----:B------:R-:W-:Y:S01]  /*8700*/  FFMA.FTZ R42, R43, R80, R42 ;  /* 0x000000502b2a7223 */ /* 0x000fe2000001002a */
[----:B------:R-:W-:Y:S01]  /*8710*/  FMUL.FTZ R43, R35, R38 ;  /* 0x00000026232b7220 */ /* 0x000fe20000410000 */
[----:B------:R-:W-:-:S03]  /*8720*/  F2FP.BF16.F32.PACK_AB R13, R13, R41 ;  /* 0x000000290d0d723e */ /* 0x000fc600000010ff */
[-C--:B------:R-:W-:Y:S01]  /*8730*/  FFMA.FTZ R43, R15, R30.reuse, -R43 ;  /* 0x0000001e0f2b7223 */ /* 0x080fe2000001082b */
[----:B------:R-:W-:Y:S01]  /*8740*/  FMUL.FTZ R30, R35, R30 ;  /* 0x0000001e231e7220 */ /* 0x000fe20000410000 */
[----:B------:R-:W-:-:S03]  /*8750*/  IMAD.U32 R35, R32, 0x10000, RZ ;  /* 0x0001000020237824 */ /* 0x000fc600078e00ff */
[----:B------:R-:W-:Y:S01]  /*8760*/  F2FP.BF16.F32.PACK_AB R43, R43, R33 ;  /* 0x000000212b2b723e */ /* 0x000fe200000010ff */
[----:B------:R-:W-:Y:S01]  /*8770*/  FFMA.FTZ R30, R15, R38, R30 ;  /* 0x000000260f1e7223 */ /* 0x000fe2000001001e */
[C---:B------:R-:W-:Y:S01]  /*8780*/  IMAD.U32 R33, R31.reuse, 0x10000, RZ ;  /* 0x000100001f217824 */ /* 0x040fe200078e00ff */
[----:B------:R-:W-:Y:S01]  /*8790*/  LOP3.LUT R31, R31, 0xffff0000, RZ, 0xc0, !PT ;  /* 0xffff00001f1f7812 */ /* 0x000fe200078ec0ff */
[C---:B------:R-:W-:Y:S01]  /*87a0*/  IMAD.U32 R38, R28.reuse, 0x10000, RZ ;  /* 0x000100001c267824 */ /* 0x040fe200078e00ff */
[----:B------:R-:W-:Y:S01]  /*87b0*/  LOP3.LUT R28, R28, 0xffff0000, RZ, 0xc0, !PT ;  /* 0xffff00001c1c7812 */ /* 0x000fe200078ec0ff */
[C---:B------:R-:W-:Y:S01]  /*87c0*/  FMUL.FTZ R39, R35.reuse, R33 ;  /* 0x0000002123277220 */ /* 0x040fe20000410000 */
[----:B------:R-:W-:Y:S02]  /*87d0*/  IMAD.U32 R15, R12, 0x10000, RZ ;  /* 0x000100000c0f7824 */ /* 0x000fe400078e00ff */
[----:B------:R-:W-:Y:S01]  /*87e0*/  FMUL.FTZ R35, R35, R38 ;  /* 0x0000002623237220 */ /* 0x000fe20000410000 */
[----:B------:R-:W-:Y:S01]  /*87f0*/  F2FP.BF16.F32.PACK_AB R30, R30, R42 ;  /* 0x0000002a1e1e723e */ /* 0x000fe200000010ff */
[----:B------:R-:W-:-:S02]  /*8800*/  FFMA.FTZ R39, R15, R38, -R39 ;  /* 0x000000260f277223 */ /* 0x000fc40000010827 */
        /* <DEDUP_REMOVED lines=12> */
[----:B------:R-:W-:Y:S01]  /*88d0*/  FMUL.FTZ R33, R38, R31 ;  /* 0x0000001f26217220 */ /* 0x000fe20000410000 */
[----:B------:R-:W-:Y:S02]  /*88e0*/  IMAD.U32 R28, R14, 0x10000, RZ ;  /* 0x000100000e1c7824 */ /* 0x000fe400078e00ff */
[-C--:B------:R-:W-:Y:S01]  /*88f0*/  FMUL.FTZ R38, R38, R32.reuse ;  /* 0x0000002026267220 */ /* 0x080fe20000410000 */
[----:B------:R-:W-:Y:S01]  /*8900*/  LOP3.LUT R14, R14, 0xffff0000, RZ, 0xc0, !PT ;  /* 0xffff00000e0e7812 */ /* 0x000fe200078ec0ff */
[----:B------:R-:W-:-:S02]  /*8910*/  FFMA.FTZ R33, R28, R32, -R33 ;  /* 0x000000201c217223 */ /* 0x000fc40000010821 */
[----:B------:R-:W-:Y:S01]  /*8920*/  FFMA.FTZ R38, R28, R31, R38 ;  /* 0x0000001f1c267223 */ /* 0x000fe20000010026 */
[----:B------:R-:W-:Y:S02]  /*8930*/  LOP3.LUT R28, R34, 0xffff0000, RZ, 0xc0, !PT ;  /* 0xffff0000221c7812 */ /* 0x000fe400078ec0ff */
[----:B------:R-:W-:Y:S01]  /*8940*/  F2FP.BF16.F32.PACK_AB R15, R15, R35 ;  /* 0x000000230f0f723e */ /* 0x000fe200000010ff */
[----:B------:R-:W-:Y:S01]  /*8950*/  IMAD.MOV.U32 R35, RZ, RZ, R30 ;  /* 0x000000ffff237224 */ /* 0x000fe200078e001e */
[----:B------:R-:W-:Y:S01]  /*8960*/  F2FP.BF16.F32.PACK_AB R12, R12, R39 ;  /* 0x000000270c0c723e */ /* 0x000fe200000010ff */
[CC--:B------:R-:W-:Y:S01]  /*8970*/  FMUL.FTZ R31, R28.reuse, R36.reuse ;  /* 0x000000241c1f7220 */ /* 0x0c0fe20000410000 */
[----:B------:R-:W-:Y:S01]  /*8980*/  FMUL.FTZ R28, R28, R37 ;  /* 0x000000251c1c7220 */ /* 0x000fe20000410000 */
[----:B------:R-:W-:Y:S01]  /*8990*/  IMAD.MOV.U32 R32, RZ, RZ, R15 ;  /* 0x000000ffff207224 */ /* 0x000fe200078e000f */
[----:B------:R-:W-:Y:S01]  /*89a0*/  MOV R15, R43 ;  /* 0x0000002b000f7202 */ /* 0x000fe20000000f00 */
[C---:B------:R-:W-:Y:S01]  /*89b0*/  FFMA.FTZ R31, R14.reuse, R37, -R31 ;  /* 0x000000250e1f7223 */ /* 0x040fe2000001081f */
[----:B------:R-:W-:-:S04]  /*89c0*/  FFMA.FTZ R28, R14, R36, R28 ;  /* 0x000000240e1c7223 */ /* 0x000fc8000001001c */
[----:B------:R-:W-:Y:S01]  /*89d0*/  F2FP.BF16.F32.PACK_AB R31, R31, R33 ;  /* 0x000000211f1f723e */ /* 0x000fe200000010ff */
[----:B------:R-:W-:Y:S01]  /*89e0*/  IMAD.MOV.U32 R33, RZ, RZ, R29 ;  /* 0x000000ffff217224 */ /* 0x000fe200078e001d */
[----:B------:R-:W-:-:S03]  /*89f0*/  F2FP.BF16.F32.PACK_AB R28, R28, R38 ;  /* 0x000000261c1c723e */ /* 0x000fc600000010ff */
[----:B------:R-:W-:Y:S02]  /*8a00*/  IMAD.MOV.U32 R14, RZ, RZ, R31 ;  /* 0x000000ffff0e7224 */ /* 0x000fe400078e001f */
[----:B------:R-:W-:-:S07]  /*8a10*/  IMAD.MOV.U32 R34, RZ, RZ, R28 ;  /* 0x000000ffff227224 */ /* 0x000fce00078e001c */
.L_x_524:
[----:B------:R-:W-:Y:S05]  /*8a20*/  BSYNC B2 ;  /* 0x0000000000027941 */ /* 0x000fea0003800000 */
.L_x_523:
[----:B------:R-:W-:Y:S01]  /*8a30*/  LEA R28, P3, R10, R11, 0x1 ;  /* 0x0000000b0a1c7211 */ /* 0x000fe200078608ff */
[----:B------:R-:W-:-:S03]  /*8a40*/  ULDC.64 UR4, c[0x0][0x208] ;  /* 0x0000820000047ab9 */ /* 0x000fc60000000a00 */
[----:B--2---:R-:W-:Y:S02]  /*8a50*/  LEA.HI.X R29, R10, R119, R27, 0x1, P3 ;  /* 0x000000770a1d7211 */ /* 0x004fe400018f0c1b */
[----:B------:R-:W-:-:S03]  /*8a60*/  ISETP.GE.AND P3, PT, R40, R128, PT ;  /* 0x000000802800720c */ /* 0x000fc60003f66270 */
[----:B----4-:R4:W-:Y:S10]  /*8a70*/  ST.E.128 desc[UR4][R28.64], R12 ;  /* 0x0000000c1c007985 */ /* 0x0109f4000c101d04 */
[----:B------:R-:W-:-:S05]  /*8a80*/  @!P3 IMAD.WIDE R118, R40, 0x2, R118 ;  /* 0x000000022876b825 */ /* 0x000fca00078e0276 */
[----:B---3--:R4:W-:Y:S02]  /*8a90*/  @!P3 ST.E.128 desc[UR4][R118.64], R32 ;  /* 0x000000207600b985 */ /* 0x0089e4000c101d04 */
.L_x_518:
[----:B------:R-:W-:Y:S05]  /*8aa0*/  BSYNC B1 ;  /* 0x0000000000017941 */ /* 0x000fea0003800000 */
.L_x_517:
[----:B------:R-:W-:-:S03]  /*8ab0*/  UMOV UR4, 0xffffffff ;  /* 0xffffffff00047882 */ /* 0x000fc60000000000 */
[----:B------:R-:W-:Y:S05]  /*8ac0*/  BRA.DIV UR4, `(.L_x_525) ;  /* 0x0000022e04b07947 */ /* 0x000fea000b800000 */
[----:B----4-:R4:W0:Y:S04]  /*8ad0*/  SHFL.IDX PT, R33, R116, 0x1, 0x181f ;  /* 0x00381f0074217f89 */ /* 0x01082800000e0000 */
[----:B---3--:R4:W3:Y:S02]  /*8ae0*/  SHFL.IDX PT, R11, R117, 0x1, 0x181f ;  /* 0x00381f00750b7f89 */ /* 0x0088e400000e0000 */
.L_x_831:
        /* <DEDUP_REMOVED lines=8> */
[----:B------:R-:W-:Y:S01]  /*8b70*/  VIADD R14, R224, 0x20 ;  /* 0x00000020e00e7836 */ /* 0x000fe20000000000 */
[----:B------:R-:W-:Y:S01]  /*8b80*/  ISETP.GE.AND P3, PT, R16, R110, PT ;  /* 0x0000006e1000720c */ /* 0x000fe20003f66270 */
[----:B------:R-:W-:Y:S01]  /*8b90*/  VIADD R28, R224, 0x20 ;  /* 0x00000020e01c7836 */ /* 0x000fe20000000000 */
[----:B------:R-:W-:Y:S01]  /*8ba0*/  SHF.R.S32.HI R13, RZ, 0x1f, R12 ;  /* 0x0000001fff0d7819 */ /* 0x000fe2000001140c */
[----:B------:R-:W-:Y:S01]  /*8bb0*/  IMAD.SHL.U32 R14, R14, 0x40, RZ ;  /* 0x000000400e0e7824 */ /* 0x000fe200078e00ff */
[----:B------:R-:W-:Y:S01]  /*8bc0*/  BSSY B3, `(.L_x_530) ;  /* 0x0000072000037945 */ /* 0x000fe20003800000 */
[----:B------:R-:W-:Y:S01]  /*8bd0*/  IMAD.SHL.U32 R28, R28, 0x40, RZ ;  /* 0x000000401c1c7824 */ /* 0x000fe200078e00ff */
[----:B------:R-:W-:Y:S02]  /*8be0*/  LEA.HI R13, R13, R12, RZ, 0x4 ;  /* 0x0000000c0d0d7211 */ /* 0x000fe400078f20ff */
[----:B------:R-:W-:-:S02]  /*8bf0*/  LOP3.LUT R14, R14, 0x1c0, RZ, 0xc0, !PT ;  /* 0x000001c00e0e7812 */ /* 0x000fc400078ec0ff */
[----:B------:R-:W-:Y:S02]  /*8c00*/  LEA.HI.SX32 R36, R13, R7, 0x1c ;  /* 0x000000070d247211 */ /* 0x000fe400078fe2ff */
[----:B------:R-:W-:Y:S02]  /*8c10*/  LOP3.LUT R28, R28, 0x1c0, RZ, 0xc0, !PT ;  /* 0x000001c01c1c7812 */ /* 0x000fe400078ec0ff */
[----:B------:R-:W-:Y:S02]  /*8c20*/  SHF.R.S32.HI R13, RZ, 0x1f, R36 ;  /* 0x0000001fff0d7819 */ /* 0x000fe40000011424 */
[----:B------:R-:W-:Y:S02]  /*8c30*/  SHF.R.U32.HI R14, RZ, 0x3, R14 ;  /* 0x00000003ff0e7819 */ /* 0x000fe4000001160e */
        /* <DEDUP_REMOVED lines=12> */
[----:B------:R-:W0:Y:S01]  /*8d00*/  LDS.128 R12, [R12+0x24400] ;  /* 0x024400000c0c7984 */ /* 0x000e220000000c00 */
[----:B------:R-:W-:Y:S05]  /*8d10*/  @P3 BRA `(.L_x_531) ;  /* 0x0000000400703947 */ /* 0x000fea0003800000 */
[--C-:B------:R-:W-:Y:S01]  /*8d20*/  SHF.R.U64 R37, R56, 0x10, R57.reuse ;  /* 0x0000001038257819 */ /* 0x100fe20000001239 */
[----:B---3--:R-:W-:Y:S01]  /*8d30*/  IMAD.U32 R43, R29, 0x10000, RZ ;  /* 0x000100001d2b7824 */ /* 0x008fe200078e00ff */
[----:B------:R-:W-:Y:S01]  /*8d40*/  SHF.R.U32.HI R56, RZ, 0x10, R57 ;  /* 0x00000010ff387819 */ /* 0x000fe20000011639 */
[----:B0-----:R-:W-:Y:S01]  /*8d50*/  IMAD.U32 R41, R13, 0x10000, RZ ;  /* 0x000100000d297824 */ /* 0x001fe200078e00ff */
[--C-:B------:R-:W-:Y:S02]  /*8d60*/  SHF.R.U64 R34, R48, 0x10, R49.reuse ;  /* 0x0000001030227819 */ /* 0x100fe40000001231 */
[----:B------:R-:W-:Y:S02]  /*8d70*/  SHF.R.U32.HI R48, RZ, 0x10, R49 ;  /* 0x00000010ff307819 */ /* 0x000fe40000011631 */
[----:B------:R-:W-:Y:S02]  /*8d80*/  PRMT R56, R155, 0x5432, R56 ;  /* 0x000054329b387816 */ /* 0x000fe40000000038 */
[----:B------:R-:W-:-:S02]  /*8d90*/  PRMT R48, R153, 0x5432, R48 ;  /* 0x0000543299307816 */ /* 0x000fc40000000030 */
[--C-:B------:R-:W-:Y:S01]  /*8da0*/  SHF.R.U64 R38, R58, 0x10, R59.reuse ;  /* 0x000000103a267819 */ /* 0x100fe2000000123b */
[C---:B------:R-:W-:Y:S01]  /*8db0*/  IMAD.U32 R42, R56.reuse, 0x10000, RZ ;  /* 0x00010000382a7824 */ /* 0x040fe200078e00ff */
[----:B------:R-:W-:Y:S01]  /*8dc0*/  LOP3.LUT R56, R56, 0xffff0000, RZ, 0xc0, !PT ;  /* 0xffff000038387812 */ /* 0x000fe200078ec0ff */
[----:B------:R-:W-:Y:S01]  /*8dd0*/  IMAD.U32 R39, R48, 0x10000, RZ ;  /* 0x0001000030277824 */ /* 0x000fe200078e00ff */
[----:B------:R-:W-:Y:S01]  /*8de0*/  LOP3.LUT R29, R29, 0xffff0000, RZ, 0xc0, !PT ;  /* 0xffff00001d1d7812 */ /* 0x000fe200078ec0ff */
[----:B------:R-:W-:Y:S01]  /*8df0*/  FMUL.FTZ R40, R43, R42 ;  /* 0x0000002a2b287220 */ /* 0x000fe20000410000 */
[----:B------:R-:W-:Y:S02]  /*8e00*/  SHF.R.U32.HI R58, RZ, 0x10, R59 ;  /* 0x00000010ff3a7819 */ /* 0x000fe4000001163b */
[----:B------:R-:W-:Y:S01]  /*8e10*/  SHF.R.U64 R35, R50, 0x10, R51 ;  /* 0x0000001032237819 */ /* 0x000fe20000001233 */
[-C--:B------:R-:W-:Y:S01]  /*8e20*/  FFMA.FTZ R40, R41, R39.reuse, -R40 ;  /* 0x0000002729287223 */ /* 0x080fe20000010828 */
[----:B------:R-:W-:Y:S01]  /*8e30*/  FMUL.FTZ R39, R43, R39 ;  /* 0x000000272b277220 */ /* 0x000fe20000410000 */
[----:B------:R-:W-:-:S02]  /*8e40*/  LOP3.LUT R48, R48, 0xffff0000, RZ, 0xc0, !PT ;  /* 0xffff000030307812 */ /* 0x000fc400078ec0ff */
[----:B------:R-:W-:Y:S01]  /*8e50*/  SHF.R.U32.HI R50, RZ, 0x10, R51 ;  /* 0x00000010ff327819 */ /* 0x000fe20000011633 */
[----:B------:R-:W-:Y:S01]  /*8e60*/  FFMA.FTZ R39, R41, R42, R39 ;  /* 0x0000002a29277223 */ /* 0x000fe20000010027 */
[----:B------:R-:W-:Y:S01]  /*8e70*/  LOP3.LUT R41, R13, 0xffff0000, RZ, 0xc0, !PT ;  /* 0xffff00000d297812 */ /* 0x000fe200078ec0ff */
[C---:B------:R-:W-:Y:S01]  /*8e80*/  FMUL.FTZ R13, R29.reuse, R56 ;  /* 0x000000381d0d7220 */ /* 0x040fe20000410000 */
[----:B------:R-:W-:Y:S01]  /*8e90*/  PRMT R58, R154, 0x5432, R58 ;  /* 0x000054329a3a7816 */ /* 0x000fe2000000003a */
[-C--:B------:R-:W-:Y:S01]  /*8ea0*/  FMUL.FTZ R29, R29, R48.reuse ;  /* 0x000000301d1d7220 */ /* 0x080fe20000410000 */
[----:B------:R-:W-:Y:S01]  /*8eb0*/  PRMT R50, R152, 0x5432, R50 ;  /* 0x0000543298327816 */ /* 0x000fe20000000032 */
[----:B------:R-:W-:Y:S01]  /*8ec0*/  FFMA.FTZ R13, R41, R48, -R13 ;  /* 0x00000030290d7223 */ /* 0x000fe2000001080d */
[----:B------:R-:W-:Y:S02]  /*8ed0*/  IMAD.U32 R48, R31, 0x10000, RZ ;  /* 0x000100001f307824 */ /* 0x000fe400078e00ff */
[----:B------:R-:W-:Y:S01]  /*8ee0*/  FFMA.FTZ R29, R41, R56, R29 ;  /* 0x00000038291d7223 */ /* 0x000fe2000001001d */
[C---:B------:R-:W-:Y:S01]  /*8ef0*/  IMAD.U32 R43, R58.reuse, 0x10000, RZ ;  /* 0x000100003a2b7824 */ /* 0x040fe200078e00ff */
[----:B------:R-:W-:Y:S01]  /*8f00*/  LOP3.LUT R58, R58, 0xffff0000, RZ, 0xc0, !PT ;  /* 0xffff00003a3a7812 */ /* 0x000fe200078ec0ff */
[----:B------:R-:W-:Y:S01]  /*8f10*/  IMAD.U32 R42, R15, 0x10000, RZ ;  /* 0x000100000f2a7824 */ /* 0x000fe200078e00ff */
[----:B------:R-:W-:Y:S01]  /*8f20*/  LOP3.LUT R31, R31, 0xffff0000, RZ, 0xc0, !PT ;  /* 0xffff00001f1f7812 */ /* 0x000fe200078ec0ff */
[----:B------:R-:W-:-:S02]  /*8f30*/  IMAD.U32 R41, R50, 0x10000, RZ ;  /* 0x0001000032297824 */ /* 0x000fc400078e00ff */
[----:B------:R-:W-:Y:S01]  /*8f40*/  FMUL.FTZ R49, R48, R43 ;  /* 0x0000002b30317220 */ /* 0x000fe20000410000 */
[----:B------:R-:W-:Y:S02]  /*8f50*/  LOP3.LUT R50, R50, 0xffff0000, RZ, 0xc0, !PT ;  /* 0xffff000032327812 */ /* 0x000fe400078ec0ff */
[----:B------:R-:W-:Y:S01]  /*8f60*/  LOP3.LUT R15, R15, 0xffff0000, RZ, 0xc0, !PT ;  /* 0xffff00000f0f7812 */ /* 0x000fe200078ec0ff */
[-C--:B------:R-:W-:Y:S01]  /*8f70*/  FFMA.FTZ R49, R42, R41.reuse, -R49 ;  /* 0x000000292a317223 */ /* 0x080fe20000010831 */
[----:B------:R-:W-:Y:S01]  /*8f80*/  FMUL.FTZ R41, R48, R41 ;  /* 0x0000002930297220 */ /* 0x000fe20000410000 */
[----:B------:R-:W-:Y:S02]  /*8f90*/  PRMT R37, R155, 0x5410, R37 ;  /* 0x000054109b257816 */ /* 0x000fe40000000025 */
[----:B------:R-:W-:Y:S01]  /*8fa0*/  PRMT R34, R153, 0x5410, R34 ;  /* 0x0000541099227816 */ /* 0x000fe20000000022 */
[----:B------:R-:W-:Y:S01]  /*8fb0*/  FFMA.FTZ R42, R42, R43, R41 ;  /* 0x0000002b2a2a7223 */ /* 0x000fe20000010029 */
[C---:B------:R-:W-:Y:S01]  /*8fc0*/  FMUL.FTZ R41, R31.reuse, R58 ;  /* 0x0000003a1f297220 */ /* 0x040fe20000410000 */
[----:B------:R-:W-:Y:S01]  /*8fd0*/  FMUL.FTZ R31, R31, R50 ;  /* 0x000000321f1f7220 */ /* 0x000fe20000410000 */
[----:B------:R-:W-:Y:S01]  /*8fe0*/  F2FP.BF16.F32.PACK_AB R13, R13, R40 ;  /* 0x000000280d0d723e */ /* 0x000fe200000010ff */
[----:B------:R-:W-:Y:S01]  /*8ff0*/  IMAD.U32 R40, R28, 0x10000, RZ ;  /* 0x000100001c287824 */ /* 0x000fe200078e00ff */
[----:B------:R-:W-:Y:S01]  /*9000*/  F2FP.BF16.F32.PACK_AB R29, R29, R39 ;  /* 0x000000271d1d723e */ /* 0x000fe200000010ff */
[----:B------:R-:W-:Y:S01]  /*9010*/  FFMA.FTZ R31, R15, R58, R31 ;  /* 0x0000003a0f1f7223 */ /* 0x000fe2000001001f */
[----:B------:R-:W-:-:S02]  /*9020*/  IMAD.U32 R39, R37, 0x10000, RZ ;  /* 0x0001000025277824 */ /* 0x000fc400078e00ff */
[----:B------:R-:W-:Y:S01]  /*9030*/  FFMA.FTZ R41, R15, R50, -R41 ;  /* 0x000000320f297223 */ /* 0x000fe20000010829 */
[----:B------:R-:W-:Y:S01]  /*9040*/  IMAD.U32 R15, R12, 0x10000, RZ ;  /* 0x000100000c0f7824 */ /* 0x000fe200078e00ff */
[----:B------:R-:W-:Y:S01]  /*9050*/  LOP3.LUT R37, R37, 0xffff0000, RZ, 0xc0, !PT ;  /* 0xffff000025257812 */ /* 0x000fe200078ec0ff */
[----:B------:R-:W-:Y:S01]  /*9060*/  FMUL.FTZ R43, R40, R39 ;  /* 0x00000027282b7220 */ /* 0x000fe20000410000 */
[----:B------:R-:W-:Y:S01]  /*9070*/  F2FP.BF16.F32.PACK_AB R31, R31, R42 ;  /* 0x0000002a1f1f723e */ /* 0x000fe200000010ff */
[C---:B------:R-:W-:Y:S01]  /*9080*/  IMAD.U32 R42, R34.reuse, 0x10000, RZ ;  /* 0x00010000222a7824 */ /* 0x040fe200078e00ff */
[----:B------:R-:W-:Y:S02]  /*9090*/  LOP3.LUT R34, R34, 0xffff0000, RZ, 0xc0, !PT ;  /* 0xffff000022227812 */ /* 0x000fe400078ec0ff */
[----:B------:R-:W-:Y:S01]  /*90a0*/  PRMT R38, R154, 0x5410, R38 ;  /* 0x000054109a267816 */ /* 0x000fe20000000026 */
[-C--:B------:R-:W-:Y:S01]  /*90b0*/  FMUL.FTZ R40, R40, R42.reuse ;  /* 0x0000002a28287220 */ /* 0x080fe20000410000 */
[----:B------:R-:W-:Y:S01]  /*90c0*/  FFMA.FTZ R43, R15, R42, -R43 ;  /* 0x0000002a0f2b7223 */ /* 0x000fe2000001082b */
[----:B------:R-:W-:Y:S01]  /*90d0*/  PRMT R35, R152, 0x5410, R35 ;  /* 0x0000541098237816 */ /* 0x000fe20000000023 */
[----:B------:R-:W-:-:S02]  /*90e0*/  IMAD.U32 R42, R30, 0x10000, RZ ;  /* 0x000100001e2a7824 */ /* 0x000fc400078e00ff */
[----:B------:R-:W-:Y:S01]  /*90f0*/  FFMA.FTZ R40, R15, R39, R40 ;  /* 0x000000270f287223 */ /* 0x000fe20000010028 */
[----:B------:R-:W-:Y:S02]  /*9100*/  LOP3.LUT R15, R28, 0xffff0000, RZ, 0xc0, !PT ;  /* 0xffff00001c0f7812 */ /* 0x000fe400078ec0ff */
[----:B------:R-:W-:Y:S02]  /*9110*/  LOP3.LUT R28, R12, 0xffff0000, RZ, 0xc0, !PT ;  /* 0xffff00000c1c7812 */ /* 0x000fe400078ec0ff */
[----:B------:R-:W-:Y:S01]  /*9120*/  F2FP.BF16.F32.PACK_AB R41, R41, R49 ;  /* 0x000000312929723e */ /* 0x000fe200000010ff */
[C---:B------:R-:W-:Y:S01]  /*9130*/  FMUL.FTZ R12, R15.reuse, R37 ;  /* 0x000000250f0c7220 */ /* 0x040fe20000410000 */
[----:B------:R-:W-:-:S03]  /*9140*/  FMUL.FTZ R15, R15, R34 ;  /* 0x000000220f0f7220 */ /* 0x000fc60000410000 */
[----:B------:R-:W-:Y:S01]  /*9150*/  FFMA.FTZ R12, R28, R34, -R12 ;  /* 0x000000221c0c7223 */ /* 0x000fe2000001080c */
[----:B------:R-:W-:Y:S01]  /*9160*/  SHF.L.U32 R34, R38, 0x10, RZ ;  /* 0x0000001026227819 */ /* 0x000fe200000006ff */
[----:B------:R-:W-:Y:S01]  /*9170*/  FFMA.FTZ R15, R28, R37, R15 ;  /* 0x000000251c0f7223 */ /* 0x000fe2000001000f */
[C---:B------:R-:W-:Y:S01]  /*9180*/  IMAD.U32 R37, R35.reuse, 0x10000, RZ ;  /* 0x0001000023257824 */ /* 0x040fe200078e00ff */
[----:B------:R-:W-:Y:S01]  /*9190*/  LOP3.LUT R38, R38, 0xffff0000, RZ, 0xc0, !PT ;  /* 0xffff000026267812 */ /* 0x000fe200078ec0ff */
[----:B------:R-:W-:Y:S02]  /*91a0*/  IMAD.U32 R28, R14, 0x10000, RZ ;  /* 0x000100000e1c7824 */ /* 0x000fe400078e00ff */
[CC--:B------:R-:W-:Y:S01]  /*91b0*/  FMUL.FTZ R39, R42.reuse, R34.reuse ;  /* 0x000000222a277220 */ /* 0x0c0fe20000410000 */
[-C--:B------:R-:W-:Y:S01]  /*91c0*/  FMUL.FTZ R42, R42, R37.reuse ;  /* 0x000000252a2a7220 */ /* 0x080fe20000410000 */
[----:B------:R-:W-:Y:S02]  /*91d0*/  LOP3.LUT R35, R35, 0xffff0000, RZ, 0xc0, !PT ;  /* 0xffff000023237812 */ /* 0x000fe400078ec0ff */
[C---:B------:R-:W-:Y:S01]  /*91e0*/  FFMA.FTZ R39, R28.reuse, R37, -R39 ;  /* 0x000000251c277223 */ /* 0x040fe20000010827 */
[----:B------:R-:W-:Y:S01]  /*91f0*/  FFMA.FTZ R42, R28, R34, R42 ;  /* 0x000000221c2a7223 */ /* 0x000fe2000001002a */
[----:B------:R-:W-:-:S02]  /*9200*/  LOP3.LUT R28, R30, 0xffff0000, RZ, 0xc0, !PT ;  /* 0xffff00001e1c7812 */ /* 0x000fc400078ec0ff */
[----:B------:R-:W-:Y:S02]  /*9210*/  LOP3.LUT R14, R14, 0xffff0000, RZ, 0xc0, !PT ;  /* 0xffff00000e0e7812 */ /* 0x000fe400078ec0ff */
[----:B------:R-:W-:Y:S01]  /*9220*/  F2FP.BF16.F32.PACK_AB R15, R15, R40 ;  /* 0x000000280f0f723e */ /* 0x000fe200000010ff */
[CC--:B------:R-:W-:Y:S01]  /*9230*/  FMUL.FTZ R30, R28.reuse, R38.reuse ;  /* 0x000000261c1e7220 */ /* 0x0c0fe20000410000 */
[----:B------:R-:W-:Y:S01]  /*9240*/  FMUL.FTZ R28, R28, R35 ;  /* 0x000000231c1c7220 */ /* 0x000fe20000410000 */
[----:B------:R-:W-:Y:S02]  /*9250*/  F2FP.BF16.F32.PACK_AB R12, R12, R43 ;  /* 0x0000002b0c0c723e */ /* 0x000fe400000010ff */
[C---:B------:R-:W-:Y:S01]  /*9260*/  FFMA.FTZ R30, R14.reuse, R35, -R30 ;  /* 0x000000230e1e7223 */ /* 0x040fe2000001081e */
[----:B------:R-:W-:-:S04]  /*9270*/  FFMA.FTZ R28, R14, R38, R28 ;  /* 0x000000260e1c7223 */ /* 0x000fc8000001001c */
[----:B------:R-:W-:Y:S02]  /*9280*/  F2FP.BF16.F32.PACK_AB R30, R30, R39 ;  /* 0x000000271e1e723e */ /* 0x000fe400000010ff */
[----:B------:R-:W-:Y:S01]  /*9290*/  F2FP.BF16.F32.PACK_AB R42, R28, R42 ;  /* 0x0000002a1c2a723e */ /* 0x000fe200000010ff */
[----:B------:R-:W-:Y:S02]  /*92a0*/  IMAD.MOV.U32 R28, RZ, RZ, R15 ;  /* 0x000000ffff1c7224 */ /* 0x000fe400078e000f */
[----:B------:R-:W-:Y:S02]  /*92b0*/  IMAD.MOV.U32 R14, RZ, RZ, R30 ;  /* 0x000000ffff0e7224 */ /* 0x000fe400078e001e */
[----:B------:R-:W-:Y:S02]  /*92c0*/  IMAD.MOV.U32 R15, RZ, RZ, R41 ;  /* 0x000000ffff0f7224 */ /* 0x000fe400078e0029 */
[----:B------:R-:W-:-:S07]  /*92d0*/  IMAD.MOV.U32 R30, RZ, RZ, R42 ;  /* 0x000000ffff1e7224 */ /* 0x000fce00078e002a */
.L_x_531:
[----:B------:R-:W-:Y:S05]  /*92e0*/  BSYNC B3 ;  /* 0x0000000000037941 */ /* 0x000fea0003800000 */
.L_x_530:
[----:B------:R-:W-:Y:S01]  /*92f0*/  LEA R34, P3, R8, R11, 0x1 ;  /* 0x0000000b08227211 */ /* 0x000fe200078608ff */
[----:B------:R-:W-:-:S03]  /*9300*/  ULDC.64 UR4, c[0x0][0x208] ;  /* 0x0000820000047ab9 */ /* 0x000fc60000000a00 */
[----:B0-----:R-:W-:Y:S02]  /*9310*/  LEA.HI.X R35, R8, R33, R26, 0x1, P3 ;  /* 0x0000002108237211 */ /* 0x001fe400018f0c1a */
[----:B------:R-:W-:-:S03]  /*9320*/  ISETP.GE.AND P3, PT, R36, R128, PT ;  /* 0x000000802400720c */ /* 0x000fc60003f66270 */
[----:B------:R0:W-:Y:S10]  /*9330*/  ST.E.128 desc[UR4][R34.64], R12 ;  /* 0x0000000c22007985 */ /* 0x0001f4000c101d04 */
[----:B0-----:R-:W-:-:S05]  /*9340*/  @!P3 IMAD.WIDE R12, R36, 0x2, R32 ;  /* 0x00000002240cb825 */ /* 0x001fca00078e0220 */
[----:B---3--:R3:W-:Y:S02]  /*9350*/  @!P3 ST.E.128 desc[UR4][R12.64], R28 ;  /* 0x0000001c0c00b985 */ /* 0x0087e4000c101d04 */
.L_x_529:
[----:B------:R-:W-:Y:S05]  /*9360*/  BSYNC B2 ;  /* 0x0000000000027941 */ /* 0x000fea0003800000 */
.L_x_528:
[----:B------:R-:W-:-:S13]  /*9370*/  ISETP.NE.AND P3, PT, R20, RZ, PT ;  /* 0x000000ff1400720c */ /* 0x000fda0003f65270 */
[----:B------:R-:W-:Y:S05]  /*9380*/  @!P3 BRA `(.L_x_527) ;  /* 0x000000080004b947 */ /* 0x000fea0003800000 */
[----:B------:R-:W5:Y:S01]  /*9390*/  LDL R15, [R1+0x58] ;  /* 0x00005800010f7983 */ /* 0x000f620000100800 */
[----:B---3--:R-:W-:Y:S01]  /*93a0*/  SEL R12, R111, R132, !P1 ;  /* 0x000000846f0c7207 */ /* 0x008fe20004800000 */
        /* <DEDUP_REMOVED lines=18> */
[----:B-----5:R-:W-:-:S04]  /*94d0*/  IMAD R13, R13, 0x1400, R15 ;  /* 0x000014000d0d7824 */ /* 0x020fc800078e020f */
        /* <DEDUP_REMOVED lines=58> */
[----:B------:R-:W-:Y:S02]  /*9880*/  SHF.L.U32 R15, R12, 0x10, RZ ;  /* 0x000000100c0f7819 */ /* 0x000fe400000006ff */
[----:B------:R-:W-:Y:S01]  /*9890*/  F2FP.BF16.F32.PACK_AB R31, R31, R42 ;  /* 0x0000002a1f1f723e */ /* 0x000fe200000010ff */
[----:B------:R-:W-:Y:S02]  /*98a0*/  IMAD.U32 R42, R34, 0x10000, RZ ;  /* 0x00010000222a7824 */ /* 0x000fe400078e00ff */
[C---:B------:R-:W-:Y:S01]  /*98b0*/  FMUL.FTZ R43, R40.reuse, R39 ;  /* 0x00000027282b7220 */ /* 0x040fe20000410000 */
[----:B------:R-:W-:Y:S01]  /*98c0*/  LOP3.LUT R37, R37, 0xffff0000, RZ, 0xc0, !PT ;  /* 0xffff000025257812 */ /* 0x000fe200078ec0ff */
[-C--:B------:R-:W-:Y:S02]  /*98d0*/  FMUL.FTZ R40, R40, R42.reuse ;  /* 0x0000002a28287220 */ /* 0x080fe40000410000 */
[----:B------:R-:W-:Y:S01]  /*98e0*/  FFMA.FTZ R43, R15, R42, -R43 ;  /* 0x0000002a0f2b7223 */ /* 0x000fe2000001082b */
[----:B------:R-:W-:Y:S01]  /*98f0*/  LOP3.LUT R34, R34, 0xffff0000, RZ, 0xc0, !PT ;  /* 0xffff000022227812 */ /* 0x000fe200078ec0ff */
[----:B------:R-:W-:-:S02]  /*9900*/  IMAD.U32 R42, R30, 0x10000, RZ ;  /* 0x000100001e2a7824 */ /* 0x000fc400078e00ff */
[----:B------:R-:W-:Y:S01]  /*9910*/  FFMA.FTZ R40, R15, R39, R40 ;  /* 0x000000270f287223 */ /* 0x000fe20000010028 */
[----:B------:R-:W-:Y:S02]  /*9920*/  LOP3.LUT R15, R28, 0xffff0000, RZ, 0xc0, !PT ;  /* 0xffff00001c0f7812 */ /* 0x000fe400078ec0ff */
[----:B------:R-:W-:Y:S02]  /*9930*/  LOP3.LUT R28, R12, 0xffff0000, RZ, 0xc0, !PT ;  /* 0xffff00000c1c7812 */ /* 0x000fe400078ec0ff */
[----:B------:R-:W-:Y:S01]  /*9940*/  PRMT R38, R150, 0x5410, R38 ;  /* 0x0000541096267816 */ /* 0x000fe20000000026 */
[----:B------:R-:W-:Y:S01]  /*9950*/  FMUL.FTZ R12, R15, R37 ;  /* 0x000000250f0c7220 */ /* 0x000fe20000410000 */
[----:B------:R-:W-:Y:S01]  /*9960*/  PRMT R35, R149, 0x5432, R35 ;  /* 0x0000543295237816 */ /* 0x000fe20000000023 */
[-C--:B------:R-:W-:Y:S01]  /*9970*/  FMUL.FTZ R15, R15, R34.reuse ;  /* 0x000000220f0f7220 */ /* 0x080fe20000410000 */
[----:B------:R-:W-:Y:S01]  /*9980*/  F2FP.BF16.F32.PACK_AB R41, R41, R45 ;  /* 0x0000002d2929723e */ /* 0x000fe200000010ff */
[----:B------:R-:W-:Y:S01]  /*9990*/  FFMA.FTZ R12, R28, R34, -R12 ;  /* 0x000000221c0c7223 */ /* 0x000fe2000001080c */
[----:B------:R-:W-:-:S02]  /*99a0*/  IMAD.U32 R34, R38, 0x10000, RZ ;  /* 0x0001000026227824 */ /* 0x000fc400078e00ff */
[----:B------:R-:W-:Y:S01]  /*99b0*/  FFMA.FTZ R15, R28, R37, R15 ;  /* 0x000000251c0f7223 */ /* 0x000fe2000001000f */
[C---:B------:R-:W-:Y:S01]  /*99c0*/  IMAD.U32 R37, R35.reuse, 0x10000, RZ ;  /* 0x0001000023257824 */ /* 0x040fe200078e00ff */
[----:B------:R-:W-:Y:S01]  /*99d0*/  LOP3.LUT R38, R38, 0xffff0000, RZ, 0xc0, !PT ;  /* 0xffff000026267812 */ /* 0x000fe200078ec0ff */
[-C--:B------:R-:W-:Y:S01]  /*99e0*/  FMUL.FTZ R39, R42, R34.reuse ;  /* 0x000000222a277220 */ /* 0x080fe20000410000 */
[----:B------:R-:W-:Y:S02]  /*99f0*/  IMAD.U32 R28, R14, 0x10000, RZ ;  /* 0x000100000e1c7824 */ /* 0x000fe400078e00ff */
[-C--:B------:R-:W-:Y:S01]  /*9a00*/  FMUL.FTZ R42, R42, R37.reuse ;  /* 0x000000252a2a7220 */ /* 0x080fe20000410000 */
[----:B------:R-:W-:Y:S01]  /*9a10*/  LOP3.LUT R35, R35, 0xffff0000, RZ, 0xc0, !PT ;  /* 0xffff000023237812 */ /* 0x000fe200078ec0ff */
[C---:B------:R-:W-:Y:S02]  /*9a20*/  FFMA.FTZ R39, R28.reuse, R37, -R39 ;  /* 0x000000251c277223 */ /* 0x040fe40000010827 */
        /* <DEDUP_REMOVED lines=15> */
.L_x_533:
[----:B------:R-:W-:Y:S05]  /*9b20*/  BSYNC B2 ;  /* 0x0000000000027941 */ /* 0x000fea0003800000 */
.L_x_532:
[----:B------:R-:W-:Y:S01]  /*9b30*/  LEA R34, P3, R10, R11, 0x1 ;  /* 0x0000000b0a227211 */ /* 0x000fe200078608ff */
[----:B------:R-:W-:-:S03]  /*9b40*/  ULDC.64 UR4, c[0x0][0x208] ;  /* 0x0000820000047ab9 */ /* 0x000fc60000000a00 */
[----:B0-----:R-:W-:Y:S02]  /*9b50*/  LEA.HI.X R35, R10, R33, R27, 0x1, P3 ;  /* 0x000000210a237211 */ /* 0x001fe400018f0c1b */
[----:B------:R-:W-:-:S03]  /*9b60*/  ISETP.GE.AND P3, PT, R36, R128, PT ;  /* 0x000000802400720c */ /* 0x000fc60003f66270 */
[----:B------:R0:W-:Y:S10]  /*9b70*/  ST.E.128 desc[UR4][R34.64], R12 ;  /* 0x0000000c22007985 */ /* 0x0001f4000c101d04 */
[----:B------:R-:W-:-:S05]  /*9b80*/  @!P3 IMAD.WIDE R32, R36, 0x2, R32 ;  /* 0x000000022420b825 */ /* 0x000fca00078e0220 */
[----:B---3--:R0:W-:Y:S02]  /*9b90*/  @!P3 ST.E.128 desc[UR4][R32.64], R28 ;  /* 0x0000001c2000b985 */ /* 0x0081e4000c101d04 */
.L_x_527:
[----:B------:R-:W-:Y:S05]  /*9ba0*/  BSYNC B1 ;  /* 0x0000000000017941 */ /* 0x000fea0003800000 */
.L_x_526:
[----:B------:R-:W-:-:S03]  /*9bb0*/  UMOV UR4, 0xffffffff ;  /* 0xffffffff00047882 */ /* 0x000fc60000000000 */
[----:B------:R-:W-:Y:S05]  /*9bc0*/  BRA.DIV UR4, `(.L_x_534) ;  /* 0x0000021e04bc7947 */ /* 0x000fea000b800000 */
[----:B-1--4-:R-:W1:Y:S04]  /*9bd0*/  SHFL.IDX PT, R116, R116, 0x2, 0x181f ;  /* 0x00581f0074747f89 */ /* 0x012e6800000e0000 */
[----:B------:R-:W4:Y:S02]  /*9be0*/  SHFL.IDX PT, R117, R117, 0x2, 0x181f ;  /* 0x00581f0075757f89 */ /* 0x000f2400000e0000 */
.L_x_835:
[----:B------:R-:W-:Y:S05]  /*9bf0*/  @P5 BRA `(.L_x_492) ;  /* 0x0000001800205947 */ /* 0x000fea0003800000 */
[----:B------:R-:W-:Y:S01]  /*9c00*/  ISETP.NE.AND P3, PT, R0, RZ, PT ;  /* 0x000000ff0000720c */ /* 0x000fe20003f65270 */
[----:B------:R-:W-:Y:S01]  /*9c10*/  BSSY B1, `(.L_x_535) ;  /* 0x0000086000017945 */ /* 0x000fe20003800000 */
[----:B0---4-:R-:W-:Y:S02]  /*9c20*/  IMAD.MOV.U32 R32, RZ, RZ, R117 ;  /* 0x000000ffff207224 */ /* 0x011fe400078e0075 */
[----:B-1----:R-:W-:-:S09]  /*9c30*/  IMAD.MOV.U32 R33, RZ, RZ, R116 ;  /* 0x000000ffff217224 */ /* 0x002fd200078e0074 */
[----:B------:R-:W-:Y:S05]  /*9c40*/  @!P3 BRA `(.L_x_536) ;  /* 0x000000080008b947 */ /* 0x000fea0003800000 */
[----:B------:R-:W4:Y:S01]  /*9c50*/  LDL R14, [R1+0x54] ;  /* 0x00005400010e7983 */ /* 0x000f220000100800 */
        /* <DEDUP_REMOVED lines=17> */
[----:B------:R-:W-:Y:S02]  /*9d70*/  LOP3.LUT R11, R15, 0x38, R36, 0xf8, !PT ;  /* 0x000000380f0b7812 */ /* 0x000fe400078ef824 */
[----:B------:R-:W-:Y:S02]  /*9d80*/  ISETP.GE.AND P3, PT, R36, R128, PT ;  /* 0x000000802400720c */ /* 0x000fe40003f66270 */
[----:B------:R-:W-:Y:S01]  /*9d90*/  LOP3.LUT R11, R11, R13, RZ, 0x3c, !PT ;  /* 0x0000000d0b0b7212 */ /* 0x000fe200078e3cff */
[----:B----4-:R-:W-:-:S04]  /*9da0*/  IMAD R12, R12, 0x1400, R14 ;  /* 0x000014000c0c7824 */ /* 0x010fc800078e020e */
[----:B------:R-:W-:Y:S02]  /*9db0*/  IMAD.IADD R11, R12, 0x1, R11 ;  /* 0x000000010c0b7824 */ /* 0x000fe400078e020b */
[C---:B------:R-:W-:Y:S02]  /*9dc0*/  IMAD R12, R213.reuse, 0x5000, R122 ;  /* 0x00005000d50c7824 */ /* 0x040fe400078e027a */
[----:B------:R-:W-:Y:S02]  /*9dd0*/  IMAD R28, R213, 0x5000, R11 ;  /* 0x00005000d51c7824 */ /* 0x000fe400078e020b */
[--C-:B------:R-:W-:Y:S02]  /*9de0*/  IMAD R12, R12, 0x2, R23.reuse ;  /* 0x000000020c0c7824 */ /* 0x100fe400078e0217 */
[----:B------:R-:W-:-:S04]  /*9df0*/  IMAD R28, R28, 0x2, R23 ;  /* 0x000000021c1c7824 */ /* 0x000fc800078e0217 */
[----:B------:R-:W0:Y:S04]  /*9e00*/  LDS.128 R12, [R12+0x24400] ;  /* 0x024400000c0c7984 */ /* 0x000e280000000c00 */
[----:B------:R-:W1:Y:S01]  /*9e10*/  LDS.128 R28, [R28+0x24400] ;  /* 0x024400001c1c7984 */ /* 0x000e620000000c00 */
[----:B------:R-:W-:Y:S05]  /*9e20*/  @P4 BRA `(.L_x_538) ;  /* 0x0000000400744947 */ /* 0x000fea0003800000 */
[----:B------:R-:W-:Y:S01]  /*9e30*/  SHF.R.U32.HI R37, RZ, 0x10, R73 ;  /* 0x00000010ff257819 */ /* 0x000fe20000011649 */
[----:B-1----:R-:W-:Y:S01]  /*9e40*/  IMAD.U32 R39, R29, 0x10000, RZ ;  /* 0x000100001d277824 */ /* 0x002fe200078e00ff */
[----:B------:R-:W-:Y:S01]  /*9e50*/  SHF.R.U32.HI R38, RZ, 0x10, R65 ;  /* 0x00000010ff267819 */ /* 0x000fe20000011641 */
[----:B0-----:R-:W-:Y:S01]  /*9e60*/  IMAD.U32 R34, R13, 0x10000, RZ ;  /* 0x000100000d227824 */ /* 0x001fe200078e00ff */
[----:B------:R-:W-:Y:S01]  /*9e70*/  PRMT R37, R147, 0x5432, R37 ;  /* 0x0000543293257816 */ /* 0x000fe20000000025 */
[----:B------:R-:W-:Y:S01]  /*9e80*/  IMAD.U32 R42, R31, 0x10000, RZ ;  /* 0x000100001f2a7824 */ /* 0x000fe200078e00ff */
[----:B------:R-:W-:Y:S01]  /*9e90*/  PRMT R38, R145, 0x5432, R38 ;  /* 0x0000543291267816 */ /* 0x000fe20000000026 */
[----:B------:R-:W-:Y:S01]  /*9ea0*/  IMAD.U32 R44, R30, 0x10000, RZ ;  /* 0x000100001e2c7824 */ /* 0x000fe200078e00ff */
[----:B------:R-:W-:Y:S01]  /*9eb0*/  LOP3.LUT R29, R29, 0xffff0000, RZ, 0xc0, !PT ;  /* 0xffff00001d1d7812 */ /* 0x000fe200078ec0ff */
[C---:B------:R-:W-:Y:S01]  /*9ec0*/  IMAD.U32 R11, R37.reuse, 0x10000, RZ ;  /* 0x00010000250b7824 */ /* 0x040fe200078e00ff */
[----:B------:R-:W-:Y:S01]  /*9ed0*/  LOP3.LUT R37, R37, 0xffff0000, RZ, 0xc0, !PT ;  /* 0xffff000025257812 */ /* 0x000fe200078ec0ff */
[C---:B------:R-:W-:Y:S01]  /*9ee0*/  IMAD.U32 R35, R38.reuse, 0x10000, RZ ;  /* 0x0001000026237824 */ /* 0x040fe200078e00ff */
[----:B------:R-:W-:Y:S01]  /*9ef0*/  LOP3.LUT R38, R38, 0xffff0000, RZ, 0xc0, !PT ;  /* 0xffff000026267812 */ /* 0x000fe200078ec0ff */
[C---:B------:R-:W-:Y:S01]  /*9f00*/  FMUL.FTZ R40, R39.reuse, R11 ;  /* 0x0000000b27287220 */ /* 0x040fe20000410000 */
[----:B------:R-:W-:Y:S01]  /*9f10*/  SHF.R.U64 R72, R72, 0x10, R73 ;  /* 0x0000001048487819 */ /* 0x000fe20000001249 */
[-C--:B------:R-:W-:Y:S01]  /*9f20*/  FMUL.FTZ R39, R39, R35.reuse ;  /* 0x0000002327277220 */ /* 0x080fe20000410000 */
[----:B------:R-:W-:Y:S01]  /*9f30*/  SHF.R.U64 R64, R64, 0x10, R65 ;  /* 0x0000001040407819 */ /* 0x000fe20000001241 */
[C---:B------:R-:W-:Y:S01]  /*9f40*/  FFMA.FTZ R35, R34.reuse, R35, -R40 ;  /* 0x0000002322237223 */ /* 0x040fe20000010828 */
[----:B------:R-:W-:Y:S01]  /*9f50*/  PRMT R72, R147, 0x5410, R72 ;  /* 0x0000541093487816 */ /* 0x000fe20000000048 */
[----:B------:R-:W-:Y:S01]  /*9f60*/  FFMA.FTZ R34, R34, R11, R39 ;  /* 0x0000000b22227223 */ /* 0x000fe20000010027 */
[----:B------:R-:W-:Y:S01]  /*9f70*/  LOP3.LUT R11, R13, 0xffff0000, RZ, 0xc0, !PT ;  /* 0xffff00000d0b7812 */ /* 0x000fe200078ec0ff */
[C---:B------:R-:W-:Y:S01]  /*9f80*/  FMUL.FTZ R13, R29.reuse, R37 ;  /* 0x000000251d0d7220 */ /* 0x040fe20000410000 */
[----:B------:R-:W-:Y:S01]  /*9f90*/  FMUL.FTZ R29, R29, R38 ;  /* 0x000000261d1d7220 */ /* 0x000fe20000410000 */
[----:B------:R-:W-:-:S02]  /*9fa0*/  PRMT R64, R145, 0x5410, R64 ;  /* 0x0000541091407816 */ /* 0x000fc40000000040 */
[C---:B------:R-:W-:Y:S01]  /*9fb0*/  FFMA.FTZ R13, R11.reuse, R38, -R13 ;  /* 0x000000260b0d7223 */ /* 0x040fe2000001080d */
[----:B------:R-:W-:Y:S01]  /*9fc0*/  FFMA.FTZ R11, R11, R37, R29 ;  /* 0x000000250b0b7223 */ /* 0x000fe2000001001d */
[----:B------:R-:W-:Y:S01]  /*9fd0*/  SHF.R.U32.HI R37, RZ, 0x10, R75 ;  /* 0x00000010ff257819 */ /* 0x000fe2000001164b */
[----:B------:R-:W-:Y:S01]  /*9fe0*/  IMAD.U32 R38, R15, 0x10000, RZ ;  /* 0x000100000f267824 */ /* 0x000fe200078e00ff */
[----:B------:R-:W-:Y:S02]  /*9ff0*/  SHF.R.U32.HI R29, RZ, 0x10, R67 ;  /* 0x00000010ff1d7819 */ /* 0x000fe40000011643 */
[----:B------:R-:W-:Y:S02]  /*a000*/  PRMT R37, R146, 0x5432, R37 ;  /* 0x0000543292257816 */ /* 0x000fe40000000025 */
[----:B------:R-:W-:Y:S02]  /*a010*/  PRMT R29, R144, 0x5432, R29 ;  /* 0x00005432901d7816 */ /* 0x000fe4000000001d */
[----:B------:R-:W-:-:S02]  /*a020*/  SHF.L.U32 R39, R37, 0x10, RZ ;  /* 0x0000001025277819 */ /* 0x000fc400000006ff */
[----:B------:R-:W-:Y:S01]  /*a030*/  LOP3.LUT R37, R37, 0xffff0000, RZ, 0xc0, !PT ;  /* 0xffff000025257812 */ /* 0x000fe200078ec0ff */
[C---:B------:R-:W-:Y:S01]  /*a040*/  IMAD.U32 R40, R29.reuse, 0x10000, RZ ;  /* 0x000100001d287824 */ /* 0x040fe200078e00ff */
[----:B------:R-:W-:Y:S01]  /*a050*/  LOP3.LUT R29, R29, 0xffff0000, RZ, 0xc0, !PT ;  /* 0xffff00001d1d7812 */ /* 0x000fe200078ec0ff */
[CC--:B------:R-:W-:Y:S01]  /*a060*/  FMUL.FTZ R41, R42.reuse, R39.reuse ;  /* 0x000000272a297220 */ /* 0x0c0fe20000410000 */
[----:B------:R-:W-:Y:S01]  /*a070*/  LOP3.LUT R15, R15, 0xffff0000, RZ, 0xc0, !PT ;  /* 0xffff00000f0f7812 */ /* 0x000fe200078ec0ff */
[-C--:B------:R-:W-:Y:S01]  /*a080*/  FMUL.FTZ R42, R42, R40.reuse ;  /* 0x000000282a2a7220 */ /* 0x080fe20000410000 */
[----:B------:R-:W-:Y:S01]  /*a090*/  SHF.R.U64 R74, R74, 0x10, R75 ;  /* 0x000000104a4a7819 */ /* 0x000fe2000000124b */
[----:B------:R-:W-:Y:S01]  /*a0a0*/  FFMA.FTZ R41, R38, R40, -R41 ;  /* 0x0000002826297223 */ /* 0x000fe20000010829 */
[----:B------:R-:W-:Y:S02]  /*a0b0*/  IMAD.U32 R40, R28, 0x10000, RZ ;  /* 0x000100001c287824 */ /* 0x000fe400078e00ff */
[----:B------:R-:W-:Y:S01]  /*a0c0*/  FFMA.FTZ R42, R38, R39, R42 ;  /* 0x00000027262a7223 */ /* 0x000fe2000001002a */
[----:B------:R-:W-:-:S02]  /*a0d0*/  LOP3.LUT R38, R31, 0xffff0000, RZ, 0xc0, !PT ;  /* 0xffff00001f267812 */ /* 0x000fc400078ec0ff */
[----:B------:R-:W-:Y:S02]  /*a0e0*/  SHF.R.U64 R66, R66, 0x10, R67 ;  /* 0x0000001042427819 */ /* 0x000fe40000001243 */
[----:B------:R-:W-:Y:S01]  /*a0f0*/  LOP3.LUT R28, R28, 0xffff0000, RZ, 0xc0, !PT ;  /* 0xffff00001c1c7812 */ /* 0x000fe200078ec0ff */
[C---:B------:R-:W-:Y:S01]  /*a100*/  FMUL.FTZ R31, R38.reuse, R37 ;  /* 0x00000025261f7220 */ /* 0x040fe20000410000 */
[-C--:B------:R-:W-:Y:S01]  /*a110*/  FMUL.FTZ R38, R38, R29.reuse ;  /* 0x0000001d26267220 */ /* 0x080fe20000410000 */
[----:B------:R-:W-:Y:S02]  /*a120*/  PRMT R74, R146, 0x5410, R74 ;  /* 0x00005410924a7816 */ /* 0x000fe4000000004a */
[C---:B------:R-:W-:Y:S01]  /*a130*/  FFMA.FTZ R31, R15.reuse, R29, -R31 ;  /* 0x0000001d0f1f7223 */ /* 0x040fe2000001081f */
[----:B------:R-:W-:Y:S01]  /*a140*/  FFMA.FTZ R38, R15, R37, R38 ;  /* 0x000000250f267223 */ /* 0x000fe20000010026 */
[C---:B------:R-:W-:Y:S01]  /*a150*/  IMAD.U32 R29, R72.reuse, 0x10000, RZ ;  /* 0x00010000481d7824 */ /* 0x040fe200078e00ff */
[----:B------:R-:W-:Y:S01]  /*a160*/  LOP3.LUT R72, R72, 0xffff0000, RZ, 0xc0, !PT ;  /* 0xffff000048487812 */ /* 0x000fe200078ec0ff */
[C---:B------:R-:W-:Y:S01]  /*a170*/  IMAD.U32 R37, R64.reuse, 0x10000, RZ ;  /* 0x0001000040257824 */ /* 0x040fe200078e00ff */
[----:B------:R-:W-:Y:S01]  /*a180*/  LOP3.LUT R64, R64, 0xffff0000, RZ, 0xc0, !PT ;  /* 0xffff000040407812 */ /* 0x000fe200078ec0ff */
[----:B------:R-:W-:Y:S01]  /*a190*/  FMUL.FTZ R39, R40, R29 ;  /* 0x0000001d28277220 */ /* 0x000fe20000410000 */
[----:B------:R-:W-:-:S02]  /*a1a0*/  IMAD.U32 R15, R12, 0x10000, RZ ;  /* 0x000100000c0f7824 */ /* 0x000fc400078e00ff */
[-C--:B------:R-:W-:Y:S01]  /*a1b0*/  FMUL.FTZ R40, R40, R37.reuse ;  /* 0x0000002528287220 */ /* 0x080fe20000410000 */
[----:B------:R-:W-:Y:S01]  /*a1c0*/  PRMT R66, R144, 0x5410, R66 ;  /* 0x0000541090427816 */ /* 0x000fe20000000042 */
[C---:B------:R-:W-:Y:S02]  /*a1d0*/  FFMA.FTZ R39, R15.reuse, R37, -R39 ;  /* 0x000000250f277223 */ /* 0x040fe40000010827 */
[----:B------:R-:W-:Y:S01]  /*a1e0*/  FFMA.FTZ R40, R15, R29, R40 ;  /* 0x0000001d0f287223 */ /* 0x000fe20000010028 */
[----:B------:R-:W-:Y:S01]  /*a1f0*/  LOP3.LUT R12, R12, 0xffff0000, RZ, 0xc0, !PT ;  /* 0xffff00000c0c7812 */ /* 0x000fe200078ec0ff */
[C---:B------:R-:W-:Y:S01]  /*a200*/  FMUL.FTZ R15, R28.reuse, R72 ;  /* 0x000000481c0f7220 */ /* 0x040fe20000410000 */
[----:B------:R-:W-:Y:S01]  /*a210*/  FMUL.FTZ R28, R28, R64 ;  /* 0x000000401c1c7220 */ /* 0x000fe20000410000 */
[----:B------:R-:W-:Y:S01]  /*a220*/  IMAD.U32 R29, R74, 0x10000, RZ ;  /* 0x000100004a1d7824 */ /* 0x000fe200078e00ff */
[----:B------:R-:W-:Y:S01]  /*a230*/  LOP3.LUT R30, R30, 0xffff0000, RZ, 0xc0, !PT ;  /* 0xffff00001e1e7812 */ /* 0x000fe200078ec0ff */
[----:B------:R-:W-:-:S02]  /*a240*/  IMAD.U32 R37, R66, 0x10000, RZ ;  /* 0x0001000042257824 */ /* 0x000fc400078e00ff */
[C---:B------:R-:W-:Y:S01]  /*a250*/  FFMA.FTZ R15, R12.reuse, R64, -R15 ;  /* 0x000000400c0f7223 */ /* 0x040fe2000001080f */
[----:B------:R-:W-:Y:S01]  /*a260*/  FFMA.FTZ R28, R12, R72, R28 ;  /* 0x000000480c1c7223 */ /* 0x000fe2000001001c */
[----:B------:R-:W-:Y:S01]  /*a270*/  FMUL.FTZ R43, R44, R29 ;  /* 0x0000001d2c2b7220 */ /* 0x000fe20000410000 */
[----:B------:R-:W-:Y:S02]  /*a280*/  IMAD.U32 R12, R14, 0x10000, RZ ;  /* 0x000100000e0c7824 */ /* 0x000fe400078e00ff */
[-C--:B------:R-:W-:Y:S01]  /*a290*/  FMUL.FTZ R44, R44, R37.reuse ;  /* 0x000000252c2c7220 */ /* 0x080fe20000410000 */
[----:B------:R-:W-:Y:S01]  /*a2a0*/  LOP3.LUT R74, R74, 0xffff0000, RZ, 0xc0, !PT ;  /* 0xffff00004a4a7812 */ /* 0x000fe200078ec0ff */
[C---:B------:R-:W-:Y:S02]  /*a2b0*/  FFMA.FTZ R43, R12.reuse, R37, -R43 ;  /* 0x000000250c2b7223 */ /* 0x040fe4000001082b */
[----:B------:R-:W-:Y:S01]  /*a2c0*/  FFMA.FTZ R44, R12, R29, R44 ;  /* 0x0000001d0c2c7223 */ /* 0x000fe2000001002c */
[----:B------:R-:W-:Y:S01]  /*a2d0*/  LOP3.LUT R66, R66, 0xffff0000, RZ, 0xc0, !PT ;  /* 0xffff000042427812 */ /* 0x000fe200078ec0ff */
[----:B------:R-:W-:Y:S01]  /*a2e0*/  FMUL.FTZ R12, R30, R74 ;  /* 0x0000004a1e0c7220 */ /* 0x000fe20000410000 */
[----:B------:R-:W-:-:S02]  /*a2f0*/  LOP3.LUT R14, R14, 0xffff0000, RZ, 0xc0, !PT ;  /* 0xffff00000e0e7812 */ /* 0x000fc400078ec0ff */
[----:B------:R-:W-:Y:S01]  /*a300*/  F2FP.BF16.F32.PACK_AB R15, R15, R39 ;  /* 0x000000270f0f723e */ /* 0x000fe200000010ff */
[-C--:B------:R-:W-:Y:S01]  /*a310*/  FMUL.FTZ R30, R30, R66.reuse ;  /* 0x000000421e1e7220 */ /* 0x080fe20000410000 */
[----:B------:R-:W-:Y:S01]  /*a320*/  F2FP.BF16.F32.PACK_AB R31, R31, R41 ;  /* 0x000000291f1f723e */ /* 0x000fe200000010ff */
[C---:B------:R-:W-:Y:S01]  /*a330*/  FFMA.FTZ R12, R14.reuse, R66, -R12 ;  /* 0x000000420e0c7223 */ /* 0x040fe2000001080c */
[----:B------:R-:W-:Y:S01]  /*a340*/  F2FP.BF16.F32.PACK_AB R11, R11, R34 ;  /* 0x000000220b0b723e */ /* 0x000fe200000010ff */
[----:B------:R-:W-:Y:S01]  /*a350*/  FFMA.FTZ R30, R14, R74, R30 ;  /* 0x0000004a0e1e7223 */ /* 0x000fe2000001001e */
[----:B------:R-:W-:Y:S02]  /*a360*/  F2FP.BF16.F32.PACK_AB R38, R38, R42 ;  /* 0x0000002a2626723e */ /* 0x000fe400000010ff */
[----:B------:R-:W-:Y:S01]  /*a370*/  F2FP.BF16.F32.PACK_AB R43, R12, R43 ;  /* 0x0000002b0c2b723e */ /* 0x000fe200000010ff */
[----:B------:R-:W-:Y:S01]  /*a380*/  IMAD.MOV.U32 R12, RZ, RZ, R15 ;  /* 0x000000ffff0c7224 */ /* 0x000fe200078e000f */
[----:B------:R-:W-:Y:S01]  /*a390*/  F2FP.BF16.F32.PACK_AB R13, R13, R35 ;  /* 0x000000230d0d723e */ /* 0x000fe200000010ff */
[----:B------:R-:W-:Y:S01]  /*a3a0*/  IMAD.MOV.U32 R15, RZ, RZ, R31 ;  /* 0x000000ffff0f7224 */ /* 0x000fe200078e001f */
[----:B------:R-:W-:Y:S01]  /*a3b0*/  F2FP.BF16.F32.PACK_AB R28, R28, R40 ;  /* 0x000000281c1c723e */ /* 0x000fe200000010ff */
[----:B------:R-:W-:Y:S01]  /*a3c0*/  IMAD.MOV.U32 R29, RZ, RZ, R11 ;  /* 0x000000ffff1d7224 */ /* 0x000fe200078e000b */
[----:B------:R-:W-:Y:S01]  /*a3d0*/  F2FP.BF16.F32.PACK_AB R30, R30, R44 ;  /* 0x0000002c1e1e723e */ /* 0x000fe200000010ff */
[----:B------:R-:W-:-:S02]  /*a3e0*/  IMAD.MOV.U32 R14, RZ, RZ, R43 ;  /* 0x000000ffff0e7224 */ /* 0x000fc400078e002b */
[----:B------:R-:W-:-:S07]  /*a3f0*/  IMAD.MOV.U32 R31, RZ, RZ, R38 ;  /* 0x000000ffff1f7224 */ /* 0x000fce00078e0026 */
.L_x_538:
[----:B------:R-:W-:Y:S05]  /*a400*/  BSYNC B2 ;  /* 0x0000000000027941 */ /* 0x000fea0003800000 */
.L_x_537:
[----:B------:R-:W-:Y:S01]  /*a410*/  LEA R34, P4, R8, R117, 0x1 ;  /* 0x0000007508227211 */ /* 0x000fe200078808ff */
[----:B------:R-:W-:Y:S01]  /*a420*/  @!P3 IMAD.WIDE R36, R36, 0x2, R32 ;  /* 0x000000022424b825 */ /* 0x000fe200078e0220 */
[----:B------:R-:W-:Y:S02]  /*a430*/  ULDC.64 UR4, c[0x0][0x208] ;  /* 0x0000820000047ab9 */ /* 0x000fe40000000a00 */
[----:B------:R-:W-:-:S05]  /*a440*/  LEA.HI.X R35, R8, R116, R26, 0x1, P4 ;  /* 0x0000007408237211 */ /* 0x000fca00020f0c1a */
[----:B0-----:R0:W-:Y:S04]  /*a450*/  ST.E.128 desc[UR4][R34.64], R12 ;  /* 0x0000000c22007985 */ /* 0x0011e8000c101d04 */
[----:B-1----:R0:W-:Y:S02]  /*a460*/  @!P3 ST.E.128 desc[UR4][R36.64], R28 ;  /* 0x0000001c2400b985 */ /* 0x0021e4000c101d04 */
.L_x_536:
[----:B------:R-:W-:Y:S05]  /*a470*/  BSYNC B1 ;  /* 0x0000000000017941 */ /* 0x000fea0003800000 */
.L_x_535:
[----:B------:R-:W-:-:S13]  /*a480*/  ISETP.NE.AND P3, PT, R20, RZ, PT ;  /* 0x000000ff1400720c */ /* 0x000fda0003f65270 */
[----:B------:R-:W-:Y:S05]  /*a490*/  @!P3 BRA `(.L_x_492) ;  /* 0x0000000c00f8b947 */ /* 0x000fea0003800000 */
[----:B0-----:R-:W4:Y:S01]  /*a4a0*/  LDL R15, [R1+0x54] ;  /* 0x00005400010f7983 */ /* 0x001f220000100800 */
[----:B------:R-:W-:Y:S01]  /*a4b0*/  SEL R132, R111, R132, !P1 ;  /* 0x000000846f847207 */ /* 0x000fe20004800000 */
[----:B------:R-:W-:Y:S01]  /*a4c0*/  VIADD R14, R224, 0x40 ;  /* 0x00000040e00e7836 */ /* 0x000fe20000000000 */
[----:B------:R-:W-:Y:S01]  /*a4d0*/  ISETP.GE.AND P4, PT, R214, R110, PT ;  /* 0x0000006ed600720c */ /* 0x000fe20003f86270 */
[----:B---3--:R-:W-:Y:S01]  /*a4e0*/  VIADD R28, R224, 0x40 ;  /* 0x00000040e01c7836 */ /* 0x008fe20000000000 */
[----:B------:R-:W-:Y:S01]  /*a4f0*/  SHF.R.S32.HI R11, RZ, 0x1f, R132 ;  /* 0x0000001fff0b7819 */ /* 0x000fe20000011484 */
[----:B------:R-:W-:Y:S01]  /*a500*/  IMAD.SHL.U32 R14, R14, 0x40, RZ ;  /* 0x000000400e0e7824 */ /* 0x000fe200078e00ff */
[----:B------:R-:W-:Y:S01]  /*a510*/  LEA R34, P3, R10, R117, 0x1 ;  /* 0x000000750a227211 */ /* 0x000fe200078608ff */
[----:B------:R-:W-:Y:S01]  /*a520*/  IMAD.SHL.U32 R28, R28, 0x40, RZ ;  /* 0x000000401c1c7824 */ /* 0x000fe200078e00ff */
[----:B------:R-:W-:Y:S01]  /*a530*/  LEA.HI R132, R11, R132, RZ, 0x4 ;  /* 0x000000840b847211 */ /* 0x000fe200078f20ff */
[----:B------:R-:W-:Y:S01]  /*a540*/  BSSY B1, `(.L_x_539) ;  /* 0x0000073000017945 */ /* 0x000fe20003800000 */
[----:B------:R-:W-:-:S02]  /*a550*/  LOP3.LUT R14, R14, 0x1c0, RZ, 0xc0, !PT ;  /* 0x000001c00e0e7812 */ /* 0x000fc400078ec0ff */
[----:B------:R-:W-:Y:S02]  /*a560*/  LEA.HI.SX32 R132, R132, R9, 0x1c ;  /* 0x0000000984847211 */ /* 0x000fe400078fe2ff */
[----:B------:R-:W-:Y:S02]  /*a570*/  LOP3.LUT R28, R28, 0x1c0, RZ, 0xc0, !PT ;  /* 0x000001c01c1c7812 */ /* 0x000fe400078ec0ff */
[----:B------:R-:W-:Y:S02]  /*a580*/  SHF.R.S32.HI R11, RZ, 0x1f, R132 ;  /* 0x0000001fff0b7819 */ /* 0x000fe40000011484 */
[----:B------:R-:W-:Y:S02]  /*a590*/  SHF.R.U32.HI R14, RZ, 0x3, R14 ;  /* 0x00000003ff0e7819 */ /* 0x000fe4000001160e */
[----:B------:R-:W-:Y:S01]  /*a5a0*/  LEA.HI R12, R11, R132, RZ, 0x3 ;  /* 0x000000840b0c7211 */ /* 0x000fe200078f18ff */
[----:B------:R-:W-:Y:S01]  /*a5b0*/  IMAD.SHL.U32 R11, R132, 0x8, RZ ;  /* 0x00000008840b7824 */ /* 0x000fe200078e00ff */
[----:B------:R-:W-:-:S02]  /*a5c0*/  LEA.HI.X R35, R10, R116, R27, 0x1, P3 ;  /* 0x000000740a237211 */ /* 0x000fc400018f0c1b */
[----:B------:R-:W-:Y:S02]  /*a5d0*/  SHF.R.S32.HI R13, RZ, 0x3, R12 ;  /* 0x00000003ff0d7819 */ /* 0x000fe4000001140c */
[----:B------:R-:W-:-:S04]  /*a5e0*/  LOP3.LUT R12, R28, 0x38, R11, 0xf8, !PT ;  /* 0x000000381c0c7812 */ /* 0x000fc800078ef80b */
        /* <DEDUP_REMOVED lines=10> */
[--C-:B------:R-:W-:Y:S01]  /*a690*/  SHF.R.U64 R38, R68, 0x10, R69.reuse ;  /* 0x0000001044267819 */ /* 0x100fe20000001245 */
[----:B-1----:R-:W-:Y:S01]  /*a6a0*/  IMAD.U32 R42, R29, 0x10000, RZ ;  /* 0x000100001d2a7824 */ /* 0x002fe200078e00ff */
[----:B------:R-:W-:Y:S01]  /*a6b0*/  SHF.R.U32.HI R68, RZ, 0x10, R69 ;  /* 0x00000010ff447819 */ /* 0x000fe20000011645 */
[----:B0-----:R-:W-:Y:S01]  /*a6c0*/  IMAD.U32 R40, R13, 0x10000, RZ ;  /* 0x000100000d287824 */ /* 0x001fe200078e00ff */
[--C-:B------:R-:W-:Y:S01]  /*a6d0*/  SHF.R.U64 R36, R60, 0x10, R61.reuse ;  /* 0x000000103c247819 */ /* 0x100fe2000000123d */
[----:B------:R-:W-:Y:S01]  /*a6e0*/  IMAD.U32 R46, R31, 0x10000, RZ ;  /* 0x000100001f2e7824 */ /* 0x000fe200078e00ff */
[----:B------:R-:W-:Y:S01]  /*a6f0*/  SHF.R.U32.HI R60, RZ, 0x10, R61 ;  /* 0x00000010ff3c7819 */ /* 0x000fe2000001163d */
[----:B------:R-:W-:Y:S01]  /*a700*/  IMAD.U32 R45, R15, 0x10000, RZ ;  /* 0x000100000f2d7824 */ /* 0x000fe200078e00ff */
[----:B------:R-:W-:Y:S01]  /*a710*/  PRMT R68, R137, 0x5410, R68 ;  /* 0x0000541089447816 */ /* 0x000fe20000000044 */
[----:B------:R-:W-:Y:S01]  /*a720*/  IMAD.U32 R47, R30, 0x10000, RZ ;  /* 0x000100001e2f7824 */ /* 0x000fe200078e00ff */
[----:B------:R-:W-:Y:S01]  /*a730*/  PRMT R60, R139, 0x5410, R60 ;  /* 0x000054108b3c7816 */ /* 0x000fe2000000003c */
[----:B------:R-:W-:Y:S01]  /*a740*/  IMAD.U32 R44, R14, 0x10000, RZ ;  /* 0x000100000e2c7824 */ /* 0x000fe200078e00ff */
[--C-:B------:R-:W-:Y:S01]  /*a750*/  SHF.R.U64 R39, R70, 0x10, R71.reuse ;  /* 0x0000001046277819 */ /* 0x100fe20000001247 */
[----:B------:R-:W-:Y:S01]  /*a760*/  IMAD.U32 R48, R68, 0x10000, RZ ;  /* 0x0001000044307824 */ /* 0x000fe200078e00ff */
[----:B------:R-:W-:Y:S01]  /*a770*/  SHF.R.U32.HI R70, RZ, 0x10, R71 ;  /* 0x00000010ff467819 */ /* 0x000fe20000011647 */
[----:B------:R-:W-:Y:S01]  /*a780*/  IMAD.U32 R49, R60, 0x10000, RZ ;  /* 0x000100003c317824 */ /* 0x000fe200078e00ff */
[----:B------:R-:W-:-:S02]  /*a790*/  SHF.R.U64 R37, R62, 0x10, R63 ;  /* 0x000000103e257819 */ /* 0x000fc4000000123f */
[----:B------:R-:W-:Y:S02]  /*a7a0*/  SHF.R.U32.HI R62, RZ, 0x10, R63 ;  /* 0x00000010ff3e7819 */ /* 0x000fe4000001163f */
[----:B------:R-:W-:Y:S01]  /*a7b0*/  PRMT R50, R138, 0x5432, R39 ;  /* 0x000054328a327816 */ /* 0x000fe20000000027 */
[-C--:B------:R-:W-:Y:S01]  /*a7c0*/  FMUL.FTZ R39, R42, R48.reuse ;  /* 0x000000302a277220 */ /* 0x080fe20000410000 */
[----:B------:R-:W-:Y:S01]  /*a7d0*/  PRMT R70, R138, 0x5410, R70 ;  /* 0x000054108a467816 */ /* 0x000fe20000000046 */
[-C--:B------:R-:W-:Y:S01]  /*a7e0*/  FMUL.FTZ R42, R42, R49.reuse ;  /* 0x000000312a2a7220 */ /* 0x080fe20000410000 */
[----:B------:R-:W-:Y:S01]  /*a7f0*/  PRMT R62, R140, 0x5410, R62 ;  /* 0x000054108c3e7816 */ /* 0x000fe2000000003e */
[----:B------:R-:W-:Y:S01]  /*a800*/  FFMA.FTZ R39, R40, R49, -R39 ;  /* 0x0000003128277223 */ /* 0x000fe20000010827 */
[----:B------:R-:W-:Y:S01]  /*a810*/  LOP3.LUT R43, R29, 0xffff0000, RZ, 0xc0, !PT ;  /* 0xffff00001d2b7812 */ /* 0x000fe200078ec0ff */
[----:B------:R-:W-:Y:S01]  /*a820*/  IMAD.U32 R49, R70, 0x10000, RZ ;  /* 0x0001000046317824 */ /* 0x000fe200078e00ff */
[----:B------:R-:W-:Y:S01]  /*a830*/  LOP3.LUT R68, R68, 0xffff0000, RZ, 0xc0, !PT ;  /* 0xffff000044447812 */ /* 0x000fe200078ec0ff */
[----:B------:R-:W-:Y:S01]  /*a840*/  FFMA.FTZ R42, R40, R48, R42 ;  /* 0x00000030282a7223 */ /* 0x000fe2000001002a */
[----:B------:R-:W-:Y:S01]  /*a850*/  LOP3.LUT R60, R60, 0xffff0000, RZ, 0xc0, !PT ;  /* 0xffff00003c3c7812 */ /* 0x000fe200078ec0ff */
[----:B------:R-:W-:Y:S01]  /*a860*/  IMAD.U32 R40, R62, 0x10000, RZ ;  /* 0x000100003e287824 */ /* 0x000fe200078e00ff */
[----:B------:R-:W-:Y:S01]  /*a870*/  PRMT R38, R137, 0x5432, R38 ;  /* 0x0000543289267816 */ /* 0x000fe20000000026 */
[C---:B------:R-:W-:Y:S01]  /*a880*/  FMUL.FTZ R48, R46.reuse, R49 ;  /* 0x000000312e307220 */ /* 0x040fe20000410000 */
[----:B------:R-:W-:Y:S01]  /*a890*/  PRMT R36, R139, 0x5432, R36 ;  /* 0x000054328b247816 */ /* 0x000fe20000000024 */
[----:B------:R-:W-:Y:S01]  /*a8a0*/  FMUL.FTZ R51, R43, R68 ;  /* 0x000000442b337220 */ /* 0x000fe20000410000 */
[----:B------:R-:W-:Y:S01]  /*a8b0*/  LOP3.LUT R41, R13, 0xffff0000, RZ, 0xc0, !PT ;  /* 0xffff00000d297812 */ /* 0x000fe200078ec0ff */
[----:B------:R-:W-:Y:S01]  /*a8c0*/  FMUL.FTZ R46, R46, R40 ;  /* 0x000000282e2e7220 */ /* 0x000fe20000410000 */
[----:B------:R-:W-:Y:S01]  /*a8d0*/  FMUL.FTZ R43, R43, R60 ;  /* 0x0000003c2b2b7220 */ /* 0x000fe20000410000 */
[----:B------:R-:W-:-:S02]  /*a8e0*/  IMAD.U32 R29, R28, 0x10000, RZ ;  /* 0x000100001c1d7824 */ /* 0x000fc400078e00ff */
[C---:B------:R-:W-:Y:S01]  /*a8f0*/  FFMA.FTZ R48, R45.reuse, R40, -R48 ;  /* 0x000000282d307223 */ /* 0x040fe20000010830 */
[----:B------:R-:W-:Y:S02]  /*a900*/  IMAD.U32 R52, R38, 0x10000, RZ ;  /* 0x0001000026347824 */ /* 0x000fe400078e00ff */
[----:B------:R-:W-:Y:S01]  /*a910*/  FFMA.FTZ R46, R45, R49, R46 ;  /* 0x000000312d2e7223 */ /* 0x000fe2000001002e */
[C---:B------:R-:W-:Y:S02]  /*a920*/  IMAD.U32 R40, R36.reuse, 0x10000, RZ ;  /* 0x0001000024287824 */ /* 0x040fe400078e00ff */
[C---:B------:R-:W-:Y:S01]  /*a930*/  FFMA.FTZ R51, R41.reuse, R60, -R51 ;  /* 0x0000003c29337223 */ /* 0x040fe20000010833 */
[----:B------:R-:W-:Y:S01]  /*a940*/  FFMA.FTZ R43, R41, R68, R43 ;  /* 0x00000044292b7223 */ /* 0x000fe2000001002b */
[----:B------:R-:W-:Y:S01]  /*a950*/  LOP3.LUT R45, R36, 0xffff0000, RZ, 0xc0, !PT ;  /* 0xffff0000242d7812 */ /* 0x000fe200078ec0ff */
[C---:B------:R-:W-:Y:S01]  /*a960*/  FMUL.FTZ R36, R29.reuse, R52 ;  /* 0x000000341d247220 */ /* 0x040fe20000410000 */
[----:B------:R-:W-:Y:S01]  /*a970*/  SHF.L.U32 R13, R12, 0x10, RZ ;  /* 0x000000100c0d7819 */ /* 0x000fe200000006ff */
[----:B------:R-:W-:Y:S01]  /*a980*/  FMUL.FTZ R29, R29, R40 ;  /* 0x000000281d1d7220 */ /* 0x000fe20000410000 */
[----:B------:R-:W-:-:S02]  /*a990*/  LOP3.LUT R28, R28, 0xffff0000, RZ, 0xc0, !PT ;  /* 0xffff00001c1c7812 */ /* 0x000fc400078ec0ff */
[----:B------:R-:W-:Y:S01]  /*a9a0*/  LOP3.LUT R41, R38, 0xffff0000, RZ, 0xc0, !PT ;  /* 0xffff000026297812 */ /* 0x000fe200078ec0ff */
[----:B------:R-:W-:Y:S01]  /*a9b0*/  FFMA.FTZ R36, R13, R40, -R36 ;  /* 0x000000280d247223 */ /* 0x000fe20000010824 */
[----:B------:R-:W-:Y:S01]  /*a9c0*/  LOP3.LUT R31, R31, 0xffff0000, RZ, 0xc0, !PT ;  /* 0xffff00001f1f7812 */ /* 0x000fe200078ec0ff */
[----:B------:R-:W-:Y:S01]  /*a9d0*/  FFMA.FTZ R29, R13, R52, R29 ;  /* 0x000000340d1d7223 */ /* 0x000fe2000001001d */
[----:B------:R-:W-:Y:S01]  /*a9e0*/  PRMT R37, R140, 0x5432, R37 ;  /* 0x000054328c257816 */ /* 0x000fe20000000025 */
[----:B------:R-:W-:Y:S01]  /*a9f0*/  FMUL.FTZ R49, R28, R41 ;  /* 0x000000291c317220 */ /* 0x000fe20000410000 */
[----:B------:R-:W-:Y:S01]  /*aa00*/  LOP3.LUT R70, R70, 0xffff0000, RZ, 0xc0, !PT ;  /* 0xffff000046467812 */ /* 0x000fe200078ec0ff */
[-C--:B------:R-:W-:Y:S01]  /*aa10*/  FMUL.FTZ R53, R28, R45.reuse ;  /* 0x0000002d1c357220 */ /* 0x080fe20000410000 */
[----:B------:R-:W-:Y:S01]  /*aa20*/  LOP3.LUT R62, R62, 0xffff0000, RZ, 0xc0, !PT ;  /* 0xffff00003e3e7812 */ /* 0x000fe200078ec0ff */
[----:B------:R-:W-:Y:S01]  /*aa30*/  IMAD.U32 R38, R37, 0x10000, RZ ;  /* 0x0001000025267824 */ /* 0x000fe200078e00ff */
[----:B------:R-:W-:Y:S01]  /*aa40*/  LOP3.LUT R12, R12, 0xffff0000, RZ, 0xc0, !PT ;  /* 0xffff00000c0c7812 */ /* 0x000fe200078ec0ff */
[----:B------:R-:W-:Y:S01]  /*aa50*/  FMUL.FTZ R56, R31, R70 ;  /* 0x000000461f387220 */ /* 0x000fe20000410000 */
[----:B------:R-:W-:Y:S01]  /*aa60*/  LOP3.LUT R15, R15, 0xffff0000, RZ, 0xc0, !PT ;  /* 0xffff00000f0f7812 */ /* 0x000fe200078ec0ff */
[-C--:B------:R-:W-:Y:S01]  /*aa70*/  FMUL.FTZ R54, R31, R62.reuse ;  /* 0x0000003e1f367220 */ /* 0x080fe20000410000 */
[----:B------:R-:W-:Y:S01]  /*aa80*/  LOP3.LUT R30, R30, 0xffff0000, RZ, 0xc0, !PT ;  /* 0xffff00001e1e7812 */ /* 0x000fe200078ec0ff */
[C---:B------:R-:W-:Y:S01]  /*aa90*/  IMAD.U32 R28, R50.reuse, 0x10000, RZ ;  /* 0x00010000321c7824 */ /* 0x040fe200078e00ff */
[----:B------:R-:W-:Y:S01]  /*aaa0*/  LOP3.LUT R13, R50, 0xffff0000, RZ, 0xc0, !PT ;  /* 0xffff0000320d7812 */ /* 0x000fe200078ec0ff */
[C---:B------:R-:W-:Y:S01]  /*aab0*/  FFMA.FTZ R49, R12.reuse, R45, -R49 ;  /* 0x0000002d0c317223 */ /* 0x040fe20000010831 */
[----:B------:R-:W-:Y:S01]  /*aac0*/  LOP3.LUT R37, R37, 0xffff0000, RZ, 0xc0, !PT ;  /* 0xffff000025257812 */ /* 0x000fe200078ec0ff */
[C---:B------:R-:W-:Y:S01]  /*aad0*/  FFMA.FTZ R31, R15.reuse, R62, -R56 ;  /* 0x0000003e0f1f7223 */ /* 0x040fe20000010838 */
[----:B------:R-:W-:Y:S01]  /*aae0*/  FFMA.FTZ R12, R12, R41, R53 ;  /* 0x000000290c0c7223 */ /* 0x000fe20000010035 */
[----:B------:R-:W-:Y:S01]  /*aaf0*/  LOP3.LUT R14, R14, 0xffff0000, RZ, 0xc0, !PT ;  /* 0xffff00000e0e7812 */ /* 0x000fe200078ec0ff */
[----:B------:R-:W-:Y:S01]  /*ab00*/  FFMA.FTZ R15, R15, R70, R54 ;  /* 0x000000460f0f7223 */ /* 0x000fe20000010036 */
[C---:B------:R-:W-:Y:S01]  /*ab10*/  FMUL.FTZ R41, R47.reuse, R28 ;  /* 0x0000001c2f297220 */ /* 0x040fe20000410000 */
[C---:B------:R-:W-:Y:S01]  /*ab20*/  FMUL.FTZ R45, R30.reuse, R13 ;  /* 0x0000000d1e2d7220 */ /* 0x040fe20000410000 */
[----:B------:R-:W-:Y:S01]  /*ab30*/  FMUL.FTZ R47, R47, R38 ;  /* 0x000000262f2f7220 */ /* 0x000fe20000410000 */
[----:B------:R-:W-:Y:S01]  /*ab40*/  FMUL.FTZ R30, R30, R37 ;  /* 0x000000251e1e7220 */ /* 0x000fe20000410000 */
[----:B------:R-:W-:Y:S01]  /*ab50*/  F2FP.BF16.F32.PACK_AB R46, R15, R46 ;  /* 0x0000002e0f2e723e */ /* 0x000fe200000010ff */
[C---:B------:R-:W-:Y:S01]  /*ab60*/  FFMA.FTZ R38, R44.reuse, R38, -R41 ;  /* 0x000000262c267223 */ /* 0x040fe20000010829 */
[----:B------:R-:W-:Y:S01]  /*ab70*/  FFMA.FTZ R28, R44, R28, R47 ;  /* 0x0000001c2c1c7223 */ /* 0x000fe2000001002f */
[----:B------:R-:W-:Y:S01]  /*ab80*/  FFMA.FTZ R13, R14, R13, R30 ;  /* 0x0000000d0e0d7223 */ /* 0x000fe2000001001e */
[----:B------:R-:W-:Y:S01]  /*ab90*/  F2FP.BF16.F32.PACK_AB R15, R12, R29 ;  /* 0x0000001d0c0f723e */ /* 0x000fe200000010ff */
[----:B------:R-:W-:Y:S01]  /*aba0*/  FFMA.FTZ R45, R14, R37, -R45 ;  /* 0x000000250e2d7223 */ /* 0x000fe2000001082d */
[----:B------:R-:W-:-:S02]  /*abb0*/  F2FP.BF16.F32.PACK_AB R31, R31, R48 ;  /* 0x000000301f1f723e */ /* 0x000fc400000010ff */
[----:B------:R-:W-:Y:S02]  /*abc0*/  F2FP.BF16.F32.PACK_AB R39, R51, R39 ;  /* 0x000000273327723e */ /* 0x000fe400000010ff */
[----:B------:R-:W-:Y:S02]  /*abd0*/  F2FP.BF16.F32.PACK_AB R42, R43, R42 ;  /* 0x0000002a2b2a723e */ /* 0x000fe400000010ff */
[----:B------:R-:W-:Y:S02]  /*abe0*/  F2FP.BF16.F32.PACK_AB R36, R49, R36 ;  /* 0x000000243124723e */ /* 0x000fe400000010ff */
[----:B------:R-:W-:Y:S01]  /*abf0*/  F2FP.BF16.F32.PACK_AB R30, R13, R28 ;  /* 0x0000001c0d1e723e */ /* 0x000fe200000010ff */
[----:B------:R-:W-:Y:S01]  /*ac00*/  IMAD.MOV.U32 R28, RZ, RZ, R15 ;  /* 0x000000ffff1c7224 */ /* 0x000fe200078e000f */
[----:B------:R-:W-:Y:S01]  /*ac10*/  F2FP.BF16.F32.PACK_AB R14, R45, R38 ;  /* 0x000000262d0e723e */ /* 0x000fe200000010ff */
[----:B------:R-:W-:Y:S02]  /*ac20*/  IMAD.MOV.U32 R15, RZ, RZ, R31 ;  /* 0x000000ffff0f7224 */ /* 0x000fe400078e001f */
[----:B------:R-:W-:-:S02]  /*ac30*/  IMAD.MOV.U32 R12, RZ, RZ, R36 ;  /* 0x000000ffff0c7224 */ /* 0x000fc400078e0024 */
[----:B------:R-:W-:Y:S02]  /*ac40*/  IMAD.MOV.U32 R13, RZ, RZ, R39 ;  /* 0x000000ffff0d7224 */ /* 0x000fe400078e0027 */
[----:B------:R-:W-:Y:S02]  /*ac50*/  IMAD.MOV.U32 R29, RZ, RZ, R42 ;  /* 0x000000ffff1d7224 */ /* 0x000fe400078e002a */
[----:B------:R-:W-:-:S07]  /*ac60*/  IMAD.MOV.U32 R31, RZ, RZ, R46 ;  /* 0x000000ffff1f7224 */ /* 0x000fce00078e002e */
.L_x_540:
[----:B------:R-:W-:Y:S05]  /*ac70*/  BSYNC B1 ;  /* 0x0000000000017941 */ /* 0x000fea0003800000 */
.L_x_539:
[----:B------:R-:W-:Y:S01]  /*ac80*/  ISETP.GE.AND P3, PT, R11, R128, PT ;  /* 0x000000800b00720c */ /* 0x000fe20003f66270 */
[----:B------:R-:W-:Y:S02]  /*ac90*/  ULDC.64 UR4, c[0x0][0x208] ;  /* 0x0000820000047ab9 */ /* 0x000fe40000000a00 */
[----:B0-----:R0:W-:Y:S10]  /*aca0*/  ST.E.128 desc[UR4][R34.64], R12 ;  /* 0x0000000c22007985 */ /* 0x0011f4000c101d04 */
[----:B------:R-:W-:Y:S05]  /*acb0*/  @P3 BRA `(.L_x_492) ;  /* 0x0000000400f03947 */ /* 0x000fea0003800000 */
[----:B------:R-:W-:Y:S01]  /*acc0*/  IMAD.WIDE R32, R11, 0x2, R32 ;  /* 0x000000020b207825 */ /* 0x000fe200078e0220 */
[----:B------:R-:W-:-:S04]  /*acd0*/  ULDC.64 UR4, c[0x0][0x208] ;  /* 0x0000820000047ab9 */ /* 0x000fc80000000a00 */
[----:B-1----:R1:W-:Y:S01]  /*ace0*/  ST.E.128 desc[UR4][R32.64], R28 ;  /* 0x0000001c20007985 */ /* 0x0023e2000c101d04 */
[----:B------:R-:W-:Y:S05]  /*acf0*/  BRA `(.L_x_492) ;  /* 0x0000000400e07947 */ /* 0x000fea0003800000 */
.L_x_446:
[----:B------:R-:W-:-:S04]  /*ad00*/  ULOP3.LUT UR4, UR60, 0x1, URZ, 0xfc, !UPT ;  /* 0x000000013c047892 */ /* 0x000fc8000f8efc3f */
[----:B------:R-:W-:-:S06]  /*ad10*/  UISETP.NE.AND UP0, UPT, UR4, 0x3, UPT ;  /* 0x000000030400788c */ /* 0x000fcc000bf05270 */
[----:B------:R-:W-:-:S13]  /*ad20*/  PLOP3.LUT P0, PT, PT, PT, UP0, 0x80, 0x0 ;  /* 0x000000000000781c */ /* 0x000fda0003f0f008 */
[----:B------:R-:W-:Y:S05]  /*ad30*/  @!P0 BRA `(.L_x_541) ;  /* 0x0000000000048947 */ /* 0x000fea0003800000 */
[----:B------:R-:W-:Y:S01]  /*ad40*/  BPT.TRAP 0x1 ;  /* 0x000000040000795c */ /* 0x000fe20000300000 */
.L_x_541:
[----:B------:R-:W-:Y:S01]  /*ad50*/  IMAD R86, R213, 0x8, R23 ;  /* 0x00000008d5567824 */ /* 0x000fe200078e0217 */
[----:B------:R-:W-:Y:S01]  /*ad60*/  SHF.L.U32 R87, R225, 0x1f, RZ ;  /* 0x0000001fe1577819 */ /* 0x000fe200000006ff */
[----:B------:R-:W-:Y:S01]  /*ad70*/  BSSY B1, `(.L_x_542) ;  /* 0x0000004000017945 */ /* 0x000fe20003800000 */
[----:B------:R-:W-:Y:S02]  /*ad80*/  SHF.R.S32.HI R79, RZ, 0x1f, R77 ;  /* 0x0000001fff4f7819 */ /* 0x000fe4000001144d */
[----:B------:R-:W0:Y:S02]  /*ad90*/  SYNCS.PHASECHK.TRANS64.TRYWAIT P3, [R86+URZ+0x38890], R87 ;  /* 0x03889057560075a7 */ /* 0x000e24000806017f */
[----:B0-----:R-:W-:Y:S05]  /*ada0*/  @!P3 BRA `(.L_x_543) ;  /* 0x0000020c0090b947 */ /* 0x001fea0003800000 */
.L_x_836:
[----:B------:R-:W-:Y:S05]  /*adb0*/  BSYNC B1 ;  /* 0x0000000000017941 */ /* 0x000fea0003800000 */
.L_x_542:
[----:B------:R-:W-:Y:S01]  /*adc0*/  ULDC.64 UR4, c[0x0][0x300] ;  /* 0x0000c00000047ab9 */ /* 0x000fe20000000a00 */
[----:B-----5:R-:W-:Y:S01]  /*add0*/  SHF.R.S32.HI R84, RZ, 0x1f, R76 ;  /* 0x0000001fff547819 */ /* 0x020fe2000001144c */
[----:B------:R-:W-:Y:S01]  /*ade0*/  IMAD R14, R79, UR4, RZ ;  /* 0x000000044f0e7c24 */ /* 0x000fe2000f8e02ff */
[----:B------:R-:W-:Y:S01]  /*adf0*/  ULDC.64 UR6, c[0x0][0x2e8] ;  /* 0x0000ba0000067ab9 */ /* 0x000fe20000000a00 */
[----:B------:R-:W-:-:S04]  /*ae00*/  IMAD.WIDE.U32 R12, R77, UR4, RZ ;  /* 0x000000044d0c7c25 */ /* 0x000fc8000f8e00ff */
[----:B------:R-:W-:Y:S01]  /*ae10*/  IMAD R11, R77, UR5, R14 ;  /* 0x000000054d0b7c24 */ /* 0x000fe2000f8e020e */
[----:B------:R-:W-:Y:S01]  /*ae20*/  ULDC.64 UR4, c[0x0][0x310] ;  /* 0x0000c40000047ab9 */ /* 0x000fe20000000a00 */
[----:B------:R-:W-:Y:S02]  /*ae30*/  IMAD R85, R2, -0x50, R24 ;  /* 0xffffffb002557824 */ /* 0x000fe400078e0218 */
[----:B------:R-:W-:Y:S02]  /*ae40*/  IMAD R15, R84, UR4, RZ ;  /* 0x00000004540f7c24 */ /* 0x000fe4000f8e02ff */
[----:B------:R-:W-:Y:S01]  /*ae50*/  IMAD.IADD R13, R13, 0x1, R11 ;  /* 0x000000010d0d7824 */ /* 0x000fe200078e020b */
[----:B------:R-:W-:Y:S01]  /*ae60*/  VIMNMX R85, R85, 0x50, PT ;  /* 0x0000005055557848 */ /* 0x000fe20003fe0100 */
[C---:B------:R-:W-:Y:S02]  /*ae70*/  IMAD R15, R76.reuse, UR5, R15 ;  /* 0x000000054c0f7c24 */ /* 0x040fe4000f8e020f */
[----:B------:R-:W-:Y:S01]  /*ae80*/  IMAD.WIDE.U32 R12, R76, UR4, R12 ;  /* 0x000000044c0c7c25 */ /* 0x000fe2000f8e000c */
[----:B------:R-:W-:-:S03]  /*ae90*/  ULDC.64 UR4, c[0x0][0x308] ;  /* 0x0000c20000047ab9 */ /* 0x000fc60000000a00 */
[----:B------:R-:W-:Y:S02]  /*aea0*/  IMAD.IADD R13, R13, 0x1, R15 ;  /* 0x000000010d0d7824 */ /* 0x000fe400078e020f */
[----:B------:R-:W-:Y:S02]  /*aeb0*/  IMAD.IADD R32, R85, 0x1, -R224 ;  /* 0x0000000155207824 */ /* 0x000fe400078e0ae0 */
[----:B------:R-:W-:Y:S01]  /*aec0*/  IMAD.WIDE.U32 R12, R223, UR4, R12 ;  /* 0x00000004df0c7c25 */ /* 0x000fe2000f8e000c */
[----:B------:R-:W-:-:S03]  /*aed0*/  UMOV UR4, 0xffffffff ;  /* 0xffffffff00047882 */ /* 0x000fc60000000000 */
[----:B------:R-:W-:Y:S01]  /*aee0*/  IMAD R31, R223, UR5, R13 ;  /* 0x00000005df1f7c24 */ /* 0x000fe2000f8e020d */
[----:B------:R-:W-:-:S04]  /*aef0*/  LEA R30, P3, R12, UR6, 0x1 ;  /* 0x000000060c1e7c11 */ /* 0x000fc8000f8608ff */
[----:B------:R-:W-:Y:S02]  /*af00*/  LEA.HI.X R31, R12, UR7, R31, 0x1, P3 ;  /* 0x000000070c1f7c11 */ /* 0x000fe400098f0c1f */
[----:B------:R-:W-:Y:S01]  /*af10*/  ISETP.GE.AND P3, PT, R32, 0x1, PT ;  /* 0x000000012000780c */ /* 0x000fe20003f66270 */
[----:B------:R-:W-:-:S12]  /*af20*/  BRA.DIV UR4, `(.L_x_544) ;  /* 0x0000020e04447947 */ /* 0x000fd8000b800000 */
[----:B------:R1:W2:Y:S04]  /*af30*/  SHFL.IDX PT, R33, R31, RZ, 0x181f ;  /* 0x00181fff1f217589 */ /* 0x0002a800000e0000 */
[----:B------:R1:W3:Y:S02]  /*af40*/  SHFL.IDX PT, R35, R30, RZ, 0x181f ;  /* 0x00181fff1e237589 */ /* 0x0002e400000e0000 */
.L_x_840:
[----:B------:R-:W-:Y:S04]  /*af50*/  BSSY B1, `(.L_x_545) ;  /* 0x0000018000017945 */ /* 0x000fe80003800000 */
[----:B------:R-:W-:Y:S05]  /*af60*/  @!P3 BRA `(.L_x_546) ;  /* 0x000000000058b947 */ /* 0x000fea0003800000 */
[----:B------:R-:W-:Y:S01]  /*af70*/  ULDC UR4, c[0x0][0x2f4] ;  /* 0x0000bd0000047ab9 */ /* 0x000fe20000000800 */
[----:B------:R-:W-:Y:S01]  /*af80*/  ULDC.64 UR6, c[0x0][0x208] ;  /* 0x0000820000067ab9 */ /* 0x000fe20000000a00 */
[----:B------:R-:W-:-:S13]  /*af90*/  ISETP.GE.AND P4, PT, R16, UR4, PT ;  /* 0x0000000410007c0c */ /* 0x000fda000bf86270 */
[----:B------:R-:W4:Y:S01]  /*afa0*/  @!P4 LDS.128 R12, [R78+0x24400] ;  /* 0x024400004e0cc984 */ /* 0x000f220000000c00 */
[----:B---3--:R-:W-:-:S04]  /*afb0*/  @!P4 LEA R28, P3, R16, R35, 0x1 ;  /* 0x00000023101cc211 */ /* 0x008fc800078608ff */
[----:B--2---:R-:W-:Y:S02]  /*afc0*/  @!P4 LEA.HI.X R29, R16, R33, R17, 0x1, P3 ;  /* 0x00000021101dc211 */ /* 0x004fe400018f0c11 */
[----:B------:R-:W-:-:S03]  /*afd0*/  ISETP.GE.AND P3, PT, R214, UR4, PT ;  /* 0x00000004d6007c0c */ /* 0x000fc6000bf66270 */
[----:B----4-:R2:W-:Y:S10]  /*afe0*/  @!P4 ST.E.128 desc[UR6][R28.64], R12 ;  /* 0x0000000c1c00c985 */ /* 0x0105f4000c101d06 */
[----:B------:R-:W3:Y:S01]  /*aff0*/  @!P3 LDS.128 R12, [R78+0x26c00] ;  /* 0x026c00004e0cb984 */ /* 0x000ee20000000c00 */
[----:B--2---:R-:W-:-:S04]  /*b000*/  @!P3 LEA R28, P4, R212, R35, 0x1 ;  /* 0x00000023d41cb211 */ /* 0x004fc800078808ff */
[----:B------:R-:W-:Y:S02]  /*b010*/  @!P3 LEA.HI.X R29, R212, R33, R215, 0x1, P4 ;  /* 0x00000021d41db211 */ /* 0x000fe400020f0cd7 */
[----:B------:R-:W-:-:S03]  /*b020*/  ISETP.GE.AND P4, PT, R19, UR4, PT ;  /* 0x0000000413007c0c */ /* 0x000fc6000bf86270 */
[----:B---3--:R2:W-:Y:S10]  /*b030*/  @!P3 ST.E.128 desc[UR6][R28.64], R12 ;  /* 0x0000000c1c00b985 */ /* 0x0085f4000c101d06 */
[----:B------:R-:W3:Y:S01]  /*b040*/  @!P4 LDS.128 R12, [R78+0x29400] ;  /* 0x029400004e0cc984 */ /* 0x000ee20000000c00 */
[----:B--2---:R-:W-:-:S04]  /*b050*/  @!P4 LEA R28, P3, R19, R35, 0x1 ;  /* 0x00000023131cc211 */ /* 0x004fc800078608ff */
[----:B------:R-:W-:Y:S02]  /*b060*/  @!P4 LEA.HI.X R29, R19, R33, R219, 0x1, P3 ;  /* 0x00000021131dc211 */ /* 0x000fe400018f0cdb */
[----:B------:R-:W-:-:S03]  /*b070*/  ISETP.GE.AND P3, PT, R22, UR4, PT ;  /* 0x0000000416007c0c */ /* 0x000fc6000bf66270 */
[----:B---3--:R2:W-:Y:S10]  /*b080*/  @!P4 ST.E.128 desc[UR6][R28.64], R12 ;  /* 0x0000000c1c00c985 */ /* 0x0085f4000c101d06 */
[----:B------:R-:W3:Y:S01]  /*b090*/  @!P3 LDS.128 R12, [R78+0x2bc00] ;  /* 0x02bc00004e0cb984 */ /* 0x000ee20000000c00 */
[----:B--2---:R-:W-:-:S04]  /*b0a0*/  @!P3 LEA R28, P4, R22, R35, 0x1 ;  /* 0x00000023161cb211 */ /* 0x004fc800078808ff */
[----:B------:R-:W-:-:S05]  /*b0b0*/  @!P3 LEA.HI.X R29, R22, R33, R218, 0x1, P4 ;  /* 0x00000021161db211 */ /* 0x000fca00020f0cda */
[----:B---3--:R4:W-:Y:S04]  /*b0c0*/  @!P3 ST.E.128 desc[UR6][R28.64], R12 ;  /* 0x0000000c1c00b985 */ /* 0x0089e8000c101d06 */
.L_x_546:
[----:B------:R-:W-:Y:S05]  /*b0d0*/  BSYNC B1 ;  /* 0x0000000000017941 */ /* 0x000fea0003800000 */
.L_x_545:
[----:B------:R-:W-:-:S03]  /*b0e0*/  UMOV UR4, 0xffffffff ;  /* 0xffffffff00047882 */ /* 0x000fc60000000000 */
[----:B------:R-:W-:Y:S05]  /*b0f0*/  BRA.DIV UR4, `(.L_x_547) ;  /* 0x0000020e041c7947 */ /* 0x000fea000b800000 */
[----:B--2---:R2:W0:Y:S04]  /*b100*/  SHFL.IDX PT, R33, R31, 0x1, 0x181f ;  /* 0x00381f001f217f89 */ /* 0x00442800000e0000 */
[----:B---3--:R2:W3:Y:S02]  /*b110*/  SHFL.IDX PT, R35, R30, 0x1, 0x181f ;  /* 0x00381f001e237f89 */ /* 0x0084e400000e0000 */
.L_x_844:
[----:B------:R-:W-:Y:S01]  /*b120*/  ISETP.GE.AND P3, PT, R32, 0x21, PT ;  /* 0x000000212000780c */ /* 0x000fe20003f66270 */
[----:B------:R-:W-:-:S12]  /*b130*/  BSSY B1, `(.L_x_548) ;  /* 0x0000018000017945 */ /* 0x000fd80003800000 */
[----:B------:R-:W-:Y:S05]  /*b140*/  @!P3 BRA `(.L_x_549) ;  /* 0x000000000058b947 */ /* 0x000fea0003800000 */
[----:B------:R-:W-:Y:S01]  /*b150*/  ULDC UR4, c[0x0][0x2f4] ;  /* 0x0000bd0000047ab9 */ /* 0x000fe20000000800 */
[----:B------:R-:W-:Y:S01]  /*b160*/  ULDC.64 UR6, c[0x0][0x208] ;  /* 0x0000820000067ab9 */ /* 0x000fe20000000a00 */
[----:B------:R-:W-:-:S13]  /*b170*/  ISETP.GE.AND P4, PT, R16, UR4, PT ;  /* 0x0000000410007c0c */ /* 0x000fda000bf86270 */
[----:B----4-:R-:W4:Y:S01]  /*b180*/  @!P4 LDS.128 R12, [R78+0x25400] ;  /* 0x025400004e0cc984 */ /* 0x010f220000000c00 */
[----:B---3--:R-:W-:-:S04]  /*b190*/  @!P4 LEA R28, P3, R16, R35, 0x1 ;  /* 0x00000023101cc211 */ /* 0x008fc800078608ff */
[----:B0-----:R-:W-:Y:S02]  /*b1a0*/  @!P4 LEA.HI.X R29, R16, R33, R17, 0x1, P3 ;  /* 0x00000021101dc211 */ /* 0x001fe400018f0c11 */
[----:B------:R-:W-:-:S03]  /*b1b0*/  ISETP.GE.AND P3, PT, R214, UR4, PT ;  /* 0x00000004d6007c0c */ /* 0x000fc6000bf66270 */
[----:B----4-:R0:W-:Y:S10]  /*b1c0*/  @!P4 ST.E.128 desc[UR6][R28.64], R12 ;  /* 0x0000000c1c00c985 */ /* 0x0101f4000c101d06 */
[----:B------:R-:W3:Y:S01]  /*b1d0*/  @!P3 LDS.128 R12, [R78+0x27c00] ;  /* 0x027c00004e0cb984 */ /* 0x000ee20000000c00 */
[----:B0-----:R-:W-:-:S04]  /*b1e0*/  @!P3 LEA R28, P4, R212, R35, 0x1 ;  /* 0x00000023d41cb211 */ /* 0x001fc800078808ff */
[----:B------:R-:W-:Y:S02]  /*b1f0*/  @!P3 LEA.HI.X R29, R212, R33, R215, 0x1, P4 ;  /* 0x00000021d41db211 */ /* 0x000fe400020f0cd7 */
[----:B------:R-:W-:-:S03]  /*b200*/  ISETP.GE.AND P4, PT, R19, UR4, PT ;  /* 0x0000000413007c0c */ /* 0x000fc6000bf86270 */
[----:B---3--:R0:W-:Y:S10]  /*b210*/  @!P3 ST.E.128 desc[UR6][R28.64], R12 ;  /* 0x0000000c1c00b985 */ /* 0x0081f4000c101d06 */
[----:B------:R-:W3:Y:S01]  /*b220*/  @!P4 LDS.128 R12, [R78+0x2a400] ;  /* 0x02a400004e0cc984 */ /* 0x000ee20000000c00 */
[----:B0-----:R-:W-:-:S04]  /*b230*/  @!P4 LEA R28, P3, R19, R35, 0x1 ;  /* 0x00000023131cc211 */ /* 0x001fc800078608ff */
[----:B------:R-:W-:Y:S02]  /*b240*/  @!P4 LEA.HI.X R29, R19, R33, R219, 0x1, P3 ;  /* 0x00000021131dc211 */ /* 0x000fe400018f0cdb */
[----:B------:R-:W-:-:S03]  /*b250*/  ISETP.GE.AND P3, PT, R22, UR4, PT ;  /* 0x0000000416007c0c */ /* 0x000fc6000bf66270 */
[----:B---3--:R0:W-:Y:S10]  /*b260*/  @!P4 ST.E.128 desc[UR6][R28.64], R12 ;  /* 0x0000000c1c00c985 */ /* 0x0081f4000c101d06 */
[----:B------:R-:W3:Y:S01]  /*b270*/  @!P3 LDS.128 R12, [R78+0x2cc00] ;  /* 0x02cc00004e0cb984 */ /* 0x000ee20000000c00 */
[----:B0-----:R-:W-:-:S04]  /*b280*/  @!P3 LEA R28, P4, R22, R35, 0x1 ;  /* 0x00000023161cb211 */ /* 0x001fc800078808ff */
[----:B------:R-:W-:-:S05]  /*b290*/  @!P3 LEA.HI.X R29, R22, R33, R218, 0x1, P4 ;  /* 0x00000021161db211 */ /* 0x000fca00020f0cda */
[----:B---3--:R0:W-:Y:S04]  /*b2a0*/  @!P3 ST.E.128 desc[UR6][R28.64], R12 ;  /* 0x0000000c1c00b985 */ /* 0x0081e8000c101d06 */
.L_x_549:
[----:B------:R-:W-:Y:S05]  /*b2b0*/  BSYNC B1 ;  /* 0x0000000000017941 */ /* 0x000fea0003800000 */
.L_x_548:
[----:B------:R-:W-:-:S03]  /*b2c0*/  UMOV UR4, 0xffffffff ;  /* 0xffffffff00047882 */ /* 0x000fc60000000000 */
[----:B------:R-:W-:Y:S05]  /*b2d0*/  BRA.DIV UR4, `(.L_x_550) ;  /* 0x0000020a04f07947 */ /* 0x000fea000b800000 */
[----:B-12---:R-:W1:Y:S04]  /*b2e0*/  SHFL.IDX PT, R31, R31, 0x2, 0x181f ;  /* 0x00581f001f1f7f89 */ /* 0x006e6800000e0000 */
[----:B0-----:R0:W2:Y:S02]  /*b2f0*/  SHFL.IDX PT, R33, R30, 0x2, 0x181f ;  /* 0x00581f001e217f89 */ /* 0x0010a400000e0000 */
.L_x_848:
[----:B------:R-:W-:-:S13]  /*b300*/  ISETP.GE.AND P3, PT, R32, 0x41, PT ;  /* 0x000000412000780c */ /* 0x000fda0003f66270 */
[----:B------:R-:W-:Y:S05]  /*b310*/  @!P3 BRA `(.L_x_492) ;  /* 0x000000000058b947 */ /* 0x000fea0003800000 */
[----:B------:R-:W-:Y:S01]  /*b320*/  ULDC UR4, c[0x0][0x2f4] ;  /* 0x0000bd0000047ab9 */ /* 0x000fe20000000800 */
[----:B------:R-:W-:Y:S01]  /*b330*/  ULDC.64 UR6, c[0x0][0x208] ;  /* 0x0000820000067ab9 */ /* 0x000fe20000000a00 */
[----:B------:R-:W-:-:S13]  /*b340*/  ISETP.GE.AND P4, PT, R16, UR4, PT ;  /* 0x0000000410007c0c */ /* 0x000fda000bf86270 */
[----:B----4-:R-:W4:Y:S01]  /*b350*/  @!P4 LDS.128 R12, [R78+0x26400] ;  /* 0x026400004e0cc984 */ /* 0x010f220000000c00 */
[----:B--2---:R-:W-:-:S04]  /*b360*/  @!P4 LEA R28, P3, R16, R33, 0x1 ;  /* 0x00000021101cc211 */ /* 0x004fc800078608ff */
[----:B-1----:R-:W-:Y:S02]  /*b370*/  @!P4 LEA.HI.X R29, R16, R31, R17, 0x1, P3 ;  /* 0x0000001f101dc211 */ /* 0x002fe400018f0c11 */
[----:B------:R-:W-:-:S03]  /*b380*/  ISETP.GE.AND P3, PT, R214, UR4, PT ;  /* 0x00000004d6007c0c */ /* 0x000fc6000bf66270 */
[----:B----4-:R1:W-:Y:S10]  /*b390*/  @!P4 ST.E.128 desc[UR6][R28.64], R12 ;  /* 0x0000000c1c00c985 */ /* 0x0103f4000c101d06 */
[----:B------:R-:W2:Y:S01]  /*b3a0*/  @!P3 LDS.128 R12, [R78+0x28c00] ;  /* 0x028c00004e0cb984 */ /* 0x000ea20000000c00 */
[----:B-1----:R-:W-:-:S04]  /*b3b0*/  @!P3 LEA R28, P4, R212, R33, 0x1 ;  /* 0x00000021d41cb211 */ /* 0x002fc800078808ff */
[----:B------:R-:W-:Y:S02]  /*b3c0*/  @!P3 LEA.HI.X R29, R212, R31, R215, 0x1, P4 ;  /* 0x0000001fd41db211 */ /* 0x000fe400020f0cd7 */
[----:B------:R-:W-:-:S03]  /*b3d0*/  ISETP.GE.AND P4, PT, R19, UR4, PT ;  /* 0x0000000413007c0c */ /* 0x000fc6000bf86270 */
[----:B--2---:R1:W-:Y:S10]  /*b3e0*/  @!P3 ST.E.128 desc[UR6][R28.64], R12 ;  /* 0x0000000c1c00b985 */ /* 0x0043f4000c101d06 */
[----:B------:R-:W2:Y:S01]  /*b3f0*/  @!P4 LDS.128 R12, [R78+0x2b400] ;  /* 0x02b400004e0cc984 */ /* 0x000ea20000000c00 */
[----:B-1----:R-:W-:-:S04]  /*b400*/  @!P4 LEA R28, P3, R19, R33, 0x1 ;  /* 0x00000021131cc211 */ /* 0x002fc800078608ff */
[----:B------:R-:W-:Y:S02]  /*b410*/  @!P4 LEA.HI.X R29, R19, R31, R219, 0x1, P3 ;  /* 0x0000001f131dc211 */ /* 0x000fe400018f0cdb */
[----:B------:R-:W-:-:S03]  /*b420*/  ISETP.GE.AND P3, PT, R22, UR4, PT ;  /* 0x0000000416007c0c */ /* 0x000fc6000bf66270 */
[----:B--2---:R1:W-:Y:S10]  /*b430*/  @!P4 ST.E.128 desc[UR6][R28.64], R12 ;  /* 0x0000000c1c00c985 */ /* 0x0043f4000c101d06 */
[----:B------:R-:W2:Y:S01]  /*b440*/  @!P3 LDS.128 R12, [R78+0x2dc00] ;  /* 0x02dc00004e0cb984 */ /* 0x000ea20000000c00 */
[----:B-1----:R-:W-:-:S04]  /*b450*/  @!P3 LEA R28, P4, R22, R33, 0x1 ;  /* 0x00000021161cb211 */ /* 0x002fc800078808ff */
[----:B------:R-:W-:-:S05]  /*b460*/  @!P3 LEA.HI.X R29, R22, R31, R218, 0x1, P4 ;  /* 0x0000001f161db211 */ /* 0x000fca00020f0cda */
[----:B--2---:R1:W-:Y:S04]  /*b470*/  @!P3 ST.E.128 desc[UR6][R28.64], R12 ;  /* 0x0000000c1c00b985 */ /* 0x0043e8000c101d06 */
.L_x_492:
[----:B------:R-:W-:Y:S05]  /*b480*/  BSYNC B0 ;  /* 0x0000000000007941 */ /* 0x000fea0003800000 */
.L_x_445:
[----:B---3--:R-:W3:Y:S01]  /*b490*/  S2R R11, SR_TID.X ;  /* 0x00000000000b7919 */ /* 0x008ee20000002100 */
[----:B------:R-:W-:Y:S01]  /*b4a0*/  @!PT LDS RZ, [RZ] ;  /* 0x00000000fffff984 */ /* 0x000fe20000000800 */
[----:B------:R-:W-:Y:S01]  /*b4b0*/  @!PT LDS RZ, [RZ] ;  /* 0x00000000fffff984 */ /* 0x000fe20000000800 */
[----:B------:R-:W-:Y:S01]  /*b4c0*/  @!PT LDS RZ, [RZ] ;  /* 0x00000000fffff984 */ /* 0x000fe20000000800 */
[----:B------:R-:W-:Y:S01]  /*b4d0*/  @!PT LDS RZ, [RZ] ;  /* 0x00000000fffff984 */ /* 0x000fe20000000800 */
[----:B------:R5:W-:Y:S06]  /*b4e0*/  MEMBAR.ALL.CTA ;  /* 0x0000000000007992 */ /* 0x000bec0000008000 */
[----:B-----5:R-:W5:Y:S01]  /*b4f0*/  FENCE.VIEW.ASYNC.S ;  /* 0x00000000000073c6 */ /* 0x020f620000000000 */
[----:B------:R-:W-:Y:S05]  /*b500*/  WARPSYNC.ALL ;  /* 0x0000000000007948 */ /* 0x000fea0003800000 */
[----:B------:R-:W-:Y:S01]  /*b510*/  BSSY B0, `(.L_x_551) ;  /* 0x0000009000007945 */ /* 0x000fe20003800000 */
[----:B---3--:R-:W-:Y:S01]  /*b520*/  LOP3.LUT R11, R11, 0x7f, RZ, 0xc0, !PT ;  /* 0x0000007f0b0b7812 */ /* 0x008fe200078ec0ff */
[----:B-----5:R3:W-:Y:S03]  /*b530*/  BAR.SYNC.DEFER_BLOCKING R156, 0x80 ;  /* 0x0002009c0000751d */ /* 0x0207e60000010000 */
[----:B------:R-:W-:-:S13]  /*b540*/  ISETP.NE.AND P3, PT, R11, RZ, PT ;  /* 0x000000ff0b00720c */ /* 0x000fda0003f65270 */
[----:B------:R-:W-:-:S04]  /*b550*/  @!P3 IADD3 R11, R86, 0x388a0, RZ ;  /* 0x000388a0560bb810 */ /* 0x000fc80007ffe0ff */
[----:B------:R-:W-:-:S04]  /*b560*/  @!P3 PRMT R11, RZ, 0x654, R11 ;  /* 0x00000654ff0bb816 */ /* 0x000fc8000000000b */
[----:B------:R3:W-:Y:S01]  /*b570*/  @!P3 SYNCS.ARRIVE.TRANS64.RED.A1T0 RZ, [R11+URZ], RZ ;  /* 0x000000ff0bffb9a7 */ /* 0x0007e2000810043f */
[----:B------:R-:W-:Y:S05]  /*b580*/  @!P0 BRA `(.L_x_552) ;  /* 0x0000000000048947 */ /* 0x000fea0003800000 */
[----:B------:R-:W-:Y:S01]  /*b590*/  BPT.TRAP 0x1 ;  /* 0x000000040000795c */ /* 0x000fe20000300000 */
.L_x_552:
[----:B------:R-:W-:Y:S05]  /*b5a0*/  BSYNC B0 ;  /* 0x0000000000007941 */ /* 0x000fea0003800000 */
.L_x_551:
[----:B------:R-:W5:Y:S01]  /*b5b0*/  SYNCS.PHASECHK.TRANS64.TRYWAIT P0, [R86+URZ+0x388b0], R87 ;  /* 0x0388b057560075a7 */ /* 0x000f62000800017f */
[----:B------:R-:W-:Y:S01]  /*b5c0*/  ULDC UR61, c[0x0][0x2f4] ;  /* 0x0000bd00003d7ab9 */ /* 0x000fe20000000800 */
[----:B------:R-:W-:Y:S04]  /*b5d0*/  BSSY B0, `(.L_x_553) ;  /* 0x0000002000007945 */ /* 0x000fe80003800000 */
[----:B-----5:R-:W-:Y:S05]  /*b5e0*/  @!P0 BRA `(.L_x_554) ;  /* 0x0000020800788947 */ /* 0x020fea0003800000 */
.L_x_849:
[----:B------:R-:W-:Y:S05]  /*b5f0*/  BSYNC B0 ;  /* 0x0000000000007941 */ /* 0x000fea0003800000 */
.L_x_553:
[----:B------:R-:W-:Y:S01]  /*b600*/  ULDC.64 UR4, c[0x0][0x328] ;  /* 0x0000ca0000047ab9 */ /* 0x000fe20000000a00 */
[----:B------:R-:W-:Y:S01]  /*b610*/  IMAD.IADD R85, R85, 0x1, -R224 ;  /* 0x0000000155557824 */ /* 0x000fe200078e0ae0 */
[----:B------:R-:W-:Y:S01]  /*b620*/  ULDC.64 UR6, c[0x0][0x318] ;  /* 0x0000c60000067ab9 */ /* 0x000fe20000000a00 */
[----:B01--4-:R-:W-:Y:S01]  /*b630*/  IMAD R14, R79, UR4, RZ ;  /* 0x000000044f0e7c24 */ /* 0x013fe2000f8e02ff */
[----:B------:R-:W-:Y:S01]  /*b640*/  BSSY B0, `(.L_x_555) ;  /* 0x0000027000007945 */ /* 0x000fe20003800000 */
[----:B------:R-:W-:Y:S01]  /*b650*/  IMAD.WIDE.U32 R12, R77, UR4, RZ ;  /* 0x000000044d0c7c25 */ /* 0x000fe2000f8e00ff */
[----:B------:R-:W-:-:S03]  /*b660*/  ISETP.GE.AND P0, PT, R85, 0x1, PT ;  /* 0x000000015500780c */ /* 0x000fc60003f06270 */
[----:B------:R-:W-:Y:S01]  /*b670*/  IMAD R77, R77, UR5, R14 ;  /* 0x000000054d4d7c24 */ /* 0x000fe2000f8e020e */
[----:B------:R-:W-:Y:S02]  /*b680*/  ULDC.64 UR4, c[0x0][0x338] ;  /* 0x0000ce0000047ab9 */ /* 0x000fe40000000a00 */
[----:B---3--:R-:W-:Y:S02]  /*b690*/  IMAD R11, R84, UR4, RZ ;  /* 0x00000004540b7c24 */ /* 0x008fe4000f8e02ff */
[----:B------:R-:W-:Y:S02]  /*b6a0*/  IMAD.IADD R13, R13, 0x1, R77 ;  /* 0x000000010d0d7824 */ /* 0x000fe400078e024d */
[C---:B------:R-:W-:Y:S02]  /*b6b0*/  IMAD R11, R76.reuse, UR5, R11 ;  /* 0x000000054c0b7c24 */ /* 0x040fe4000f8e020b */
[----:B------:R-:W-:Y:S01]  /*b6c0*/  IMAD.WIDE.U32 R12, R76, UR4, R12 ;  /* 0x000000044c0c7c25 */ /* 0x000fe2000f8e000c */
[----:B------:R-:W-:-:S03]  /*b6d0*/  ULDC.64 UR4, c[0x0][0x330] ;  /* 0x0000cc0000047ab9 */ /* 0x000fc60000000a00 */
[----:B------:R-:W-:Y:S02]  /*b6e0*/  IMAD.IADD R13, R13, 0x1, R11 ;  /* 0x000000010d0d7824 */ /* 0x000fe400078e020b */
[----:B------:R-:W-:-:S04]  /*b6f0*/  IMAD.WIDE.U32 R12, R223, UR4, R12 ;  /* 0x00000004df0c7c25 */ /* 0x000fc8000f8e000c */
[----:B------:R-:W-:Y:S01]  /*b700*/  IMAD R13, R223, UR5, R13 ;  /* 0x00000005df0d7c24 */ /* 0x000fe2000f8e020d */
[----:B------:R-:W-:-:S04]  /*b710*/  LEA R11, P4, R12, UR6, 0x1 ;  /* 0x000000060c0b7c11 */ /* 0x000fc8000f8808ff */
[----:B------:R-:W-:Y:S01]  /*b720*/  LEA.HI.X R30, R12, UR7, R13, 0x1, P4 ;  /* 0x000000070c1e7c11 */ /* 0x000fe2000a0f0c0d */
[----:B--2---:R0:W1:Y:S04]  /*b730*/  SHFL.IDX PT, R33, R11, RZ, 0x181f ;  /* 0x00181fff0b217589 */ /* 0x00406800000e0000 */
[----:B------:R0:W2:Y:S01]  /*b740*/  SHFL.IDX PT, R31, R30, RZ, 0x181f ;  /* 0x00181fff1e1f7589 */ /* 0x0000a200000e0000 */
[----:B------:R-:W-:Y:S05]  /*b750*/  @!P0 BRA `(.L_x_556) ;  /* 0x0000000000548947 */ /* 0x000fea0003800000 */
[----:B------:R-:W-:Y:S01]  /*b760*/  ISETP.GE.AND P4, PT, R16, UR61, PT ;  /* 0x0000003d10007c0c */ /* 0x000fe2000bf86270 */
[----:B------:R-:W-:-:S12]  /*b770*/  ULDC.64 UR4, c[0x0][0x208] ;  /* 0x0000820000047ab9 */ /* 0x000fd80000000a00 */
[----:B------:R-:W3:Y:S01]  /*b780*/  @!P4 LDS.128 R12, [R78+0x400] ;  /* 0x000400004e0cc984 */ /* 0x000ee20000000c00 */
[----:B-1----:R-:W-:-:S04]  /*b790*/  @!P4 LEA R28, P0, R16, R33, 0x1 ;  /* 0x00000021101cc211 */ /* 0x002fc800078008ff */
[----:B--2---:R-:W-:Y:S02]  /*b7a0*/  @!P4 LEA.HI.X R29, R16, R31, R17, 0x1, P0 ;  /* 0x0000001f101dc211 */ /* 0x004fe400000f0c11 */
[----:B------:R-:W-:-:S03]  /*b7b0*/  ISETP.GE.AND P0, PT, R214, UR61, PT ;  /* 0x0000003dd6007c0c */ /* 0x000fc6000bf06270 */
[----:B---3--:R1:W-:Y:S10]  /*b7c0*/  @!P4 ST.E.128 desc[UR4][R28.64], R12 ;  /* 0x0000000c1c00c985 */ /* 0x0083f4000c101d04 */
        /* <DEDUP_REMOVED lines=14> */
.L_x_556:
[----:B------:R-:W-:Y:S05]  /*b8b0*/  BSYNC B0 ;  /* 0x0000000000007941 */ /* 0x000fea0003800000 */
.L_x_555:
[----:B------:R-:W-:Y:S01]  /*b8c0*/  ISETP.GE.AND P0, PT, R85, 0x21, PT ;  /* 0x000000215500780c */ /* 0x000fe20003f06270 */
[----:B--2---:R2:W4:Y:S01]  /*b8d0*/  SHFL.IDX PT, R31, R30, 0x1, 0x181f ;  /* 0x00381f001e1f7f89 */ /* 0x00452200000e0000 */
[----:B------:R-:W-:Y:S03]  /*b8e0*/  BSSY B0, `(.L_x_557) ;  /* 0x0000018000007945 */ /* 0x000fe60003800000 */
[----:B-1----:R2:W1:Y:S08]  /*b8f0*/  SHFL.IDX PT, R33, R11, 0x1, 0x181f ;  /* 0x00381f000b217f89 */ /* 0x00247000000e0000 */
[----:B--2---:R-:W-:Y:S05]  /*b900*/  @!P0 BRA `(.L_x_558) ;  /* 0x0000000000548947 */ /* 0x004fea0003800000 */
[----:B------:R-:W-:Y:S01]  /*b910*/  ISETP.GE.AND P4, PT, R16, UR61, PT ;  /* 0x0000003d10007c0c */ /* 0x000fe2000bf86270 */
[----:B------:R-:W-:-:S12]  /*b920*/  ULDC.64 UR4, c[0x0][0x208] ;  /* 0x0000820000047ab9 */ /* 0x000fd80000000a00 */
[----:B---3--:R-:W2:Y:S01]  /*b930*/  @!P4 LDS.128 R12, [R78+0x1400] ;  /* 0x001400004e0cc984 */ /* 0x008ea20000000c00 */
[----:B-1----:R-:W-:-:S04]  /*b940*/  @!P4 LEA R28, P0, R16, R33, 0x1 ;  /* 0x00000021101cc211 */ /* 0x002fc800078008ff */
[----:B----4-:R-:W-:Y:S02]  /*b950*/  @!P4 LEA.HI.X R29, R16, R31, R17, 0x1, P0 ;  /* 0x0000001f101dc211 */ /* 0x010fe400000f0c11 */
        /* <DEDUP_REMOVED lines=16> */
.L_x_558:
[----:B------:R-:W-:Y:S05]  /*ba60*/  BSYNC B0 ;  /* 0x0000000000007941 */ /* 0x000fea0003800000 */
.L_x_557:
[----:B------:R-:W-:Y:S01]  /*ba70*/  ISETP.GE.AND P0, PT, R85, 0x41, PT ;  /* 0x000000415500780c */ /* 0x000fe20003f06270 */
[----:B----4-:R4:W1:Y:S01]  /*ba80*/  SHFL.IDX PT, R31, R30, 0x2, 0x181f ;  /* 0x00581f001e1f7f89 */ /* 0x01086200000e0000 */
[----:B------:R-:W-:Y:S03]  /*ba90*/  BSSY B0, `(.L_x_559) ;  /* 0x0000018000007945 */ /* 0x000fe60003800000 */
[----:B0-----:R-:W0:Y:S08]  /*baa0*/  SHFL.IDX PT, R11, R11, 0x2, 0x181f ;  /* 0x00581f000b0b7f89 */ /* 0x001e3000000e0000 */
[----:B----4-:R-:W-:Y:S05]  /*bab0*/  @!P0 BRA `(.L_x_560) ;  /* 0x0000000000548947 */ /* 0x010fea0003800000 */
[----:B------:R-:W-:Y:S01]  /*bac0*/  ISETP.GE.AND P4, PT, R16, UR61, PT ;  /* 0x0000003d10007c0c */ /* 0x000fe2000bf86270 */
[----:B------:R-:W-:-:S12]  /*bad0*/  ULDC.64 UR4, c[0x0][0x208] ;  /* 0x0000820000047ab9 */ /* 0x000fd80000000a00 */
[----:B--23--:R-:W2:Y:S01]  /*bae0*/  @!P4 LDS.128 R12, [R78+0x2400] ;  /* 0x002400004e0cc984 */ /* 0x00cea20000000c00 */
[----:B0-----:R-:W-:-:S04]  /*baf0*/  @!P4 LEA R28, P0, R16, R11, 0x1 ;  /* 0x0000000b101cc211 */ /* 0x001fc800078008ff */
[----:B-1----:R-:W-:Y:S02]  /*bb00*/  @!P4 LEA.HI.X R29, R16, R31, R17, 0x1, P0 ;  /* 0x0000001f101dc211 */ /* 0x002fe400000f0c11 */
[----:B------:R-:W-:-:S03]  /*bb10*/  ISETP.GE.AND P0, PT, R214, UR61, PT ;  /* 0x0000003dd6007c0c */ /* 0x000fc6000bf06270 */
[----:B--2---:R0:W-:Y:S10]  /*bb20*/  @!P4 ST.E.128 desc[UR4][R28.64], R12 ;  /* 0x0000000c1c00c985 */ /* 0x0041f4000c101d04 */
[----:B------:R-:W1:Y:S01]  /*bb30*/  @!P0 LDS.128 R12, [R78+0x4c00] ;  /* 0x004c00004e0c8984 */ /* 0x000e620000000c00 */
[----:B0-----:R-:W-:-:S04]  /*bb40*/  @!P0 LEA R28, P4, R212, R11, 0x1 ;  /* 0x0000000bd41c8211 */ /* 0x001fc800078808ff */
[----:B------:R-:W-:Y:S02]  /*bb50*/  @!P0 LEA.HI.X R29, R212, R31, R215, 0x1, P4 ;  /* 0x0000001fd41d8211 */ /* 0x000fe400020f0cd7 */
[----:B------:R-:W-:-:S03]  /*bb60*/  ISETP.GE.AND P4, PT, R19, UR61, PT ;  /* 0x0000003d13007c0c */ /* 0x000fc6000bf86270 */
[----:B-1----:R0:W-:Y:S10]  /*bb70*/  @!P0 ST.E.128 desc[UR4][R28.64], R12 ;  /* 0x0000000c1c008985 */ /* 0x0021f4000c101d04 */
[----:B------:R-:W1:Y:S01]  /*bb80*/  @!P4 LDS.128 R12, [R78+0x7400] ;  /* 0x007400004e0cc984 */ /* 0x000e620000000c00 */
[----:B0-----:R-:W-:-:S04]  /*bb90*/  @!P4 LEA R28, P0, R19, R11, 0x1 ;  /* 0x0000000b131cc211 */ /* 0x001fc800078008ff */
[----:B------:R-:W-:Y:S02]  /*bba0*/  @!P4 LEA.HI.X R29, R19, R31, R219, 0x1, P0 ;  /* 0x0000001f131dc211 */ /* 0x000fe400000f0cdb */
[----:B------:R-:W-:-:S03]  /*bbb0*/  ISETP.GE.AND P0, PT, R22, UR61, PT ;  /* 0x0000003d16007c0c */ /* 0x000fc6000bf06270 */
[----:B-1----:R0:W-:Y:S10]  /*bbc0*/  @!P4 ST.E.128 desc[UR4][R28.64], R12 ;  /* 0x0000000c1c00c985 */ /* 0x0021f4000c101d04 */
[----:B------:R-:W1:Y:S01]  /*bbd0*/  @!P0 LDS.128 R76, [R78+0x9c00] ;  /* 0x009c00004e4c8984 */ /* 0x000e620000000c00 */
[----:B0-----:R-:W-:-:S04]  /*bbe0*/  @!P0 LEA R12, P4, R22, R11, 0x1 ;  /* 0x0000000b160c8211 */ /* 0x001fc800078808ff */
[----:B------:R-:W-:-:S05]  /*bbf0*/  @!P0 LEA.HI.X R13, R22, R31, R218, 0x1, P4 ;  /* 0x0000001f160d8211 */ /* 0x000fca00020f0cda */
[----:B-1----:R4:W-:Y:S04]  /*bc00*/  @!P0 ST.E.128 desc[UR4][R12.64], R76 ;  /* 0x0000004c0c008985 */ /* 0x0029e8000c101d04 */
.L_x_560:
[----:B------:R-:W-:Y:S05]  /*bc10*/  BSYNC B0 ;  /* 0x0000000000007941 */ /* 0x000fea0003800000 */
.L_x_559:
[----:B------:R-:W-:Y:S01]  /*bc20*/  @!PT LDS RZ, [RZ] ;  /* 0x00000000fffff984 */ /* 0x000fe20000000800 */
[----:B------:R-:W-:Y:S01]  /*bc30*/  @!PT LDS RZ, [RZ] ;  /* 0x00000000fffff984 */ /* 0x000fe20000000800 */
[----:B------:R-:W-:Y:S01]  /*bc40*/  @!PT LDS RZ, [RZ] ;  /* 0x00000000fffff984 */ /* 0x000fe20000000800 */
[----:B------:R-:W-:Y:S01]  /*bc50*/  @!PT LDS RZ, [RZ] ;  /* 0x00000000fffff984 */ /* 0x000fe20000000800 */
[----:B------:R5:W-:Y:S06]  /*bc60*/  MEMBAR.ALL.CTA ;  /* 0x0000000000007992 */ /* 0x000bec0000008000 */
[----:B-----5:R-:W5:Y:S01]  /*bc70*/  FENCE.VIEW.ASYNC.S ;  /* 0x00000000000073c6 */ /* 0x020f620000000000 */
[----:B------:R-:W-:Y:S01]  /*bc80*/  @!P3 VIADD R86, R86, 0x388c0 ;  /* 0x000388c05656b836 */ /* 0x000fe20000000000 */
[----:B-----5:R0:W-:Y:S01]  /*bc90*/  BAR.SYNC.DEFER_BLOCKING R156, 0x80 ;  /* 0x0002009c0000751d */ /* 0x0201e20000010000 */
[----:B------:R-:W-:Y:S01]  /*bca0*/  LOP3.LUT P4, RZ, R18, 0x1, RZ, 0xc0, !PT ;  /* 0x0000000112ff7812 */ /* 0x000fe2000788c0ff */
[----:B------:R-:W-:-:S02]  /*bcb0*/  VIADD R213, R213, 0x1 ;  /* 0x00000001d5d57836 */ /* 0x000fc40000000000 */
[----:B------:R-:W-:Y:S02]  /*bcc0*/  @!P3 PRMT R86, RZ, 0x654, R86 ;  /* 0x00000654ff56b816 */ /* 0x000fe40000000056 */
[----:B------:R-:W-:Y:S02]  /*bcd0*/  PLOP3.LUT P0, PT, PT, PT, PT, 0x8, 0x0 ;  /* 0x000000000000781c */ /* 0x000fe40003f0e170 */
[----:B------:R0:W-:Y:S01]  /*bce0*/  @!P3 SYNCS.ARRIVE.TRANS64.RED.A1T0 RZ, [R86+URZ], RZ ;  /* 0x000000ff56ffb9a7 */ /* 0x0001e2000810043f */
[----:B------:R-:W-:-:S04]  /*bcf0*/  ISETP.NE.AND P3, PT, R213, 0x2, PT ;  /* 0x00000002d500780c */ /* 0x000fc80003f65270 */
[----:B--234-:R-:W-:Y:S02]  /*bd00*/  SEL R12, RZ, 0x1, P3 ;  /* 0x00000001ff0c7807 */ /* 0x01cfe40001800000 */
[----:B------:R-:W-:Y:S02]  /*bd10*/  SEL R213, R213, RZ, P3 ;  /* 0x000000ffd5d57207 */ /* 0x000fe40001800000 */
[----:B------:R-:W-:Y:S01]  /*bd20*/  LOP3.LUT R225, R225, R12, RZ, 0x3c, !PT ;  /* 0x0000000ce1e17212 */ /* 0x000fe200078e3cff */
[----:B0-----:R-:W-:Y:S06]  /*bd30*/  @P4 BRA `(.L_x_561) ;  /* 0xffffff7000384947 */ /* 0x001fec000383ffff */
.L_x_440:
[----:B------:R-:W-:Y:S01]  /*bd40*/  BSSY B0, `(.L_x_562) ;  /* 0x0000005000007945 */ /* 0x000fe20003800000 */
[----:B------:R-:W-:-:S03]  /*bd50*/  IMAD.MOV.U32 R3, RZ, RZ, RZ ;  /* 0x000000ffff037224 */ /* 0x000fc600078e00ff */
[----:B------:R-:W-:Y:S05]  /*bd60*/  @P0 BRA `(.L_x_563) ;  /* 0x0000000000080947 */ /* 0x000fea0003800000 */
[----:B------:R-:W0:Y:S02]  /*bd70*/  FENCE.VIEW.ASYNC.G ;  /* 0x00000000000073c6 */ /* 0x000e240000000100 */
[----:B0-----:R-:W-:Y:S06]  /*bd80*/  BAR.ARV 0xc, 0x180 ;  /* 0x0306000000007b1d */ /* 0x001fec0000002000 */
.L_x_563:
[----:B------:R-:W-:Y:S05]  /*bd90*/  BSYNC B0 ;  /* 0x0000000000007941 */ /* 0x000fea0003800000 */
.L_x_562:
[----:B------:R-:W-:Y:S01]  /*bda0*/  LOP3.LUT P0, RZ, R18, 0x2, RZ, 0xc0, !PT ;  /* 0x0000000212ff7812 */ /* 0x000fe2000780c0ff */
[----:B------:R-:W-:-:S12]  /*bdb0*/  BSSY B0, `(.L_x_564) ;  /* 0x0000020000007945 */ /* 0x000fd80003800000 */
[----:B------:R-:W-:Y:S05]  /*bdc0*/  @!P0 BRA `(.L_x_565) ;  /* 0x0000000000788947 */ /* 0x000fea0003800000 */
[----:B------:R-:W2:Y:S01]  /*bdd0*/  LDL R0, [R1+0x70] ;  /* 0x0000700001007983 */ /* 0x000ea20000100800 */
[----:B------:R-:W-:Y:S01]  /*bde0*/  ULDC UR4, c[0x0][0x9f0] ;  /* 0x00027c0000047ab9 */ /* 0x000fe20000000800 */
[----:B--2---:R-:W-:-:S04]  /*bdf0*/  ISETP.NE.AND P0, PT, R0, RZ, PT ;  /* 0x000000ff0000720c */ /* 0x004fc80003f05270 */
        /* <DEDUP_REMOVED lines=10> */
[----:B------:R0:W2:Y:S01]  /*bea0*/  F2I.FTZ.U32.TRUNC.NTZ R3, R2 ;  /* 0x0000000200037305 */ /* 0x0000a2000021f000 */
[----:B------:R-:W-:Y:S01]  /*beb0*/  ISETP.GE.AND P2, PT, R0, RZ, PT ;  /* 0x000000ff0000720c */ /* 0x000fe20003f46270 */
[----:B0-----:R-:W-:Y:S02]  /*bec0*/  IMAD.MOV.U32 R2, RZ, RZ, RZ ;  /* 0x000000ffff027224 */ /* 0x001fe400078e00ff */
[----:B--2---:R-:W-:-:S04]  /*bed0*/  IMAD.MOV R6, RZ, RZ, -R3 ;  /* 0x000000ffff067224 */ /* 0x004fc800078e0a03 */
        /* <DEDUP_REMOVED lines=13> */
.L_x_565:
[----:B------:R-:W-:Y:S05]  /*bfb0*/  BSYNC B0 ;  /* 0x0000000000007941 */ /* 0x000fea0003800000 */
.L_x_564:
[----:B------:R-:W2:Y:S01]  /*bfc0*/  LDL R0, [R1+0x88] ;  /* 0x0000880001007983 */ /* 0x000ea20000100800 */
[----:B------:R-:W-:Y:S02]  /*bfd0*/  PLOP3.LUT P0, PT, PT, PT, PT, 0x80, 0x0 ;  /* 0x000000000000781c */ /* 0x000fe40003f0f070 */
        /* <DEDUP_REMOVED lines=12> */
[----:B-1----:R-:W-:Y:S02]  /*c0a0*/  CS2R R32, SRZ ;  /* 0x0000000000207805 */ /* 0x002fe4000001ff00 */
        /* <DEDUP_REMOVED lines=51> */
[----:B--2---:R-:W-:-:S05]  /*c3e0*/  IMAD R0, R0, R3, RZ ;  /* 0x0000000300007224 */ /* 0x004fca00078e02ff */
[----:B------:R0:W-:Y:S01]  /*c3f0*/  STL [R1+0x64], R0 ;  /* 0x0000640001007387 */ /* 0x0001e20000100800 */
[----:B------:R-:W-:Y:S02]  /*c400*/  VIADDMNMX R112, R0, R3, R130, PT ;  /* 0x0000000300707246 */ /* 0x000fe40003800182 */
[----:B------:R-:W-:Y:S02]  /*c410*/  CS2R R2, SRZ ;  /* 0x0000000000027805 */ /* 0x000fe4000001ff00 */
[----:B------:R-:W-:-:S13]  /*c420*/  ISETP.GT.AND P1, PT, R112, R0, PT ;  /* 0x000000007000720c */ /* 0x000fda0003f24270 */
[----:B0-----:R-:W-:Y:S05]  /*c430*/  @!P1 BRA `(.L_x_566) ;  /* 0x0000012c00509947 */ /* 0x001fea0003800000 */
[----:B------:R-:W2:Y:S01]  /*c440*/  LDL R0, [R1+0x6c] ;  /* 0x00006c0001007983 */ /* 0x000ea20000100800 */
[----:B------:R-:W0:Y:S02]  /*c450*/  S2R R28, SR_TID.X ;  /* 0x00000000001c7919 */ /* 0x000e240000002100 */
[----:B0-----:R-:W-:-:S05]  /*c460*/  VIADD R28, R28, 0xffffff80 ;  /* 0xffffff801c1c7836 */ /* 0x001fca0000000000 */
[----:B------:R-:W-:Y:S02]  /*c470*/  SHF.R.S32.HI R29, RZ, 0x1f, R28 ;  /* 0x0000001fff1d7819 */ /* 0x000fe4000001141c */
[----:B--2---:R-:W-:Y:S02]  /*c480*/  R2UR UR4, R0 ;  /* 0x00000000000472ca */ /* 0x004fe400000e0000 */
[----:B------:R-:W-:-:S04]  /*c490*/  LEA.HI R0, R29, R28, RZ, 0x7 ;  /* 0x0000001c1d007211 */ /* 0x000fc800078f38ff */
[----:B------:R-:W-:-:S06]  /*c4a0*/  SHF.R.S32.HI R0, RZ, 0x7, R0 ;  /* 0x00000007ff007819 */ /* 0x000fcc0000011400 */
[----:B------:R-:W0:Y:S01]  /*c4b0*/  SHFL.IDX PT, R0, R0, RZ, 0x1f ;  /* 0x00001fff00007589 */ /* 0x000e2200000e0000 */
[----:B------:R-:W-:-:S06]  /*c4c0*/  ULOP3.LUT UP0, URZ, UR4, 0x9f, URZ, 0xc0, !UPT ;  /* 0x0000009f043f7892 */ /* 0x000fcc000f80c03f */
[----:B------:R-:W-:Y:S02]  /*c4d0*/  PLOP3.LUT P0, PT, PT, PT, UP0, 0x80, 0x0 ;  /* 0x000000000000781c */ /* 0x000fe40003f0f008 */
[----:B0-----:R-:W-:-:S04]  /*c4e0*/  LEA.HI R2, R0, R0, RZ, 0x1 ;  /* 0x0000000000027211 */ /* 0x001fc800078f08ff */
[----:B------:R-:W-:-:S05]  /*c4f0*/  LOP3.LUT R3, R2, 0x1e, RZ, 0xc0, !PT ;  /* 0x0000001e02037812 */ /* 0x000fca00078ec0ff */
[----:B------:R-:W-:-:S05]  /*c500*/  IMAD.IADD R3, R0, 0x1, -R3 ;  /* 0x0000000100037824 */ /* 0x000fca00078e0a03 */
[----:B------:R-:W-:-:S04]  /*c510*/  LEA R3, R3, UR4, 0xd ;  /* 0x0000000403037c11 */ /* 0x000fc8000f8e68ff */
[----:B------:R-:W-:-:S04]  /*c520*/  SHF.R.U32.HI R2, RZ, 0x4, R3 ;  /* 0x00000004ff027819 */ /* 0x000fc80000011603 */
[----:B------:R-:W-:Y:S01]  /*c530*/  LOP3.LUT R2, R2, 0x3fff, RZ, 0xc0, !PT ;  /* 0x00003fff02027812 */ /* 0x000fe200078ec0ff */
[----:B------:R-:W-:Y:S06]  /*c540*/  @!P0 BRA `(.L_x_567) ;  /* 0x0000000000408947 */ /* 0x000fec0003800000 */
[----:B------:R-:W-:Y:S01]  /*c550*/  MOV R14, 0x0 ;  /* 0x00000000000e7802 */ /* 0x000fe20000000f00 */
[----:B------:R-:W-:Y:S01]  /*c560*/  ULDC.64 UR4, c[0x4][0xa8] ;  /* 0x01002a0000047ab9 */ /* 0x000fe20000000a00 */
[----:B------:R-:W-:Y:S01]  /*c570*/  ULDC.64 UR6, c[0x4][0xb0] ;  /* 0x01002c0000067ab9 */ /* 0x000fe20000000a00 */
[----:B------:R-:W-:Y:S01]  /*c580*/  IMAD.U32 R4, RZ, RZ, UR4 ;  /* 0x00000004ff047e24 */ /* 0x000fe2000f8e00ff */
[----:B------:R-:W-:Y:S01]  /*c590*/  MOV R12, 0x1 ;  /* 0x00000001000c7802 */ /* 0x000fe20000000f00 */
        /* <DEDUP_REMOVED lines=8> */
[----:B------:R-:W-:-:S07]  /*c620*/  IMAD.MOV.U32 R13, RZ, RZ, RZ ;  /* 0x000000ffff0d7224 */ /* 0x000fce00078e00ff */
[----:B------:R-:W-:-:S07]  /*c630*/  LEPC R20, `(.L_x_567) ;  /* 0x000000001014794e */ /* 0x000fce0000000000 */
[----:B0----5:R-:W-:Y:S05]  /*c640*/  CALL.ABS.NOINC R14 ;  /* 0x000000000e007343 */ /* 0x021fea0003c00000 */
.L_x_567:
[----:B------:R-:W-:Y:S02]  /*c650*/  ULDC UR4, c[0x0][0x3f4] ;  /* 0x0000fd0000047ab9 */ /* 0x000fe40000000800 */
[----:B------:R-:W-:-:S13]  /*c660*/  ISETP.LT.AND P0, PT, RZ, UR4, PT ;  /* 0x00000004ff007c0c */ /* 0x000fda000bf01270 */
[----:B------:R-:W-:Y:S05]  /*c670*/  @P0 BRA `(.L_x_568) ;  /* 0x0000000000400947 */ /* 0x000fea0003800000 */
[----:B------:R-:W2:Y:S02]  /*c680*/  LDL R20, [R1+0x80] ;  /* 0x0000800001147983 */ /* 0x000ea40000100800 */
[----:B--2---:R-:W-:-:S04]  /*c690*/  LEA.HI R0, R20, R20, RZ, 0x1 ;  /* 0x0000001414007211 */ /* 0x004fc800078f08ff */
[----:B------:R-:W-:-:S05]  /*c6a0*/  LOP3.LUT R0, R0, 0xfffffffe, RZ, 0xc0, !PT ;  /* 0xfffffffe00007812 */ /* 0x000fca00078ec0ff */
[----:B------:R-:W-:-:S05]  /*c6b0*/  IMAD.IADD R0, R20, 0x1, -R0 ;  /* 0x0000000114007824 */ /* 0x000fca00078e0a00 */
[----:B------:R-:W-:-:S04]  /*c6c0*/  SHF.L.U32 R0, R0, 0x1f, RZ ;  /* 0x0000001f00007819 */ /* 0x000fc800000006ff */
[----:B------:R0:W1:Y:S03]  /*c6d0*/  SYNCS.PHASECHK.TRANS64.TRYWAIT P0, [R23+URZ+0x38800], R0 ;  /* 0x03880000170075a7 */ /* 0x000066000800017f */
[----:B-1----:R-:W-:Y:S05]  /*c6e0*/  @!P0 NANOSLEEP.SYNCS 0x989680 ;  /* 0x009896800000895d */ /* 0x002fea0003900000 */
[----:B------:R-:W1:Y:S01]  /*c6f0*/  @!P0 SYNCS.PHASECHK.TRANS64 P0, [R23+URZ+0x38800], R0 ;  /* 0x03880000170085a7 */ /* 0x000e62000800007f */
[----:B------:R-:W-:Y:S04]  /*c700*/  BSSY B0, `(.L_x_569) ;  /* 0x0000006000007945 */ /* 0x000fe80003800000 */
[----:B-1----:R-:W-:Y:S05]  /*c710*/  @P0 BRA `(.L_x_570) ;  /* 0x0000000000100947 */ /* 0x002fea0003800000 */
.L_x_571:
[----:B-1----:R1:W2:Y:S02]  /*c720*/  SYNCS.PHASECHK.TRANS64.TRYWAIT P0, [R23+URZ+0x38800], R0 ;  /* 0x03880000170075a7 */ /* 0x0022a4000800017f */
[----:B--2---:R-:W-:Y:S05]  /*c730*/  @!P0 NANOSLEEP.SYNCS 0x989680 ;  /* 0x009896800000895d */ /* 0x004fea0003900000 */
[----:B------:R-:W2:Y:S02]  /*c740*/  @!P0 SYNCS.PHASECHK.TRANS64 P0, [R23+URZ+0x38800], R0 ;  /* 0x03880000170085a7 */ /* 0x000ea4000800007f */
[----:B--2---:R-:W-:Y:S05]  /*c750*/  @!P0 BRA `(.L_x_571) ;  /* 0xfffffffc00f08947 */ /* 0x004fea000383ffff */
.L_x_570:
[----:B------:R-:W-:Y:S05]  /*c760*/  BSYNC B0 ;  /* 0x0000000000007941 */ /* 0x000fea0003800000 */
.L_x_569:
[----:B------:R-:W-:Y:S05]  /*c770*/  BRA `(.L_x_572) ;  /* 0x0000007000d07947 */ /* 0x000fea0003800000 */
.L_x_568:
[----:B------:R-:W2:Y:S01]  /*c780*/  LDL R0, [R1+0x6c] ;  /* 0x00006c0001007983 */ /* 0x000ea20000100800 */
[----:B------:R-:W-:Y:S01]  /*c790*/  ULDC.64 UR4, c[0x0][0x3f8] ;  /* 0x0000fe0000047ab9 */ /* 0x000fe20000000a00 */
[----:B------:R-:W-:Y:S01]  /*c7a0*/  ULDC.64 UR6, c[0x0][0x408] ;  /* 0x0001020000067ab9 */ /* 0x000fe20000000a00 */
[----:B-----5:R-:W-:Y:S01]  /*c7b0*/  IMAD.WIDE.U32 R4, R127, UR4, RZ ;  /* 0x000000047f047c25 */ /* 0x020fe2000f8e00ff */
[----:B--2---:R-:W-:Y:S02]  /*c7c0*/  R2UR UR8, R0 ;  /* 0x00000000000872ca */ /* 0x004fe400000e0000 */
[----:B------:R-:W-:-:S05]  /*c7d0*/  SHF.R.S32.HI R0, RZ, 0x1f, R127 ;  /* 0x0000001fff007819 */ /* 0x000fca000001147f */
[C---:B------:R-:W-:Y:S02]  /*c7e0*/  IMAD R6, R0.reuse, UR4, RZ ;  /* 0x0000000400067c24 */ /* 0x040fe4000f8e02ff */
[----:B------:R-:W-:Y:S02]  /*c7f0*/  IMAD R0, R0, UR6, RZ ;  /* 0x0000000600007c24 */ /* 0x000fe4000f8e02ff */
[C---:B------:R-:W-:Y:S01]  /*c800*/  IMAD R3, R127.reuse, UR5, R6 ;  /* 0x000000057f037c24 */ /* 0x040fe2000f8e0206 */
[----:B------:R-:W-:Y:S01]  /*c810*/  ULDC.64 UR4, c[0x0][0x3e8] ;  /* 0x0000fa0000047ab9 */ /* 0x000fe20000000a00 */
[----:B------:R-:W-:Y:S01]  /*c820*/  ULOP3.LUT UP0, URZ, UR8, 0x3ff, URZ, 0xc0, !UPT ;  /* 0x000003ff083f7892 */ /* 0x000fe2000f80c03f */
[C---:B------:R-:W-:Y:S01]  /*c830*/  IMAD R27, R127.reuse, UR7, R0 ;  /* 0x000000077f1b7c24 */ /* 0x040fe2000f8e0200 */
[----:B------:R-:W-:Y:S01]  /*c840*/  LEA R30, P0, R4, UR4, 0x1 ;  /* 0x00000004041e7c11 */ /* 0x000fe2000f8008ff */
[----:B------:R-:W-:Y:S01]  /*c850*/  IMAD.WIDE.U32 R6, R127, UR6, RZ ;  /* 0x000000067f067c25 */ /* 0x000fe2000f8e00ff */
[----:B------:R-:W-:-:S02]  /*c860*/  ULDC.64 UR6, c[0x0][0x400] ;  /* 0x0001000000067ab9 */ /* 0x000fc40000000a00 */
[----:B------:R-:W-:Y:S01]  /*c870*/  PLOP3.LUT P2, PT, PT, PT, UP0, 0x80, 0x0 ;  /* 0x000000000000781c */ /* 0x000fe20003f4f008 */
[----:B------:R-:W-:Y:S01]  /*c880*/  IMAD.IADD R3, R3, 0x1, R5 ;  /* 0x0000000103037824 */ /* 0x000fe200078e0205 */
[----:B------:R-:W-:Y:S01]  /*c890*/  LEA R32, P1, R6, UR6, 0x1 ;  /* 0x0000000606207c11 */ /* 0x000fe2000f8208ff */
[----:B------:R-:W-:-:S03]  /*c8a0*/  IMAD.IADD R27, R27, 0x1, R7 ;  /* 0x000000011b1b7824 */ /* 0x000fc600078e0207 */
[----:B------:R-:W-:Y:S02]  /*c8b0*/  LEA.HI.X R24, R4, UR5, R3, 0x1, P0 ;  /* 0x0000000504187c11 */ /* 0x000fe400080f0c03 */
[----:B------:R-:W-:-:S05]  /*c8c0*/  LEA.HI.X R27, R6, UR7, R27, 0x1, P1 ;  /* 0x00000007061b7c11 */ /* 0x000fca00088f0c1b */
        /* <DEDUP_REMOVED lines=16> */
[----:B0-----:R-:W-:Y:S05]  /*c9d0*/  CALL.ABS.NOINC R14 ;  /* 0x000000000e007343 */ /* 0x001fea0003c00000 */
.L_x_573:
[----:B------:R-:W-:Y:S01]  /*c9e0*/  ULDC.U8 UR4, c[0x0][0x410] ;  /* 0x0001040000047ab9 */ /* 0x000fe20000000000 */
[----:B------:R-:W-:Y:S01]  /*c9f0*/  BSSY B0, `(.L_x_574) ;  /* 0x0000704000007945 */ /* 0x000fe20003800000 */
[----:B------:R-:W-:Y:S01]  /*ca00*/  ISETP.NE.AND P0, PT, RZ, UR4, PT ;  /* 0x00000004ff007c0c */ /* 0x000fe2000bf05270 */
[----:B------:R-:W-:-:S12]  /*ca10*/  IMAD R4, R129, 0x80, R224 ;  /* 0x0000008081047824 */ /* 0x000fd800078e02e0 */
[----:B------:R-:W-:Y:S05]  /*ca20*/  @!P0 BRA `(.L_x_575) ;  /* 0x0000003400408947 */ /* 0x000fea0003800000 */
[----:B------:R-:W-:-:S03]  /*ca30*/  UMOV UR4, 0xffffffff ;  /* 0xffffffff00047882 */ /* 0x000fc60000000000 */
[----:B------:R-:W-:Y:S05]  /*ca40*/  BRA.DIV UR4, `(.L_x_576) ;  /* 0x000001f604747947 */ /* 0x000fea000b800000 */
[----:B------:R0:W1:Y:S04]  /*ca50*/  SHFL.IDX PT, R0, R24, RZ, 0x181f ;  /* 0x00181fff18007589 */ /* 0x00006800000e0000 */
[----:B------:R0:W2:Y:S04]  /*ca60*/  SHFL.IDX PT, R3, R30, RZ, 0x181f ;  /* 0x00181fff1e037589 */ /* 0x0000a800000e0000 */
[----:B------:R-:W3:Y:S04]  /*ca70*/  SHFL.IDX PT, R27, R27, RZ, 0x181f ;  /* 0x00181fff1b1b7589 */ /* 0x000ee800000e0000 */
[----:B0-----:R-:W4:Y:S02]  /*ca80*/  SHFL.IDX PT, R32, R32, RZ, 0x181f ;  /* 0x00181fff20207589 */ /* 0x001f2400000e0000 */
.L_x_855:
[----:B------:R-:W5:Y:S01]  /*ca90*/  LDL R13, [R1+0x80] ;  /* 0x00008000010d7983 */ /* 0x000f620000100800 */
[----:B------:R-:W-:Y:S01]  /*caa0*/  ULDC UR4, c[0x0][0x448] ;  /* 0x0001120000047ab9 */ /* 0x000fe20000000800 */
[----:B------:R-:W-:Y:S01]  /*cab0*/  BSSY B1, `(.L_x_577) ;  /* 0x0000041000017945 */ /* 0x000fe20003800000 */
[----:B------:R-:W-:Y:S01]  /*cac0*/  IMAD R33, R131, UR4, RZ ;  /* 0x0000000483217c24 */ /* 0x000fe2000f8e02ff */
[----:B------:R-:W-:Y:S02]  /*cad0*/  CS2R R28, SRZ ;  /* 0x00000000001c7805 */ /* 0x000fe4000001ff00 */
[----:B------:R-:W-:Y:S02]  /*cae0*/  CS2R R8, SRZ ;  /* 0x0000000000087805 */ /* 0x000fe4000001ff00 */
[----:B------:R-:W-:Y:S02]  /*caf0*/  CS2R R10, SRZ ;  /* 0x00000000000a7805 */ /* 0x000fe4000001ff00 */
[----:B------:R-:W-:-:S02]  /*cb00*/  CS2R R14, SRZ ;  /* 0x00000000000e7805 */ /* 0x000fc4000001ff00 */
[----:B------:R-:W-:Y:S01]  /*cb10*/  ISETP.GE.AND P0, PT, R4, R33, PT ;  /* 0x000000210400720c */ /* 0x000fe20003f06270 */
[----:B------:R-:W-:Y:S01]  /*cb20*/  IMAD R33, R129, -0x80, R33 ;  /* 0xffffff8081217824 */ /* 0x000fe200078e0221 */
[----:B------:R-:W-:Y:S02]  /*cb30*/  CS2R R30, SRZ ;  /* 0x00000000001e7805 */ /* 0x000fe4000001ff00 */
[----:B------:R-:W-:Y:S02]  /*cb40*/  CS2R R6, SRZ ;  /* 0x0000000000067805 */ /* 0x000fe4000001ff00 */
[----:B-----5:R-:W-:-:S04]  /*cb50*/  LEA.HI R5, R13, R13, RZ, 0x1 ;  /* 0x0000000d0d057211 */ /* 0x020fc800078f08ff */
[----:B------:R-:W-:Y:S02]  /*cb60*/  LOP3.LUT R12, R5, 0xfffffffe, RZ, 0xc0, !PT ;  /* 0xfffffffe050c7812 */ /* 0x000fe400078ec0ff */
[----:B------:R-:W-:-:S03]  /*cb70*/  CS2R R4, SRZ ;  /* 0x0000000000047805 */ /* 0x000fc6000001ff00 */
[----:B------:R-:W-:Y:S01]  /*cb80*/  IMAD.IADD R34, R13, 0x1, -R12 ;  /* 0x000000010d227824 */ /* 0x000fe200078e0a0c */
[----:B------:R-:W-:Y:S01]  /*cb90*/  CS2R R12, SRZ ;  /* 0x00000000000c7805 */ /* 0x000fe2000001ff00 */
[----:B------:R-:W-:Y:S06]  /*cba0*/  @P0 BRA `(.L_x_578) ;  /* 0x0000000000c40947 */ /* 0x000fec0003800000 */
[----:B------:R-:W-:Y:S01]  /*cbb0*/  ULDC UR4, c[0x0][0x3f4] ;  /* 0x0000fd0000047ab9 */ /* 0x000fe20000000800 */
[----:B------:R-:W-:Y:S01]  /*cbc0*/  SHF.R.S32.HI R4, RZ, 0x1f, R221 ;  /* 0x0000001fff047819 */ /* 0x000fe200000114dd */
[C---:B------:R-:W-:Y:S01]  /*cbd0*/  IMAD.SHL.U32 R6, R221.reuse, 0x2, RZ ;  /* 0x00000002dd067824 */ /* 0x040fe200078e00ff */
[----:B------:R-:W-:Y:S01]  /*cbe0*/  ISETP.GE.AND P3, PT, R216, UR4, PT ;  /* 0x00000004d8007c0c */ /* 0x000fe2000bf66270 */
[C---:B------:R-:W-:Y:S01]  /*cbf0*/  IMAD.SHL.U32 R20, R220.reuse, 0x2, RZ ;  /* 0x00000002dc147824 */ /* 0x040fe200078e00ff */
[C---:B------:R-:W-:Y:S02]  /*cc00*/  ISETP.GE.AND P2, PT, R221.reuse, UR4, PT ;  /* 0x00000004dd007c0c */ /* 0x040fe4000bf46270 */
[----:B------:R-:W-:Y:S02]  /*cc10*/  CS2R R14, SRZ ;  /* 0x00000000000e7805 */ /* 0x000fe4000001ff00 */
[----:B------:R-:W-:Y:S01]  /*cc20*/  ISETP.GE.AND P1, PT, R220, UR4, PT ;  /* 0x00000004dc007c0c */ /* 0x000fe2000bf26270 */
[----:B------:R-:W-:Y:S01]  /*cc30*/  IMAD.SHL.U32 R26, R222, 0x2, RZ ;  /* 0x00000002de1a7824 */ /* 0x000fe200078e00ff */
[----:B------:R-:W-:Y:S01]  /*cc40*/  SHF.R.S32.HI R7, RZ, 0x1f, R220 ;  /* 0x0000001fff077819 */ /* 0x000fe200000114dc */
[----:B------:R-:W-:Y:S01]  /*cc50*/  ULDC.64 UR6, c[0x0][0x208] ;  /* 0x0000820000067ab9 */ /* 0x000fe20000000a00 */
[----:B------:R-:W-:-:S02]  /*cc60*/  SHF.L.U64.HI R5, R221, 0x1, R4 ;  /* 0x00000001dd057819 */ /* 0x000fc40000010204 */
[----:B------:R-:W-:Y:S02]  /*cc70*/  CS2R R12, SRZ ;  /* 0x00000000000c7805 */ /* 0x000fe4000001ff00 */
[----:B------:R-:W-:Y:S02]  /*cc80*/  SHF.R.S32.HI R9, RZ, 0x1f, R222 ;  /* 0x0000001fff097819 */ /* 0x000fe400000114de */
[----:B------:R-:W-:Y:S01]  /*cc90*/  ISETP.GE.AND P0, PT, R222, UR4, PT ;  /* 0x00000004de007c0c */ /* 0x000fe2000bf06270 */
[----:B----4-:R-:W-:Y:S01]  /*cca0*/  @!P3 IMAD.MOV.U32 R10, RZ, RZ, R32 ;  /* 0x000000ffff0ab224 */ /* 0x010fe200078e0020 */
[----:B---3--:R-:W-:Y:S02]  /*ccb0*/  @!P3 MOV R11, R27 ;  /* 0x0000001b000bb202 */ /* 0x008fe40000000f00 */
[----:B------:R-:W-:Y:S01]  /*ccc0*/  SHF.L.U64.HI R21, R220, 0x1, R7 ;  /* 0x00000001dc157819 */ /* 0x000fe20000010207 */
[----:B-1----:R-:W-:Y:S01]  /*ccd0*/  @!P3 IMAD.MOV.U32 R7, RZ, RZ, R0 ;  /* 0x000000ffff07b224 */ /* 0x002fe200078e0000 */
[-C--:B--2---:R-:W-:Y:S01]  /*cce0*/  @!P2 IADD3 R8, P4, R3, R6.reuse, RZ ;  /* 0x000000060308a210 */ /* 0x084fe20007f9e0ff */
[----:B------:R-:W-:Y:S01]  /*ccf0*/  @!P3 IMAD.WIDE R30, R216, 0x2, R10 ;  /* 0x00000002d81eb825 */ /* 0x000fe200078e020a */
[----:B------:R-:W-:-:S02]  /*cd00*/  @!P2 IADD3 R4, P6, R32, R6, RZ ;  /* 0x000000062004a210 */ /* 0x000fc40007fde0ff */
[----:B------:R-:W-:Y:S02]  /*cd10*/  CS2R R10, SRZ ;  /* 0x00000000000a7805 */ /* 0x000fe4000001ff00 */
[----:B------:R-:W-:Y:S01]  /*cd20*/  SHF.L.U64.HI R35, R222, 0x1, R9 ;  /* 0x00000001de237819 */ /* 0x000fe20000010209 */
[----:B------:R-:W-:Y:S01]  /*cd30*/  @!P3 IMAD.MOV.U32 R6, RZ, RZ, R3 ;  /* 0x000000ffff06b224 */ /* 0x000fe200078e0003 */
[-C--:B------:R-:W-:Y:S01]  /*cd40*/  @!P1 IADD3 R28, P5, R3, R20.reuse, RZ ;  /* 0x00000014031c9210 */ /* 0x080fe20007fbe0ff */
[----:B------:R-:W-:Y:S01]  /*cd50*/  @!P2 IMAD.X R9, R0, 0x1, R5, P4 ;  /* 0x000000010009a824 */ /* 0x000fe200020e0605 */
[----:B------:R-:W-:Y:S01]  /*cd60*/  @!P1 IADD3 R20, P4, R32, R20, RZ ;  /* 0x0000001420149210 */ /* 0x000fe20007f9e0ff */
[----:B------:R-:W-:Y:S01]  /*cd70*/  @!P3 IMAD.WIDE R6, R216, 0x2, R6 ;  /* 0x00000002d806b825 */ /* 0x000fe200078e0206 */
[----:B------:R0:W5:Y:S03]  /*cd80*/  @!P3 LD.E.64 R12, desc[UR6][R30.64] ;  /* 0x000000061e0cb980 */ /* 0x000166000c101b00 */
[----:B------:R-:W-:Y:S01]  /*cd90*/  @!P2 IMAD.X R5, R27, 0x1, R5, P6 ;  /* 0x000000011b05a824 */ /* 0x000fe200030e0605 */
[----:B------:R1:W5:Y:S01]  /*cda0*/  @!P3 LD.E.64 R14, desc[UR6][R6.64] ;  /* 0x00000006060eb980 */ /* 0x000362000c101b00 */
[--C-:B------:R-:W-:Y:S01]  /*cdb0*/  @!P1 IMAD.X R29, R0, 0x1, R21.reuse, P5 ;  /* 0x00000001001d9824 */ /* 0x100fe200028e0615 */
[-C--:B------:R-:W-:Y:S01]  /*cdc0*/  @!P0 IADD3 R24, P6, R3, R26.reuse, RZ ;  /* 0x0000001a03188210 */ /* 0x080fe20007fde0ff */
[----:B------:R-:W-:Y:S01]  /*cdd0*/  @!P1 IMAD.X R21, R27, 0x1, R21, P4 ;  /* 0x000000011b159824 */ /* 0x000fe200020e0615 */
[----:B------:R2:W5:Y:S01]  /*cde0*/  @!P2 LD.E.64 R10, desc[UR6][R8.64] ;  /* 0x00000006080aa980 */ /* 0x000562000c101b00 */
[----:B------:R-:W-:-:S02]  /*cdf0*/  @!P0 IADD3 R26, P5, R32, R26, RZ ;  /* 0x0000001a201a8210 */ /* 0x000fc40007fbe0ff */
[----:B0-----:R-:W-:Y:S01]  /*ce00*/  CS2R R30, SRZ ;  /* 0x00000000001e7805 */ /* 0x001fe2000001ff00 */
[--C-:B------:R-:W-:Y:S01]  /*ce10*/  @!P0 IMAD.X R25, R0, 0x1, R35.reuse, P6 ;  /* 0x0000000100198824 */ /* 0x100fe200030e0623 */
[----:B-1----:R-:W-:Y:S01]  /*ce20*/  CS2R R6, SRZ ;  /* 0x0000000000067805 */ /* 0x002fe2000001ff00 */
[----:B------:R-:W-:Y:S01]  /*ce30*/  @!P0 IMAD.X R27, R27, 0x1, R35, P5 ;  /* 0x000000011b1b8824 */ /* 0x000fe200028e0623 */
[----:B--2---:R-:W-:-:S04]  /*ce40*/  CS2R R8, SRZ ;  /* 0x0000000000087805 */ /* 0x004fc8000001ff00 */
[----:B------:R0:W5:Y:S04]  /*ce50*/  @!P2 LD.E.64 R6, desc[UR6][R4.64] ;  /* 0x000000060406a980 */ /* 0x000168000c101b00 */
[----:B------:R1:W5:Y:S04]  /*ce60*/  @!P1 LD.E.64 R8, desc[UR6][R28.64] ;  /* 0x000000061c089980 */ /* 0x000368000c101b00 */
[----:B------:R2:W5:Y:S01]  /*ce70*/  @!P0 LD.E.64 R30, desc[UR6][R26.64] ;  /* 0x000000061a1e8980 */ /* 0x000562000c101b00 */
[----:B0-----:R-:W-:Y:S02]  /*ce80*/  CS2R R4, SRZ ;  /* 0x0000000000047805 */ /* 0x001fe4000001ff00 */
[----:B-1----:R-:W-:-:S04]  /*ce90*/  CS2R R28, SRZ ;  /* 0x00000000001c7805 */ /* 0x002fc8000001ff00 */
[----:B------:R2:W5:Y:S04]  /*cea0*/  @!P1 LD.E.64 R4, desc[UR6][R20.64] ;  /* 0x0000000614049980 */ /* 0x000568000c101b00 */
[----:B------:R2:W5:Y:S02]  /*ceb0*/  @!P0 LD.E.64 R28, desc[UR6][R24.64] ;  /* 0x00000006181c8980 */ /* 0x000564000c101b00 */
.L_x_578:
[----:B------:R-:W-:Y:S05]  /*cec0*/  BSYNC B1 ;  /* 0x0000000000017941 */ /* 0x000fea0003800000 */
.L_x_577:
[----:B----4-:R-:W-:Y:S01]  /*ced0*/  SHF.L.U32 R32, R34, 0x1f, RZ ;  /* 0x0000001f22207819 */ /* 0x010fe200000006ff */
[----:B--2--5:R-:W-:Y:S01]  /*cee0*/  IMAD.MOV.U32 R24, RZ, RZ, R14 ;  /* 0x000000ffff187224 */ /* 0x024fe200078e000e */
[--C-:B------:R-:W-:Y:S01]  /*cef0*/  SHF.R.U64 R43, R14, 0x10, R15.reuse ;  /* 0x000000100e2b7819 */ /* 0x100fe2000000120f */
[--C-:B------:R-:W-:Y:S01]  /*cf00*/  IMAD.MOV.U32 R25, RZ, RZ, R15.reuse ;  /* 0x000000ffff197224 */ /* 0x100fe200078e000f */
[----:B------:R-:W0:Y:S01]  /*cf10*/  SYNCS.PHASECHK.TRANS64.TRYWAIT P0, [R23+URZ+0x38800], R32 ;  /* 0x03880020170075a7 */ /* 0x000e22000800017f */
[----:B------:R-:W-:Y:S01]  /*cf20*/  SHF.R.U32.HI R44, RZ, 0x10, R15 ;  /* 0x00000010ff2c7819 */ /* 0x000fe2000001160f */
[----:B------:R-:W-:Y:S01]  /*cf30*/  IMAD.MOV.U32 R14, RZ, RZ, R10 ;  /* 0x000000ffff0e7224 */ /* 0x000fe200078e000a */
[--C-:B------:R-:W-:Y:S01]  /*cf40*/  SHF.R.U64 R41, R10, 0x10, R11.reuse ;  /* 0x000000100a297819 */ /* 0x100fe2000000120b */
[--C-:B------:R-:W-:Y:S01]  /*cf50*/  IMAD.MOV.U32 R15, RZ, RZ, R11.reuse ;  /* 0x000000ffff0f7224 */ /* 0x100fe200078e000b */
[----:B------:R-:W-:Y:S01]  /*cf60*/  SHF.R.U32.HI R42, RZ, 0x10, R11 ;  /* 0x00000010ff2a7819 */ /* 0x000fe2000001160b */
[----:B------:R-:W-:Y:S01]  /*cf70*/  IMAD.MOV.U32 R10, RZ, RZ, R8 ;  /* 0x000000ffff0a7224 */ /* 0x000fe200078e0008 */
[----:B------:R-:W-:Y:S01]  /*cf80*/  SHF.R.U64 R37, R28, 0x10, R29 ;  /* 0x000000101c257819 */ /* 0x000fe2000000121d */
[----:B------:R-:W-:Y:S01]  /*cf90*/  IMAD.MOV.U32 R11, RZ, RZ, R9 ;  /* 0x000000ffff0b7224 */ /* 0x000fe200078e0009 */
[----:B------:R-:W-:Y:S01]  /*cfa0*/  SHF.R.U32.HI R38, RZ, 0x10, R29 ;  /* 0x00000010ff267819 */ /* 0x000fe2000001161d */
[----:B-1----:R-:W-:Y:S01]  /*cfb0*/  IMAD.MOV.U32 R0, RZ, RZ, R28 ;  /* 0x000000ffff007224 */ /* 0x002fe200078e001c */
[----:B------:R-:W-:Y:S01]  /*cfc0*/  SHF.R.U64 R39, R8, 0x10, R9 ;  /* 0x0000001008277819 */ /* 0x000fe20000001209 */
[----:B------:R-:W-:Y:S01]  /*cfd0*/  IMAD.MOV.U32 R3, RZ, RZ, R29 ;  /* 0x000000ffff037224 */ /* 0x000fe200078e001d */
[----:B------:R-:W-:Y:S01]  /*cfe0*/  SHF.R.U32.HI R40, RZ, 0x10, R9 ;  /* 0x00000010ff287819 */ /* 0x000fe20000011609 */
[----:B------:R-:W-:Y:S01]  /*cff0*/  IMAD.MOV.U32 R26, RZ, RZ, R12 ;  /* 0x000000ffff1a7224 */ /* 0x000fe200078e000c */
[--C-:B------:R-:W-:Y:S01]  /*d000*/  SHF.R.U64 R35, R12, 0x10, R13.reuse ;  /* 0x000000100c237819 */ /* 0x100fe2000000120d */
[--C-:B---3--:R-:W-:Y:S01]  /*d010*/  IMAD.MOV.U32 R27, RZ, RZ, R13.reuse ;  /* 0x000000ffff1b7224 */ /* 0x108fe200078e000d */
[----:B------:R-:W-:Y:S01]  /*d020*/  SHF.R.U32.HI R36, RZ, 0x10, R13 ;  /* 0x00000010ff247819 */ /* 0x000fe2000001160d */
[----:B------:R-:W-:Y:S01]  /*d030*/  IMAD.MOV.U32 R20, RZ, RZ, R6 ;  /* 0x000000ffff147224 */ /* 0x000fe200078e0006 */
[--C-:B------:R-:W-:Y:S01]  /*d040*/  SHF.R.U64 R29, R6, 0x10, R7.reuse ;  /* 0x00000010061d7819 */ /* 0x100fe20000001207 */
[--C-:B------:R-:W-:Y:S01]  /*d050*/  IMAD.MOV.U32 R21, RZ, RZ, R7.reuse ;  /* 0x000000ffff157224 */ /* 0x100fe200078e0007 */
[----:B------:R-:W-:Y:S01]  /*d060*/  SHF.R.U32.HI R34, RZ, 0x10, R7 ;  /* 0x00000010ff227819 */ /* 0x000fe20000011607 */
[----:B------:R-:W-:Y:S01]  /*d070*/  BSSY B1, `(.L_x_579) ;  /* 0x0000018000017945 */ /* 0x000fe20003800000 */
[----:B------:R-:W-:Y:S01]  /*d080*/  VIMNMX R28, R33, 0x80, PT ;  /* 0x00000080211c7848 */ /* 0x000fe20003fe0100 */
[----:B------:R-:W-:Y:S01]  /*d090*/  IMAD.MOV.U32 R12, RZ, RZ, R4 ;  /* 0x000000ffff0c7224 */ /* 0x000fe200078e0004 */
[--C-:B------:R-:W-:Y:S01]  /*d0a0*/  SHF.R.U64 R7, R4, 0x10, R5.reuse ;  /* 0x0000001004077819 */ /* 0x100fe20000001205 */
[--C-:B------:R-:W-:Y:S01]  /*d0b0*/  IMAD.MOV.U32 R13, RZ, RZ, R5.reuse ;  /* 0x000000ffff0d7224 */ /* 0x100fe200078e0005 */
[----:B------:R-:W-:Y:S01]  /*d0c0*/  SHF.R.U32.HI R6, RZ, 0x10, R5 ;  /* 0x00000010ff067819 */ /* 0x000fe20000011605 */
[----:B------:R-:W-:Y:S01]  /*d0d0*/  IMAD.MOV.U32 R8, RZ, RZ, R30 ;  /* 0x000000ffff087224 */ /* 0x000fe200078e001e */
[--C-:B------:R-:W-:Y:S01]  /*d0e0*/  SHF.R.U64 R5, R30, 0x10, R31.reuse ;  /* 0x000000101e057819 */ /* 0x100fe2000000121f */
[--C-:B------:R-:W-:Y:S01]  /*d0f0*/  IMAD.MOV.U32 R9, RZ, RZ, R31.reuse ;  /* 0x000000ffff097224 */ /* 0x100fe200078e001f */
[----:B------:R-:W-:-:S02]  /*d100*/  SHF.R.U32.HI R4, RZ, 0x10, R31 ;  /* 0x00000010ff047819 */ /* 0x000fc4000001161f */
[----:B------:R-:W-:Y:S02]  /*d110*/  PRMT R24, R24, 0x5410, R43 ;  /* 0x0000541018187816 */ /* 0x000fe4000000002b */
[----:B------:R-:W-:Y:S02]  /*d120*/  PRMT R25, R25, 0x5410, R44 ;  /* 0x0000541019197816 */ /* 0x000fe4000000002c */
[----:B------:R-:W-:Y:S02]  /*d130*/  PRMT R14, R14, 0x5410, R41 ;  /* 0x000054100e0e7816 */ /* 0x000fe40000000029 */
[----:B------:R-:W-:Y:S02]  /*d140*/  PRMT R15, R15, 0x5410, R42 ;  /* 0x000054100f0f7816 */ /* 0x000fe4000000002a */
[----:B------:R-:W-:Y:S02]  /*d150*/  PRMT R10, R10, 0x5410, R39 ;  /* 0x000054100a0a7816 */ /* 0x000fe40000000027 */
[----:B------:R-:W-:-:S02]  /*d160*/  ISETP.GE.AND P1, PT, R224, R28, PT ;  /* 0x0000001ce000720c */ /* 0x000fc40003f26270 */
[----:B------:R-:W-:Y:S02]  /*d170*/  PRMT R11, R11, 0x5410, R40 ;  /* 0x000054100b0b7816 */ /* 0x000fe40000000028 */
[----:B------:R-:W-:Y:S02]  /*d180*/  PRMT R0, R0, 0x5410, R37 ;  /* 0x0000541000007816 */ /* 0x000fe40000000025 */
[----:B------:R-:W-:Y:S02]  /*d190*/  PRMT R3, R3, 0x5410, R38 ;  /* 0x0000541003037816 */ /* 0x000fe40000000026 */
[----:B------:R-:W-:Y:S02]  /*d1a0*/  PRMT R26, R26, 0x5410, R35 ;  /* 0x000054101a1a7816 */ /* 0x000fe40000000023 */
[----:B------:R-:W-:Y:S02]  /*d1b0*/  PRMT R27, R27, 0x5410, R36 ;  /* 0x000054101b1b7816 */ /* 0x000fe40000000024 */
[----:B------:R-:W-:-:S02]  /*d1c0*/  PRMT R20, R20, 0x5410, R29 ;  /* 0x0000541014147816 */ /* 0x000fc4000000001d */
[----:B------:R-:W-:Y:S01]  /*d1d0*/  PRMT R21, R21, 0x5410, R34 ;  /* 0x0000541015157816 */ /* 0x000fe20000000022 */
[----:B0-----:R-:W-:Y:S06]  /*d1e0*/  @!P0 BRA `(.L_x_580) ;  /* 0x000001f000008947 */ /* 0x001fec0003800000 */
.L_x_856:
[----:B------:R-:W-:Y:S05]  /*d1f0*/  BSYNC B1 ;  /* 0x0000000000017941 */ /* 0x000fea0003800000 */
.L_x_579:
[----:B------:R-:W-:Y:S01]  /*d200*/  BSSY B1, `(.L_x_581) ;  /* 0x00000b7000017945 */ /* 0x000fe20003800000 */
[----:B------:R-:W-:Y:S02]  /*d210*/  PRMT R12, R12, 0x5410, R7 ;  /* 0x000054100c0c7816 */ /* 0x000fe40000000007 */
[----:B------:R-:W-:Y:S02]  /*d220*/  PRMT R13, R13, 0x5410, R6 ;  /* 0x000054100d0d7816 */ /* 0x000fe40000000006 */
[----:B------:R-:W-:Y:S02]  /*d230*/  PRMT R8, R8, 0x5410, R5 ;  /* 0x0000541008087816 */ /* 0x000fe40000000005 */
[----:B------:R-:W-:Y:S01]  /*d240*/  PRMT R9, R9, 0x5410, R4 ;  /* 0x0000541009097816 */ /* 0x000fe20000000004 */
[----:B------:R-:W-:Y:S06]  /*d250*/  @P1 BRA `(.L_x_582) ;  /* 0x0000000800c41947 */ /* 0x000fec0003800000 */
[----:B------:R1:W5:Y:S01]  /*d260*/  LDL R43, [R1+0x6c] ;  /* 0x00006c00012b7983 */ /* 0x0003620000100800 */
[----:B------:R-:W2:Y:S03]  /*d270*/  LDC R5, c[0x0][0x3f4] ;  /* 0x0000fd00ff057b82 */ /* 0x000ea60000000800 */
[----:B------:R1:W5:Y:S01]  /*d280*/  LDL R42, [R1+0x68] ;  /* 0x00006800012a7983 */ /* 0x0003620000100800 */
[----:B------:R-:W-:Y:S01]  /*d290*/  BSSY B2, `(.L_x_583) ;  /* 0x000002e000027945 */ /* 0x000fe20003800000 */
[-C--:B--2---:R-:W-:Y:S02]  /*d2a0*/  ISETP.GE.AND P0, PT, R216, R5.reuse, PT ;  /* 0x00000005d800720c */ /* 0x084fe40003f06270 */
[-C--:B------:R-:W-:Y:S02]  /*d2b0*/  ISETP.GE.AND P1, PT, R221, R5.reuse, PT ;  /* 0x00000005dd00720c */ /* 0x080fe40003f26270 */
[----:B------:R-:W-:-:S02]  /*d2c0*/  ISETP.GE.AND P2, PT, R220, R5, PT ;  /* 0x00000005dc00720c */ /* 0x000fc40003f46270 */
[----:B------:R-:W-:-:S07]  /*d2d0*/  ISETP.GE.AND P3, PT, R222, R5, PT ;  /* 0x00000005de00720c */ /* 0x000fce0003f66270 */
[----:B-1----:R-:W-:Y:S06]  /*d2e0*/  @P0 BRA `(.L_x_584) ;  /* 0x0000000000a00947 */ /* 0x002fec0003800000 */
[----:B-----5:R-:W-:Y:S01]  /*d2f0*/  R2UR UR4, R43 ;  /* 0x000000002b0472ca */ /* 0x020fe200000e0000 */
[----:B------:R-:W-:Y:S01]  /*d300*/  IMAD.U32 R35, R26, 0x10000, RZ ;  /* 0x000100001a237824 */ /* 0x000fe200078e00ff */
[C---:B------:R-:W-:Y:S01]  /*d310*/  LOP3.LUT R34, R24.reuse, 0xffff0000, RZ, 0xc0, !PT ;  /* 0xffff000018227812 */ /* 0x040fe200078ec0ff */
[----:B------:R-:W-:Y:S01]  /*d320*/  IMAD.U32 R33, R24, 0x10000, RZ ;  /* 0x0001000018217824 */ /* 0x000fe200078e00ff */
[----:B------:R-:W-:-:S09]  /*d330*/  LOP3.LUT R36, R26, 0xffff0000, RZ, 0xc0, !PT ;  /* 0xffff00001a247812 */ /* 0x000fd200078ec0ff */
[----:B------:R-:W-:-:S05]  /*d340*/  LEA R41, R42, UR4, 0x1 ;  /* 0x000000042a297c11 */ /* 0x000fca000f8e08ff */
[----:B------:R-:W1:Y:S02]  /*d350*/  LDS.128 R4, [R41] ;  /* 0x0000000029047984 */ /* 0x000e640000000c00 */
[C---:B-1----:R-:W-:Y:S01]  /*d360*/  IMAD.U32 R29, R4.reuse, 0x10000, RZ ;  /* 0x00010000041d7824 */ /* 0x042fe200078e00ff */
[----:B------:R-:W-:Y:S01]  /*d370*/  LOP3.LUT R4, R4, 0xffff0000, RZ, 0xc0, !PT ;  /* 0xffff000004047812 */ /* 0x000fe200078ec0ff */
[C---:B------:R-:W-:Y:S01]  /*d380*/  IMAD.U32 R30, R5.reuse, 0x10000, RZ ;  /* 0x00010000051e7824 */ /* 0x040fe200078e00ff */
[----:B------:R-:W-:Y:S01]  /*d390*/  LOP3.LUT R5, R5, 0xffff0000, RZ, 0xc0, !PT ;  /* 0xffff000005057812 */ /* 0x000fe200078ec0ff */
[----:B------:R-:W-:Y:S01]  /*d3a0*/  IMAD.U32 R31, R6, 0x10000, RZ ;  /* 0x00010000061f7824 */ /* 0x000fe200078e00ff */
[----:B0-----:R-:W-:Y:S01]  /*d3b0*/  SHF.L.U32 R32, R7, 0x10, RZ ;  /* 0x0000001007207819 */ /* 0x001fe200000006ff */
[C---:B------:R-:W-:Y:S01]  /*d3c0*/  FMUL.FTZ R38, R4.reuse, R35 ;  /* 0x0000002304267220 */ /* 0x040fe20000410000 */
[-C--:B------:R-:W-:Y:S01]  /*d3d0*/  FMUL.FTZ R4, R4, R33.reuse ;  /* 0x0000002104047220 */ /* 0x080fe20000410000 */
[C---:B------:R-:W-:Y:S01]  /*d3e0*/  FMUL.FTZ R37, R5.reuse, R36 ;  /* 0x0000002405257220 */ /* 0x040fe20000410000 */
[-C--:B------:R-:W-:Y:S01]  /*d3f0*/  FMUL.FTZ R39, R5, R34.reuse ;  /* 0x0000002205277220 */ /* 0x080fe20000410000 */
[C---:B------:R-:W-:Y:S01]  /*d400*/  FFMA.FTZ R38, R29.reuse, R33, -R38 ;  /* 0x000000211d267223 */ /* 0x040fe20000010826 */
[----:B------:R-:W-:Y:S01]  /*d410*/  LOP3.LUT R6, R6, 0xffff0000, RZ, 0xc0, !PT ;  /* 0xffff000006067812 */ /* 0x000fe200078ec0ff */
[----:B------:R-:W-:Y:S01]  /*d420*/  FFMA.FTZ R35, R29, R35, R4 ;  /* 0x000000231d237223 */ /* 0x000fe20000010004 */
[----:B------:R-:W-:Y:S01]  /*d430*/  LOP3.LUT R7, R7, 0xffff0000, RZ, 0xc0, !PT ;  /* 0xffff000007077812 */ /* 0x000fe200078ec0ff */
[C---:B------:R-:W-:Y:S01]  /*d440*/  IMAD.U32 R29, R27.reuse, 0x10000, RZ ;  /* 0x000100001b1d7824 */ /* 0x040fe200078e00ff */
[----:B------:R-:W-:Y:S01]  /*d450*/  LOP3.LUT R33, R27, 0xffff0000, RZ, 0xc0, !PT ;  /* 0xffff00001b217812 */ /* 0x000fe200078ec0ff */
[C---:B------:R-:W-:Y:S01]  /*d460*/  IMAD.U32 R4, R25.reuse, 0x10000, RZ ;  /* 0x0001000019047824 */ /* 0x040fe200078e00ff */
[----:B------:R-:W-:Y:S01]  /*d470*/  LOP3.LUT R5, R25, 0xffff0000, RZ, 0xc0, !PT ;  /* 0xffff000019057812 */ /* 0x000fe200078ec0ff */
[C---:B------:R-:W-:Y:S01]  /*d480*/  FFMA.FTZ R37, R30.reuse, R34, -R37 ;  /* 0x000000221e257223 */ /* 0x040fe20000010825 */
        /* <DEDUP_REMOVED lines=9> */
[----:B------:R-:W-:-:S02]  /*d520*/  F2FP.BF16.F32.PACK_AB R4, R35, R38 ;  /* 0x000000262304723e */ /* 0x000fc400000010ff */
[----:B------:R-:W-:Y:S02]  /*d530*/  F2FP.BF16.F32.PACK_AB R5, R30, R37 ;  /* 0x000000251e05723e */ /* 0x000fe400000010ff */
[----:B------:R-:W-:Y:S02]  /*d540*/  F2FP.BF16.F32.PACK_AB R6, R29, R6 ;  /* 0x000000061d06723e */ /* 0x000fe400000010ff */
[----:B------:R-:W-:-:S05]  /*d550*/  F2FP.BF16.F32.PACK_AB R7, R40, R7 ;  /* 0x000000072807723e */ /* 0x000fca00000010ff */
[----:B------:R1:W-:Y:S02]  /*d560*/  STS.128 [R41], R4 ;  /* 0x0000000429007388 */ /* 0x0003e40000000c00 */
.L_x_584:
[----:B------:R-:W-:Y:S05]  /*d570*/  BSYNC B2 ;  /* 0x0000000000027941 */ /* 0x000fea0003800000 */
.L_x_583:
[----:B------:R-:W-:Y:S04]  /*d580*/  BSSY B2, `(.L_x_585) ;  /* 0x000002a000027945 */ /* 0x000fe80003800000 */
[----:B------:R-:W-:Y:S05]  /*d590*/  @P1 BRA `(.L_x_586) ;  /* 0x0000000000a01947 */ /* 0x000fea0003800000 */
[----:B-----5:R-:W-:Y:S01]  /*d5a0*/  R2UR UR4, R43 ;  /* 0x000000002b0472ca */ /* 0x020fe200000e0000 */
[----:B------:R-:W-:Y:S01]  /*d5b0*/  IMAD.U32 R35, R20, 0x10000, RZ ;  /* 0x0001000014237824 */ /* 0x000fe200078e00ff */
[C---:B------:R-:W-:Y:S01]  /*d5c0*/  LOP3.LUT R34, R14.reuse, 0xffff0000, RZ, 0xc0, !PT ;  /* 0xffff00000e227812 */ /* 0x040fe200078ec0ff */
[----:B------:R-:W-:Y:S01]  /*d5d0*/  IMAD.U32 R33, R14, 0x10000, RZ ;  /* 0x000100000e217824 */ /* 0x000fe200078e00ff */
[----:B------:R-:W-:-:S09]  /*d5e0*/  LOP3.LUT R36, R20, 0xffff0000, RZ, 0xc0, !PT ;  /* 0xffff000014247812 */ /* 0x000fd200078ec0ff */
[----:B-1----:R-:W-:-:S05]  /*d5f0*/  LEA R41, R42, UR4, 0x1 ;  /* 0x000000042a297c11 */ /* 0x002fca000f8e08ff */
[----:B------:R-:W1:Y:S02]  /*d600*/  LDS.128 R4, [R41+0x4000] ;  /* 0x0040000029047984 */ /* 0x000e640000000c00 */
[C---:B-1----:R-:W-:Y:S01]  /*d610*/  IMAD.U32 R29, R4.reuse, 0x10000, RZ ;  /* 0x00010000041d7824 */ /* 0x042fe200078e00ff */
[----:B------:R-:W-:Y:S01]  /*d620*/  LOP3.LUT R4, R4, 0xffff0000, RZ, 0xc0, !PT ;  /* 0xffff000004047812 */ /* 0x000fe200078ec0ff */
[C---:B------:R-:W-:Y:S01]  /*d630*/  IMAD.U32 R30, R5.reuse, 0x10000, RZ ;  /* 0x00010000051e7824 */ /* 0x040fe200078e00ff */
[----:B------:R-:W-:Y:S01]  /*d640*/  LOP3.LUT R5, R5, 0xffff0000, RZ, 0xc0, !PT ;  /* 0xffff000005057812 */ /* 0x000fe200078ec0ff */
[C---:B------:R-:W-:Y:S01]  /*d650*/  IMAD.U32 R31, R6.reuse, 0x10000, RZ ;  /* 0x00010000061f7824 */ /* 0x040fe200078e00ff */
[----:B------:R-:W-:Y:S01]  /*d660*/  LOP3.LUT R6, R6, 0xffff0000, RZ, 0xc0, !PT ;  /* 0xffff000006067812 */ /* 0x000fe200078ec0ff */
[C---:B------:R-:W-:Y:S01]  /*d670*/  FMUL.FTZ R38, R4.reuse, R35 ;  /* 0x0000002304267220 */ /* 0x040fe20000410000 */
[----:B------:R-:W-:Y:S01]  /*d680*/  FMUL.FTZ R4, R4, R33 ;  /* 0x0000002104047220 */ /* 0x000fe20000410000 */
[----:B0-----:R-:W-:-:S02]  /*d690*/  IMAD.U32 R32, R7, 0x10000, RZ ;  /* 0x0001000007207824 */ /* 0x001fc400078e00ff */
[----:B------:R-:W-:Y:S01]  /*d6a0*/  FMUL.FTZ R37, R5, R36 ;  /* 0x0000002405257220 */ /* 0x000fe20000410000 */
[----:B------:R-:W-:Y:S01]  /*d6b0*/  FFMA.FTZ R38, R29, R33, -R38 ;  /* 0x000000211d267223 */ /* 0x000fe20000010826 */
[-C--:B------:R-:W-:Y:S01]  /*d6c0*/  FMUL.FTZ R39, R5, R34.reuse ;  /* 0x0000002205277220 */ /* 0x080fe20000410000 */
[----:B------:R-:W-:Y:S01]  /*d6d0*/  LOP3.LUT R7, R7, 0xffff0000, RZ, 0xc0, !PT ;  /* 0xffff000007077812 */ /* 0x000fe200078ec0ff */
[----:B------:R-:W-:Y:S01]  /*d6e0*/  FFMA.FTZ R35, R29, R35, R4 ;  /* 0x000000231d237223 */ /* 0x000fe20000010004 */
[C---:B------:R-:W-:Y:S01]  /*d6f0*/  LOP3.LUT R33, R21.reuse, 0xffff0000, RZ, 0xc0, !PT ;  /* 0xffff000015217812 */ /* 0x040fe200078ec0ff */
[----:B------:R-:W-:Y:S01]  /*d700*/  IMAD.U32 R29, R21, 0x10000, RZ ;  /* 0x00010000151d7824 */ /* 0x000fe200078e00ff */
[C---:B------:R-:W-:Y:S01]  /*d710*/  LOP3.LUT R5, R15.reuse, 0xffff0000, RZ, 0xc0, !PT ;  /* 0xffff00000f057812 */ /* 0x040fe200078ec0ff */
[----:B------:R-:W-:Y:S02]  /*d720*/  IMAD.U32 R4, R15, 0x10000, RZ ;  /* 0x000100000f047824 */ /* 0x000fe400078e00ff */
        /* <DEDUP_REMOVED lines=14> */
[----:B------:R2:W-:Y:S02]  /*d810*/  STS.128 [R41+0x4000], R4 ;  /* 0x0040000429007388 */ /* 0x0005e40000000c00 */
.L_x_586:
[----:B------:R-:W-:Y:S05]  /*d820*/  BSYNC B2 ;  /* 0x0000000000027941 */ /* 0x000fea0003800000 */
.L_x_585:
[----:B------:R-:W-:Y:S04]  /*d830*/  BSSY B2, `(.L_x_587) ;  /* 0x000002a000027945 */ /* 0x000fe80003800000 */
[----:B------:R-:W-:Y:S05]  /*d840*/  @P2 BRA `(.L_x_588) ;  /* 0x0000000000a02947 */ /* 0x000fea0003800000 */
[----:B-----5:R-:W-:Y:S01]  /*d850*/  R2UR UR4, R43 ;  /* 0x000000002b0472ca */ /* 0x020fe200000e0000 */
[----:B------:R-:W-:Y:S01]  /*d860*/  IMAD.U32 R35, R12, 0x10000, RZ ;  /* 0x000100000c237824 */ /* 0x000fe200078e00ff */
[C---:B------:R-:W-:Y:S01]  /*d870*/  LOP3.LUT R34, R10.reuse, 0xffff0000, RZ, 0xc0, !PT ;  /* 0xffff00000a227812 */ /* 0x040fe200078ec0ff */
[----:B------:R-:W-:Y:S01]  /*d880*/  IMAD.U32 R33, R10, 0x10000, RZ ;  /* 0x000100000a217824 */ /* 0x000fe200078e00ff */
[----:B------:R-:W-:-:S09]  /*d890*/  LOP3.LUT R36, R12, 0xffff0000, RZ, 0xc0, !PT ;  /* 0xffff00000c247812 */ /* 0x000fd200078ec0ff */
[----:B-12---:R-:W-:-:S05]  /*d8a0*/  LEA R41, R42, UR4, 0x1 ;  /* 0x000000042a297c11 */ /* 0x006fca000f8e08ff */
        /* <DEDUP_REMOVED lines=34> */
.L_x_588:
[----:B------:R-:W-:Y:S05]  /*dad0*/  BSYNC B2 ;  /* 0x0000000000027941 */ /* 0x000fea0003800000 */
.L_x_587:
[----:B------:R-:W-:Y:S05]  /*dae0*/  @P3 BRA `(.L_x_582) ;  /* 0x0000000000a03947 */ /* 0x000fea0003800000 */
[----:B-----5:R-:W-:Y:S01]  /*daf0*/  R2UR UR4, R43 ;  /* 0x000000002b0472ca */ /* 0x020fe200000e0000 */
[----:B------:R-:W-:Y:S01]  /*db00*/  IMAD.U32 R35, R8, 0x10000, RZ ;  /* 0x0001000008237824 */ /* 0x000fe200078e00ff */
[C---:B------:R-:W-:Y:S01]  /*db10*/  LOP3.LUT R34, R0.reuse, 0xffff0000, RZ, 0xc0, !PT ;  /* 0xffff000000227812 */ /* 0x040fe200078ec0ff */
[----:B------:R-:W-:Y:S01]  /*db20*/  IMAD.U32 R33, R0, 0x10000, RZ ;  /* 0x0001000000217824 */ /* 0x000fe200078e00ff */
[----:B------:R-:W-:-:S09]  /*db30*/  LOP3.LUT R36, R8, 0xffff0000, RZ, 0xc0, !PT ;  /* 0xffff000008247812 */ /* 0x000fd200078ec0ff */
[----:B-123--:R-:W-:-:S05]  /*db40*/  LEA R41, R42, UR4, 0x1 ;  /* 0x000000042a297c11 */ /* 0x00efca000f8e08ff */
        /* <DEDUP_REMOVED lines=11> */
[C---:B------:R-:W-:Y:S01]  /*dc00*/  FFMA.FTZ R38, R29.reuse, R33, -R38 ;  /* 0x000000211d267223 */ /* 0x040fe20000010826 */
[----:B------:R-:W-:Y:S01]  /*dc10*/  FFMA.FTZ R35, R29, R35, R4 ;  /* 0x000000231d237223 */ /* 0x000fe20000010004 */
[-C--:B------:R-:W-:Y:S01]  /*dc20*/  FMUL.FTZ R39, R5, R34.reuse ;  /* 0x0000002205277220 */ /* 0x080fe20000410000 */
[----:B------:R-:W-:Y:S01]  /*dc30*/  LOP3.LUT R7, R7, 0xffff0000, RZ, 0xc0, !PT ;  /* 0xffff000007077812 */ /* 0x000fe200078ec0ff */
[----:B------:R-:W-:Y:S01]  /*dc40*/  IMAD.U32 R4, R3, 0x10000, RZ ;  /* 0x0001000003047824 */ /* 0x000fe200078e00ff */
[C---:B------:R-:W-:Y:S01]  /*dc50*/  SHF.L.U32 R29, R9.reuse, 0x10, RZ ;  /* 0x00000010091d7819 */ /* 0x040fe200000006ff */
[C---:B------:R-:W-:Y:S01]  /*dc60*/  FFMA.FTZ R37, R30.reuse, R34, -R37 ;  /* 0x000000221e257223 */ /* 0x040fe20000010825 */
[----:B------:R-:W-:Y:S01]  /*dc70*/  LOP3.LUT R33, R9, 0xffff0000, RZ, 0xc0, !PT ;  /* 0xffff000009217812 */ /* 0x000fe200078ec0ff */
[----:B------:R-:W-:Y:S01]  /*dc80*/  FFMA.FTZ R30, R30, R36, R39 ;  /* 0x000000241e1e7223 */ /* 0x000fe20000010027 */
[----:B------:R-:W-:Y:S01]  /*dc90*/  LOP3.LUT R5, R3, 0xffff0000, RZ, 0xc0, !PT ;  /* 0xffff000003057812 */ /* 0x000fe200078ec0ff */
[C---:B------:R-:W-:Y:S01]  /*dca0*/  FMUL.FTZ R34, R6.reuse, R29 ;  /* 0x0000001d06227220 */ /* 0x040fe20000410000 */
[----:B------:R-:W-:Y:S01]  /*dcb0*/  FMUL.FTZ R36, R6, R4 ;  /* 0x0000000406247220 */ /* 0x000fe20000410000 */
[----:B------:R-:W-:-:S02]  /*dcc0*/  FMUL.FTZ R39, R7, R33 ;  /* 0x0000002107277220 */ /* 0x000fc40000410000 */
[----:B------:R-:W-:Y:S01]  /*dcd0*/  FMUL.FTZ R40, R7, R5 ;  /* 0x0000000507287220 */ /* 0x000fe20000410000 */
[C---:B------:R-:W-:Y:S01]  /*dce0*/  FFMA.FTZ R6, R31.reuse, R4, -R34 ;  /* 0x000000041f067223 */ /* 0x040fe20000010822 */
[----:B------:R-:W-:Y:S01]  /*dcf0*/  FFMA.FTZ R29, R31, R29, R36 ;  /* 0x0000001d1f1d7223 */ /* 0x000fe20000010024 */
[C---:B------:R-:W-:Y:S01]  /*dd00*/  FFMA.FTZ R7, R32.reuse, R5, -R39 ;  /* 0x0000000520077223 */ /* 0x040fe20000010827 */
[----:B------:R-:W-:Y:S01]  /*dd10*/  FFMA.FTZ R40, R32, R33, R40 ;  /* 0x0000002120287223 */ /* 0x000fe20000010028 */
[----:B------:R-:W-:Y:S02]  /*dd20*/  F2FP.BF16.F32.PACK_AB R4, R35, R38 ;  /* 0x000000262304723e */ /* 0x000fe400000010ff */
[----:B------:R-:W-:Y:S02]  /*dd30*/  F2FP.BF16.F32.PACK_AB R5, R30, R37 ;  /* 0x000000251e05723e */ /* 0x000fe400000010ff */
[----:B------:R-:W-:Y:S02]  /*dd40*/  F2FP.BF16.F32.PACK_AB R6, R29, R6 ;  /* 0x000000061d06723e */ /* 0x000fe400000010ff */
[----:B------:R-:W-:-:S05]  /*dd50*/  F2FP.BF16.F32.PACK_AB R7, R40, R7 ;  /* 0x000000072807723e */ /* 0x000fca00000010ff */
[----:B------:R4:W-:Y:S02]  /*dd60*/  STS.128 [R41+0xc000], R4 ;  /* 0x00c0000429007388 */ /* 0x0009e40000000c00 */
.L_x_582:
[----:B------:R-:W-:Y:S05]  /*dd70*/  BSYNC B1 ;  /* 0x0000000000017941 */ /* 0x000fea0003800000 */
.L_x_581:
[----:B-1234-:R-:W-:Y:S01]  /*dd80*/  VIADD R4, R224, 0x20 ;  /* 0x00000020e0047836 */ /* 0x01efe20000000000 */
[----:B------:R-:W-:Y:S04]  /*dd90*/  BSSY B1, `(.L_x_589) ;  /* 0x00000b4000017945 */ /* 0x000fe80003800000 */
[----:B------:R-:W-:-:S13]  /*dda0*/  ISETP.GE.AND P0, PT, R4, R28, PT ;  /* 0x0000001c0400720c */ /* 0x000fda0003f06270 */
[----:B------:R-:W-:Y:S05]  /*ddb0*/  @P0 BRA `(.L_x_590) ;  /* 0x0000000800c40947 */ /* 0x000fea0003800000 */
[----:B------:R1:W5:Y:S01]  /*ddc0*/  LDL R44, [R1+0x6c] ;  /* 0x00006c00012c7983 */ /* 0x0003620000100800 */
[----:B------:R-:W2:Y:S03]  /*ddd0*/  LDC R5, c[0x0][0x3f4] ;  /* 0x0000fd00ff057b82 */ /* 0x000ea60000000800 */
[----:B-----5:R1:W5:Y:S01]  /*dde0*/  LDL R43, [R1+0x68] ;  /* 0x00006800012b7983 */ /* 0x0203620000100800 */
[----:B------:R-:W-:Y:S01]  /*ddf0*/  BSSY B2, `(.L_x_591) ;  /* 0x000002e000027945 */ /* 0x000fe20003800000 */
[-C--:B--2---:R-:W-:Y:S02]  /*de00*/  ISETP.GE.AND P0, PT, R216, R5.reuse, PT ;  /* 0x00000005d800720c */ /* 0x084fe40003f06270 */
[-C--:B------:R-:W-:Y:S02]  /*de10*/  ISETP.GE.AND P1, PT, R221, R5.reuse, PT ;  /* 0x00000005dd00720c */ /* 0x080fe40003f26270 */
[----:B------:R-:W-:-:S02]  /*de20*/  ISETP.GE.AND P2, PT, R220, R5, PT ;  /* 0x00000005dc00720c */ /* 0x000fc40003f46270 */
[----:B------:R-:W-:-:S07]  /*de30*/  ISETP.GE.AND P3, PT, R222, R5, PT ;  /* 0x00000005de00720c */ /* 0x000fce0003f66270 */
[----:B-1----:R-:W-:Y:S06]  /*de40*/  @P0 BRA `(.L_x_592) ;  /* 0x0000000000a00947 */ /* 0x002fec0003800000 */
[----:B------:R-:W-:Y:S01]  /*de50*/  R2UR UR4, R44 ;  /* 0x000000002c0472ca */ /* 0x000fe200000e0000 */
[C---:B------:R-:W-:Y:S01]  /*de60*/  IMAD.U32 R37, R26.reuse, 0x10000, RZ ;  /* 0x000100001a257824 */ /* 0x040fe200078e00ff */
[----:B------:R-:W-:Y:S01]  /*de70*/  LOP3.LUT R40, R26, 0xffff0000, RZ, 0xc0, !PT ;  /* 0xffff00001a287812 */ /* 0x000fe200078ec0ff */
[C---:B------:R-:W-:Y:S01]  /*de80*/  IMAD.U32 R35, R24.reuse, 0x10000, RZ ;  /* 0x0001000018237824 */ /* 0x040fe200078e00ff */
[----:B------:R-:W-:Y:S01]  /*de90*/  LOP3.LUT R38, R24, 0xffff0000, RZ, 0xc0, !PT ;  /* 0xffff000018267812 */ /* 0x000fe200078ec0ff */
[C---:B------:R-:W-:Y:S01]  /*dea0*/  IMAD.U32 R39, R27.reuse, 0x10000, RZ ;  /* 0x000100001b277824 */ /* 0x040fe200078e00ff */
[----:B------:R-:W-:-:S07]  /*deb0*/  LOP3.LUT R42, R27, 0xffff0000, RZ, 0xc0, !PT ;  /* 0xffff00001b2a7812 */ /* 0x000fce00078ec0ff */
[----:B-----5:R-:W-:-:S05]  /*dec0*/  LEA R41, R43, UR4, 0x1 ;  /* 0x000000042b297c11 */ /* 0x020fca000f8e08ff */
[----:B------:R-:W1:Y:S02]  /*ded0*/  LDS.128 R4, [R41+0x1000] ;  /* 0x0010000029047984 */ /* 0x000e640000000c00 */
[C---:B-1----:R-:W-:Y:S01]  /*dee0*/  IMAD.U32 R29, R4.reuse, 0x10000, RZ ;  /* 0x00010000041d7824 */ /* 0x042fe200078e00ff */
[----:B------:R-:W-:Y:S01]  /*def0*/  LOP3.LUT R4, R4, 0xffff0000, RZ, 0xc0, !PT ;  /* 0xffff000004047812 */ /* 0x000fe200078ec0ff */
[C---:B------:R-:W-:Y:S01]  /*df00*/  IMAD.U32 R30, R5.reuse, 0x10000, RZ ;  /* 0x00010000051e7824 */ /* 0x040fe200078e00ff */
[----:B------:R-:W-:Y:S01]  /*df10*/  LOP3.LUT R5, R5, 0xffff0000, RZ, 0xc0, !PT ;  /* 0xffff000005057812 */ /* 0x000fe200078ec0ff */
[C---:B------:R-:W-:Y:S01]  /*df20*/  IMAD.U32 R31, R6.reuse, 0x10000, RZ ;  /* 0x00010000061f7824 */ /* 0x040fe200078e00ff */
[----:B------:R-:W-:Y:S01]  /*df30*/  LOP3.LUT R6, R6, 0xffff0000, RZ, 0xc0, !PT ;  /* 0xffff000006067812 */ /* 0x000fe200078ec0ff */
[-C--:B------:R-:W-:Y:S01]  /*df40*/  FMUL.FTZ R34, R37, R4.reuse ;  /* 0x0000000425227220 */ /* 0x080fe20000410000 */
[----:B------:R-:W-:Y:S01]  /*df50*/  FMUL.FTZ R36, R35, R4 ;  /* 0x0000000423247220 */ /* 0x000fe20000410000 */
[----:B------:R-:W-:Y:S01]  /*df60*/  FMUL.FTZ R33, R40, R5 ;  /* 0x0000000528217220 */ /* 0x000fe20000410000 */
[----:B0-----:R-:W-:-:S02]  /*df70*/  IMAD.U32 R32, R7, 0x10000, RZ ;  /* 0x0001000007207824 */ /* 0x001fc400078e00ff */
[----:B------:R-:W-:Y:S01]  /*df80*/  FFMA.FTZ R4, R35, R29, -R34 ;  /* 0x0000001d23047223 */ /* 0x000fe20000010822 */
[C---:B------:R-:W-:Y:S01]  /*df90*/  FMUL.FTZ R35, R38.reuse, R5 ;  /* 0x0000000526237220 */ /* 0x040fe20000410000 */
[----:B------:R-:W-:Y:S01]  /*dfa0*/  LOP3.LUT R7, R7, 0xffff0000, RZ, 0xc0, !PT ;  /* 0xffff000007077812 */ /* 0x000fe200078ec0ff */
[-C--:B------:R-:W-:Y:S01]  /*dfb0*/  FFMA.FTZ R5, R38, R30.reuse, -R33 ;  /* 0x0000001e26057223 */ /* 0x080fe20000010821 */
[----:B------:R-:W-:Y:S01]  /*dfc0*/  FFMA.FTZ R29, R37, R29, R36 ;  /* 0x0000001d251d7223 */ /* 0x000fe20000010024 */
[C---:B------:R-:W-:Y:S01]  /*dfd0*/  LOP3.LUT R38, R25.reuse, 0xffff0000, RZ, 0xc0, !PT ;  /* 0xffff000019267812 */ /* 0x040fe200078ec0ff */
[----:B------:R-:W-:Y:S02]  /*dfe0*/  IMAD.U32 R37, R25, 0x10000, RZ ;  /* 0x0001000019257824 */ /* 0x000fe400078e00ff */
[----:B------:R-:W-:Y:S01]  /*dff0*/  FFMA.FTZ R30, R40, R30, R35 ;  /* 0x0000001e281e7223 */ /* 0x000fe20000010023 */
[-C--:B------:R-:W-:Y:S01]  /*e000*/  FMUL.FTZ R34, R39, R6.reuse ;  /* 0x0000000627227220 */ /* 0x080fe20000410000 */
[-C--:B------:R-:W-:Y:S01]  /*e010*/  FMUL.FTZ R33, R42, R7.reuse ;  /* 0x000000072a217220 */ /* 0x080fe20000410000 */
[C---:B------:R-:W-:Y:S01]  /*e020*/  FMUL.FTZ R36, R37.reuse, R6 ;  /* 0x0000000625247220 */ /* 0x040fe20000410000 */
[C---:B------:R-:W-:Y:S01]  /*e030*/  FMUL.FTZ R35, R38.reuse, R7 ;  /* 0x0000000726237220 */ /* 0x040fe20000410000 */
[-C--:B------:R-:W-:Y:S01]  /*e040*/  FFMA.FTZ R6, R37, R31.reuse, -R34 ;  /* 0x0000001f25067223 */ /* 0x080fe20000010822 */
[-C--:B------:R-:W-:Y:S01]  /*e050*/  FFMA.FTZ R7, R38, R32.reuse, -R33 ;  /* 0x0000002026077223 */ /* 0x080fe20000010821 */
[----:B------:R-:W-:Y:S01]  /*e060*/  FFMA.FTZ R31, R39, R31, R36 ;  /* 0x0000001f271f7223 */ /* 0x000fe20000010024 */
[----:B------:R-:W-:Y:S01]  /*e070*/  FFMA.FTZ R32, R42, R32, R35 ;  /* 0x000000202a207223 */ /* 0x000fe20000010023 */
[----:B------:R-:W-:-:S02]  /*e080*/  F2FP.BF16.F32.PACK_AB R4, R29, R4 ;  /* 0x000000041d04723e */ /* 0x000fc400000010ff */
[----:B------:R-:W-:Y:S02]  /*e090*/  F2FP.BF16.F32.PACK_AB R5, R30, R5 ;  /* 0x000000051e05723e */ /* 0x000fe400000010ff */
[----:B------:R-:W-:Y:S02]  /*e0a0*/  F2FP.BF16.F32.PACK_AB R6, R31, R6 ;  /* 0x000000061f06723e */ /* 0x000fe400000010ff */
[----:B------:R-:W-:-:S05]  /*e0b0*/  F2FP.BF16.F32.PACK_AB R7, R32, R7 ;  /* 0x000000072007723e */ /* 0x000fca00000010ff */
[----:B------:R1:W-:Y:S02]  /*e0c0*/  STS.128 [R41+0x1000], R4 ;  /* 0x0010000429007388 */ /* 0x0003e40000000c00 */
.L_x_592:
[----:B------:R-:W-:Y:S05]  /*e0d0*/  BSYNC B2 ;  /* 0x0000000000027941 */ /* 0x000fea0003800000 */
.L_x_591:
[----:B------:R-:W-:Y:S04]  /*e0e0*/  BSSY B2, `(.L_x_593) ;  /* 0x000002a000027945 */ /* 0x000fe80003800000 */
[----:B------:R-:W-:Y:S05]  /*e0f0*/  @P1 BRA `(.L_x_594) ;  /* 0x0000000000a01947 */ /* 0x000fea0003800000 */
[----:B------:R-:W-:Y:S01]  /*e100*/  R2UR UR4, R44 ;  /* 0x000000002c0472ca */ /* 0x000fe200000e0000 */
[C---:B------:R-:W-:Y:S01]  /*e110*/  IMAD.U32 R37, R20.reuse, 0x10000, RZ ;  /* 0x0001000014257824 */ /* 0x040fe200078e00ff */
[----:B------:R-:W-:Y:S01]  /*e120*/  LOP3.LUT R40, R20, 0xffff0000, RZ, 0xc0, !PT ;  /* 0xffff000014287812 */ /* 0x000fe200078ec0ff */
[C---:B------:R-:W-:Y:S01]  /*e130*/  IMAD.U32 R35, R14.reuse, 0x10000, RZ ;  /* 0x000100000e237824 */ /* 0x040fe200078e00ff */
[----:B------:R-:W-:Y:S01]  /*e140*/  LOP3.LUT R38, R14, 0xffff0000, RZ, 0xc0, !PT ;  /* 0xffff00000e267812 */ /* 0x000fe200078ec0ff */
[C---:B------:R-:W-:Y:S01]  /*e150*/  IMAD.U32 R39, R21.reuse, 0x10000, RZ ;  /* 0x0001000015277824 */ /* 0x040fe200078e00ff */
[----:B------:R-:W-:-:S07]  /*e160*/  LOP3.LUT R42, R21, 0xffff0000, RZ, 0xc0, !PT ;  /* 0xffff0000152a7812 */ /* 0x000fce00078ec0ff */
[----:B-1---5:R-:W-:-:S05]  /*e170*/  LEA R41, R43, UR4, 0x1 ;  /* 0x000000042b297c11 */ /* 0x022fca000f8e08ff */
        /* <DEDUP_REMOVED lines=32> */
.L_x_594:
[----:B------:R-:W-:Y:S05]  /*e380*/  BSYNC B2 ;  /* 0x0000000000027941 */ /* 0x000fea0003800000 */
.L_x_593:
[----:B------:R-:W-:Y:S04]  /*e390*/  BSSY B2, `(.L_x_595) ;  /* 0x000002a000027945 */ /* 0x000fe80003800000 */
[----:B------:R-:W-:Y:S05]  /*e3a0*/  @P2 BRA `(.L_x_596) ;  /* 0x0000000000a02947 */ /* 0x000fea0003800000 */
[----:B------:R-:W-:Y:S01]  /*e3b0*/  R2UR UR4, R44 ;  /* 0x000000002c0472ca */ /* 0x000fe200000e0000 */
[C---:B------:R-:W-:Y:S01]  /*e3c0*/  IMAD.U32 R37, R12.reuse, 0x10000, RZ ;  /* 0x000100000c257824 */ /* 0x040fe200078e00ff */
[----:B------:R-:W-:Y:S01]  /*e3d0*/  LOP3.LUT R40, R12, 0xffff0000, RZ, 0xc0, !PT ;  /* 0xffff00000c287812 */ /* 0x000fe200078ec0ff */
[C---:B------:R-:W-:Y:S01]  /*e3e0*/  IMAD.U32 R35, R10.reuse, 0x10000, RZ ;  /* 0x000100000a237824 */ /* 0x040fe200078e00ff */
[----:B------:R-:W-:Y:S02]  /*e3f0*/  LOP3.LUT R38, R10, 0xffff0000, RZ, 0xc0, !PT ;  /* 0xffff00000a267812 */ /* 0x000fe400078ec0ff */
[C---:B------:R-:W-:Y:S02]  /*e400*/  SHF.L.U32 R39, R13.reuse, 0x10, RZ ;  /* 0x000000100d277819 */ /* 0x040fe400000006ff */
[----:B------:R-:W-:-:S05]  /*e410*/  LOP3.LUT R42, R13, 0xffff0000, RZ, 0xc0, !PT ;  /* 0xffff00000d2a7812 */ /* 0x000fca00078ec0ff */
[----:B-12--5:R-:W-:-:S05]  /*e420*/  LEA R41, R43, UR4, 0x1 ;  /* 0x000000042b297c11 */ /* 0x026fca000f8e08ff */
        /* <DEDUP_REMOVED lines=32> */
.L_x_596:
[----:B------:R-:W-:Y:S05]  /*e630*/  BSYNC B2 ;  /* 0x0000000000027941 */ /* 0x000fea0003800000 */
.L_x_595:
        /* <DEDUP_REMOVED lines=8> */
[----:B-123-5:R-:W-:-:S05]  /*e6c0*/  LEA R41, R43, UR4, 0x1 ;  /* 0x000000042b297c11 */ /* 0x02efca000f8e08ff */
        /* <DEDUP_REMOVED lines=32> */
.L_x_590:
[----:B------:R-:W-:Y:S05]  /*e8d0*/  BSYNC B1 ;  /* 0x0000000000017941 */ /* 0x000fea0003800000 */
.L_x_589:
        /* <DEDUP_REMOVED lines=53> */
.L_x_600:
[----:B------:R-:W-:Y:S05]  /*ec30*/  BSYNC B2 ;  /* 0x0000000000027941 */ /* 0x000fea0003800000 */
.L_x_599:
        /* <DEDUP_REMOVED lines=42> */
.L_x_602:
[----:B------:R-:W-:Y:S05]  /*eee0*/  BSYNC B2 ;  /* 0x0000000000027941 */ /* 0x000fea0003800000 */
.L_x_601:
        /* <DEDUP_REMOVED lines=42> */
.L_x_604:
[----:B------:R-:W-:Y:S05]  /*f190*/  BSYNC B2 ;  /* 0x0000000000027941 */ /* 0x000fea0003800000 */
.L_x_603:
        /* <DEDUP_REMOVED lines=41> */
.L_x_598:
[----:B------:R-:W-:Y:S05]  /*f430*/  BSYNC B1 ;  /* 0x0000000000017941 */ /* 0x000fea0003800000 */
.L_x_597:
[----:B-1234-:R-:W-:-:S05]  /*f440*/  VIADD R5, R224, 0x60 ;  /* 0x00000060e0057836 */ /* 0x01efca0000000000 */
[----:B------:R-:W-:-:S13]  /*f450*/  ISETP.GE.AND P0, PT, R5, R28, PT ;  /* 0x0000001c0500720c */ /* 0x000fda0003f06270 */
[----:B------:R-:W-:Y:S05]  /*f460*/  @P0 BRA `(.L_x_605) ;  /* 0x0000004400700947 */ /* 0x000fea0003800000 */
[----:B------:R-:W2:Y:S01]  /*f470*/  LDL R6, [R1+0x6c] ;  /* 0x00006c0001067983 */ /* 0x000ea20000100800 */
[----:B------:R-:W1:Y:S03]  /*f480*/  LDC R5, c[0x0][0x3f4] ;  /* 0x0000fd00ff057b82 */ /* 0x000e660000000800 */
[----:B------:R-:W3:Y:S01]  /*f490*/  LDL R4, [R1+0x68] ;  /* 0x0000680001047983 */ /* 0x000ee20000100800 */
[----:B------:R-:W-:Y:S01]  /*f4a0*/  BSSY B1, `(.L_x_606) ;  /* 0x000002e000017945 */ /* 0x000fe20003800000 */
[-C--:B-1----:R-:W-:Y:S02]  /*f4b0*/  ISETP.GE.AND P0, PT, R216, R5.reuse, PT ;  /* 0x00000005d800720c */ /* 0x082fe40003f06270 */
[-C--:B------:R-:W-:Y:S02]  /*f4c0*/  ISETP.GE.AND P1, PT, R221, R5.reuse, PT ;  /* 0x00000005dd00720c */ /* 0x080fe40003f26270 */
[----:B------:R-:W-:-:S02]  /*f4d0*/  ISETP.GE.AND P2, PT, R220, R5, PT ;  /* 0x00000005dc00720c */ /* 0x000fc40003f46270 */
[----:B------:R-:W-:Y:S02]  /*f4e0*/  ISETP.GE.AND P3, PT, R222, R5, PT ;  /* 0x00000005de00720c */ /* 0x000fe40003f66270 */
[----:B--2---:R-:W-:-:S13]  /*f4f0*/  R2UR UR4, R6 ;  /* 0x00000000060472ca */ /* 0x004fda00000e0000 */
[----:B---3--:R-:W-:Y:S01]  /*f500*/  LEA R28, R4, UR4, 0x1 ;  /* 0x00000004041c7c11 */ /* 0x008fe2000f8e08ff */
[----:B------:R-:W-:Y:S06]  /*f510*/  @P0 BRA `(.L_x_607) ;  /* 0x0000000000980947 */ /* 0x000fec0003800000 */
[----:B------:R-:W1:Y:S01]  /*f520*/  LDS.128 R4, [R28+0x3000] ;  /* 0x003000001c047984 */ /* 0x000e620000000c00 */
[C---:B------:R-:W-:Y:S01]  /*f530*/  IMAD.U32 R35, R26.reuse, 0x10000, RZ ;  /* 0x000100001a237824 */ /* 0x040fe200078e00ff */
[----:B------:R-:W-:Y:S01]  /*f540*/  LOP3.LUT R38, R26, 0xffff0000, RZ, 0xc0, !PT ;  /* 0xffff00001a267812 */ /* 0x000fe200078ec0ff */
[C---:B------:R-:W-:Y:S01]  /*f550*/  IMAD.U32 R33, R24.reuse, 0x10000, RZ ;  /* 0x0001000018217824 */ /* 0x040fe200078e00ff */
[----:B------:R-:W-:Y:S02]  /*f560*/  LOP3.LUT R36, R24, 0xffff0000, RZ, 0xc0, !PT ;  /* 0xffff000018247812 */ /* 0x000fe400078ec0ff */
[----:B------:R-:W-:Y:S01]  /*f570*/  LOP3.LUT R40, R27, 0xffff0000, RZ, 0xc0, !PT ;  /* 0xffff00001b287812 */ /* 0x000fe200078ec0ff */
[C---:B-1----:R-:W-:Y:S01]  /*f580*/  IMAD.U32 R29, R4.reuse, 0x10000, RZ ;  /* 0x00010000041d7824 */ /* 0x042fe200078e00ff */
[----:B------:R-:W-:Y:S01]  /*f590*/  LOP3.LUT R4, R4, 0xffff0000, RZ, 0xc0, !PT ;  /* 0xffff000004047812 */ /* 0x000fe200078ec0ff */
[C---:B------:R-:W-:Y:S01]  /*f5a0*/  IMAD.U32 R30, R5.reuse, 0x10000, RZ ;  /* 0x00010000051e7824 */ /* 0x040fe200078e00ff */
[----:B------:R-:W-:Y:S01]  /*f5b0*/  LOP3.LUT R5, R5, 0xffff0000, RZ, 0xc0, !PT ;  /* 0xffff000005057812 */ /* 0x000fe200078ec0ff */
[C---:B------:R-:W-:Y:S01]  /*f5c0*/  IMAD.U32 R26, R7.reuse, 0x10000, RZ ;  /* 0x00010000071a7824 */ /* 0x040fe200078e00ff */
[----:B------:R-:W-:Y:S01]  /*f5d0*/  LOP3.LUT R7, R7, 0xffff0000, RZ, 0xc0, !PT ;  /* 0xffff000007077812 */ /* 0x000fe200078ec0ff */
[-C--:B0-----:R-:W-:Y:S01]  /*f5e0*/  FMUL.FTZ R32, R35, R4.reuse ;  /* 0x0000000423207220 */ /* 0x081fe20000410000 */
[----:B------:R-:W-:Y:S01]  /*f5f0*/  FMUL.FTZ R34, R33, R4 ;  /* 0x0000000421227220 */ /* 0x000fe20000410000 */
[----:B------:R-:W-:Y:S01]  /*f600*/  FMUL.FTZ R31, R38, R5 ;  /* 0x00000005261f7220 */ /* 0x000fe20000410000 */
[----:B------:R-:W-:-:S02]  /*f610*/  IMAD.U32 R24, R6, 0x10000, RZ ;  /* 0x0001000006187824 */ /* 0x000fc400078e00ff */
[----:B------:R-:W-:Y:S01]  /*f620*/  FFMA.FTZ R4, R33, R29, -R32 ;  /* 0x0000001d21047223 */ /* 0x000fe20000010820 */
[C---:B------:R-:W-:Y:S01]  /*f630*/  FMUL.FTZ R33, R36.reuse, R5 ;  /* 0x0000000524217220 */ /* 0x040fe20000410000 */
[----:B------:R-:W-:Y:S01]  /*f640*/  FFMA.FTZ R29, R35, R29, R34 ;  /* 0x0000001d231d7223 */ /* 0x000fe20000010022 */
[-C--:B------:R-:W-:Y:S01]  /*f650*/  FFMA.FTZ R5, R36, R30.reuse, -R31 ;  /* 0x0000001e24057223 */ /* 0x080fe2000001081f */
[----:B------:R-:W-:Y:S01]  /*f660*/  LOP3.LUT R6, R6, 0xffff0000, RZ, 0xc0, !PT ;  /* 0xffff000006067812 */ /* 0x000fe200078ec0ff */
[----:B------:R-:W-:Y:S01]  /*f670*/  IMAD.U32 R32, R25, 0x10000, RZ ;  /* 0x0001000019207824 */ /* 0x000fe200078e00ff */
[----:B------:R-:W-:Y:S01]  /*f680*/  SHF.L.U32 R36, R27, 0x10, RZ ;  /* 0x000000101b247819 */ /* 0x000fe200000006ff */
[----:B------:R-:W-:Y:S01]  /*f690*/  FFMA.FTZ R30, R38, R30, R33 ;  /* 0x0000001e261e7223 */ /* 0x000fe20000010021 */
[----:B------:R-:W-:Y:S01]  /*f6a0*/  LOP3.LUT R34, R25, 0xffff0000, RZ, 0xc0, !PT ;  /* 0xffff000019227812 */ /* 0x000fe200078ec0ff */
[-C--:B------:R-:W-:Y:S01]  /*f6b0*/  FMUL.FTZ R31, R40, R7.reuse ;  /* 0x00000007281f7220 */ /* 0x080fe20000410000 */
[-C--:B------:R-:W-:Y:S01]  /*f6c0*/  FMUL.FTZ R27, R32, R6.reuse ;  /* 0x00000006201b7220 */ /* 0x080fe20000410000 */
[----:B------:R-:W-:Y:S01]  /*f6d0*/  FMUL.FTZ R25, R36, R6 ;  /* 0x0000000624197220 */ /* 0x000fe20000410000 */
[----:B------:R-:W-:Y:S01]  /*f6e0*/  F2FP.BF16.F32.PACK_AB R4, R29, R4 ;  /* 0x000000041d04723e */ /* 0x000fe200000010ff */
[C---:B------:R-:W-:Y:S01]  /*f6f0*/  FMUL.FTZ R33, R34.reuse, R7 ;  /* 0x0000000722217220 */ /* 0x040fe20000410000 */
[----:B------:R-:W-:Y:S01]  /*f700*/  FFMA.FTZ R7, R34, R26, -R31 ;  /* 0x0000001a22077223 */ /* 0x000fe2000001081f */
[-C--:B------:R-:W-:Y:S01]  /*f710*/  FFMA.FTZ R6, R32, R24.reuse, -R25 ;  /* 0x0000001820067223 */ /* 0x080fe20000010819 */
[----:B------:R-:W-:Y:S01]  /*f720*/  FFMA.FTZ R27, R36, R24, R27 ;  /* 0x00000018241b7223 */ /* 0x000fe2000001001b */
[----:B------:R-:W-:Y:S01]  /*f730*/  FFMA.FTZ R26, R40, R26, R33 ;  /* 0x0000001a281a7223 */ /* 0x000fe20000010021 */
[----:B------:R-:W-:-:S03]  /*f740*/  F2FP.BF16.F32.PACK_AB R5, R30, R5 ;  /* 0x000000051e05723e */ /* 0x000fc600000010ff */
[----:B------:R-:W-:Y:S02]  /*f750*/  F2FP.BF16.F32.PACK_AB R6, R27, R6 ;  /* 0x000000061b06723e */ /* 0x000fe400000010ff */
[----:B------:R-:W-:-:S05]  /*f760*/  F2FP.BF16.F32.PACK_AB R7, R26, R7 ;  /* 0x000000071a07723e */ /* 0x000fca00000010ff */
[----:B------:R1:W-:Y:S02]  /*f770*/  STS.128 [R28+0x3000], R4 ;  /* 0x003000041c007388 */ /* 0x0003e40000000c00 */
.L_x_607:
[----:B------:R-:W-:Y:S05]  /*f780*/  BSYNC B1 ;  /* 0x0000000000017941 */ /* 0x000fea0003800000 */
.L_x_606:
[----:B------:R-:W-:Y:S04]  /*f790*/  BSSY B1, `(.L_x_608) ;  /* 0x0000028000017945 */ /* 0x000fe80003800000 */
[----:B------:R-:W-:Y:S05]  /*f7a0*/  @P1 BRA `(.L_x_609) ;  /* 0x0000000000981947 */ /* 0x000fea0003800000 */
[----:B-1----:R-:W1:Y:S01]  /*f7b0*/  LDS.128 R4, [R28+0x7000] ;  /* 0x007000001c047984 */ /* 0x002e620000000c00 */
[----:B------:R-:W-:Y:S01]  /*f7c0*/  IMAD.U32 R30, R14, 0x10000, RZ ;  /* 0x000100000e1e7824 */ /* 0x000fe200078e00ff */
[C---:B------:R-:W-:Y:S01]  /*f7d0*/  LOP3.LUT R33, R20.reuse, 0xffff0000, RZ, 0xc0, !PT ;  /* 0xffff000014217812 */ /* 0x040fe200078ec0ff */
[----:B0-----:R-:W-:Y:S01]  /*f7e0*/  IMAD.U32 R32, R20, 0x10000, RZ ;  /* 0x0001000014207824 */ /* 0x001fe200078e00ff */
        /* <DEDUP_REMOVED lines=11> */
[----:B------:R-:W-:-:S02]  /*f8a0*/  IMAD.U32 R14, R6, 0x10000, RZ ;  /* 0x00010000060e7824 */ /* 0x000fc400078e00ff */
[-C--:B------:R-:W-:Y:S01]  /*f8b0*/  FFMA.FTZ R4, R30, R24.reuse, -R27 ;  /* 0x000000181e047223 */ /* 0x080fe2000001081b */
[----:B------:R-:W-:Y:S01]  /*f8c0*/  FFMA.FTZ R29, R32, R24, R29 ;  /* 0x00000018201d7223 */ /* 0x000fe2000001001d */
[C---:B------:R-:W-:Y:S01]  /*f8d0*/  FMUL.FTZ R24, R31.reuse, R5 ;  /* 0x000000051f187220 */ /* 0x040fe20000410000 */
[----:B------:R-:W-:Y:S01]  /*f8e0*/  LOP3.LUT R6, R6, 0xffff0000, RZ, 0xc0, !PT ;  /* 0xffff000006067812 */ /* 0x000fe200078ec0ff */
[-C--:B------:R-:W-:Y:S01]  /*f8f0*/  FFMA.FTZ R5, R31, R25.reuse, -R26 ;  /* 0x000000191f057223 */ /* 0x080fe2000001081a */
[----:B------:R-:W-:Y:S01]  /*f900*/  LOP3.LUT R30, R15, 0xffff0000, RZ, 0xc0, !PT ;  /* 0xffff00000f1e7812 */ /* 0x000fe200078ec0ff */
[----:B------:R-:W-:Y:S02]  /*f910*/  IMAD.U32 R32, R21, 0x10000, RZ ;  /* 0x0001000015207824 */ /* 0x000fe400078e00ff */
[----:B------:R-:W-:Y:S01]  /*f920*/  FFMA.FTZ R24, R33, R25, R24 ;  /* 0x0000001921187223 */ /* 0x000fe20000010018 */
[----:B------:R-:W-:Y:S02]  /*f930*/  IMAD.U32 R26, R15, 0x10000, RZ ;  /* 0x000100000f1a7824 */ /* 0x000fe400078e00ff */
[-C--:B------:R-:W-:Y:S01]  /*f940*/  FMUL.FTZ R25, R34, R7.reuse ;  /* 0x0000000722197220 */ /* 0x080fe20000410000 */
[-C--:B------:R-:W-:Y:S01]  /*f950*/  FMUL.FTZ R15, R32, R6.reuse ;  /* 0x00000006200f7220 */ /* 0x080fe20000410000 */
[----:B------:R-:W-:Y:S01]  /*f960*/  FMUL.FTZ R27, R30, R7 ;  /* 0x000000071e1b7220 */ /* 0x000fe20000410000 */
[----:B------:R-:W-:Y:S01]  /*f970*/  FMUL.FTZ R21, R26, R6 ;  /* 0x000000061a157220 */ /* 0x000fe20000410000 */
[----:B------:R-:W-:Y:S01]  /*f980*/  FFMA.FTZ R7, R30, R20, -R25 ;  /* 0x000000141e077223 */ /* 0x000fe20000010819 */
[----:B------:R-:W-:Y:S01]  /*f990*/  FFMA.FTZ R6, R26, R14, -R15 ;  /* 0x0000000e1a067223 */ /* 0x000fe2000001080f */
[----:B------:R-:W-:Y:S01]  /*f9a0*/  FFMA.FTZ R20, R34, R20, R27 ;  /* 0x0000001422147223 */ /* 0x000fe2000001001b */
[----:B------:R-:W-:Y:S01]  /*f9b0*/  FFMA.FTZ R21, R32, R14, R21 ;  /* 0x0000000e20157223 */ /* 0x000fe20000010015 */
[----:B------:R-:W-:-:S02]  /*f9c0*/  F2FP.BF16.F32.PACK_AB R4, R29, R4 ;  /* 0x000000041d04723e */ /* 0x000fc400000010ff */
[----:B------:R-:W-:Y:S02]  /*f9d0*/  F2FP.BF16.F32.PACK_AB R5, R24, R5 ;  /* 0x000000051805723e */ /* 0x000fe400000010ff */
[----:B------:R-:W-:Y:S02]  /*f9e0*/  F2FP.BF16.F32.PACK_AB R6, R21, R6 ;  /* 0x000000061506723e */ /* 0x000fe400000010ff */
[----:B------:R-:W-:-:S05]  /*f9f0*/  F2FP.BF16.F32.PACK_AB R7, R20, R7 ;  /* 0x000000071407723e */ /* 0x000fca00000010ff */
[----:B------:R2:W-:Y:S02]  /*fa00*/  STS.128 [R28+0x7000], R4 ;  /* 0x007000041c007388 */ /* 0x0005e40000000c00 */
.L_x_609:
[----:B------:R-:W-:Y:S05]  /*fa10*/  BSYNC B1 ;  /* 0x0000000000017941 */ /* 0x000fea0003800000 */
.L_x_608:
[----:B------:R-:W-:Y:S04]  /*fa20*/  BSSY B1, `(.L_x_610) ;  /* 0x0000028000017945 */ /* 0x000fe80003800000 */
[----:B------:R-:W-:Y:S05]  /*fa30*/  @P2 BRA `(.L_x_611) ;  /* 0x0000000000982947 */ /* 0x000fea0003800000 */
[----:B-12---:R-:W1:Y:S01]  /*fa40*/  LDS.128 R4, [R28+0xb000] ;  /* 0x00b000001c047984 */ /* 0x006e620000000c00 */
[----:B------:R-:W-:Y:S01]  /*fa50*/  IMAD.U32 R24, R10, 0x10000, RZ ;  /* 0x000100000a187824 */ /* 0x000fe200078e00ff */
[C---:B------:R-:W-:Y:S01]  /*fa60*/  LOP3.LUT R29, R12.reuse, 0xffff0000, RZ, 0xc0, !PT ;  /* 0xffff00000c1d7812 */ /* 0x040fe200078ec0ff */
[----:B------:R-:W-:Y:S01]  /*fa70*/  IMAD.U32 R26, R12, 0x10000, RZ ;  /* 0x000100000c1a7824 */ /* 0x000fe200078e00ff */
        /* <DEDUP_REMOVED lines=34> */
.L_x_611:
[----:B------:R-:W-:Y:S05]  /*fca0*/  BSYNC B1 ;  /* 0x0000000000017941 */ /* 0x000fea0003800000 */
.L_x_610:
[----:B------:R-:W-:Y:S05]  /*fcb0*/  @P3 BRA `(.L_x_605) ;  /* 0x0000003c005c3947 */ /* 0x000fea0003800000 */
[----:B-123--:R-:W1:Y:S01]  /*fcc0*/  LDS.128 R4, [R28+0xf000] ;  /* 0x00f000001c047984 */ /* 0x00ee620000000c00 */
        /* <DEDUP_REMOVED lines=36> */
[----:B------:R4:W-:Y:S01]  /*ff10*/  STS.128 [R28+0xf000], R4 ;  /* 0x00f000041c007388 */ /* 0x0009e20000000c00 */
[----:B------:R-:W-:Y:S05]  /*ff20*/  BRA `(.L_x_605) ;  /* 0x0000003800c07947 */ /* 0x000fea0003800000 */
.L_x_575:
[----:B------:R-:W-:-:S03]  /*ff30*/  UMOV UR4, 0xffffffff ;  /* 0xffffffff00047882 */ /* 0x000fc60000000000 */
[----:B------:R-:W-:Y:S05]  /*ff40*/  BRA.DIV UR4, `(.L_x_612) ;  /* 0x000001c204bc7947 */ /* 0x000fea000b800000 */
[----:B------:R0:W1:Y:S04]  /*ff50*/  SHFL.IDX PT, R0, R24, RZ, 0x181f ;  /* 0x00181fff18007589 */ /* 0x00006800000e0000 */
[----:B------:R-:W2:Y:S04]  /*ff60*/  SHFL.IDX PT, R30, R30, RZ, 0x181f ;  /* 0x00181fff1e1e7589 */ /* 0x000ea800000e0000 */
[----:B------:R0:W3:Y:S04]  /*ff70*/  SHFL.IDX PT, R3, R27, RZ, 0x181f ;  /* 0x00181fff1b037589 */ /* 0x0000e800000e0000 */
[----:B------:R-:W4:Y:S02]  /*ff80*/  SHFL.IDX PT, R32, R32, RZ, 0x181f ;  /* 0x00181fff20207589 */ /* 0x000f2400000e0000 */
.L_x_862:
        /* <DEDUP_REMOVED lines=11> */
[----:B0-----:R-:W-:Y:S02]  /*10040*/  CS2R R24, SRZ ;  /* 0x0000000000187805 */ /* 0x001fe4000001ff00 */
[----:B------:R-:W-:Y:S02]  /*10050*/  CS2R R26, SRZ ;  /* 0x00000000001a7805 */ /* 0x000fe4000001ff00 */
[----:B-----5:R-:W-:-:S04]  /*10060*/  LEA.HI R12, R21, R21, RZ, 0x1 ;  /* 0x00000015150c7211 */ /* 0x020fc800078f08ff */
[----:B------:R-:W-:Y:S02]  /*10070*/  LOP3.LUT R20, R12, 0xfffffffe, RZ, 0xc0, !PT ;  /* 0xfffffffe0c147812 */ /* 0x000fe400078ec0ff */
[----:B------:R-:W-:-:S03]  /*10080*/  CS2R R12, SRZ ;  /* 0x00000000000c7805 */ /* 0x000fc6000001ff00 */
[----:B------:R-:W-:Y:S01]  /*10090*/  IMAD.IADD R35, R21, 0x1, -R20 ;  /* 0x0000000115237824 */ /* 0x000fe200078e0a14 */
[----:B------:R-:W-:Y:S06]  /*100a0*/  @P0 BRA `(.L_x_614) ;  /* 0x0000000000700947 */ /* 0x000fec0003800000 */
[----:B------:R-:W-:Y:S01]  /*100b0*/  ULDC UR4, c[0x0][0x3f4] ;  /* 0x0000fd0000047ab9 */ /* 0x000fe20000000800 */
[----:B------:R-:W-:Y:S02]  /*100c0*/  CS2R R12, SRZ ;  /* 0x00000000000c7805 */ /* 0x000fe4000001ff00 */
[----:B------:R-:W-:Y:S02]  /*100d0*/  ISETP.GE.AND P4, PT, R16, UR4, PT ;  /* 0x0000000410007c0c */ /* 0x000fe4000bf86270 */
[----:B------:R-:W-:Y:S02]  /*100e0*/  CS2R R14, SRZ ;  /* 0x00000000000e7805 */ /* 0x000fe4000001ff00 */
[----:B------:R-:W-:Y:S01]  /*100f0*/  ISETP.GE.AND P5, PT, R214, UR4, PT ;  /* 0x00000004d6007c0c */ /* 0x000fe2000bfa6270 */
[----:B------:R-:W-:-:S08]  /*10100*/  ULDC.64 UR6, c[0x0][0x208] ;  /* 0x0000820000067ab9 */ /* 0x000fd00000000a00 */
[C---:B------:R-:W-:Y:S01]  /*10110*/  @!P4 IMAD.SHL.U32 R21, R16.reuse, 0x2, RZ ;  /* 0x000000021015c824 */ /* 0x040fe200078e00ff */
[----:B------:R-:W-:-:S03]  /*10120*/  @!P4 SHF.L.U64.HI R7, R16, 0x1, R17 ;  /* 0x000000011007c819 */ /* 0x000fc60000010211 */
[C---:B------:R-:W-:Y:S01]  /*10130*/  @!P5 IMAD.SHL.U32 R33, R212.reuse, 0x2, RZ ;  /* 0x00000002d421d824 */ /* 0x040fe200078e00ff */
[----:B------:R-:W-:Y:S02]  /*10140*/  @!P5 SHF.L.U64.HI R6, R212, 0x1, R215 ;  /* 0x00000001d406d819 */ /* 0x000fe400000102d7 */
[-C--:B--2---:R-:W-:Y:S02]  /*10150*/  @!P4 IADD3 R4, P0, R30, R21.reuse, RZ ;  /* 0x000000151e04c210 */ /* 0x084fe40007f1e0ff */
[----:B----4-:R-:W-:Y:S02]  /*10160*/  @!P4 IADD3 R20, P1, R32, R21, RZ ;  /* 0x000000152014c210 */ /* 0x010fe40007f3e0ff */
[-C--:B------:R-:W-:Y:S01]  /*10170*/  @!P5 IADD3 R30, P2, R30, R33.reuse, RZ ;  /* 0x000000211e1ed210 */ /* 0x080fe20007f5e0ff */
[--C-:B-1----:R-:W-:Y:S01]  /*10180*/  @!P4 IMAD.X R5, R0, 0x1, R7.reuse, P0 ;  /* 0x000000010005c824 */ /* 0x102fe200000e0607 */
[----:B------:R-:W-:Y:S01]  /*10190*/  @!P5 IADD3 R32, P3, R32, R33, RZ ;  /* 0x000000212020d210 */ /* 0x000fe20007f7e0ff */
[C---:B---3--:R-:W-:Y:S01]  /*101a0*/  @!P4 IMAD.X R21, R3.reuse, 0x1, R7, P1 ;  /* 0x000000010315c824 */ /* 0x048fe200008e0607 */
[----:B------:R-:W-:Y:S01]  /*101b0*/  CS2R R24, SRZ ;  /* 0x0000000000187805 */ /* 0x000fe2000001ff00 */
[--C-:B------:R-:W-:Y:S01]  /*101c0*/  @!P5 IMAD.X R31, R0, 0x1, R6.reuse, P2 ;  /* 0x00000001001fd824 */ /* 0x100fe200010e0606 */
[----:B------:R0:W5:Y:S01]  /*101d0*/  @!P4 LD.E.128 R12, desc[UR6][R4.64] ;  /* 0x00000006040cc980 */ /* 0x000162000c101d00 */
[----:B------:R-:W-:Y:S01]  /*101e0*/  @!P5 IMAD.X R33, R3, 0x1, R6, P3 ;  /* 0x000000010321d824 */ /* 0x000fe200018e0606 */
[----:B------:R-:W-:-:S02]  /*101f0*/  CS2R R6, SRZ ;  /* 0x0000000000067805 */ /* 0x000fc4000001ff00 */
[----:B------:R-:W-:Y:S02]  /*10200*/  CS2R R26, SRZ ;  /* 0x00000000001a7805 */ /* 0x000fe4000001ff00 */
[----:B------:R-:W-:Y:S02]  /*10210*/  CS2R R8, SRZ ;  /* 0x0000000000087805 */ /* 0x000fe4000001ff00 */
[----:B------:R-:W-:Y:S02]  /*10220*/  CS2R R10, SRZ ;  /* 0x00000000000a7805 */ /* 0x000fe4000001ff00 */
[----:B------:R1:W5:Y:S01]  /*10230*/  @!P5 LD.E.128 R24, desc[UR6][R30.64] ;  /* 0x000000061e18d980 */ /* 0x000362000c101d00 */
[----:B0-----:R-:W-:-:S03]  /*10240*/  CS2R R4, SRZ ;  /* 0x0000000000047805 */ /* 0x001fc6000001ff00 */
[----:B------:R1:W5:Y:S04]  /*10250*/  @!P5 LD.E.128 R8, desc[UR6][R32.64] ;  /* 0x000000062008d980 */ /* 0x000368000c101d00 */
[----:B------:R1:W5:Y:S02]  /*10260*/  @!P4 LD.E.128 R4, desc[UR6][R20.64] ;  /* 0x000000061404c980 */ /* 0x000364000c101d00 */
.L_x_614:
[----:B------:R-:W-:Y:S05]  /*10270*/  BSYNC B1 ;  /* 0x0000000000017941 */ /* 0x000fea0003800000 */
.L_x_613:
[----:B-1----:R-:W-:Y:S01]  /*10280*/  SHF.L.U32 R20, R35, 0x1f, RZ ;  /* 0x0000001f23147819 */ /* 0x002fe200000006ff */
[----:B-----5:R-:W-:Y:S01]  /*10290*/  IMAD.MOV.U32 R0, RZ, RZ, R12 ;  /* 0x000000ffff007224 */ /* 0x020fe200078e000c */
[--C-:B------:R-:W-:Y:S01]  /*102a0*/  SHF.R.U64 R49, R12, 0x10, R13.reuse ;  /* 0x000000100c317819 */ /* 0x100fe2000000120d */
[--C-:B---3--:R-:W-:Y:S01]  /*102b0*/  IMAD.MOV.U32 R3, RZ, RZ, R13.reuse ;  /* 0x000000ffff037224 */ /* 0x108fe200078e000d */
[----:B------:R-:W0:Y:S01]  /*102c0*/  SYNCS.PHASECHK.TRANS64.TRYWAIT P0, [R23+URZ+0x38800], R20 ;  /* 0x03880014170075a7 */ /* 0x000e22000800017f */
[----:B------:R-:W-:Y:S01]  /*102d0*/  SHF.R.U32.HI R50, RZ, 0x10, R13 ;  /* 0x00000010ff327819 */ /* 0x000fe2000001160d */
[----:B------:R-:W-:Y:S01]  /*102e0*/  IMAD.MOV.U32 R12, RZ, RZ, R14 ;  /* 0x000000ffff0c7224 */ /* 0x000fe200078e000e */
[--C-:B------:R-:W-:Y:S01]  /*102f0*/  SHF.R.U64 R47, R14, 0x10, R15.reuse ;  /* 0x000000100e2f7819 */ /* 0x100fe2000000120f */
[--C-:B------:R-:W-:Y:S01]  /*10300*/  IMAD.MOV.U32 R13, RZ, RZ, R15.reuse ;  /* 0x000000ffff0d7224 */ /* 0x100fe200078e000f */
        /* <DEDUP_REMOVED lines=9> */
[----:B--2---:R-:W-:Y:S01]  /*103a0*/  IMAD.MOV.U32 R30, RZ, RZ, R4 ;  /* 0x000000ffff1e7224 */ /* 0x004fe200078e0004 */
[--C-:B------:R-:W-:Y:S01]  /*103b0*/  SHF.R.U64 R41, R4, 0x10, R5.reuse ;  /* 0x0000001004297819 */ /* 0x100fe20000001205 */
[--C-:B------:R-:W-:Y:S01]  /*103c0*/  IMAD.MOV.U32 R31, RZ, RZ, R5.reuse ;  /* 0x000000ffff1f7224 */ /* 0x100fe200078e0005 */
[----:B------:R-:W-:Y:S01]  /*103d0*/  SHF.R.U32.HI R42, RZ, 0x10, R5 ;  /* 0x00000010ff2a7819 */ /* 0x000fe20000011605 */
[----:B----4-:R-:W-:Y:S01]  /*103e0*/  IMAD.MOV.U32 R32, RZ, RZ, R6 ;  /* 0x000000ffff207224 */ /* 0x010fe200078e0006 */
[--C-:B------:R-:W-:Y:S01]  /*103f0*/  SHF.R.U64 R39, R6, 0x10, R7.reuse ;  /* 0x0000001006277819 */ /* 0x100fe20000001207 */
[--C-:B------:R-:W-:Y:S01]  /*10400*/  IMAD.MOV.U32 R33, RZ, RZ, R7.reuse ;  /* 0x000000ffff217224 */ /* 0x100fe200078e0007 */
[----:B------:R-:W-:Y:S01]  /*10410*/  SHF.R.U32.HI R40, RZ, 0x10, R7 ;  /* 0x00000010ff287819 */ /* 0x000fe20000011607 */
[----:B------:R-:W-:Y:S01]  /*10420*/  BSSY B1, `(.L_x_615) ;  /* 0x0000018000017945 */ /* 0x000fe20003800000 */
[----:B------:R-:W-:Y:S01]  /*10430*/  VIMNMX R34, R34, 0x80, PT ;  /* 0x0000008022227848 */ /* 0x000fe20003fe0100 */
[----:B------:R-:W-:Y:S01]  /*10440*/  IMAD.MOV.U32 R14, RZ, RZ, R8 ;  /* 0x000000ffff0e7224 */ /* 0x000fe200078e0008 */
[--C-:B------:R-:W-:Y:S01]  /*10450*/  SHF.R.U64 R7, R8, 0x10, R9.reuse ;  /* 0x0000001008077819 */ /* 0x100fe20000001209 */
[----:B------:R-:W-:Y:S01]  /*10460*/  IMAD.MOV.U32 R15, RZ, RZ, R9 ;  /* 0x000000ffff0f7224 */ /* 0x000fe200078e0009 */
[----:B------:R-:W-:Y:S01]  /*10470*/  PRMT R24, R0, 0x5410, R49 ;  /* 0x0000541000187816 */ /* 0x000fe20000000031 */
[----:B------:R-:W-:Y:S01]  /*10480*/  IMAD.MOV.U32 R4, RZ, RZ, R10 ;  /* 0x000000ffff047224 */ /* 0x000fe200078e000a */
[----:B------:R-:W-:Y:S01]  /*10490*/  PRMT R25, R3, 0x5410, R50 ;  /* 0x0000541003197816 */ /* 0x000fe20000000032 */
[----:B------:R-:W-:Y:S01]  /*104a0*/  IMAD.MOV.U32 R21, RZ, RZ, R11 ;  /* 0x000000ffff157224 */ /* 0x000fe200078e000b */
[----:B------:R-:W-:-:S02]  /*104b0*/  PRMT R26, R12, 0x5410, R47 ;  /* 0x000054100c1a7816 */ /* 0x000fc4000000002f */
[----:B------:R-:W-:Y:S02]  /*104c0*/  PRMT R27, R13, 0x5410, R48 ;  /* 0x000054100d1b7816 */ /* 0x000fe40000000030 */
[----:B------:R-:W-:Y:S02]  /*104d0*/  SHF.R.U32.HI R8, RZ, 0x10, R9 ;  /* 0x00000010ff087819 */ /* 0x000fe40000011609 */
[--C-:B------:R-:W-:Y:S02]  /*104e0*/  SHF.R.U64 R5, R10, 0x10, R11.reuse ;  /* 0x000000100a057819 */ /* 0x100fe4000000120b */
[----:B------:R-:W-:Y:S02]  /*104f0*/  SHF.R.U32.HI R6, RZ, 0x10, R11 ;  /* 0x00000010ff067819 */ /* 0x000fe4000001160b */
        /* <DEDUP_REMOVED lines=10> */
.L_x_863:
[----:B------:R-:W-:Y:S05]  /*105a0*/  BSYNC B1 ;  /* 0x0000000000017941 */ /* 0x000fea0003800000 */
.L_x_615:
[----:B------:R-:W-:Y:S01]  /*105b0*/  BSSY B1, `(.L_x_617) ;  /* 0x00000d1000017945 */ /* 0x000fe20003800000 */
[----:B------:R-:W-:Y:S02]  /*105c0*/  PRMT R14, R14, 0x5410, R7 ;  /* 0x000054100e0e7816 */ /* 0x000fe40000000007 */
[----:B------:R-:W-:Y:S02]  /*105d0*/  PRMT R15, R15, 0x5410, R8 ;  /* 0x000054100f0f7816 */ /* 0x000fe40000000008 */
[----:B0-----:R-:W-:Y:S02]  /*105e0*/  PRMT R20, R4, 0x5410, R5 ;  /* 0x0000541004147816 */ /* 0x001fe40000000005 */
[----:B------:R-:W-:Y:S01]  /*105f0*/  PRMT R21, R21, 0x5410, R6 ;  /* 0x0000541015157816 */ /* 0x000fe20000000006 */
[----:B------:R-:W-:Y:S06]  /*10600*/  @P1 BRA `(.L_x_618) ;  /* 0x0000000c002c1947 */ /* 0x000fec0003800000 */
[----:B------:R0:W5:Y:S01]  /*10610*/  LDL R60, [R1+0x6c] ;  /* 0x00006c00013c7983 */ /* 0x0001620000100800 */
[----:B------:R-:W1:Y:S03]  /*10620*/  LDC R35, c[0x0][0x3f4] ;  /* 0x0000fd00ff237b82 */ /* 0x000e660000000800 */
[----:B------:R0:W5:Y:S01]  /*10630*/  LDL R54, [R1+0x5c] ;  /* 0x00005c0001367983 */ /* 0x0001620000100800 */
[C---:B------:R-:W-:Y:S01]  /*10640*/  IMAD.SHL.U32 R56, R224.reuse, 0x40, RZ ;  /* 0x00000040e0387824 */ /* 0x040fe200078e00ff */
[----:B------:R-:W-:Y:S01]  /*10650*/  SHF.L.U32 R58, R224, 0x6, RZ ;  /* 0x00000006e03a7819 */ /* 0x000fe200000006ff */
[----:B------:R-:W-:Y:S03]  /*10660*/  BSSY B2, `(.L_x_619) ;  /* 0x0000063000027945 */ /* 0x000fe60003800000 */
[----:B------:R-:W-:-:S02]  /*10670*/  LOP3.LUT R56, R56, 0x1c0, RZ, 0xc0, !PT ;  /* 0x000001c038387812 */ /* 0x000fc400078ec0ff */
[----:B------:R-:W-:Y:S02]  /*10680*/  LOP3.LUT R58, R58, 0x1c0, RZ, 0xc0, !PT ;  /* 0x000001c03a3a7812 */ /* 0x000fe400078ec0ff */
[----:B------:R-:W-:Y:S02]  /*10690*/  SHF.R.U32.HI R56, RZ, 0x3, R56 ;  /* 0x00000003ff387819 */ /* 0x000fe40000011638 */
[-C--:B-1----:R-:W-:Y:S02]  /*106a0*/  ISETP.GE.AND P0, PT, R16, R35.reuse, PT ;  /* 0x000000231000720c */ /* 0x082fe40003f06270 */
[----:B------:R-:W-:-:S11]  /*106b0*/  ISETP.GE.AND P1, PT, R214, R35, PT ;  /* 0x00000023d600720c */ /* 0x000fd60003f26270 */
[----:B0-----:R-:W-:Y:S05]  /*106c0*/  @P0 BRA `(.L_x_620) ;  /* 0x0000000400700947 */ /* 0x001fea0003800000 */
[----:B------:R-:W2:Y:S01]  /*106d0*/  LDL R9, [R1+0x68] ;  /* 0x0000680001097983 */ /* 0x000ea20000100800 */
[----:B------:R-:W-:Y:S01]  /*106e0*/  LEA.HI R4, R29, R28, RZ, 0x3 ;  /* 0x0000001c1d047211 */ /* 0x000fe200078f18ff */
[----:B------:R-:W-:Y:S01]  /*106f0*/  IMAD.U32 R49, R30, 0x10000, RZ ;  /* 0x000100001e317824 */ /* 0x000fe200078e00ff */
[----:B-----5:R-:W-:Y:S01]  /*10700*/  R2UR UR4, R60 ;  /* 0x000000003c0472ca */ /* 0x020fe200000e0000 */
[----:B------:R-:W-:Y:S01]  /*10710*/  IMAD.U32 R47, R24, 0x10000, RZ ;  /* 0x00010000182f7824 */ /* 0x000fe200078e00ff */
[----:B------:R-:W-:Y:S02]  /*10720*/  LOP3.LUT R5, R4, 0xfffffff8, RZ, 0xc0, !PT ;  /* 0xfffffff804057812 */ /* 0x000fe400078ec0ff */
[----:B------:R-:W-:-:S03]  /*10730*/  LOP3.LUT R51, R30, 0xffff0000, RZ, 0xc0, !PT ;  /* 0xffff00001e337812 */ /* 0x000fc600078ec0ff */
[----:B------:R-:W-:-:S05]  /*10740*/  IMAD.IADD R4, R28, 0x1, -R5 ;  /* 0x000000011c047824 */ /* 0x000fca00078e0a05 */
[----:B------:R-:W-:-:S04]  /*10750*/  LEA.HI R4, R35, R4, RZ, 0x1d ;  /* 0x0000000423047211 */ /* 0x000fc800078fe8ff */
[----:B------:R-:W-:Y:S01]  /*10760*/  SHF.R.S32.HI R7, RZ, 0x1f, R4 ;  /* 0x0000001fff077819 */ /* 0x000fe20000011404 */
[----:B------:R-:W-:-:S03]  /*10770*/  IMAD.SHL.U32 R5, R4, 0x8, RZ ;  /* 0x0000000804057824 */ /* 0x000fc600078e00ff */
[----:B------:R-:W-:Y:S02]  /*10780*/  LEA.HI R7, R7, R4, RZ, 0x3 ;  /* 0x0000000407077211 */ /* 0x000fe400078f18ff */
[----:B------:R-:W-:-:S03]  /*10790*/  LOP3.LUT R5, R58, 0x38, R5, 0xf8, !PT ;  /* 0x000000383a057812 */ /* 0x000fc600078ef805 */
[----:B------:R-:W-:Y:S01]  /*107a0*/  IMAD.SHL.U32 R7, R7, 0x400, RZ ;  /* 0x0000040007077824 */ /* 0x000fe200078e00ff */
[----:B------:R-:W-:-:S04]  /*107b0*/  LOP3.LUT R4, R5, R56, RZ, 0x3c, !PT ;  /* 0x0000003805047212 */ /* 0x000fc800078e3cff */
[----:B------:R-:W-:-:S04]  /*107c0*/  LOP3.LUT R7, R7, 0x7fffe000, RZ, 0xc0, !PT ;  /* 0x7fffe00007077812 */ /* 0x000fc800078ec0ff */
[----:B------:R-:W-:-:S05]  /*107d0*/  IADD3 R8, R4, R7, R54 ;  /* 0x0000000704087210 */ /* 0x000fca0007ffe036 */
[----:B------:R-:W-:Y:S01]  /*107e0*/  IMAD R37, R8, 0x2, R23 ;  /* 0x0000000208257824 */ /* 0x000fe200078e0217 */
[----:B--2---:R-:W-:-:S04]  /*107f0*/  LEA R36, R9, UR4, 0x1 ;  /* 0x0000000409247c11 */ /* 0x004fc8000f8e08ff */
[----:B------:R-:W0:Y:S04]  /*10800*/  LDS.128 R8, [R37+0x14400] ;  /* 0x0144000025087984 */ /* 0x000e280000000c00 */
[----:B------:R-:W1:Y:S01]  /*10810*/  LDS.128 R4, [R36] ;  /* 0x0000000024047984 */ /* 0x000e620000000c00 */
[C---:B0-----:R-:W-:Y:S01]  /*10820*/  IMAD.U32 R42, R8.reuse, 0x10000, RZ ;  /* 0x00010000082a7824 */ /* 0x041fe200078e00ff */
[----:B------:R-:W-:Y:S01]  /*10830*/  LOP3.LUT R8, R8, 0xffff0000, RZ, 0xc0, !PT ;  /* 0xffff000008087812 */ /* 0x000fe200078ec0ff */
[C---:B------:R-:W-:Y:S01]  /*10840*/  IMAD.U32 R43, R9.reuse, 0x10000, RZ ;  /* 0x00010000092b7824 */ /* 0x040fe200078e00ff */
[----:B------:R-:W-:Y:S01]  /*10850*/  LOP3.LUT R9, R9, 0xffff0000, RZ, 0xc0, !PT ;  /* 0xffff000009097812 */ /* 0x000fe200078ec0ff */
[----:B-1----:R-:W-:Y:S02]  /*10860*/  IMAD.U32 R38, R4, 0x10000, RZ ;  /* 0x0001000004267824 */ /* 0x002fe400078e00ff */
[C---:B------:R-:W-:Y:S01]  /*10870*/  FMUL.FTZ R53, R42.reuse, R49 ;  /* 0x000000312a357220 */ /* 0x040fe20000410000 */
[----:B------:R-:W-:Y:S01]  /*10880*/  FMUL.FTZ R55, R42, R47 ;  /* 0x0000002f2a377220 */ /* 0x000fe20000410000 */
[----:B------:R-:W-:Y:S01]  /*10890*/  LOP3.LUT R4, R4, 0xffff0000, RZ, 0xc0, !PT ;  /* 0xffff000004047812 */ /* 0x000fe200078ec0ff */
[----:B------:R-:W-:Y:S01]  /*108a0*/  FMUL.FTZ R57, R8, R51 ;  /* 0x0000003308397220 */ /* 0x000fe20000410000 */
[----:B------:R-:W-:Y:S01]  /*108b0*/  FFMA.FTZ R53, R38, R47, -R53 ;  /* 0x0000002f26357223 */ /* 0x000fe20000010835 */
[----:B------:R-:W-:Y:S01]  /*108c0*/  LOP3.LUT R47, R24, 0xffff0000, RZ, 0xc0, !PT ;  /* 0xffff0000182f7812 */ /* 0x000fe200078ec0ff */
[----:B------:R-:W-:Y:S01]  /*108d0*/  FFMA.FTZ R55, R38, R49, R55 ;  /* 0x0000003126377223 */ /* 0x000fe20000010037 */
[----:B------:R-:W-:-:S02]  /*108e0*/  IMAD.U32 R42, R31, 0x10000, RZ ;  /* 0x000100001f2a7824 */ /* 0x000fc400078e00ff */
[----:B------:R-:W-:Y:S02]  /*108f0*/  IMAD.U32 R38, R25, 0x10000, RZ ;  /* 0x0001000019267824 */ /* 0x000fe400078e00ff */
[-C--:B------:R-:W-:Y:S01]  /*10900*/  FMUL.FTZ R49, R8, R47.reuse ;  /* 0x0000002f08317220 */ /* 0x080fe20000410000 */
[----:B------:R-:W-:Y:S01]  /*10910*/  FFMA.FTZ R46, R4, R47, -R57 ;  /* 0x0000002f042e7223 */ /* 0x000fe20000010839 */
[----:B------:R-:W-:Y:S02]  /*10920*/  IMAD.U32 R39, R5, 0x10000, RZ ;  /* 0x0001000005277824 */ /* 0x000fe400078e00ff */
[C---:B------:R-:W-:Y:S01]  /*10930*/  FMUL.FTZ R8, R43.reuse, R42 ;  /* 0x0000002a2b087220 */ /* 0x040fe20000410000 */
[----:B------:R-:W-:Y:S02]  /*10940*/  IMAD.U32 R44, R10, 0x10000, RZ ;  /* 0x000100000a2c7824 */ /* 0x000fe400078e00ff */
[----:B------:R-:W-:Y:S01]  /*10950*/  FMUL.FTZ R57, R43, R38 ;  /* 0x000000262b397220 */ /* 0x000fe20000410000 */
[----:B------:R-:W-:-:S02]  /*10960*/  IMAD.U32 R47, R32, 0x10000, RZ ;  /* 0x00010000202f7824 */ /* 0x000fc400078e00ff */
[----:B------:R-:W-:Y:S01]  /*10970*/  FFMA.FTZ R48, R4, R51, R49 ;  /* 0x0000003304307223 */ /* 0x000fe20000010031 */
[----:B------:R-:W-:Y:S01]  /*10980*/  IMAD.U32 R40, R6, 0x10000, RZ ;  /* 0x0001000006287824 */ /* 0x000fe200078e00ff */
[----:B------:R-:W-:Y:S01]  /*10990*/  LOP3.LUT R10, R10, 0xffff0000, RZ, 0xc0, !PT ;  /* 0xffff00000a0a7812 */ /* 0x000fe200078ec0ff */
[C---:B------:R-:W-:Y:S01]  /*109a0*/  FFMA.FTZ R50, R39.reuse, R38, -R8 ;  /* 0x0000002627327223 */ /* 0x040fe20000010808 */
[----:B------:R-:W-:Y:S02]  /*109b0*/  IMAD.U32 R43, R26, 0x10000, RZ ;  /* 0x000100001a2b7824 */ /* 0x000fe400078e00ff */
[----:B------:R-:W-:Y:S01]  /*109c0*/  FFMA.FTZ R57, R39, R42, R57 ;  /* 0x0000002a27397223 */ /* 0x000fe20000010039 */
[----:B------:R-:W-:Y:S01]  /*109d0*/  FMUL.FTZ R51, R44, R47 ;  /* 0x0000002f2c337220 */ /* 0x000fe20000410000 */
[----:B------:R-:W-:Y:S01]  /*109e0*/  LOP3.LUT R49, R32, 0xffff0000, RZ, 0xc0, !PT ;  /* 0xffff000020317812 */ /* 0x000fe200078ec0ff */
[----:B------:R-:W-:Y:S01]  /*109f0*/  IMAD.U32 R45, R11, 0x10000, RZ ;  /* 0x000100000b2d7824 */ /* 0x000fe200078e00ff */
[----:B------:R-:W-:Y:S01]  /*10a00*/  LOP3.LUT R39, R26, 0xffff0000, RZ, 0xc0, !PT ;  /* 0xffff00001a277812 */ /* 0x000fe200078ec0ff */
[----:B------:R-:W-:Y:S01]  /*10a10*/  IMAD.U32 R38, R33, 0x10000, RZ ;  /* 0x0001000021267824 */ /* 0x000fe200078e00ff */
[----:B------:R-:W-:Y:S01]  /*10a20*/  LOP3.LUT R6, R6, 0xffff0000, RZ, 0xc0, !PT ;  /* 0xffff000006067812 */ /* 0x000fe200078ec0ff */
[-C--:B------:R-:W-:Y:S01]  /*10a30*/  FMUL.FTZ R59, R44, R43.reuse ;  /* 0x0000002b2c3b7220 */ /* 0x080fe20000410000 */
[----:B------:R-:W-:Y:S01]  /*10a40*/  FFMA.FTZ R51, R40, R43, -R51 ;  /* 0x0000002b28337223 */ /* 0x000fe20000010833 */
[----:B------:R-:W-:Y:S01]  /*10a50*/  FMUL.FTZ R43, R10, R49 ;  /* 0x000000310a2b7220 */ /* 0x000fe20000410000 */
[----:B------:R-:W-:-:S02]  /*10a60*/  IMAD.U32 R41, R7, 0x10000, RZ ;  /* 0x0001000007297824 */ /* 0x000fc400078e00ff */
[----:B------:R-:W-:Y:S01]  /*10a70*/  FMUL.FTZ R10, R10, R39 ;  /* 0x000000270a0a7220 */ /* 0x000fe20000410000 */
[----:B------:R-:W-:Y:S02]  /*10a80*/  IMAD.U32 R4, R27, 0x10000, RZ ;  /* 0x000100001b047824 */ /* 0x000fe400078e00ff */
[----:B------:R-:W-:Y:S01]  /*10a90*/  FMUL.FTZ R8, R45, R38 ;  /* 0x000000262d087220 */ /* 0x000fe20000410000 */
[----:B------:R-:W-:Y:S01]  /*10aa0*/  FFMA.FTZ R59, R40, R47, R59 ;  /* 0x0000002f283b7223 */ /* 0x000fe2000001003b */
[C---:B------:R-:W-:Y:S01]  /*10ab0*/  FFMA.FTZ R40, R6.reuse, R39, -R43 ;  /* 0x0000002706287223 */ /* 0x040fe2000001082b */
[----:B------:R-:W-:Y:S01]  /*10ac0*/  FFMA.FTZ R42, R6, R49, R10 ;  /* 0x00000031062a7223 */ /* 0x000fe2000001000a */
[-C--:B------:R-:W-:Y:S01]  /*10ad0*/  FFMA.FTZ R43, R41, R4.reuse, -R8 ;  /* 0x00000004292b7223 */ /* 0x080fe20000010808 */
[----:B------:R-:W-:Y:S01]  /*10ae0*/  LOP3.LUT R11, R11, 0xffff0000, RZ, 0xc0, !PT ;  /* 0xffff00000b0b7812 */ /* 0x000fe200078ec0ff */
[----:B------:R-:W-:Y:S01]  /*10af0*/  FMUL.FTZ R44, R45, R4 ;  /* 0x000000042d2c7220 */ /* 0x000fe20000410000 */
[----:B------:R-:W-:-:S02]  /*10b00*/  LOP3.LUT R8, R31, 0xffff0000, RZ, 0xc0, !PT ;  /* 0xffff00001f087812 */ /* 0x000fc400078ec0ff */
[----:B------:R-:W-:Y:S01]  /*10b10*/  LOP3.LUT R10, R33, 0xffff0000, RZ, 0xc0, !PT ;  /* 0xffff0000210a7812 */ /* 0x000fe200078ec0ff */
[----:B------:R-:W-:Y:S01]  /*10b20*/  FFMA.FTZ R44, R41, R38, R44 ;  /* 0x00000026292c7223 */ /* 0x000fe2000001002c */
[----:B------:R-:W-:Y:S01]  /*10b30*/  LOP3.LUT R4, R25, 0xffff0000, RZ, 0xc0, !PT ;  /* 0xffff000019047812 */ /* 0x000fe200078ec0ff */
[----:B------:R-:W-:Y:S01]  /*10b40*/  FMUL.FTZ R38, R9, R8 ;  /* 0x0000000809267220 */ /* 0x000fe20000410000 */
[----:B------:R-:W-:Y:S01]  /*10b50*/  LOP3.LUT R6, R27, 0xffff0000, RZ, 0xc0, !PT ;  /* 0xffff00001b067812 */ /* 0x000fe200078ec0ff */
[----:B------:R-:W-:Y:S01]  /*10b60*/  FMUL.FTZ R52, R11, R10 ;  /* 0x0000000a0b347220 */ /* 0x000fe20000410000 */
[----:B------:R-:W-:Y:S01]  /*10b70*/  LOP3.LUT R5, R5, 0xffff0000, RZ, 0xc0, !PT ;  /* 0xffff000005057812 */ /* 0x000fe200078ec0ff */
[----:B------:R-:W-:Y:S01]  /*10b80*/  FMUL.FTZ R39, R9, R4 ;  /* 0x0000000409277220 */ /* 0x000fe20000410000 */
[----:B------:R-:W-:Y:S01]  /*10b90*/  LOP3.LUT R7, R7, 0xffff0000, RZ, 0xc0, !PT ;  /* 0xffff000007077812 */ /* 0x000fe200078ec0ff */
[----:B------:R-:W-:Y:S02]  /*10ba0*/  FMUL.FTZ R11, R11, R6 ;  /* 0x000000060b0b7220 */ /* 0x000fe40000410000 */
[C---:B------:R-:W-:Y:S01]  /*10bb0*/  FFMA.FTZ R9, R5.reuse, R4, -R38 ;  /* 0x0000000405097223 */ /* 0x040fe20000010826 */
[----:B------:R-:W-:Y:S01]  /*10bc0*/  FFMA.FTZ R38, R5, R8, R39 ;  /* 0x0000000805267223 */ /* 0x000fe20000010027 */
[C---:B------:R-:W-:Y:S01]  /*10bd0*/  FFMA.FTZ R52, R7.reuse, R6, -R52 ;  /* 0x0000000607347223 */ /* 0x040fe20000010834 */
[----:B------:R-:W-:Y:S01]  /*10be0*/  FFMA.FTZ R11, R7, R10, R11 ;  /* 0x0000000a070b7223 */ /* 0x000fe2000001000b */
[----:B------:R-:W-:-:S02]  /*10bf0*/  F2FP.BF16.F32.PACK_AB R6, R40, R51 ;  /* 0x000000332806723e */ /* 0x000fc400000010ff */
[----:B------:R-:W-:Y:S02]  /*10c00*/  F2FP.BF16.F32.PACK_AB R4, R46, R53 ;  /* 0x000000352e04723e */ /* 0x000fe400000010ff */
[----:B------:R-:W-:Y:S02]  /*10c10*/  F2FP.BF16.F32.PACK_AB R5, R9, R50 ;  /* 0x000000320905723e */ /* 0x000fe400000010ff */
[----:B------:R-:W-:Y:S02]  /*10c20*/  F2FP.BF16.F32.PACK_AB R7, R52, R43 ;  /* 0x0000002b3407723e */ /* 0x000fe400000010ff */
[----:B------:R-:W-:Y:S02]  /*10c30*/  F2FP.BF16.F32.PACK_AB R10, R42, R59 ;  /* 0x0000003b2a0a723e */ /* 0x000fe400000010ff */
[----:B------:R-:W-:Y:S01]  /*10c40*/  F2FP.BF16.F32.PACK_AB R8, R48, R55 ;  /* 0x000000373008723e */ /* 0x000fe200000010ff */
[----:B------:R0:W-:Y:S01]  /*10c50*/  STS.128 [R36], R4 ;  /* 0x0000000424007388 */ /* 0x0001e20000000c00 */
[----:B------:R-:W-:-:S02]  /*10c60*/  F2FP.BF16.F32.PACK_AB R9, R38, R57 ;  /* 0x000000392609723e */ /* 0x000fc400000010ff */
[----:B------:R-:W-:-:S05]  /*10c70*/  F2FP.BF16.F32.PACK_AB R11, R11, R44 ;  /* 0x0000002c0b0b723e */ /* 0x000fca00000010ff */
[----:B------:R0:W-:Y:S02]  /*10c80*/  STS.128 [R37+0x14400], R8 ;  /* 0x0144000825007388 */ /* 0x0001e40000000c00 */
.L_x_620:
[----:B------:R-:W-:Y:S05]  /*10c90*/  BSYNC B2 ;  /* 0x0000000000027941 */ /* 0x000fea0003800000 */
.L_x_619:
[----:B------:R-:W-:Y:S05]  /*10ca0*/  @P1 BRA `(.L_x_618) ;  /* 0x0000000400841947 */ /* 0x000fea0003800000 */
[----:B0-----:R-:W-:Y:S01]  /*10cb0*/  SHF.R.S32.HI R5, RZ, 0x1f, R214 ;  /* 0x0000001fff057819 */ /* 0x001fe200000114d6 */
[----:B------:R-:W-:Y:S01]  /*10cc0*/  IMAD.U32 R48, R14, 0x10000, RZ ;  /* 0x000100000e307824 */ /* 0x000fe200078e00ff */
[----:B-----5:R-:W-:Y:S01]  /*10cd0*/  R2UR UR4, R60 ;  /* 0x000000003c0472ca */ /* 0x020fe200000e0000 */
[----:B------:R-:W-:Y:S01]  /*10ce0*/  IMAD.U32 R46, R0, 0x10000, RZ ;  /* 0x00010000002e7824 */ /* 0x000fe200078e00ff */
[CC--:B------:R-:W-:Y:S02]  /*10cf0*/  LEA.HI R4, R5.reuse, R214.reuse, RZ, 0x3 ;  /* 0x000000d605047211 */ /* 0x0c0fe400078f18ff */
[----:B------:R-:W-:Y:S02]  /*10d00*/  LEA.HI R5, R5, R214, RZ, 0x6 ;  /* 0x000000d605057211 */ /* 0x000fe400078f30ff */
[--C-:B------:R-:W-:Y:S02]  /*10d10*/  SHF.R.S32.HI R6, RZ, 0x3, R4.reuse ;  /* 0x00000003ff067819 */ /* 0x100fe40000011404 */
[----:B------:R-:W-:Y:S01]  /*10d20*/  LOP3.LUT R4, R58, 0x38, R4, 0xf8, !PT ;  /* 0x000000383a047812 */ /* 0x000fe200078ef804 */
[----:B------:R-:W-:Y:S01]  /*10d30*/  IMAD.SHL.U32 R5, R5, 0x80, RZ ;  /* 0x0000008005057824 */ /* 0x000fe200078e00ff */
[----:B------:R-:W-:-:S02]  /*10d40*/  LEA.HI R35, R35, R6, RZ, 0x1d ;  /* 0x0000000623237211 */ /* 0x000fc400078fe8ff */
[----:B------:R-:W-:Y:S02]  /*10d50*/  LOP3.LUT R8, R4, R56, RZ, 0x3c, !PT ;  /* 0x0000003804087212 */ /* 0x000fe400078e3cff */
[----:B------:R-:W-:Y:S01]  /*10d60*/  SHF.R.S32.HI R6, RZ, 0x1f, R35 ;  /* 0x0000001fff067819 */ /* 0x000fe20000011423 */
[----:B------:R-:W-:Y:S01]  /*10d70*/  IMAD.SHL.U32 R4, R35, 0x8, RZ ;  /* 0x0000000823047824 */ /* 0x000fe200078e00ff */
[----:B------:R-:W-:Y:S02]  /*10d80*/  LOP3.LUT R5, R5, 0xffffe000, RZ, 0xc0, !PT ;  /* 0xffffe00005057812 */ /* 0x000fe400078ec0ff */
[----:B------:R-:W-:Y:S02]  /*10d90*/  LEA.HI R6, R6, R35, RZ, 0x3 ;  /* 0x0000002306067211 */ /* 0x000fe400078f18ff */
[----:B------:R-:W-:Y:S02]  /*10da0*/  IADD3 R5, R8, R5, R54 ;  /* 0x0000000508057210 */ /* 0x000fe40007ffe036 */
[----:B------:R-:W-:Y:S01]  /*10db0*/  LOP3.LUT R4, R58, 0x38, R4, 0xf8, !PT ;  /* 0x000000383a047812 */ /* 0x000fe200078ef804 */
[----:B------:R-:W-:Y:S01]  /*10dc0*/  IMAD.SHL.U32 R6, R6, 0x400, RZ ;  /* 0x0000040006067824 */ /* 0x000fe200078e00ff */
[----:B------:R-:W-:-:S02]  /*10dd0*/  LEA R35, R5, UR4, 0x1 ;  /* 0x0000000405237c11 */ /* 0x000fc4000f8e08ff */
[----:B------:R-:W-:Y:S02]  /*10de0*/  LOP3.LUT R5, R4, R56, RZ, 0x3c, !PT ;  /* 0x0000003804057212 */ /* 0x000fe400078e3cff */
[----:B------:R-:W-:Y:S02]  /*10df0*/  LOP3.LUT R6, R6, 0x7fffe000, RZ, 0xc0, !PT ;  /* 0x7fffe00006067812 */ /* 0x000fe400078ec0ff */
[----:B------:R-:W-:Y:S02]  /*10e00*/  LOP3.LUT R45, R14, 0xffff0000, RZ, 0xc0, !PT ;  /* 0xffff00000e2d7812 */ /* 0x000fe400078ec0ff */
[----:B------:R-:W-:Y:S02]  /*10e10*/  IADD3 R36, R5, R6, R54 ;  /* 0x0000000605247210 */ /* 0x000fe40007ffe036 */
[----:B------:R-:W0:Y:S03]  /*10e20*/  LDS.128 R4, [R35] ;  /* 0x0000000023047984 */ /* 0x000e260000000c00 */
[----:B------:R-:W-:-:S05]  /*10e30*/  IMAD R36, R36, 0x2, R23 ;  /* 0x0000000224247824 */ /* 0x000fca00078e0217 */
[----:B------:R-:W1:Y:S01]  /*10e40*/  LDS.128 R8, [R36+0x14400] ;  /* 0x0144000024087984 */ /* 0x000e620000000c00 */
[----:B0-----:R-:W-:Y:S01]  /*10e50*/  SHF.L.U32 R37, R4, 0x10, RZ ;  /* 0x0000001004257819 */ /* 0x001fe200000006ff */
[----:B------:R-:W-:Y:S01]  /*10e60*/  IMAD.U32 R39, R6, 0x10000, RZ ;  /* 0x0001000006277824 */ /* 0x000fe200078e00ff */
[----:B------:R-:W-:Y:S01]  /*10e70*/  LOP3.LUT R4, R4, 0xffff0000, RZ, 0xc0, !PT ;  /* 0xffff000004047812 */ /* 0x000fe200078ec0ff */
[----:B------:R-:W-:Y:S01]  /*10e80*/  IMAD.U32 R38, R5, 0x10000, RZ ;  /* 0x0001000005267824 */ /* 0x000fe200078e00ff */
[----:B------:R-:W-:Y:S01]  /*10e90*/  LOP3.LUT R6, R6, 0xffff0000, RZ, 0xc0, !PT ;  /* 0xffff000006067812 */ /* 0x000fe200078ec0ff */
[----:B------:R-:W-:Y:S01]  /*10ea0*/  IMAD.U32 R40, R7, 0x10000, RZ ;  /* 0x0001000007287824 */ /* 0x000fe200078e00ff */
[----:B------:R-:W-:Y:S01]  /*10eb0*/  LOP3.LUT R5, R5, 0xffff0000, RZ, 0xc0, !PT ;  /* 0xffff000005057812 */ /* 0x000fe200078ec0ff */
[C---:B-1----:R-:W-:Y:S01]  /*10ec0*/  IMAD.U32 R41, R8.reuse, 0x10000, RZ ;  /* 0x0001000008297824 */ /* 0x042fe200078e00ff */
[----:B------:R-:W-:Y:S01]  /*10ed0*/  LOP3.LUT R8, R8, 0xffff0000, RZ, 0xc0, !PT ;  /* 0xffff000008087812 */ /* 0x000fe200078ec0ff */
[C---:B------:R-:W-:Y:S01]  /*10ee0*/  IMAD.U32 R43, R10.reuse, 0x10000, RZ ;  /* 0x000100000a2b7824 */ /* 0x040fe200078e00ff */
[----:B------:R-:W-:Y:S01]  /*10ef0*/  LOP3.LUT R10, R10, 0xffff0000, RZ, 0xc0, !PT ;  /* 0xffff00000a0a7812 */ /* 0x000fe200078ec0ff */
[C---:B------:R-:W-:Y:S01]  /*10f00*/  FMUL.FTZ R50, R41.reuse, R48 ;  /* 0x0000003029327220 */ /* 0x040fe20000410000 */
[-C--:B------:R-:W-:Y:S01]  /*10f10*/  FMUL.FTZ R52, R41, R46.reuse ;  /* 0x0000002e29347220 */ /* 0x080fe20000410000 */
[----:B------:R-:W-:Y:S01]  /*10f20*/  LOP3.LUT R41, R0, 0xffff0000, RZ, 0xc0, !PT ;  /* 0xffff000000297812 */ /* 0x000fe200078ec0ff */
[----:B------:R-:W-:Y:S01]  /*10f30*/  FMUL.FTZ R47, R8, R45 ;  /* 0x0000002d082f7220 */ /* 0x000fe20000410000 */
[----:B------:R-:W-:Y:S01]  /*10f40*/  FFMA.FTZ R49, R37, R46, -R50 ;  /* 0x0000002e25317223 */ /* 0x000fe20000010832 */
[----:B------:R-:W-:-:S02]  /*10f50*/  IMAD.U32 R50, R20, 0x10000, RZ ;  /* 0x0001000014327824 */ /* 0x000fc400078e00ff */
[----:B------:R-:W-:Y:S01]  /*10f60*/  FFMA.FTZ R52, R37, R48, R52 ;  /* 0x0000003025347223 */ /* 0x000fe20000010034 */
[----:B------:R-:W-:Y:S02]  /*10f70*/  IMAD.U32 R46, R12, 0x10000, RZ ;  /* 0x000100000c2e7824 */ /* 0x000fe400078e00ff */
[-C--:B------:R-:W-:Y:S01]  /*10f80*/  FMUL.FTZ R37, R8, R41.reuse ;  /* 0x0000002908257220 */ /* 0x080fe20000410000 */
[----:B------:R-:W-:Y:S01]  /*10f90*/  FFMA.FTZ R48, R4, R41, -R47 ;  /* 0x0000002904307223 */ /* 0x000fe2000001082f */
[C---:B------:R-:W-:Y:S01]  /*10fa0*/  FMUL.FTZ R8, R43.reuse, R50 ;  /* 0x000000322b087220 */ /* 0x040fe20000410000 */
[----:B------:R-:W-:Y:S01]  /*10fb0*/  LOP3.LUT R47, R20, 0xffff0000, RZ, 0xc0, !PT ;  /* 0xffff0000142f7812 */ /* 0x000fe200078ec0ff */
[-C--:B------:R-:W-:Y:S01]  /*10fc0*/  FMUL.FTZ R43, R43, R46.reuse ;  /* 0x0000002e2b2b7220 */ /* 0x080fe20000410000 */
[----:B------:R-:W-:Y:S01]  /*10fd0*/  LOP3.LUT R41, R12, 0xffff0000, RZ, 0xc0, !PT ;  /* 0xffff00000c297812 */ /* 0x000fe200078ec0ff */
[----:B------:R-:W-:Y:S01]  /*10fe0*/  FFMA.FTZ R46, R39, R46, -R8 ;  /* 0x0000002e272e7223 */ /* 0x000fe20000010808 */
[----:B------:R-:W-:-:S02]  /*10ff0*/  IMAD.U32 R42, R9, 0x10000, RZ ;  /* 0x00010000092a7824 */ /* 0x000fc400078e00ff */
[----:B------:R-:W-:Y:S01]  /*11000*/  FFMA.FTZ R50, R39, R50, R43 ;  /* 0x0000003227327223 */ /* 0x000fe2000001002b */
[----:B------:R-:W-:Y:S01]  /*11010*/  FMUL.FTZ R39, R10, R47 ;  /* 0x0000002f0a277220 */ /* 0x000fe20000410000 */
[----:B------:R-:W-:Y:S02]  /*11020*/  IMAD.U32 R43, R15, 0x10000, RZ ;  /* 0x000100000f2b7824 */ /* 0x000fe400078e00ff */
[----:B------:R-:W-:Y:S01]  /*11030*/  FFMA.FTZ R45, R4, R45, R37 ;  /* 0x0000002d042d7223 */ /* 0x000fe20000010025 */
[----:B------:R-:W-:Y:S02]  /*11040*/  IMAD.U32 R37, R3, 0x10000, RZ ;  /* 0x0001000003257824 */ /* 0x000fe400078e00ff */
[-C--:B------:R-:W-:Y:S01]  /*11050*/  FMUL.FTZ R55, R10, R41.reuse ;  /* 0x000000290a377220 */ /* 0x080fe20000410000 */
[----:B------:R-:W-:Y:S01]  /*11060*/  FFMA.FTZ R53, R6, R41, -R39 ;  /* 0x0000002906357223 */ /* 0x000fe20000010827 */
[----:B------:R-:W-:Y:S01]  /*11070*/  FMUL.FTZ R51, R42, R43 ;  /* 0x0000002b2a337220 */ /* 0x000fe20000410000 */
[----:B------:R-:W-:-:S02]  /*11080*/  IMAD.U32 R44, R11, 0x10000, RZ ;  /* 0x000100000b2c7824 */ /* 0x000fc400078e00ff */
[----:B------:R-:W-:Y:S01]  /*11090*/  FMUL.FTZ R42, R42, R37 ;  /* 0x000000252a2a7220 */ /* 0x000fe20000410000 */
[----:B------:R-:W-:Y:S02]  /*110a0*/  IMAD.U32 R41, R21, 0x10000, RZ ;  /* 0x0001000015297824 */ /* 0x000fe400078e00ff */
[----:B------:R-:W-:Y:S01]  /*110b0*/  FFMA.FTZ R55, R6, R47, R55 ;  /* 0x0000002f06377223 */ /* 0x000fe20000010037 */
[----:B------:R-:W-:Y:S02]  /*110c0*/  IMAD.U32 R39, R13, 0x10000, RZ ;  /* 0x000100000d277824 */ /* 0x000fe400078e00ff */
[----:B------:R-:W-:Y:S01]  /*110d0*/  FFMA.FTZ R51, R38, R37, -R51 ;  /* 0x0000002526337223 */ /* 0x000fe20000010833 */
[----:B------:R-:W-:Y:S01]  /*110e0*/  LOP3.LUT R9, R9, 0xffff0000, RZ, 0xc0, !PT ;  /* 0xffff000009097812 */ /* 0x000fe200078ec0ff */
[C---:B------:R-:W-:Y:S01]  /*110f0*/  FMUL.FTZ R47, R44.reuse, R41 ;  /* 0x000000292c2f7220 */ /* 0x040fe20000410000 */
[----:B------:R-:W-:Y:S01]  /*11100*/  LOP3.LUT R11, R11, 0xffff0000, RZ, 0xc0, !PT ;  /* 0xffff00000b0b7812 */ /* 0x000fe200078ec0ff */
[----:B------:R-:W-:Y:S01]  /*11110*/  FMUL.FTZ R37, R44, R39 ;  /* 0x000000272c257220 */ /* 0x000fe20000410000 */
[----:B------:R-:W-:Y:S01]  /*11120*/  LOP3.LUT R8, R15, 0xffff0000, RZ, 0xc0, !PT ;  /* 0xffff00000f087812 */ /* 0x000fe200078ec0ff */
[----:B------:R-:W-:Y:S01]  /*11130*/  FFMA.FTZ R42, R38, R43, R42 ;  /* 0x0000002b262a7223 */ /* 0x000fe2000001002a */
[----:B------:R-:W-:Y:S01]  /*11140*/  LOP3.LUT R10, R21, 0xffff0000, RZ, 0xc0, !PT ;  /* 0xffff0000150a7812 */ /* 0x000fe200078ec0ff */
[C---:B------:R-:W-:Y:S01]  /*11150*/  FFMA.FTZ R47, R40.reuse, R39, -R47 ;  /* 0x00000027282f7223 */ /* 0x040fe2000001082f */
[----:B------:R-:W-:Y:S01]  /*11160*/  LOP3.LUT R4, R3, 0xffff0000, RZ, 0xc0, !PT ;  /* 0xffff000003047812 */ /* 0x000fe200078ec0ff */
[----:B------:R-:W-:Y:S01]  /*11170*/  FFMA.FTZ R37, R40, R41, R37 ;  /* 0x0000002928257223 */ /* 0x000fe20000010025 */
[----:B------:R-:W-:Y:S01]  /*11180*/  LOP3.LUT R6, R13, 0xffff0000, RZ, 0xc0, !PT ;  /* 0xffff00000d067812 */ /* 0x000fe200078ec0ff */
[----:B------:R-:W-:Y:S01]  /*11190*/  FMUL.FTZ R38, R9, R8 ;  /* 0x0000000809267220 */ /* 0x000fe20000410000 */
[----:B------:R-:W-:Y:S01]  /*111a0*/  LOP3.LUT R7, R7, 0xffff0000, RZ, 0xc0, !PT ;  /* 0xffff000007077812 */ /* 0x000fe200078ec0ff */
[----:B------:R-:W-:Y:S01]  /*111b0*/  FMUL.FTZ R40, R11, R10 ;  /* 0x0000000a0b287220 */ /* 0x000fe20000410000 */
        /* <DEDUP_REMOVED lines=16> */
.L_x_618:
[----:B------:R-:W-:Y:S05]  /*112c0*/  BSYNC B1 ;  /* 0x0000000000017941 */ /* 0x000fea0003800000 */
.L_x_617:
[----:B01----:R-:W-:Y:S01]  /*112d0*/  VIADD R4, R224, 0x20 ;  /* 0x00000020e0047836 */ /* 0x003fe20000000000 */
[----:B------:R-:W-:Y:S04]  /*112e0*/  BSSY B1, `(.L_x_621) ;  /* 0x00000d1000017945 */ /* 0x000fe80003800000 */
[----:B------:R-:W-:-:S13]  /*112f0*/  ISETP.GE.AND P0, PT, R4, R34, PT ;  /* 0x000000220400720c */ /* 0x000fda0003f06270 */
[----:B------:R-:W-:Y:S05]  /*11300*/  @P0 BRA `(.L_x_622) ;  /* 0x0000000c00380947 */ /* 0x000fea0003800000 */
[----:B-----5:R0:W5:Y:S01]  /*11310*/  LDL R60, [R1+0x6c] ;  /* 0x00006c00013c7983 */ /* 0x0201620000100800 */
[----:B------:R-:W1:Y:S03]  /*11320*/  LDC R35, c[0x0][0x3f4] ;  /* 0x0000fd00ff237b82 */ /* 0x000e660000000800 */
[----:B------:R0:W5:Y:S01]  /*11330*/  LDL R54, [R1+0x58] ;  /* 0x0000580001367983 */ /* 0x0001620000100800 */
[C---:B------:R-:W-:Y:S01]  /*11340*/  VIADD R56, R224.reuse, 0x20 ;  /* 0x00000020e0387836 */ /* 0x040fe20000000000 */
[----:B------:R-:W-:Y:S01]  /*11350*/  BSSY B2, `(.L_x_623) ;  /* 0x0000067000027945 */ /* 0x000fe20003800000 */
[----:B------:R-:W-:Y:S02]  /*11360*/  VIADD R58, R224, 0x20 ;  /* 0x00000020e03a7836 */ /* 0x000fe40000000000 */
[----:B------:R-:W-:Y:S02]  /*11370*/  IMAD.SHL.U32 R56, R56, 0x40, RZ ;  /* 0x0000004038387824 */ /* 0x000fe400078e00ff */
[----:B------:R-:W-:-:S03]  /*11380*/  IMAD.SHL.U32 R58, R58, 0x40, RZ ;  /* 0x000000403a3a7824 */ /* 0x000fc600078e00ff */
[----:B------:R-:W-:Y:S02]  /*11390*/  LOP3.LUT R56, R56, 0x1c0, RZ, 0xc0, !PT ;  /* 0x000001c038387812 */ /* 0x000fe400078ec0ff */
[----:B------:R-:W-:Y:S02]  /*113a0*/  LOP3.LUT R58, R58, 0x1c0, RZ, 0xc0, !PT ;  /* 0x000001c03a3a7812 */ /* 0x000fe400078ec0ff */
[----:B------:R-:W-:Y:S02]  /*113b0*/  SHF.R.U32.HI R56, RZ, 0x3, R56 ;  /* 0x00000003ff387819 */ /* 0x000fe40000011638 */
[-C--:B-1----:R-:W-:Y:S02]  /*113c0*/  ISETP.GE.AND P0, PT, R16, R35.reuse, PT ;  /* 0x000000231000720c */ /* 0x082fe40003f06270 */
[----:B------:R-:W-:-:S11]  /*113d0*/  ISETP.GE.AND P1, PT, R214, R35, PT ;  /* 0x00000023d600720c */ /* 0x000fd60003f26270 */
[----:B0-----:R-:W-:Y:S05]  /*113e0*/  @P0 BRA `(.L_x_624) ;  /* 0x0000000400740947 */ /* 0x001fea0003800000 */
[----:B------:R-:W-:Y:S01]  /*113f0*/  LEA.HI R4, R29, R28, RZ, 0x3 ;  /* 0x0000001c1d047211 */ /* 0x000fe200078f18ff */
[----:B------:R-:W-:Y:S01]  /*11400*/  IMAD.U32 R48, R30, 0x10000, RZ ;  /* 0x000100001e307824 */ /* 0x000fe200078e00ff */
[----:B-----5:R-:W-:Y:S01]  /*11410*/  R2UR UR4, R60 ;  /* 0x000000003c0472ca */ /* 0x020fe200000e0000 */
[----:B------:R-:W-:Y:S01]  /*11420*/  IMAD.U32 R46, R24, 0x10000, RZ ;  /* 0x00010000182e7824 */ /* 0x000fe200078e00ff */
[----:B------:R-:W-:Y:S01]  /*11430*/  LOP3.LUT R5, R4, 0xfffffff8, RZ, 0xc0, !PT ;  /* 0xfffffff804057812 */ /* 0x000fe200078ec0ff */
[----:B------:R-:W-:Y:S01]  /*11440*/  IMAD.U32 R57, R31, 0x10000, RZ ;  /* 0x000100001f397824 */ /* 0x000fe200078e00ff */
[----:B------:R-:W-:Y:S01]  /*11450*/  LOP3.LUT R6, R58, 0x38, R16, 0xf8, !PT ;  /* 0x000000383a067812 */ /* 0x000fe200078ef810 */
[----:B------:R-:W-:Y:S01]  /*11460*/  IMAD.U32 R55, R25, 0x10000, RZ ;  /* 0x0001000019377824 */ /* 0x000fe200078e00ff */
[----:B------:R-:W-:Y:S01]  /*11470*/  LOP3.LUT R50, R30, 0xffff0000, RZ, 0xc0, !PT ;  /* 0xffff00001e327812 */ /* 0x000fe200078ec0ff */
[----:B------:R-:W-:Y:S01]  /*11480*/  IMAD.IADD R4, R28, 0x1, -R5 ;  /* 0x000000011c047824 */ /* 0x000fe200078e0a05 */
[----:B------:R-:W-:Y:S01]  /*11490*/  LOP3.LUT R6, R54, R6, R56, 0xf6, !PT ;  /* 0x0000000636067212 */ /* 0x000fe200078ef638 */
[----:B------:R-:W-:Y:S01]  /*114a0*/  IMAD.U32 R52, R32, 0x10000, RZ ;  /* 0x0001000020347824 */ /* 0x000fe200078e00ff */
[----:B------:R-:W-:-:S02]  /*114b0*/  LOP3.LUT R59, R33, 0xffff0000, RZ, 0xc0, !PT ;  /* 0xffff0000213b7812 */ /* 0x000fc400078ec0ff */
[----:B------:R-:W-:Y:S02]  /*114c0*/  LEA.HI R4, R35, R4, RZ, 0x1d ;  /* 0x0000000423047211 */ /* 0x000fe400078fe8ff */
[----:B------:R-:W-:Y:S02]  /*114d0*/  LEA R36, R6, UR4, 0x1 ;  /* 0x0000000406247c11 */ /* 0x000fe4000f8e08ff */
[----:B------:R-:W-:Y:S01]  /*114e0*/  SHF.R.S32.HI R7, RZ, 0x1f, R4 ;  /* 0x0000001fff077819 */ /* 0x000fe20000011404 */
[----:B------:R-:W-:-:S03]  /*114f0*/  IMAD.SHL.U32 R5, R4, 0x8, RZ ;  /* 0x0000000804057824 */ /* 0x000fc600078e00ff */
[----:B------:R-:W-:Y:S02]  /*11500*/  LEA.HI R7, R7, R4, RZ, 0x3 ;  /* 0x0000000407077211 */ /* 0x000fe400078f18ff */
[----:B------:R-:W-:-:S03]  /*11510*/  LOP3.LUT R4, R58, 0x38, R5, 0xf8, !PT ;  /* 0x000000383a047812 */ /* 0x000fc600078ef805 */
[----:B------:R-:W-:Y:S01]  /*11520*/  IMAD.SHL.U32 R7, R7, 0x400, RZ ;  /* 0x0000040007077824 */ /* 0x000fe200078e00ff */
[----:B------:R-:W-:-:S04]  /*11530*/  LOP3.LUT R4, R4, R56, RZ, 0x3c, !PT ;  /* 0x0000003804047212 */ /* 0x000fc800078e3cff */
[----:B------:R-:W-:-:S04]  /*11540*/  LOP3.LUT R7, R7, 0x7fffe000, RZ, 0xc0, !PT ;  /* 0x7fffe00007077812 */ /* 0x000fc800078ec0ff */
[----:B------:R-:W-:Y:S02]  /*11550*/  IADD3 R8, R4, R7, R54 ;  /* 0x0000000704087210 */ /* 0x000fe40007ffe036 */
[----:B------:R-:W0:Y:S03]  /*11560*/  LDS.128 R4, [R36] ;  /* 0x0000000024047984 */ /* 0x000e260000000c00 */
[----:B------:R-:W-:-:S05]  /*11570*/  IMAD R37, R8, 0x2, R23 ;  /* 0x0000000208257824 */ /* 0x000fca00078e0217 */
[----:B------:R-:W1:Y:S01]  /*11580*/  LDS.128 R8, [R37+0x14400] ;  /* 0x0144000025087984 */ /* 0x000e620000000c00 */
[C---:B0-----:R-:W-:Y:S01]  /*11590*/  SHF.L.U32 R38, R4.reuse, 0x10, RZ ;  /* 0x0000001004267819 */ /* 0x041fe200000006ff */
[----:B------:R-:W-:Y:S01]  /*115a0*/  IMAD.U32 R39, R5, 0x10000, RZ ;  /* 0x0001000005277824 */ /* 0x000fe200078e00ff */
[----:B------:R-:W-:Y:S01]  /*115b0*/  LOP3.LUT R4, R4, 0xffff0000, RZ, 0xc0, !PT ;  /* 0xffff000004047812 */ /* 0x000fe200078ec0ff */
[C---:B------:R-:W-:Y:S01]  /*115c0*/  IMAD.U32 R40, R6.reuse, 0x10000, RZ ;  /* 0x0001000006287824 */ /* 0x040fe200078e00ff */
[----:B------:R-:W-:Y:S01]  /*115d0*/  LOP3.LUT R6, R6, 0xffff0000, RZ, 0xc0, !PT ;  /* 0xffff000006067812 */ /* 0x000fe200078ec0ff */
[----:B------:R-:W-:Y:S01]  /*115e0*/  IMAD.U32 R41, R7, 0x10000, RZ ;  /* 0x0001000007297824 */ /* 0x000fe200078e00ff */
[----:B------:R-:W-:Y:S01]  /*115f0*/  LOP3.LUT R5, R5, 0xffff0000, RZ, 0xc0, !PT ;  /* 0xffff000005057812 */ /* 0x000fe200078ec0ff */
[C---:B-1----:R-:W-:Y:S01]  /*11600*/  IMAD.U32 R42, R8.reuse, 0x10000, RZ ;  /* 0x00010000082a7824 */ /* 0x042fe200078e00ff */
[----:B------:R-:W-:Y:S01]  /*11610*/  LOP3.LUT R8, R8, 0xffff0000, RZ, 0xc0, !PT ;  /* 0xffff000008087812 */ /* 0x000fe200078ec0ff */
[C---:B------:R-:W-:Y:S01]  /*11620*/  IMAD.U32 R43, R9.reuse, 0x10000, RZ ;  /* 0x00010000092b7824 */ /* 0x040fe200078e00ff */
[----:B------:R-:W-:Y:S01]  /*11630*/  LOP3.LUT R9, R9, 0xffff0000, RZ, 0xc0, !PT ;  /* 0xffff000009097812 */ /* 0x000fe200078ec0ff */
[-C--:B------:R-:W-:Y:S01]  /*11640*/  FMUL.FTZ R47, R48, R42.reuse ;  /* 0x0000002a302f7220 */ /* 0x080fe20000410000 */
[----:B------:R-:W-:Y:S01]  /*11650*/  FMUL.FTZ R49, R46, R42 ;  /* 0x0000002a2e317220 */ /* 0x000fe20000410000 */
[----:B------:R-:W-:Y:S01]  /*11660*/  LOP3.LUT R42, R24, 0xffff0000, RZ, 0xc0, !PT ;  /* 0xffff0000182a7812 */ /* 0x000fe200078ec0ff */
[----:B------:R-:W-:Y:S01]  /*11670*/  FMUL.FTZ R51, R50, R8 ;  /* 0x0000000832337220 */ /* 0x000fe20000410000 */
[----:B------:R-:W-:Y:S01]  /*11680*/  FFMA.FTZ R47, R46, R38, -R47 ;  /* 0x000000262e2f7223 */ /* 0x000fe2000001082f */
[----:B------:R-:W-:Y:S01]  /*11690*/  FMUL.FTZ R46, R55, R43 ;  /* 0x0000002b372e7220 */ /* 0x000fe20000410000 */
[----:B------:R-:W-:-:S02]  /*116a0*/  IMAD.U32 R44, R10, 0x10000, RZ ;  /* 0x000100000a2c7824 */ /* 0x000fc400078e00ff */
[C---:B------:R-:W-:Y:S01]  /*116b0*/  FMUL.FTZ R53, R42.reuse, R8 ;  /* 0x000000082a357220 */ /* 0x040fe20000410000 */
[----:B------:R-:W-:Y:S01]  /*116c0*/  FFMA.FTZ R8, R42, R4, -R51 ;  /* 0x000000042a087223 */ /* 0x000fe20000010833 */
[----:B------:R-:W-:Y:S01]  /*116d0*/  FMUL.FTZ R42, R57, R43 ;  /* 0x0000002b392a7220 */ /* 0x000fe20000410000 */
[----:B------:R-:W-:Y:S01]  /*116e0*/  FFMA.FTZ R49, R48, R38, R49 ;  /* 0x0000002630317223 */ /* 0x000fe20000010031 */
[----:B------:R-:W-:Y:S01]  /*116f0*/  FFMA.FTZ R38, R50, R4, R53 ;  /* 0x0000000432267223 */ /* 0x000fe20000010035 */
[----:B------:R-:W-:Y:S01]  /*11700*/  LOP3.LUT R10, R10, 0xffff0000, RZ, 0xc0, !PT ;  /* 0xffff00000a0a7812 */ /* 0x000fe200078ec0ff */
[-C--:B------:R-:W-:Y:S01]  /*11710*/  FFMA.FTZ R42, R55, R39.reuse, -R42 ;  /* 0x00000027372a7223 */ /* 0x080fe2000001082a */
[C---:B------:R-:W-:Y:S02]  /*11720*/  IMAD.U32 R4, R26.reuse, 0x10000, RZ ;  /* 0x000100001a047824 */ /* 0x040fe400078e00ff */
[----:B------:R-:W-:Y:S01]  /*11730*/  FFMA.FTZ R46, R57, R39, R46 ;  /* 0x00000027392e7223 */ /* 0x000fe2000001002e */
[----:B------:R-:W-:Y:S01]  /*11740*/  LOP3.LUT R48, R26, 0xffff0000, RZ, 0xc0, !PT ;  /* 0xffff00001a307812 */ /* 0x000fe200078ec0ff */
[----:B------:R-:W-:Y:S01]  /*11750*/  FMUL.FTZ R39, R52, R44 ;  /* 0x0000002c34277220 */ /* 0x000fe20000410000 */
[----:B------:R-:W-:Y:S01]  /*11760*/  LOP3.LUT R50, R32, 0xffff0000, RZ, 0xc0, !PT ;  /* 0xffff000020327812 */ /* 0x000fe200078ec0ff */
[----:B------:R-:W-:-:S02]  /*11770*/  IMAD.U32 R45, R11, 0x10000, RZ ;  /* 0x000100000b2d7824 */ /* 0x000fc400078e00ff */
[C---:B------:R-:W-:Y:S01]  /*11780*/  FMUL.FTZ R43, R4.reuse, R44 ;  /* 0x0000002c042b7220 */ /* 0x040fe20000410000 */
[----:B------:R-:W-:Y:S02]  /*11790*/  IMAD.U32 R57, R33, 0x10000, RZ ;  /* 0x0001000021397824 */ /* 0x000fe400078e00ff */
[----:B------:R-:W-:Y:S01]  /*117a0*/  FFMA.FTZ R39, R4, R40, -R39 ;  /* 0x0000002804277223 */ /* 0x000fe20000010827 */
[-C--:B------:R-:W-:Y:S01]  /*117b0*/  FMUL.FTZ R51, R50, R10.reuse ;  /* 0x0000000a32337220 */ /* 0x080fe20000410000 */
[----:B------:R-:W-:Y:S01]  /*117c0*/  FMUL.FTZ R53, R48, R10 ;  /* 0x0000000a30357220 */ /* 0x000fe20000410000 */
[----:B------:R-:W-:Y:S02]  /*117d0*/  IMAD.U32 R55, R27, 0x10000, RZ ;  /* 0x000100001b377824 */ /* 0x000fe400078e00ff */
[-C--:B------:R-:W-:Y:S01]  /*117e0*/  FMUL.FTZ R4, R57, R45.reuse ;  /* 0x0000002d39047220 */ /* 0x080fe20000410000 */
[----:B------:R-:W-:Y:S01]  /*117f0*/  FFMA.FTZ R10, R52, R40, R43 ;  /* 0x00000028340a7223 */ /* 0x000fe2000001002b */
[-C--:B------:R-:W-:Y:S01]  /*11800*/  FFMA.FTZ R40, R48, R6.reuse, -R51 ;  /* 0x0000000630287223 */ /* 0x080fe20000010833 */
[----:B------:R-:W-:Y:S01]  /*11810*/  FFMA.FTZ R53, R50, R6, R53 ;  /* 0x0000000632357223 */ /* 0x000fe20000010035 */
[C---:B------:R-:W-:Y:S01]  /*11820*/  FMUL.FTZ R6, R55.reuse, R45 ;  /* 0x0000002d37067220 */ /* 0x040fe20000410000 */
[----:B------:R-:W-:Y:S01]  /*11830*/  FFMA.FTZ R43, R55, R41, -R4 ;  /* 0x00000029372b7223 */ /* 0x000fe20000010804 */
        /* <DEDUP_REMOVED lines=8> */
[C---:B------:R-:W-:Y:S01]  /*118c0*/  FMUL.FTZ R6, R45.reuse, R9 ;  /* 0x000000092d067220 */ /* 0x040fe20000410000 */
[----:B------:R-:W-:Y:S01]  /*118d0*/  FFMA.FTZ R9, R45, R5, -R4 ;  /* 0x000000052d097223 */ /* 0x000fe20000010804 */
[----:B------:R-:W-:Y:S01]  /*118e0*/  FMUL.FTZ R48, R51, R11 ;  /* 0x0000000b33307220 */ /* 0x000fe20000410000 */
[----:B------:R-:W-:Y:S01]  /*118f0*/  F2FP.BF16.F32.PACK_AB R4, R8, R47 ;  /* 0x0000002f0804723e */ /* 0x000fe200000010ff */
[----:B------:R-:W-:Y:S01]  /*11900*/  FFMA.FTZ R11, R55, R5, R6 ;  /* 0x00000005370b7223 */ /* 0x000fe20000010006 */
[-C--:B------:R-:W-:Y:S01]  /*11910*/  FFMA.FTZ R44, R51, R7.reuse, -R44 ;  /* 0x00000007332c7223 */ /* 0x080fe2000001082c */
        /* <DEDUP_REMOVED lines=8> */
[----:B------:R-:W-:-:S05]  /*119a0*/  F2FP.BF16.F32.PACK_AB R11, R48, R41 ;  /* 0x00000029300b723e */ /* 0x000fca00000010ff */
[----:B------:R0:W-:Y:S02]  /*119b0*/  STS.128 [R37+0x14400], R8 ;  /* 0x0144000825007388 */ /* 0x0001e40000000c00 */
.L_x_624:
[----:B------:R-:W-:Y:S05]  /*119c0*/  BSYNC B2 ;  /* 0x0000000000027941 */ /* 0x000fea0003800000 */
.L_x_623:
[----:B------:R-:W-:Y:S05]  /*119d0*/  @P1 BRA `(.L_x_622) ;  /* 0x0000000400841947 */ /* 0x000fea0003800000 */
[----:B0-----:R-:W-:Y:S01]  /*119e0*/  SHF.R.S32.HI R5, RZ, 0x1f, R214 ;  /* 0x0000001fff057819 */ /* 0x001fe200000114d6 */
[----:B------:R-:W-:Y:S01]  /*119f0*/  IMAD.U32 R47, R14, 0x10000, RZ ;  /* 0x000100000e2f7824 */ /* 0x000fe200078e00ff */
[----:B-----5:R-:W-:Y:S01]  /*11a00*/  R2UR UR4, R60 ;  /* 0x000000003c0472ca */ /* 0x020fe200000e0000 */
[----:B------:R-:W-:Y:S01]  /*11a10*/  IMAD.U32 R45, R0, 0x10000, RZ ;  /* 0x00010000002d7824 */ /* 0x000fe200078e00ff */
[CC--:B------:R-:W-:Y:S01]  /*11a20*/  LEA.HI R4, R5.reuse, R214.reuse, RZ, 0x3 ;  /* 0x000000d605047211 */ /* 0x0c0fe200078f18ff */
[----:B------:R-:W-:Y:S01]  /*11a30*/  IMAD.U32 R49, R20, 0x10000, RZ ;  /* 0x0001000014317824 */ /* 0x000fe200078e00ff */
        /* <DEDUP_REMOVED lines=14> */
[----:B------:R-:W-:Y:S01]  /*11b20*/  LOP3.LUT R4, R4, R56, RZ, 0x3c, !PT ;  /* 0x0000003804047212 */ /* 0x000fe200078e3cff */
[----:B------:R-:W-:Y:S01]  /*11b30*/  IMAD.U32 R56, R21, 0x10000, RZ ;  /* 0x0001000015387824 */ /* 0x000fe200078e00ff */
[----:B------:R-:W-:Y:S02]  /*11b40*/  LOP3.LUT R5, R6, 0x7fffe000, RZ, 0xc0, !PT ;  /* 0x7fffe00006057812 */ /* 0x000fe400078ec0ff */
[----:B------:R-:W-:Y:S02]  /*11b50*/  LOP3.LUT R52, R14, 0xffff0000, RZ, 0xc0, !PT ;  /* 0xffff00000e347812 */ /* 0x000fe400078ec0ff */
[----:B------:R-:W-:Y:S02]  /*11b60*/  IADD3 R36, R4, R5, R54 ;  /* 0x0000000504247210 */ /* 0x000fe40007ffe036 */
[----:B------:R-:W0:Y:S01]  /*11b70*/  LDS.128 R4, [R35] ;  /* 0x0000000023047984 */ /* 0x000e220000000c00 */
[----:B------:R-:W-:Y:S02]  /*11b80*/  LOP3.LUT R50, R0, 0xffff0000, RZ, 0xc0, !PT ;  /* 0xffff000000327812 */ /* 0x000fe400078ec0ff */
[----:B------:R-:W-:Y:S01]  /*11b90*/  IMAD R36, R36, 0x2, R23 ;  /* 0x0000000224247824 */ /* 0x000fe200078e0217 */
[----:B------:R-:W-:-:S02]  /*11ba0*/  LOP3.LUT R54, R20, 0xffff0000, RZ, 0xc0, !PT ;  /* 0xffff000014367812 */ /* 0x000fc400078ec0ff */
[----:B------:R-:W-:Y:S02]  /*11bb0*/  LOP3.LUT R57, R15, 0xffff0000, RZ, 0xc0, !PT ;  /* 0xffff00000f397812 */ /* 0x000fe400078ec0ff */
[----:B------:R-:W1:Y:S01]  /*11bc0*/  LDS.128 R8, [R36+0x14400] ;  /* 0x0144000024087984 */ /* 0x000e620000000c00 */
[----:B------:R-:W-:Y:S02]  /*11bd0*/  LOP3.LUT R59, R21, 0xffff0000, RZ, 0xc0, !PT ;  /* 0xffff0000153b7812 */ /* 0x000fe400078ec0ff */
[----:B------:R-:W-:Y:S02]  /*11be0*/  LOP3.LUT R53, R3, 0xffff0000, RZ, 0xc0, !PT ;  /* 0xffff000003357812 */ /* 0x000fe400078ec0ff */
[----:B------:R-:W-:Y:S01]  /*11bf0*/  LOP3.LUT R55, R13, 0xffff0000, RZ, 0xc0, !PT ;  /* 0xffff00000d377812 */ /* 0x000fe200078ec0ff */
[C---:B0-----:R-:W-:Y:S01]  /*11c00*/  IMAD.U32 R37, R4.reuse, 0x10000, RZ ;  /* 0x0001000004257824 */ /* 0x041fe200078e00ff */
[----:B------:R-:W-:Y:S01]  /*11c10*/  LOP3.LUT R4, R4, 0xffff0000, RZ, 0xc0, !PT ;  /* 0xffff000004047812 */ /* 0x000fe200078ec0ff */
[C---:B------:R-:W-:Y:S01]  /*11c20*/  IMAD.U32 R39, R6.reuse, 0x10000, RZ ;  /* 0x0001000006277824 */ /* 0x040fe200078e00ff */
[----:B------:R-:W-:Y:S01]  /*11c30*/  LOP3.LUT R6, R6, 0xffff0000, RZ, 0xc0, !PT ;  /* 0xffff000006067812 */ /* 0x000fe200078ec0ff */
[C---:B------:R-:W-:Y:S01]  /*11c40*/  IMAD.U32 R38, R5.reuse, 0x10000, RZ ;  /* 0x0001000005267824 */ /* 0x040fe200078e00ff */
[----:B------:R-:W-:Y:S01]  /*11c50*/  LOP3.LUT R5, R5, 0xffff0000, RZ, 0xc0, !PT ;  /* 0xffff000005057812 */ /* 0x000fe200078ec0ff */
[C---:B------:R-:W-:Y:S01]  /*11c60*/  IMAD.U32 R40, R7.reuse, 0x10000, RZ ;  /* 0x0001000007287824 */ /* 0x040fe200078e00ff */
[----:B------:R-:W-:Y:S01]  /*11c70*/  LOP3.LUT R7, R7, 0xffff0000, RZ, 0xc0, !PT ;  /* 0xffff000007077812 */ /* 0x000fe200078ec0ff */
[C---:B-1----:R-:W-:Y:S01]  /*11c80*/  IMAD.U32 R41, R8.reuse, 0x10000, RZ ;  /* 0x0001000008297824 */ /* 0x042fe200078e00ff */
[----:B------:R-:W-:Y:S01]  /*11c90*/  LOP3.LUT R8, R8, 0xffff0000, RZ, 0xc0, !PT ;  /* 0xffff000008087812 */ /* 0x000fe200078ec0ff */
[C---:B------:R-:W-:Y:S01]  /*11ca0*/  IMAD.U32 R43, R10.reuse, 0x10000, RZ ;  /* 0x000100000a2b7824 */ /* 0x040fe200078e00ff */
[----:B------:R-:W-:Y:S01]  /*11cb0*/  LOP3.LUT R10, R10, 0xffff0000, RZ, 0xc0, !PT ;  /* 0xffff00000a0a7812 */ /* 0x000fe200078ec0ff */
[-C--:B------:R-:W-:Y:S01]  /*11cc0*/  FMUL.FTZ R46, R47, R41.reuse ;  /* 0x000000292f2e7220 */ /* 0x080fe20000410000 */
[----:B------:R-:W-:Y:S01]  /*11cd0*/  FMUL.FTZ R48, R45, R41 ;  /* 0x000000292d307220 */ /* 0x000fe20000410000 */
[----:B------:R-:W-:Y:S01]  /*11ce0*/  FMUL.FTZ R41, R52, R8 ;  /* 0x0000000834297220 */ /* 0x000fe20000410000 */
[----:B------:R-:W-:Y:S01]  /*11cf0*/  SHF.L.U32 R42, R9, 0x10, RZ ;  /* 0x00000010092a7819 */ /* 0x000fe200000006ff */
[-C--:B------:R-:W-:Y:S01]  /*11d00*/  FFMA.FTZ R46, R45, R37.reuse, -R46 ;  /* 0x000000252d2e7223 */ /* 0x080fe2000001082e */
[----:B------:R-:W-:Y:S01]  /*11d10*/  FFMA.FTZ R48, R47, R37, R48 ;  /* 0x000000252f307223 */ /* 0x000fe20000010030 */
[----:B------:R-:W-:-:S02]  /*11d20*/  IMAD.U32 R45, R12, 0x10000, RZ ;  /* 0x000100000c2d7824 */ /* 0x000fc400078e00ff */
[C---:B------:R-:W-:Y:S01]  /*11d30*/  FMUL.FTZ R37, R50.reuse, R8 ;  /* 0x0000000832257220 */ /* 0x040fe20000410000 */
[-C--:B------:R-:W-:Y:S01]  /*11d40*/  FMUL.FTZ R8, R49, R43.reuse ;  /* 0x0000002b31087220 */ /* 0x080fe20000410000 */
[-C--:B------:R-:W-:Y:S01]  /*11d50*/  FFMA.FTZ R41, R50, R4.reuse, -R41 ;  /* 0x0000000432297223 */ /* 0x080fe20000010829 */
[C---:B------:R-:W-:Y:S01]  /*11d60*/  FMUL.FTZ R50, R45.reuse, R43 ;  /* 0x0000002b2d327220 */ /* 0x040fe20000410000 */
[----:B------:R-:W-:Y:S01]  /*11d70*/  FFMA.FTZ R37, R52, R4, R37 ;  /* 0x0000000434257223 */ /* 0x000fe20000010025 */
[-C--:B------:R-:W-:Y:S01]  /*11d80*/  FFMA.FTZ R45, R45, R39.reuse, -R8 ;  /* 0x000000272d2d7223 */ /* 0x080fe20000010808 */
[----:B------:R-:W-:Y:S01]  /*11d90*/  LOP3.LUT R8, R12, 0xffff0000, RZ, 0xc0, !PT ;  /* 0xffff00000c087812 */ /* 0x000fe200078ec0ff */
[----:B------:R-:W-:Y:S01]  /*11da0*/  FFMA.FTZ R50, R49, R39, R50 ;  /* 0x0000002731327223 */ /* 0x000fe20000010032 */
[----:B------:R-:W-:Y:S01]  /*11db0*/  FMUL.FTZ R39, R54, R10 ;  /* 0x0000000a36277220 */ /* 0x000fe20000410000 */
[----:B------:R-:W-:Y:S01]  /*11dc0*/  IMAD.U32 R44, R11, 0x10000, RZ ;  /* 0x000100000b2c7824 */ /* 0x000fe200078e00ff */
[----:B------:R-:W-:Y:S01]  /*11dd0*/  LOP3.LUT R9, R9, 0xffff0000, RZ, 0xc0, !PT ;  /* 0xffff000009097812 */ /* 0x000fe200078ec0ff */
[----:B------:R-:W-:-:S02]  /*11de0*/  IMAD.U32 R52, R15, 0x10000, RZ ;  /* 0x000100000f347824 */ /* 0x000fc400078e00ff */
[C---:B------:R-:W-:Y:S01]  /*11df0*/  FMUL.FTZ R47, R8.reuse, R10 ;  /* 0x0000000a082f7220 */ /* 0x040fe20000410000 */
[----:B------:R-:W-:Y:S01]  /*11e00*/  FFMA.FTZ R10, R8, R6, -R39 ;  /* 0x00000006080a7223 */ /* 0x000fe20000010827 */
[----:B------:R-:W-:Y:S01]  /*11e10*/  LOP3.LUT R11, R11, 0xffff0000, RZ, 0xc0, !PT ;  /* 0xffff00000b0b7812 */ /* 0x000fe200078ec0ff */
[----:B------:R-:W-:Y:S02]  /*11e20*/  IMAD.U32 R4, R3, 0x10000, RZ ;  /* 0x0001000003047824 */ /* 0x000fe400078e00ff */
[----:B------:R-:W-:Y:S01]  /*11e30*/  FMUL.FTZ R39, R52, R42 ;  /* 0x0000002a34277220 */ /* 0x000fe20000410000 */
[----:B------:R-:W-:Y:S02]  /*11e40*/  IMAD.U32 R8, R13, 0x10000, RZ ;  /* 0x000100000d087824 */ /* 0x000fe400078e00ff */
[----:B------:R-:W-:Y:S01]  /*11e50*/  FMUL.FTZ R49, R56, R44 ;  /* 0x0000002c38317220 */ /* 0x000fe20000410000 */
[C---:B------:R-:W-:Y:S01]  /*11e60*/  FMUL.FTZ R43, R4.reuse, R42 ;  /* 0x0000002a042b7220 */ /* 0x040fe20000410000 */
[----:B------:R-:W-:Y:S01]  /*11e70*/  FFMA.FTZ R39, R4, R38, -R39 ;  /* 0x0000002604277223 */ /* 0x000fe20000010827 */
[C---:B------:R-:W-:Y:S01]  /*11e80*/  FMUL.FTZ R51, R8.reuse, R44 ;  /* 0x0000002c08337220 */ /* 0x040fe20000410000 */
[----:B------:R-:W-:Y:S01]  /*11e90*/  FFMA.FTZ R49, R8, R40, -R49 ;  /* 0x0000002808317223 */ /* 0x000fe20000010831 */
[----:B------:R-:W-:Y:S01]  /*11ea0*/  FFMA.FTZ R47, R54, R6, R47 ;  /* 0x00000006362f7223 */ /* 0x000fe2000001002f */
[----:B------:R-:W-:Y:S01]  /*11eb0*/  FMUL.FTZ R4, R57, R9 ;  /* 0x0000000939047220 */ /* 0x000fe20000410000 */
[----:B------:R-:W-:Y:S01]  /*11ec0*/  FMUL.FTZ R8, R59, R11 ;  /* 0x0000000b3b087220 */ /* 0x000fe20000410000 */
[----:B------:R-:W-:Y:S01]  /*11ed0*/  FMUL.FTZ R6, R53, R9 ;  /* 0x0000000935067220 */ /* 0x000fe20000410000 */
[----:B------:R-:W-:Y:S01]  /*11ee0*/  FMUL.FTZ R44, R55, R11 ;  /* 0x0000000b372c7220 */ /* 0x000fe20000410000 */
[----:B------:R-:W-:Y:S01]  /*11ef0*/  FFMA.FTZ R43, R52, R38, R43 ;  /* 0x00000026342b7223 */ /* 0x000fe2000001002b */
[----:B------:R-:W-:Y:S01]  /*11f00*/  FFMA.FTZ R51, R56, R40, R51 ;  /* 0x0000002838337223 */ /* 0x000fe20000010033 */
        /* <DEDUP_REMOVED lines=14> */
.L_x_622:
[----:B------:R-:W-:Y:S05]  /*11ff0*/  BSYNC B1 ;  /* 0x0000000000017941 */ /* 0x000fea0003800000 */
.L_x_621:
        /* <DEDUP_REMOVED lines=54> */
[----:B------:R-:W-:Y:S01]  /*12360*/  IMAD.U32 R44, R10, 0x10000, RZ ;  /* 0x000100000a2c7824 */ /* 0x000fe200078e00ff */
[----:B------:R-:W-:Y:S01]  /*12370*/  SHF.L.U32 R43, R9, 0x10, RZ ;  /* 0x00000010092b7819 */ /* 0x000fe200000006ff */
[-C--:B------:R-:W-:Y:S01]  /*12380*/  FMUL.FTZ R47, R48, R42.reuse ;  /* 0x0000002a302f7220 */ /* 0x080fe20000410000 */
[----:B------:R-:W-:Y:S01]  /*12390*/  FMUL.FTZ R49, R46, R42 ;  /* 0x0000002a2e317220 */ /* 0x000fe20000410000 */
[----:B------:R-:W-:Y:S01]  /*123a0*/  LOP3.LUT R42, R24, 0xffff0000, RZ, 0xc0, !PT ;  /* 0xffff0000182a7812 */ /* 0x000fe200078ec0ff */
[----:B------:R-:W-:Y:S01]  /*123b0*/  FMUL.FTZ R51, R50, R8 ;  /* 0x0000000832337220 */ /* 0x000fe20000410000 */
[-C--:B------:R-:W-:Y:S01]  /*123c0*/  FFMA.FTZ R47, R46, R38.reuse, -R47 ;  /* 0x000000262e2f7223 */ /* 0x080fe2000001082f */
[-C--:B------:R-:W-:Y:S01]  /*123d0*/  FMUL.FTZ R46, R55, R43.reuse ;  /* 0x0000002b372e7220 */ /* 0x080fe20000410000 */
[----:B------:R-:W-:Y:S01]  /*123e0*/  FFMA.FTZ R49, R48, R38, R49 ;  /* 0x0000002630317223 */ /* 0x000fe20000010031 */
[C---:B------:R-:W-:Y:S01]  /*123f0*/  FMUL.FTZ R53, R42.reuse, R8 ;  /* 0x000000082a357220 */ /* 0x040fe20000410000 */
[-C--:B------:R-:W-:Y:S01]  /*12400*/  FFMA.FTZ R8, R42, R4.reuse, -R51 ;  /* 0x000000042a087223 */ /* 0x080fe20000010833 */
[----:B------:R-:W-:Y:S01]  /*12410*/  FMUL.FTZ R42, R57, R43 ;  /* 0x0000002b392a7220 */ /* 0x000fe20000410000 */
[----:B------:R-:W-:Y:S01]  /*12420*/  LOP3.LUT R10, R10, 0xffff0000, RZ, 0xc0, !PT ;  /* 0xffff00000a0a7812 */ /* 0x000fe200078ec0ff */
[----:B------:R-:W-:Y:S01]  /*12430*/  FFMA.FTZ R38, R50, R4, R53 ;  /* 0x0000000432267223 */ /* 0x000fe20000010035 */
[----:B------:R-:W-:-:S02]  /*12440*/  IMAD.U32 R4, R26, 0x10000, RZ ;  /* 0x000100001a047824 */ /* 0x000fc400078e00ff */
[-C--:B------:R-:W-:Y:S01]  /*12450*/  FFMA.FTZ R42, R55, R39.reuse, -R42 ;  /* 0x00000027372a7223 */ /* 0x080fe2000001082a */
[----:B------:R-:W-:Y:S01]  /*12460*/  FFMA.FTZ R46, R57, R39, R46 ;  /* 0x00000027392e7223 */ /* 0x000fe2000001002e */
[----:B------:R-:W-:Y:S01]  /*12470*/  LOP3.LUT R48, R26, 0xffff0000, RZ, 0xc0, !PT ;  /* 0xffff00001a307812 */ /* 0x000fe200078ec0ff */
[-C--:B------:R-:W-:Y:S01]  /*12480*/  FMUL.FTZ R39, R52, R44.reuse ;  /* 0x0000002c34277220 */ /* 0x080fe20000410000 */
[----:B------:R-:W-:Y:S01]  /*12490*/  LOP3.LUT R50, R32, 0xffff0000, RZ, 0xc0, !PT ;  /* 0xffff000020327812 */ /* 0x000fe200078ec0ff */
[----:B------:R-:W-:Y:S02]  /*124a0*/  IMAD.U32 R45, R11, 0x10000, RZ ;  /* 0x000100000b2d7824 */ /* 0x000fe400078e00ff */
[C---:B------:R-:W-:Y:S01]  /*124b0*/  FMUL.FTZ R43, R4.reuse, R44 ;  /* 0x0000002c042b7220 */ /* 0x040fe20000410000 */
[----:B------:R-:W-:Y:S02]  /*124c0*/  IMAD.U32 R57, R33, 0x10000, RZ ;  /* 0x0001000021397824 */ /* 0x000fe400078e00ff */
[----:B------:R-:W-:Y:S01]  /*124d0*/  FFMA.FTZ R39, R4, R40, -R39 ;  /* 0x0000002804277223 */ /* 0x000fe20000010827 */
[-C--:B------:R-:W-:Y:S01]  /*124e0*/  FMUL.FTZ R51, R50, R10.reuse ;  /* 0x0000000a32337220 */ /* 0x080fe20000410000 */
[----:B------:R-:W-:Y:S01]  /*124f0*/  FMUL.FTZ R53, R48, R10 ;  /* 0x0000000a30357220 */ /* 0x000fe20000410000 */
[----:B------:R-:W-:-:S02]  /*12500*/  IMAD.U32 R55, R27, 0x10000, RZ ;  /* 0x000100001b377824 */ /* 0x000fc400078e00ff */
[-C--:B------:R-:W-:Y:S01]  /*12510*/  FMUL.FTZ R4, R57, R45.reuse ;  /* 0x0000002d39047220 */ /* 0x080fe20000410000 */
[----:B------:R-:W-:Y:S01]  /*12520*/  FFMA.FTZ R10, R52, R40, R43 ;  /* 0x00000028340a7223 */ /* 0x000fe2000001002b */
[-C--:B------:R-:W-:Y:S01]  /*12530*/  FFMA.FTZ R40, R48, R6.reuse, -R51 ;  /* 0x0000000630287223 */ /* 0x080fe20000010833 */
[----:B------:R-:W-:Y:S01]  /*12540*/  FFMA.FTZ R53, R50, R6, R53 ;  /* 0x0000000632357223 */ /* 0x000fe20000010035 */
[C---:B------:R-:W-:Y:S01]  /*12550*/  FMUL.FTZ R6, R55.reuse, R45 ;  /* 0x0000002d37067220 */ /* 0x040fe20000410000 */
[-C--:B------:R-:W-:Y:S01]  /*12560*/  FFMA.FTZ R43, R55, R41.reuse, -R4 ;  /* 0x00000029372b7223 */ /* 0x080fe20000010804 */
[----:B------:R-:W-:Y:S02]  /*12570*/  LOP3.LUT R9, R9, 0xffff0000, RZ, 0xc0, !PT ;  /* 0xffff000009097812 */ /* 0x000fe400078ec0ff */
[----:B------:R-:W-:Y:S01]  /*12580*/  LOP3.LUT R55, R31, 0xffff0000, RZ, 0xc0, !PT ;  /* 0xffff00001f377812 */ /* 0x000fe200078ec0ff */
[----:B------:R-:W-:Y:S01]  /*12590*/  FFMA.FTZ R41, R57, R41, R6 ;  /* 0x0000002939297223 */ /* 0x000fe20000010006 */
[----:B------:R-:W-:-:S02]  /*125a0*/  LOP3.LUT R11, R11, 0xffff0000, RZ, 0xc0, !PT ;  /* 0xffff00000b0b7812 */ /* 0x000fc400078ec0ff */
[----:B------:R-:W-:Y:S01]  /*125b0*/  LOP3.LUT R45, R25, 0xffff0000, RZ, 0xc0, !PT ;  /* 0xffff0000192d7812 */ /* 0x000fe200078ec0ff */
[----:B------:R-:W-:Y:S01]  /*125c0*/  FMUL.FTZ R4, R55, R9 ;  /* 0x0000000937047220 */ /* 0x000fe20000410000 */
[----:B------:R-:W-:Y:S01]  /*125d0*/  LOP3.LUT R51, R27, 0xffff0000, RZ, 0xc0, !PT ;  /* 0xffff00001b337812 */ /* 0x000fe200078ec0ff */
[----:B------:R-:W-:Y:S01]  /*125e0*/  FMUL.FTZ R44, R59, R11 ;  /* 0x0000000b3b2c7220 */ /* 0x000fe20000410000 */
[----:B------:R-:W-:Y:S01]  /*125f0*/  F2FP.BF16.F32.PACK_AB R10, R53, R10 ;  /* 0x0000000a350a723e */ /* 0x000fe200000010ff */
[C---:B------:R-:W-:Y:S01]  /*12600*/  FMUL.FTZ R6, R45.reuse, R9 ;  /* 0x000000092d067220 */ /* 0x040fe20000410000 */
[----:B------:R-:W-:Y:S01]  /*12610*/  FFMA.FTZ R9, R45, R5, -R4 ;  /* 0x000000052d097223 */ /* 0x000fe20000010804 */
[C---:B------:R-:W-:Y:S01]  /*12620*/  FMUL.FTZ R48, R51.reuse, R11 ;  /* 0x0000000b33307220 */ /* 0x040fe20000410000 */
[----:B------:R-:W-:Y:S01]  /*12630*/  FFMA.FTZ R44, R51, R7, -R44 ;  /* 0x00000007332c7223 */ /* 0x000fe2000001082c */
[----:B------:R-:W-:Y:S01]  /*12640*/  FFMA.FTZ R11, R55, R5, R6 ;  /* 0x00000005370b7223 */ /* 0x000fe20000010006 */
[----:B------:R-:W-:Y:S01]  /*12650*/  F2FP.BF16.F32.PACK_AB R6, R40, R39 ;  /* 0x000000272806723e */ /* 0x000fe200000010ff */
[----:B------:R-:W-:Y:S01]  /*12660*/  FFMA.FTZ R48, R59, R7, R48 ;  /* 0x000000073b307223 */ /* 0x000fe20000010030 */
[----:B------:R-:W-:-:S02]  /*12670*/  F2FP.BF16.F32.PACK_AB R5, R9, R42 ;  /* 0x0000002a0905723e */ /* 0x000fc400000010ff */
[----:B------:R-:W-:Y:S02]  /*12680*/  F2FP.BF16.F32.PACK_AB R4, R8, R47 ;  /* 0x0000002f0804723e */ /* 0x000fe400000010ff */
[----:B------:R-:W-:Y:S02]  /*12690*/  F2FP.BF16.F32.PACK_AB R9, R11, R46 ;  /* 0x0000002e0b09723e */ /* 0x000fe400000010ff */
[----:B------:R-:W-:Y:S02]  /*126a0*/  F2FP.BF16.F32.PACK_AB R7, R44, R43 ;  /* 0x0000002b2c07723e */ /* 0x000fe400000010ff */
[----:B------:R-:W-:Y:S02]  /*126b0*/  F2FP.BF16.F32.PACK_AB R8, R38, R49 ;  /* 0x000000312608723e */ /* 0x000fe400000010ff */
[----:B------:R-:W-:Y:S01]  /*126c0*/  F2FP.BF16.F32.PACK_AB R11, R48, R41 ;  /* 0x00000029300b723e */ /* 0x000fe200000010ff */
[----:B------:R0:W-:Y:S04]  /*126d0*/  STS.128 [R36], R4 ;  /* 0x0000000424007388 */ /* 0x0001e80000000c00 */
[----:B------:R0:W-:Y:S02]  /*126e0*/  STS.128 [R37+0x14400], R8 ;  /* 0x0144000825007388 */ /* 0x0001e40000000c00 */
.L_x_628:
[----:B------:R-:W-:Y:S05]  /*126f0*/  BSYNC B2 ;  /* 0x0000000000027941 */ /* 0x000fea0003800000 */
.L_x_627:
        /* <DEDUP_REMOVED lines=28> */
[----:B------:R-:W-:-:S02]  /*128c0*/  SHF.L.U32 R49, R20, 0x10, RZ ;  /* 0x0000001014317819 */ /* 0x000fc400000006ff */
[----:B------:R-:W-:Y:S02]  /*128d0*/  LOP3.LUT R54, R20, 0xffff0000, RZ, 0xc0, !PT ;  /* 0xffff000014367812 */ /* 0x000fe400078ec0ff */
[----:B------:R-:W1:Y:S01]  /*128e0*/  LDS.128 R8, [R36+0x14400] ;  /* 0x0144000024087984 */ /* 0x000e620000000c00 */
[----:B------:R-:W-:Y:S02]  /*128f0*/  LOP3.LUT R57, R15, 0xffff0000, RZ, 0xc0, !PT ;  /* 0xffff00000f397812 */ /* 0x000fe400078ec0ff */
        /* <DEDUP_REMOVED lines=21> */
[----:B------:R-:W-:Y:S02]  /*12a50*/  IMAD.U32 R45, R12, 0x10000, RZ ;  /* 0x000100000c2d7824 */ /* 0x000fe400078e00ff */
        /* <DEDUP_REMOVED lines=44> */
.L_x_626:
[----:B------:R-:W-:Y:S05]  /*12d20*/  BSYNC B1 ;  /* 0x0000000000017941 */ /* 0x000fea0003800000 */
.L_x_625:
[----:B01----:R-:W-:-:S05]  /*12d30*/  VIADD R5, R224, 0x60 ;  /* 0x00000060e0057836 */ /* 0x003fca0000000000 */
[----:B------:R-:W-:-:S13]  /*12d40*/  ISETP.GE.AND P0, PT, R5, R34, PT ;  /* 0x000000220500720c */ /* 0x000fda0003f06270 */
[----:B------:R-:W-:Y:S05]  /*12d50*/  @P0 BRA `(.L_x_605) ;  /* 0x0000000c00340947 */ /* 0x000fea0003800000 */
[----:B------:R0:W5:Y:S01]  /*12d60*/  LDL R52, [R1+0x6c] ;  /* 0x00006c0001347983 */ /* 0x0001620000100800 */
[----:B------:R-:W1:Y:S01]  /*12d70*/  LDC R37, c[0x0][0x3f4] ;  /* 0x0000fd00ff257b82 */ /* 0x000e620000000800 */
[----:B------:R-:W-:Y:S01]  /*12d80*/  SHF.R.S32.HI R4, RZ, 0x1f, R5 ;  /* 0x0000001fff047819 */ /* 0x000fe20000011405 */
[----:B------:R-:W-:Y:S01]  /*12d90*/  IMAD.SHL.U32 R39, R5, 0x40, RZ ;  /* 0x0000004005277824 */ /* 0x000fe200078e00ff */
[----:B------:R-:W-:Y:S02]  /*12da0*/  BSSY B1, `(.L_x_629) ;  /* 0x0000066000017945 */ /* 0x000fe40003800000 */
[----:B------:R-:W-:Y:S02]  /*12db0*/  LEA.HI R4, R4, R5, RZ, 0x3 ;  /* 0x0000000504047211 */ /* 0x000fe400078f18ff */
[----:B------:R-:W-:-:S03]  /*12dc0*/  LOP3.LUT R39, R39, 0x1c0, RZ, 0xc0, !PT ;  /* 0x000001c027277812 */ /* 0x000fc600078ec0ff */
[----:B------:R-:W-:Y:S01]  /*12dd0*/  IMAD.SHL.U32 R4, R4, 0x40, RZ ;  /* 0x0000004004047824 */ /* 0x000fe200078e00ff */
[----:B------:R-:W-:-:S04]  /*12de0*/  SHF.R.U32.HI R34, RZ, 0x3, R39 ;  /* 0x00000003ff227819 */ /* 0x000fc80000011627 */
[----:B------:R-:W-:Y:S02]  /*12df0*/  LOP3.LUT R35, R4, 0xfffffe00, RZ, 0xc0, !PT ;  /* 0xfffffe0004237812 */ /* 0x000fe400078ec0ff */
        /* <DEDUP_REMOVED lines=19> */
[----:B------:R-:W-:Y:S01]  /*12f30*/  IMAD.SHL.U32 R6, R4, 0x8, RZ ;  /* 0x0000000804067824 */ /* 0x000fe200078e00ff */
[----:B------:R-:W-:Y:S02]  /*12f40*/  LOP3.LUT R33, R33, 0xffff0000, RZ, 0xc0, !PT ;  /* 0xffff000021217812 */ /* 0x000fe400078ec0ff */
[----:B------:R-:W-:Y:S02]  /*12f50*/  LEA.HI R4, R5, R4, RZ, 0x3 ;  /* 0x0000000405047211 */ /* 0x000fe400078f18ff */
[----:B------:R-:W-:-:S02]  /*12f60*/  LOP3.LUT R5, R39, 0x38, R6, 0xf8, !PT ;  /* 0x0000003827057812 */ /* 0x000fc400078ef806 */
[----:B------:R-:W-:Y:S01]  /*12f70*/  LOP3.LUT R25, R25, 0xffff0000, RZ, 0xc0, !PT ;  /* 0xffff000019197812 */ /* 0x000fe200078ec0ff */
[----:B------:R-:W-:Y:S01]  /*12f80*/  IMAD.SHL.U32 R6, R4, 0x400, RZ ;  /* 0x0000040004067824 */ /* 0x000fe200078e00ff */
[----:B------:R-:W-:Y:S02]  /*12f90*/  LOP3.LUT R4, R5, R34, RZ, 0x3c, !PT ;  /* 0x0000002205047212 */ /* 0x000fe400078e3cff */
[----:B------:R-:W-:Y:S02]  /*12fa0*/  LOP3.LUT R27, R27, 0xffff0000, RZ, 0xc0, !PT ;  /* 0xffff00001b1b7812 */ /* 0x000fe400078ec0ff */
        /* <DEDUP_REMOVED lines=21> */
[----:B------:R-:W-:Y:S01]  /*13100*/  FMUL.FTZ R53, R24, R8 ;  /* 0x0000000818357220 */ /* 0x000fe20000410000 */
[----:B------:R-:W-:Y:S01]  /*13110*/  FFMA.FTZ R47, R46, R36, -R47 ;  /* 0x000000242e2f7223 */ /* 0x000fe2000001082f */
[----:B------:R-:W-:Y:S01]  /*13120*/  FFMA.FTZ R8, R24, R4, -R51 ;  /* 0x0000000418087223 */ /* 0x000fe20000010833 */
[-C--:B------:R-:W-:Y:S01]  /*13130*/  FMUL.FTZ R51, R42, R43.reuse ;  /* 0x0000002b2a337220 */ /* 0x080fe20000410000 */
[----:B------:R-:W-:Y:S01]  /*13140*/  FFMA.FTZ R49, R48, R36, R49 ;  /* 0x0000002430317223 */ /* 0x000fe20000010031 */
[----:B------:R-:W-:Y:S01]  /*13150*/  FFMA.FTZ R24, R50, R4, R53 ;  /* 0x0000000432187223 */ /* 0x000fe20000010035 */
[----:B------:R-:W-:Y:S01]  /*13160*/  IMAD.U32 R44, R10, 0x10000, RZ ;  /* 0x000100000a2c7824 */ /* 0x000fe200078e00ff */
[----:B------:R-:W-:Y:S01]  /*13170*/  SHF.L.U32 R36, R32, 0x10, RZ ;  /* 0x0000001020247819 */ /* 0x000fe200000006ff */
[C---:B------:R-:W-:Y:S01]  /*13180*/  FMUL.FTZ R43, R30.reuse, R43 ;  /* 0x0000002b1e2b7220 */ /* 0x040fe20000410000 */
[----:B------:R-:W-:Y:S01]  /*13190*/  FFMA.FTZ R51, R30, R38, -R51 ;  /* 0x000000261e337223 */ /* 0x000fe20000010833 */
[----:B------:R-:W-:Y:S01]  /*131a0*/  IMAD.U32 R4, R26, 0x10000, RZ ;  /* 0x000100001a047824 */ /* 0x000fe200078e00ff */
[----:B------:R-:W-:Y:S01]  /*131b0*/  LOP3.LUT R10, R10, 0xffff0000, RZ, 0xc0, !PT ;  /* 0xffff00000a0a7812 */ /* 0x000fe200078ec0ff */
[-C--:B------:R-:W-:Y:S01]  /*131c0*/  FMUL.FTZ R53, R36, R44.reuse ;  /* 0x0000002c24357220 */ /* 0x080fe20000410000 */
[----:B------:R-:W-:Y:S01]  /*131d0*/  LOP3.LUT R26, R26, 0xffff0000, RZ, 0xc0, !PT ;  /* 0xffff00001a1a7812 */ /* 0x000fe200078ec0ff */
[C---:B------:R-:W-:Y:S01]  /*131e0*/  IMAD.U32 R45, R11.reuse, 0x10000, RZ ;  /* 0x000100000b2d7824 */ /* 0x040fe200078e00ff */
[----:B------:R-:W-:Y:S01]  /*131f0*/  LOP3.LUT R30, R32, 0xffff0000, RZ, 0xc0, !PT ;  /* 0xffff0000201e7812 */ /* 0x000fe200078ec0ff */
[C---:B------:R-:W-:Y:S01]  /*13200*/  FMUL.FTZ R55, R4.reuse, R44 ;  /* 0x0000002c04377220 */ /* 0x040fe20000410000 */
[----:B------:R-:W-:Y:S01]  /*13210*/  FFMA.FTZ R53, R4, R40, -R53 ;  /* 0x0000002804357223 */ /* 0x000fe20000010835 */
[-C--:B------:R-:W-:Y:S01]  /*13220*/  FMUL.FTZ R59, R26, R10.reuse ;  /* 0x0000000a1a3b7220 */ /* 0x080fe20000410000 */
[----:B------:R-:W-:Y:S01]  /*13230*/  LOP3.LUT R11, R11, 0xffff0000, RZ, 0xc0, !PT ;  /* 0xffff00000b0b7812 */ /* 0x000fe200078ec0ff */
[C---:B------:R-:W-:Y:S01]  /*13240*/  FMUL.FTZ R57, R30.reuse, R10 ;  /* 0x0000000a1e397220 */ /* 0x040fe20000410000 */
[-C--:B------:R-:W-:Y:S01]  /*13250*/  FMUL.FTZ R4, R63, R45.reuse ;  /* 0x0000002d3f047220 */ /* 0x080fe20000410000 */
[-C--:B------:R-:W-:Y:S01]  /*13260*/  FFMA.FTZ R59, R30, R6.reuse, R59 ;  /* 0x000000061e3b7223 */ /* 0x080fe2000001003b */
[----:B------:R-:W-:Y:S01]  /*13270*/  LOP3.LUT R31, R31, 0xffff0000, RZ, 0xc0, !PT ;  /* 0xffff00001f1f7812 */ /* 0x000fe200078ec0ff */
[----:B------:R-:W-:Y:S01]  /*13280*/  FFMA.FTZ R32, R26, R6, -R57 ;  /* 0x000000061a207223 */ /* 0x000fe20000010839 */
[C---:B------:R-:W-:Y:S01]  /*13290*/  FMUL.FTZ R6, R61.reuse, R45 ;  /* 0x0000002d3d067220 */ /* 0x040fe20000410000 */
[----:B------:R-:W-:Y:S01]  /*132a0*/  FFMA.FTZ R10, R36, R40, R55 ;  /* 0x00000028240a7223 */ /* 0x000fe20000010037 */
[----:B------:R-:W-:Y:S01]  /*132b0*/  FFMA.FTZ R43, R42, R38, R43 ;  /* 0x000000262a2b7223 */ /* 0x000fe2000001002b */
[-C--:B------:R-:W-:Y:S01]  /*132c0*/  FFMA.FTZ R36, R61, R41.reuse, -R4 ;  /* 0x000000293d247223 */ /* 0x080fe20000010804 */
[----:B------:R-:W-:Y:S01]  /*132d0*/  FFMA.FTZ R41, R63, R41, R6 ;  /* 0x000000293f297223 */ /* 0x000fe20000010006 */
[----:B------:R-:W-:Y:S01]  /*132e0*/  FMUL.FTZ R4, R31, R9 ;  /* 0x000000091f047220 */ /* 0x000fe20000410000 */
        /* <DEDUP_REMOVED lines=17> */
.L_x_630:
[----:B------:R-:W-:Y:S05]  /*13400*/  BSYNC B1 ;  /* 0x0000000000017941 */ /* 0x000fea0003800000 */
.L_x_629:
[----:B------:R-:W-:Y:S05]  /*13410*/  @P1 BRA `(.L_x_605) ;  /* 0x0000000400841947 */ /* 0x000fea0003800000 */
[----:B0-----:R-:W-:Y:S01]  /*13420*/  SHF.R.S32.HI R5, RZ, 0x1f, R214 ;  /* 0x0000001fff057819 */ /* 0x001fe200000114d6 */
[----:B------:R-:W-:Y:S01]  /*13430*/  IMAD.U32 R33, R0, 0x10000, RZ ;  /* 0x0001000000217824 */ /* 0x000fe200078e00ff */
[----:B-----5:R-:W-:Y:S02]  /*13440*/  R2UR UR4, R52 ;  /* 0x00000000340472ca */ /* 0x020fe400000e0000 */
        /* <DEDUP_REMOVED lines=10> */
[----:B------:R-:W-:Y:S01]  /*134f0*/  LEA.HI R6, R6, R37, RZ, 0x3 ;  /* 0x0000002506067211 */ /* 0x000fe200078f18ff */
[----:B------:R-:W-:Y:S01]  /*13500*/  IMAD.U32 R37, R20, 0x10000, RZ ;  /* 0x0001000014257824 */ /* 0x000fe200078e00ff */
[----:B------:R-:W-:Y:S02]  /*13510*/  LOP3.LUT R39, R39, 0x38, R4, 0xf8, !PT ;  /* 0x0000003827277812 */ /* 0x000fe400078ef804 */
[----:B------:R-:W-:Y:S01]  /*13520*/  IADD3 R7, R7, R8, R35 ;  /* 0x0000000807077210 */ /* 0x000fe20007ffe023 */
[----:B------:R-:W-:Y:S01]  /*13530*/  IMAD.SHL.U32 R6, R6, 0x400, RZ ;  /* 0x0000040006067824 */ /* 0x000fe200078e00ff */
[----:B------:R-:W-:-:S02]  /*13540*/  LOP3.LUT R34, R39, R34, RZ, 0x3c, !PT ;  /* 0x0000002227227212 */ /* 0x000fc400078e3cff */
[----:B------:R-:W-:Y:S02]  /*13550*/  LEA R24, R7, UR4, 0x1 ;  /* 0x0000000407187c11 */ /* 0x000fe4000f8e08ff */
[----:B------:R-:W-:Y:S02]  /*13560*/  LOP3.LUT R6, R6, 0x7fffe000, RZ, 0xc0, !PT ;  /* 0x7fffe00006067812 */ /* 0x000fe400078ec0ff */
[----:B------:R-:W-:Y:S02]  /*13570*/  LOP3.LUT R38, R14, 0xffff0000, RZ, 0xc0, !PT ;  /* 0xffff00000e267812 */ /* 0x000fe400078ec0ff */
[----:B------:R-:W-:Y:S01]  /*13580*/  IADD3 R34, R34, R6, R35 ;  /* 0x0000000622227210 */ /* 0x000fe20007ffe023 */
[----:B------:R-:W-:Y:S01]  /*13590*/  IMAD.U32 R35, R14, 0x10000, RZ ;  /* 0x000100000e237824 */ /* 0x000fe200078e00ff */
[----:B------:R-:W0:Y:S01]  /*135a0*/  LDS.128 R4, [R24] ;  /* 0x0000000018047984 */ /* 0x000e220000000c00 */
[----:B------:R-:W-:Y:S02]  /*135b0*/  LOP3.LUT R0, R0, 0xffff0000, RZ, 0xc0, !PT ;  /* 0xffff000000007812 */ /* 0x000fe400078ec0ff */
[----:B------:R-:W-:Y:S01]  /*135c0*/  IMAD R34, R34, 0x2, R23 ;  /* 0x0000000222227824 */ /* 0x000fe200078e0217 */
[----:B------:R-:W-:-:S04]  /*135d0*/  LOP3.LUT R40, R20, 0xffff0000, RZ, 0xc0, !PT ;  /* 0xffff000014287812 */ /* 0x000fc800078ec0ff */
        /* <DEDUP_REMOVED lines=18> */
[----:B------:R-:W-:Y:S02]  /*13700*/  IMAD.U32 R33, R12, 0x10000, RZ ;  /* 0x000100000c217824 */ /* 0x000fe400078e00ff */
[----:B------:R-:W-:Y:S01]  /*13710*/  FFMA.FTZ R14, R35, R25, R14 ;  /* 0x00000019230e7223 */ /* 0x000fe2000001000e */
[C---:B------:R-:W-:Y:S01]  /*13720*/  FMUL.FTZ R25, R0.reuse, R8 ;  /* 0x0000000800197220 */ /* 0x040fe20000410000 */
[-C--:B------:R-:W-:Y:S01]  /*13730*/  FFMA.FTZ R29, R0, R4.reuse, -R29 ;  /* 0x00000004001d7223 */ /* 0x080fe2000001081d */
[-C--:B------:R-:W-:Y:S01]  /*13740*/  FMUL.FTZ R0, R37, R31.reuse ;  /* 0x0000001f25007220 */ /* 0x080fe20000410000 */
[C---:B------:R-:W-:Y:S01]  /*13750*/  FMUL.FTZ R20, R33.reuse, R31 ;  /* 0x0000001f21147220 */ /* 0x040fe20000410000 */
[----:B------:R-:W-:Y:S01]  /*13760*/  LOP3.LUT R12, R12, 0xffff0000, RZ, 0xc0, !PT ;  /* 0xffff00000c0c7812 */ /* 0x000fe200078ec0ff */
[----:B------:R-:W-:Y:S01]  /*13770*/  FFMA.FTZ R25, R38, R4, R25 ;  /* 0x0000000426197223 */ /* 0x000fe20000010019 */
[-C--:B------:R-:W-:Y:S01]  /*13780*/  FFMA.FTZ R8, R33, R27.reuse, -R0 ;  /* 0x0000001b21087223 */ /* 0x080fe20000010800 */
[----:B------:R-:W-:Y:S01]  /*13790*/  FFMA.FTZ R20, R37, R27, R20 ;  /* 0x0000001b25147223 */ /* 0x000fe20000010014 */
[----:B------:R-:W-:Y:S01]  /*137a0*/  FMUL.FTZ R27, R40, R10 ;  /* 0x0000000a281b7220 */ /* 0x000fe20000410000 */
[----:B------:R-:W-:-:S02]  /*137b0*/  IMAD.U32 R38, R15, 0x10000, RZ ;  /* 0x000100000f267824 */ /* 0x000fc400078e00ff */
[C---:B------:R-:W-:Y:S01]  /*137c0*/  FMUL.FTZ R35, R12.reuse, R10 ;  /* 0x0000000a0c237220 */ /* 0x040fe20000410000 */
[----:B------:R-:W-:Y:S02]  /*137d0*/  IMAD.U32 R32, R11, 0x10000, RZ ;  /* 0x000100000b207824 */ /* 0x000fe400078e00ff */
[----:B------:R-:W-:Y:S01]  /*137e0*/  FFMA.FTZ R33, R12, R6, -R27 ;  /* 0x000000060c217223 */ /* 0x000fe2000001081b */
[----:B------:R-:W-:Y:S01]  /*137f0*/  IMAD.U32 R10, R21, 0x10000, RZ ;  /* 0x00010000150a7824 */ /* 0x000fe200078e00ff */
[----:B------:R-:W-:Y:S01]  /*13800*/  LOP3.LUT R9, R9, 0xffff0000, RZ, 0xc0, !PT ;  /* 0xffff000009097812 */ /* 0x000fe200078ec0ff */
[----:B------:R-:W-:Y:S01]  /*13810*/  IMAD.U32 R4, R13, 0x10000, RZ ;  /* 0x000100000d047824 */ /* 0x000fe200078e00ff */
[----:B------:R-:W-:Y:S01]  /*13820*/  LOP3.LUT R11, R11, 0xffff0000, RZ, 0xc0, !PT ;  /* 0xffff00000b0b7812 */ /* 0x000fe200078ec0ff */
[----:B------:R-:W-:Y:S02]  /*13830*/  IMAD.U32 R0, R3, 0x10000, RZ ;  /* 0x0001000003007824 */ /* 0x000fe400078e00ff */
[----:B------:R-:W-:Y:S01]  /*13840*/  FMUL.FTZ R27, R38, R30 ;  /* 0x0000001e261b7220 */ /* 0x000fe20000410000 */
[----:B------:R-:W-:Y:S01]  /*13850*/  LOP3.LUT R15, R15, 0xffff0000, RZ, 0xc0, !PT ;  /* 0xffff00000f0f7812 */ /* 0x000fe200078ec0ff */
[-C--:B------:R-:W-:Y:S01]  /*13860*/  FMUL.FTZ R37, R10, R32.reuse ;  /* 0x000000200a257220 */ /* 0x080fe20000410000 */
[----:B------:R-:W-:Y:S01]  /*13870*/  LOP3.LUT R21, R21, 0xffff0000, RZ, 0xc0, !PT ;  /* 0xffff000015157812 */ /* 0x000fe200078ec0ff */
[----:B------:R-:W-:Y:S01]  /*13880*/  FMUL.FTZ R39, R4, R32 ;  /* 0x0000002004277220 */ /* 0x000fe20000410000 */
[----:B------:R-:W-:Y:S01]  /*13890*/  LOP3.LUT R3, R3, 0xffff0000, RZ, 0xc0, !PT ;  /* 0xffff000003037812 */ /* 0x000fe200078ec0ff */
[----:B------:R-:W-:Y:S01]  /*138a0*/  FMUL.FTZ R31, R0, R30 ;  /* 0x0000001e001f7220 */ /* 0x000fe20000410000 */
[----:B------:R-:W-:Y:S01]  /*138b0*/  LOP3.LUT R13, R13, 0xffff0000, RZ, 0xc0, !PT ;  /* 0xffff00000d0d7812 */ /* 0x000fe200078ec0ff */
[----:B------:R-:W-:Y:S01]  /*138c0*/  FFMA.FTZ R35, R40, R6, R35 ;  /* 0x0000000628237223 */ /* 0x000fe20000010023 */
[----:B------:R-:W-:Y:S01]  /*138d0*/  FFMA.FTZ R27, R0, R26, -R27 ;  /* 0x0000001a001b7223 */ /* 0x000fe2000001081b */
[-C--:B------:R-:W-:Y:S01]  /*138e0*/  FFMA.FTZ R37, R4, R28.reuse, -R37 ;  /* 0x0000001c04257223 */ /* 0x080fe20000010825 */
[----:B------:R-:W-:Y:S01]  /*138f0*/  FFMA.FTZ R39, R10, R28, R39 ;  /* 0x0000001c0a277223 */ /* 0x000fe20000010027 */
[----:B------:R-:W-:Y:S01]  /*13900*/  FMUL.FTZ R0, R15, R9 ;  /* 0x000000090f007220 */ /* 0x000fe20000410000 */
[----:B------:R-:W-:Y:S01]  /*13910*/  FMUL.FTZ R6, R21, R11 ;  /* 0x0000000b15067220 */ /* 0x000fe20000410000 */
[----:B------:R-:W-:Y:S01]  /*13920*/  FMUL.FTZ R4, R3, R9 ;  /* 0x0000000903047220 */ /* 0x000fe20000410000 */
[----:B------:R-:W-:Y:S01]  /*13930*/  FMUL.FTZ R10, R13, R11 ;  /* 0x0000000b0d0a7220 */ /* 0x000fe20000410000 */
        /* <DEDUP_REMOVED lines=15> */
.L_x_605:
[----:B------:R-:W-:Y:S05]  /*13a30*/  BSYNC B0 ;  /* 0x0000000000007941 */ /* 0x000fea0003800000 */
.L_x_574:
[----:B------:R-:W-:Y:S01]  /*13a40*/  @!PT LDS RZ, [RZ] ;  /* 0x00000000fffff984 */ /* 0x000fe20000000800 */
[----:B------:R-:W-:Y:S01]  /*13a50*/  @!PT LDS RZ, [RZ] ;  /* 0x00000000fffff984 */ /* 0x000fe20000000800 */
[----:B------:R-:W-:Y:S01]  /*13a60*/  @!PT LDS RZ, [RZ] ;  /* 0x00000000fffff984 */ /* 0x000fe20000000800 */
[----:B------:R-:W-:Y:S01]  /*13a70*/  @!PT LDS RZ, [RZ] ;  /* 0x00000000fffff984 */ /* 0x000fe20000000800 */
[----:B------:R1:W-:Y:S06]  /*13a80*/  MEMBAR.ALL.CTA ;  /* 0x0000000000007992 */ /* 0x0003ec0000008000 */
[----:B-1----:R-:W1:Y:S01]  /*13a90*/  FENCE.VIEW.ASYNC.S ;  /* 0x00000000000073c6 */ /* 0x002e620000000000 */
[----:B------:R-:W-:Y:S05]  /*13aa0*/  WARPSYNC.ALL ;  /* 0x0000000000007948 */ /* 0x000fea0003800000 */
[----:B-1----:R-:W-:Y:S06]  /*13ab0*/  BAR.SYNC.DEFER_BLOCKING 0xd, 0x100 ;  /* 0x0344000000007b1d */ /* 0x002fec0000010000 */
.L_x_572:
[----:B------:R-:W-:-:S06]  /*13ac0*/  ULOP3.LUT UR4, UR60, 0x1, URZ, 0xfc, !UPT ;  /* 0x000000013c047892 */ /* 0x000fcc000f8efc3f */
[----:B01----:R-:W-:-:S05]  /*13ad0*/  IMAD.U32 R0, RZ, RZ, UR4 ;  /* 0x00000004ff007e24 */ /* 0x003fca000f8e00ff */
[----:B------:R-:W-:-:S13]  /*13ae0*/  ISETP.NE.AND P0, PT, R0, 0x3, PT ;  /* 0x000000030000780c */ /* 0x000fda0003f05270 */
[----:B------:R-:W-:Y:S05]  /*13af0*/  @!P0 BRA `(.L_x_631) ;  /* 0x0000000000048947 */ /* 0x000fea0003800000 */
[----:B------:R-:W-:Y:S01]  /*13b00*/  BPT.TRAP 0x1 ;  /* 0x000000040000795c */ /* 0x000fe20000300000 */
.L_x_631:
[----:B------:R-:W-:Y:S02]  /*13b10*/  LEA R0, R226, R23, 0x3 ;  /* 0x00000017e2007211 */ /* 0x000fe400078e18ff */
[----:B------:R-:W-:-:S04]  /*13b20*/  SHF.L.U32 R3, R229, 0x1f, RZ ;  /* 0x0000001fe5037819 */ /* 0x000fc800000006ff */
[----:B------:R0:W1:Y:S01]  /*13b30*/  SYNCS.PHASECHK.TRANS64.TRYWAIT P1, [R0+URZ+0x38830], R3 ;  /* 0x03883003000075a7 */ /* 0x000062000802017f */
[----:B------:R-:W-:Y:S05]  /*13b40*/  @!P0 BRA `(.L_x_632) ;  /* 0x0000000000048947 */ /* 0x000fea0003800000 */
[----:B------:R-:W-:Y:S01]  /*13b50*/  BPT.TRAP 0x1 ;  /* 0x000000040000795c */ /* 0x000fe20000300000 */
.L_x_632:
[----:B------:R-:W-:Y:S01]  /*13b60*/  IMAD.MOV.U32 R151, RZ, RZ, RZ ;  /* 0x000000ffff977224 */ /* 0x000fe200078e00ff */
[----:B-1----:R-:W-:Y:S06]  /*13b70*/  @P1 BRA `(.L_x_633) ;  /* 0x0000000000081947 */ /* 0x002fec0003800000 */
[----:B------:R-:W1:Y:S02]  /*13b80*/  SYNCS.PHASECHK.TRANS64.TRYWAIT P1, [R0+URZ+0x38830], R3 ;  /* 0x03883003000075a7 */ /* 0x000e64000802017f */
[----:B-1----:R-:W-:Y:S05]  /*13b90*/  @!P1 BRA `(.L_x_634) ;  /* 0x0000018800309947 */ /* 0x002fea0003800000 */
.L_x_633:
[----:B------:R-:W-:Y:S05]  /*13ba0*/  WARPSYNC.ALL ;  /* 0x0000000000007948 */ /* 0x000fea0003800000 */
[----:B01----:R-:W-:Y:S01]  /*13bb0*/  VIADD R3, R23, 0x24400 ;  /* 0x0002440017037836 */ /* 0x003fe20000000000 */
[----:B------:R-:W-:Y:S01]  /*13bc0*/  R2UR UR20, R2 ;  /* 0x00000000021472ca */ /* 0x000fe200000e0000 */
[----:B--234-:R-:W-:Y:S01]  /*13bd0*/  IMAD.MOV.U32 R5, RZ, RZ, 0x40000040 ;  /* 0x40000040ff057424 */ /* 0x01cfe200078e00ff */
[----:B-----5:R-:W-:Y:S01]  /*13be0*/  WARPGROUP.ARRIVE ;  /* 0x00000000000079c5 */ /* 0x020fe20000000000 */
[----:B------:R-:W-:Y:S01]  /*13bf0*/  UMOV UR25, 0x40000040 ;  /* 0x4000004000197882 */ /* 0x000fe20000000000 */
[----:B------:R-:W-:Y:S01]  /*13c00*/  SHF.R.U32.HI R3, RZ, 0x4, R3 ;  /* 0x00000004ff037819 */ /* 0x000fe20000011603 */
[----:B------:R-:W-:Y:S01]  /*13c10*/  IMAD.MOV.U32 R7, RZ, RZ, 0x40000040 ;  /* 0x40000040ff077424 */ /* 0x000fe200078e00ff */
[----:B------:R-:W-:Y:S01]  /*13c20*/  R2UR UR27, R5 ;  /* 0x00000000051b72ca */ /* 0x000fe200000e0000 */
[----:B------:R-:W-:Y:S01]  /*13c30*/  UMOV UR17, UR25 ;  /* 0x0000001900117c82 */ /* 0x000fe20008000000 */
[----:B------:R-:W-:Y:S01]  /*13c40*/  LOP3.LUT R3, R3, 0x3fff, RZ, 0xc0, !PT ;  /* 0x00003fff03037812 */ /* 0x000fe200078ec0ff */
[----:B------:R-:W-:Y:S01]  /*13c50*/  UMOV UR5, UR17 ;  /* 0x0000001100057c82 */ /* 0x000fe20008000000 */
[----:B------:R-:W-:Y:S01]  /*13c60*/  R2UR UR7, R7 ;  /* 0x00000000070772ca */ /* 0x000fe200000e0000 */
[----:B------:R-:W-:Y:S01]  /*13c70*/  UMOV UR9, UR17 ;  /* 0x0000001100097c82 */ /* 0x000fe20008000000 */
[----:B------:R-:W-:Y:S01]  /*13c80*/  LOP3.LUT R4, R3, 0x10000, RZ, 0xfc, !PT ;  /* 0x0001000003047812 */ /* 0x000fe200078efcff */
[----:B------:R-:W-:Y:S01]  /*13c90*/  ULOP3.LUT UR20, UR20, 0x10000, URZ, 0xfc, !UPT ;  /* 0x0001000014147892 */ /* 0x000fe2000f8efc3f */
[----:B------:R-:W-:Y:S01]  /*13ca0*/  IMAD.MOV.U32 R3, RZ, RZ, 0x40000040 ;  /* 0x40000040ff037424 */ /* 0x000fe200078e00ff */
[----:B------:R-:W-:Y:S01]  /*13cb0*/  R2UR UR15, R7 ;  /* 0x00000000070f72ca */ /* 0x000fe200000e0000 */
[----:B------:R-:W-:Y:S01]  /*13cc0*/  UMOV UR13, UR17 ;  /* 0x00000011000d7c82 */ /* 0x000fe20008000000 */
[----:B------:R0:W-:Y:S01]  /*13cd0*/  STL [R1+0x50], R4 ;  /* 0x0000500401007387 */ /* 0x0001e20000100800 */
[----:B------:R-:W-:Y:S01]  /*13ce0*/  IMAD.U32 R11, RZ, RZ, UR25 ;  /* 0x00000019ff0b7e24 */ /* 0x000fe2000f8e00ff */
[C---:B------:R-:W-:Y:S01]  /*13cf0*/  R2UR UR11, R3.reuse ;  /* 0x00000000030b72ca */ /* 0x040fe200000e0000 */
[----:B------:R-:W-:Y:S01]  /*13d00*/  UMOV UR24, UR20 ;  /* 0x0000001400187c82 */ /* 0x000fe20008000000 */
[----:B------:R-:W-:Y:S01]  /*13d10*/  R2UR UR19, R3 ;  /* 0x00000000031372ca */ /* 0x000fe200000e0000 */
[----:B------:R-:W-:Y:S01]  /*13d20*/  UMOV UR16, UR24 ;  /* 0x0000001800107c82 */ /* 0x000fe20008000000 */
[----:B------:R-:W-:Y:S01]  /*13d30*/  IMAD.MOV.U32 R3, RZ, RZ, 0x40000040 ;  /* 0x40000040ff037424 */ /* 0x000fe200078e00ff */
[----:B------:R-:W-:Y:S01]  /*13d40*/  UMOV UR4, UR16 ;  /* 0x0000001000047c82 */ /* 0x000fe20008000000 */
[----:B------:R-:W-:Y:S01]  /*13d50*/  UMOV UR8, UR16 ;  /* 0x0000001000087c82 */ /* 0x000fe20008000000 */
[----:B------:R-:W-:Y:S01]  /*13d60*/  UMOV UR12, UR16 ;  /* 0x00000010000c7c82 */ /* 0x000fe20008000000 */
[----:B0-----:R-:W-:Y:S01]  /*13d70*/  IMAD R4, R226, 0xa00, R4 ;  /* 0x00000a00e2047824 */ /* 0x001fe200078e0204 */
[----:B------:R-:W-:Y:S01]  /*13d80*/  UIADD3 UR56, UR20, 0x804, URZ ;  /* 0x0000080414387890 */ /* 0x000fe2000fffe03f */
[----:B------:R-:W-:Y:S01]  /*13d90*/  IMAD.U32 R10, RZ, RZ, UR24 ;  /* 0x00000018ff0a7e24 */ /* 0x000fe2000f8e00ff */
[----:B------:R-:W-:Y:S01]  /*13da0*/  UMOV UR57, 0x40000040 ;  /* 0x4000004000397882 */ /* 0x000fe20000000000 */
[C---:B------:R-:W-:Y:S01]  /*13db0*/  VIADD R6, R4.reuse, 0x80 ;  /* 0x0000008004067836 */ /* 0x040fe20000000000 */
[C---:B------:R-:W-:Y:S01]  /*13dc0*/  R2UR UR26, R4.reuse ;  /* 0x00000000041a72ca */ /* 0x040fe200000e0000 */
[----:B------:R-:W-:Y:S01]  /*13dd0*/  VIADD R2, R4, 0x100 ;  /* 0x0000010004027836 */ /* 0x000fe20000000000 */
[----:B------:R0:W-:Y:S01]  /*13de0*/  STL.64 [R1+0x8], R10 ;  /* 0x0000080a01007387 */ /* 0x0001e20000100a00 */
[----:B------:R-:W-:Y:S01]  /*13df0*/  IMAD.MOV.U32 R7, RZ, RZ, 0x40000040 ;  /* 0x40000040ff077424 */ /* 0x000fe200078e00ff */
[----:B------:R-:W-:Y:S01]  /*13e00*/  R2UR UR6, R6 ;  /* 0x00000000060672ca */ /* 0x000fe200000e0000 */
[----:B------:R-:W-:Y:S01]  /*13e10*/  VIADD R6, R4, 0x180 ;  /* 0x0000018004067836 */ /* 0x000fe20000000000 */
[----:B------:R-:W-:Y:S01]  /*13e20*/  R2UR UR10, R2 ;  /* 0x00000000020a72ca */ /* 0x000fe200000e0000 */
[C---:B------:R-:W-:Y:S01]  /*13e30*/  VIADD R2, R4.reuse, 0x200 ;  /* 0x0000020004027836 */ /* 0x040fe20000000000 */
[----:B------:R-:W-:Y:S01]  /*13e40*/  UIADD3 UR52, UR20, 0x806, URZ ;  /* 0x0000080614347890 */ /* 0x000fe2000fffe03f */
[----:B------:R-:W-:Y:S01]  /*13e50*/  VIADD R8, R4, 0x102 ;  /* 0x0000010204087836 */ /* 0x000fe20000000000 */
[----:B------:R-:W-:Y:S01]  /*13e60*/  R2UR UR14, R6 ;  /* 0x00000000060e72ca */ /* 0x000fe200000e0000 */
[----:B------:R-:W-:Y:S01]  /*13e70*/  VIADD R6, R4, 0x82 ;  /* 0x0000008204067836 */ /* 0x000fe20000000000 */
[----:B------:R-:W-:Y:S01]  /*13e80*/  R2UR UR18, R2 ;  /* 0x00000000021272ca */ /* 0x000fe200000e0000 */
[----:B------:R-:W-:Y:S01]  /*13e90*/  HGMMA.64x16x16.F32.BF16 R56, gdesc[UR24], RZ, !UPT, gsb0 ;  /* 0x00200000183879f0 */ /* 0x000fe2000c0018ff */
[----:B------:R-:W-:Y:S01]  /*13ea0*/  VIADD R2, R4, 0x2 ;  /* 0x0000000204027836 */ /* 0x000fe20000000000 */
[----:B------:R-:W-:Y:S01]  /*13eb0*/  R2UR UR27, R3 ;  /* 0x00000000031b72ca */ /* 0x000fe200000e0000 */
[----:B------:R-:W-:Y:S01]  /*13ec0*/  UMOV UR25, 0x40000040 ;  /* 0x4000004000197882 */ /* 0x000fe20000000000 */
[----:B------:R-:W-:Y:S01]  /*13ed0*/  IMAD.MOV.U32 R9, RZ, RZ, 0x40000040 ;  /* 0x40000040ff097424 */ /* 0x000fe200078e00ff */
[----:B------:R-:W-:Y:S01]  /*13ee0*/  UMOV UR53, 0x40000040 ;  /* 0x4000004000357882 */ /* 0x000fe20000000000 */
[----:B------:R-:W-:Y:S01]  /*13ef0*/  R2UR UR26, R2 ;  /* 0x00000000021a72ca */ /* 0x000fe200000e0000 */
[----:B------:R-:W-:Y:S01]  /*13f00*/  VIADD R2, R4, 0x182 ;  /* 0x0000018204027836 */ /* 0x000fe20000000000 */
[----:B------:R-:W-:Y:S01]  /*13f10*/  UIADD3 UR48, UR20, 0xc00, URZ ;  /* 0x00000c0014307890 */ /* 0x000fe2000fffe03f */
[----:B------:R-:W-:Y:S01]  /*13f20*/  IMAD.MOV.U32 R3, RZ, RZ, 0x40000040 ;  /* 0x40000040ff037424 */ /* 0x000fe200078e00ff */
[----:B------:R-:W-:Y:S01]  /*13f30*/  UMOV UR49, 0x40000040 ;  /* 0x4000004000317882 */ /* 0x000fe20000000000 */
[----:B0-----:R-:W-:Y:S01]  /*13f40*/  IMAD.U32 R11, RZ, RZ, UR25 ;  /* 0x00000019ff0b7e24 */ /* 0x001fe2000f8e00ff */
[----:B------:R-:W-:Y:S01]  /*13f50*/  UIADD3 UR44, UR20, 0xc02, URZ ;  /* 0x00000c02142c7890 */ /* 0x000fe2000fffe03f */
[----:B------:R-:W-:Y:S01]  /*13f60*/  IMAD.MOV.U32 R5, RZ, RZ, 0x40000040 ;  /* 0x40000040ff057424 */ /* 0x000fe200078e00ff */
[----:B------:R-:W-:Y:S01]  /*13f70*/  UMOV UR45, 0x40000040 ;  /* 0x40000040002d7882 */ /* 0x000fe20000000000 */
[----:B------:R-:W-:Y:S01]  /*13f80*/  UIADD3 UR40, UR20, 0xc04, URZ ;  /* 0x00000c0414287890 */ /* 0x000fe2000fffe03f */
[----:B------:R-:W-:Y:S01]  /*13f90*/  UMOV UR41, 0x40000040 ;  /* 0x4000004000297882 */ /* 0x000fe20000000000 */
[----:B------:R-:W-:Y:S01]  /*13fa0*/  UIADD3 UR36, UR20, 0xc06, URZ ;  /* 0x00000c0614247890 */ /* 0x000fe2000fffe03f */
[----:B------:R-:W-:Y:S01]  /*13fb0*/  UMOV UR37, 0x40000040 ;  /* 0x4000004000257882 */ /* 0x000fe20000000000 */
[----:B------:R-:W-:-:S02]  /*13fc0*/  WARPGROUP.DEPBAR.LE gsb0, 0x0 ;  /* 0x00008000000079c5 */ /* 0x000fc40000010000 */
[----:B------:R-:W-:-:S06]  /*13fd0*/  WARPGROUP.ARRIVE ;  /* 0x00000000000079c5 */ /* 0x000fcc0000000000 */
[----:B------:R-:W-:Y:S01]  /*13fe0*/  HGMMA.64x16x16.F32.BF16 R48, gdesc[UR4], RZ, !UPT, gsb0 ;  /* 0x00200000043079f0 */ /* 0x000fe2000c0018ff */
[----:B------:R-:W-:Y:S01]  /*13ff0*/  UIADD3 UR4, UR20, 0x2, URZ ;  /* 0x0000000214047890 */ /* 0x000fe2000fffe03f */
[----:B------:R-:W-:Y:S01]  /*14000*/  R2UR UR6, R6 ;  /* 0x00000000060672ca */ /* 0x000fe200000e0000 */
[----:B------:R-:W-:Y:S01]  /*14010*/  VIADD R6, R4, 0x202 ;  /* 0x0000020204067836 */ /* 0x000fe20000000000 */
[----:B------:R-:W-:Y:S01]  /*14020*/  R2UR UR7, R7 ;  /* 0x00000000070772ca */ /* 0x000fe200000e0000 */
[----:B------:R-:W-:-:S03]  /*14030*/  IMAD.MOV.U32 R7, RZ, RZ, 0x40000040 ;  /* 0x40000040ff077424 */ /* 0x000fc600078e00ff */
[----:B------:R-:W-:Y:S02]  /*14040*/  UMOV UR24, UR4 ;  /* 0x0000000400187c82 */ /* 0x000fe40008000000 */
[----:B------:R-:W-:-:S05]  /*14050*/  IMAD.U32 R10, RZ, RZ, UR24 ;  /* 0x00000018ff0a7e24 */ /* 0x000fca000f8e00ff */
[----:B------:R0:W-:Y:S01]  /*14060*/  STL.64 [R1], R10 ;  /* 0x0000000a01007387 */ /* 0x0001e20000100a00 */
[----:B------:R-:W-:Y:S02]  /*14070*/  WARPGROUP.DEPBAR.LE gsb0, 0x0 ;  /* 0x00008000000079c5 */ /* 0x000fe40000010000 */
[----:B------:R-:W-:-:S06]  /*14080*/  WARPGROUP.ARRIVE ;  /* 0x00000000000079c5 */ /* 0x000fcc0000000000 */
[----:B------:R-:W-:Y:S01]  /*14090*/  HGMMA.64x16x16.F32.BF16 R40, gdesc[UR8], RZ, !UPT, gsb0 ;  /* 0x00200000082879f0 */ /* 0x000fe2000c0018ff */
[----:B------:R-:W-:Y:S01]  /*140a0*/  R2UR UR10, R8 ;  /* 0x00000000080a72ca */ /* 0x000fe200000e0000 */
[----:B------:R-:W-:Y:S01]  /*140b0*/  VIADD R8, R4, 0x104 ;  /* 0x0000010404087836 */ /* 0x000fe20000000000 */
[----:B------:R-:W-:Y:S01]  /*140c0*/  R2UR UR11, R9 ;  /* 0x00000000090b72ca */ /* 0x000fe200000e0000 */
[----:B------:R-:W-:Y:S01]  /*140d0*/  IMAD.MOV.U32 R9, RZ, RZ, 0x40000040 ;  /* 0x40000040ff097424 */ /* 0x000fe200078e00ff */
        /* <DEDUP_REMOVED lines=10> */
[----:B------:R-:W-:Y:S01]  /*14180*/  UMOV UR16, UR24 ;  /* 0x0000001800107c82 */ /* 0x000fe20008000000 */
[----:B------:R-:W-:Y:S01]  /*14190*/  UMOV UR17, UR25 ;  /* 0x0000001900117c82 */ /* 0x000fe20008000000 */
[----:B------:R-:W-:Y:S01]  /*141a0*/  UMOV UR4, UR16 ;  /* 0x0000001000047c82 */ /* 0x000fe20008000000 */
[----:B------:R-:W-:Y:S01]  /*141b0*/  UMOV UR5, UR17 ;  /* 0x0000001100057c82 */ /* 0x000fe20008000000 */
[----:B------:R-:W-:Y:S01]  /*141c0*/  UMOV UR8, UR16 ;  /* 0x0000001000087c82 */ /* 0x000fe20008000000 */
[----:B------:R-:W-:Y:S01]  /*141d0*/  UMOV UR9, UR17 ;  /* 0x0000001100097c82 */ /* 0x000fe20008000000 */
[----:B------:R-:W-:Y:S01]  /*141e0*/  UMOV UR12, UR16 ;  /* 0x00000010000c7c82 */ /* 0x000fe20008000000 */
[----:B------:R-:W-:Y:S01]  /*141f0*/  UMOV UR13, UR17 ;  /* 0x00000011000d7c82 */ /* 0x000fe20008000000 */
[----:B------:R-:W-:Y:S02]  /*14200*/  R2UR UR18, R6 ;  /* 0x00000000061272ca */ /* 0x000fe400000e0000 */
[----:B------:R-:W-:Y:S01]  /*14210*/  R2UR UR19, R7 ;  /* 0x00000000071372ca */ /* 0x000fe200000e0000 */
[----:B------:R-:W-:Y:S01]  /*14220*/  IMAD.MOV.U32 R7, RZ, RZ, 0x40000040 ;  /* 0x40000040ff077424 */ /* 0x000fe200078e00ff */
[----:B------:R-:W-:Y:S01]  /*14230*/  IADD3 R6, R4, 0x84, RZ ;  /* 0x0000008404067810 */ /* 0x000fe20007ffe0ff */
[----:B------:R-:W-:-:S02]  /*14240*/  WARPGROUP.DEPBAR.LE gsb0, 0x0 ;  /* 0x00008000000079c5 */ /* 0x000fc40000010000 */
[----:B------:R-:W-:-:S06]  /*14250*/  WARPGROUP.ARRIVE ;  /* 0x00000000000079c5 */ /* 0x000fcc0000000000 */
[----:B------:R-:W-:Y:S01]  /*14260*/  HGMMA.64x16x16.F32.BF16 R56, gdesc[UR24], R56, gsb0 ;  /* 0x00200000183879f0 */ /* 0x000fe20008001838 */
[----:B------:R-:W-:Y:S01]  /*14270*/  R2UR UR26, R2 ;  /* 0x00000000021a72ca */ /* 0x000fe200000e0000 */
[----:B------:R-:W-:Y:S01]  /*14280*/  UMOV UR25, 0x40000040 ;  /* 0x4000004000197882 */ /* 0x000fe20000000000 */
[----:B------:R-:W-:Y:S01]  /*14290*/  R2UR UR27, R3 ;  /* 0x00000000031b72ca */ /* 0x000fe200000e0000 */
[----:B------:R-:W-:Y:S02]  /*142a0*/  VIADD R2, R4, 0x184 ;  /* 0x0000018404027836 */ /* 0x000fe40000000000 */
[----:B------:R-:W-:Y:S02]  /*142b0*/  IMAD.MOV.U32 R3, RZ, RZ, 0x40000040 ;  /* 0x40000040ff037424 */ /* 0x000fe400078e00ff */
[----:B0-----:R-:W-:Y:S01]  /*142c0*/  IMAD.U32 R11, RZ, RZ, UR25 ;  /* 0x00000019ff0b7e24 */ /* 0x001fe2000f8e00ff */
[----:B------:R-:W-:Y:S02]  /*142d0*/  WARPGROUP.DEPBAR.LE gsb0, 0x0 ;  /* 0x00008000000079c5 */ /* 0x000fe40000010000 */
[----:B------:R-:W-:-:S06]  /*142e0*/  WARPGROUP.ARRIVE ;  /* 0x00000000000079c5 */ /* 0x000fcc0000000000 */
[----:B------:R-:W-:Y:S01]  /*142f0*/  HGMMA.64x16x16.F32.BF16 R48, gdesc[UR4], R48, gsb0 ;  /* 0x00200000043079f0 */ /* 0x000fe20008001830 */
[----:B------:R-:W-:Y:S01]  /*14300*/  UIADD3 UR4, UR20, 0x4, URZ ;  /* 0x0000000414047890 */ /* 0x000fe2000fffe03f */
[----:B------:R-:W-:Y:S01]  /*14310*/  R2UR UR6, R6 ;  /* 0x00000000060672ca */ /* 0x000fe200000e0000 */
[----:B------:R-:W-:Y:S01]  /*14320*/  VIADD R6, R4, 0x204 ;  /* 0x0000020404067836 */ /* 0x000fe20000000000 */
[----:B------:R-:W-:Y:S01]  /*14330*/  R2UR UR7, R7 ;  /* 0x00000000070772ca */ /* 0x000fe200000e0000 */
[----:B------:R-:W-:-:S03]  /*14340*/  IMAD.MOV.U32 R7, RZ, RZ, 0x40000040 ;  /* 0x40000040ff077424 */ /* 0x000fc600078e00ff */
[----:B------:R-:W-:Y:S02]  /*14350*/  UMOV UR24, UR4 ;  /* 0x0000000400187c82 */ /* 0x000fe40008000000 */
[----:B------:R-:W-:-:S05]  /*14360*/  IMAD.U32 R10, RZ, RZ, UR24 ;  /* 0x00000018ff0a7e24 */ /* 0x000fca000f8e00ff */
[----:B------:R0:W-:Y:S01]  /*14370*/  STL.64 [R1+0x48], R10 ;  /* 0x0000480a01007387 */ /* 0x0001e20000100a00 */
[----:B------:R-:W-:Y:S02]  /*14380*/  WARPGROUP.DEPBAR.LE gsb0, 0x0 ;  /* 0x00008000000079c5 */ /* 0x000fe40000010000 */
[----:B------:R-:W-:-:S06]  /*14390*/  WARPGROUP.ARRIVE ;  /* 0x00000000000079c5 */ /* 0x000fcc0000000000 */
[----:B------:R-:W-:Y:S01]  /*143a0*/  HGMMA.64x16x16.F32.BF16 R40, gdesc[UR8], R40, gsb0 ;  /* 0x00200000082879f0 */ /* 0x000fe20008001828 */
[----:B------:R-:W-:Y:S01]  /*143b0*/  R2UR UR10, R8 ;  /* 0x00000000080a72ca */ /* 0x000fe200000e0000 */
[----:B------:R-:W-:Y:S01]  /*143c0*/  VIADD R8, R4, 0x106 ;  /* 0x0000010604087836 */ /* 0x000fe20000000000 */
[----:B------:R-:W-:Y:S01]  /*143d0*/  R2UR UR11, R9 ;  /* 0x00000000090b72ca */ /* 0x000fe200000e0000 */
[----:B------:R-:W-:Y:S01]  /*143e0*/  IMAD.MOV.U32 R9, RZ, RZ, 0x40000040 ;  /* 0x40000040ff097424 */ /* 0x000fe200078e00ff */
        /* <DEDUP_REMOVED lines=18> */
[----:B------:R-:W-:Y:S01]  /*14510*/  R2UR UR18, R6 ;  /* 0x00000000061272ca */ /* 0x000fe200000e0000 */
[----:B------:R-:W-:Y:S01]  /*14520*/  VIADD R6, R4, 0x86 ;  /* 0x0000008604067836 */ /* 0x000fe20000000000 */
[----:B------:R-:W-:Y:S01]  /*14530*/  R2UR UR19, R7 ;  /* 0x00000000071372ca */ /* 0x000fe200000e0000 */
[----:B------:R-:W-:Y:S01]  /*14540*/  IMAD.MOV.U32 R7, RZ, RZ, 0x40000040 ;  /* 0x40000040ff077424 */ /* 0x000fe200078e00ff */
        /* <DEDUP_REMOVED lines=23> */
[----:B------:R-:W-:Y:S02]  /*146c0*/  R2UR UR10, R8 ;  /* 0x00000000080a72ca */ /* 0x000fe400000e0000 */
[----:B------:R-:W-:Y:S01]  /*146d0*/  R2UR UR11, R9 ;  /* 0x00000000090b72ca */ /* 0x000fe200000e0000 */
[----:B------:R-:W-:Y:S01]  /*146e0*/  IMAD.MOV.U32 R9, RZ, RZ, 0x40000040 ;  /* 0x40000040ff097424 */ /* 0x000fe200078e00ff */
[----:B------:R-:W-:Y:S01]  /*146f0*/  IADD3 R8, R4, 0x380, RZ ;  /* 0x0000038004087810 */ /* 0x000fe20007ffe0ff */
        /* <DEDUP_REMOVED lines=103> */
[----:B------:R-:W-:Y:S02]  /*14d70*/  R2UR UR15, R3 ;  /* 0x00000000030f72ca */ /* 0x000fe400000e0000 */
[----:B------:R-:W-:Y:S01]  /*14d80*/  MOV R3, 0x40000040 ;  /* 0x4000004000037802 */ /* 0x000fe20000000f00 */
        /* <DEDUP_REMOVED lines=111> */
[----:B------:R-:W-:-:S02]  /*15480*/  R2UR UR19, R7 ;  /* 0x00000000071372ca */ /* 0x000fc400000e0000 */
[----:B------:R-:W-:Y:S01]  /*15490*/  MOV R7, 0x40000040 ;  /* 0x4000004000077802 */ /* 0x000fe20000000f00 */
[----:B------:R-:W-:Y:S02]  /*154a0*/  WARPGROUP.DEPBAR.LE gsb0, 0x0 ;  /* 0x00008000000079c5 */ /* 0x000fe40000010000 */
        /* <DEDUP_REMOVED lines=81> */
[----:B------:R-:W-:-:S03]  /*159c0*/  IMAD.MOV.U32 R3, RZ, RZ, 0x40000040 ;  /* 0x40000040ff037424 */ /* 0x000fc600078e00ff */
[----:B------:R-:W-:Y:S02]  /*159d0*/  R2UR UR58, R2 ;  /* 0x00000000023a72ca */ /* 0x000fe400000e0000 */
[----:B------:R-:W-:Y:S01]  /*159e0*/  R2UR UR59, R3 ;  /* 0x00000000033b72ca */ /* 0x000fe200000e0000 */
[----:B------:R-:W-:Y:S01]  /*159f0*/  IMAD.MOV.U32 R3, RZ, RZ, 0x40000040 ;  /* 0x40000040ff037424 */ /* 0x000fe200078e00ff */
[----:B------:R-:W-:Y:S01]  /*15a00*/  IADD3 R2, R4, 0x684, RZ ;  /* 0x0000068404027810 */ /* 0x000fe20007ffe0ff */
        /* <DEDUP_REMOVED lines=17> */
[----:B------:R-:W-:Y:S03]  /*15b20*/  HGMMA.64x16x16.F32.BF16 R56, gdesc[UR24], R56, gsb0 ;  /* 0x00200000183879f0 */ /* 0x000fe60008001838 */
[----:B------:R-:W-:Y:S02]  /*15b30*/  WARPGROUP.DEPBAR.LE gsb0, 0x0 ;  /* 0x00008000000079c5 */ /* 0x000fe40000010000 */
[----:B------:R-:W-:-:S06]  /*15b40*/  WARPGROUP.ARRIVE ;  /* 0x00000000000079c5 */ /* 0x000fcc0000000000 */
[----:B------:R-:W-:Y:S01]  /*15b50*/  HGMMA.64x16x16.F32.BF16 R48, gdesc[UR4], R48, gsb0 ;  /* 0x00200000043079f0 */ /* 0x000fe20008001830 */
[----:B------:R-:W-:Y:S01]  /*15b60*/  R2UR UR6, R8 ;  /* 0x00000000080672ca */ /* 0x000fe200000e0000 */
[----:B------:R-:W-:Y:S01]  /*15b70*/  UMOV UR4, UR56 ;  /* 0x0000003800047c82 */ /* 0x000fe20008000000 */
[----:B------:R-:W-:Y:S01]  /*15b80*/  R2UR UR7, R9 ;  /* 0x00000000090772ca */ /* 0x000fe200000e0000 */
[----:B------:R-:W-:Y:S01]  /*15b90*/  UMOV UR5, UR57 ;  /* 0x0000003900057c82 */ /* 0x000fe20008000000 */
[----:B------:R-:W-:Y:S02]  /*15ba0*/  VIADD R8, R4, 0x606 ;  /* 0x0000060604087836 */ /* 0x000fe40000000000 */
[----:B------:R-:W-:Y:S01]  /*15bb0*/  IMAD.MOV.U32 R9, RZ, RZ, 0x40000040 ;  /* 0x40000040ff097424 */ /* 0x000fe200078e00ff */
        /* <DEDUP_REMOVED lines=8> */
[----:B------:R-:W-:-:S03]  /*15c40*/  IMAD.MOV.U32 R3, RZ, RZ, 0x40000040 ;  /* 0x40000040ff037424 */ /* 0x000fc600078e00ff */
        /* <DEDUP_REMOVED lines=102> */
[----:B------:R-:W-:Y:S01]  /*162b0*/  IMAD.MOV.U32 R3, RZ, RZ, 0x40000040 ;  /* 0x40000040ff037424 */ /* 0x000fe200078e00ff */
[----:B------:R-:W-:-:S04]  /*162c0*/  IADD3 R2, R4, 0x782, RZ ;  /* 0x0000078204027810 */ /* 0x000fc80007ffe0ff */
        /* <DEDUP_REMOVED lines=85> */
[----:B------:R-:W-:Y:S01]  /*16820*/  UMOV UR4, UR40 ;  /* 0x0000002800047c82 */ /* 0x000fe20008000000 */
[----:B------:R-:W-:Y:S01]  /*16830*/  R2UR UR7, R7 ;  /* 0x00000000070772ca */ /* 0x000fe200000e0000 */
[----:B------:R-:W-:Y:S01]  /*16840*/  UMOV UR5, UR41 ;  /* 0x0000002900057c82 */ /* 0x000fe20008000000 */
[C---:B------:R-:W-:Y:S02]  /*16850*/  VIADD R6, R4.reuse, 0x806 ;  /* 0x0000080604067836 */ /* 0x040fe40000000000 */
[----:B------:R-:W-:Y:S02]  /*16860*/  IMAD.MOV.U32 R7, RZ, RZ, 0x40000040 ;  /* 0x40000040ff077424 */ /* 0x000fe400078e00ff */
[----:B------:R-:W-:Y:S01]  /*16870*/  VIADD R4, R4, 0x986 ;  /* 0x0000098604047836 */ /* 0x000fe20000000000 */
        /* <DEDUP_REMOVED lines=33> */
[----:B------:R-:W-:Y:S03]  /*16a90*/  HGMMA.64x16x16.F32.BF16 R56, gdesc[UR36], R56, gsb0 ;  /* 0x00200000243879f0 */ /* 0x000fe60008001838 */
        /* <DEDUP_REMOVED lines=13> */
[----:B0-----:R-:W-:Y:S05]  /*16b70*/  @!P0 BRA `(.L_x_635) ;  /* 0x0000000000048947 */ /* 0x001fea0003800000 */
[----:B------:R-:W-:Y:S01]  /*16b80*/  BPT.TRAP 0x1 ;  /* 0x000000040000795c */ /* 0x000fe20000300000 */
.L_x_635:
[----:B------:R-:W2:Y:S01]  /*16b90*/  LDL R65, [R1+0x8c] ;  /* 0x00008c0001417983 */ /* 0x000ea20000100800 */
[----:B------:R-:W-:Y:S01]  /*16ba0*/  ULDC UR4, c[0x0][0x9d8] ;  /* 0x0002760000047ab9 */ /* 0x000fe20000000800 */
[----:B------:R-:W-:Y:S01]  /*16bb0*/  ULDC UR5, c[0x0][0x988] ;  /* 0x0002620000057ab9 */ /* 0x000fe20000000800 */
        /* <DEDUP_REMOVED lines=23> */
[----:B------:R-:W-:Y:S01]  /*16d30*/  FMUL.FTZ R60, R44, UR4 ;  /* 0x000000042c3c7c20 */ /* 0x000fe20008410000 */
[----:B------:R-:W-:Y:S01]  /*16d40*/  FMUL.FTZ R13, R55, UR4 ;  /* 0x00000004370d7c20 */ /* 0x000fe20008410000 */
[----:B------:R-:W-:Y:S01]  /*16d50*/  FMUL.FTZ R68, R33, UR4 ;  /* 0x0000000421447c20 */ /* 0x000fe20008410000 */
[----:B------:R-:W-:Y:S01]  /*16d60*/  FMUL.FTZ R21, R43, UR4 ;  /* 0x000000042b157c20 */ /* 0x000fe20008410000 */
[----:B------:R-:W-:Y:S01]  /*16d70*/  FMUL.FTZ R36, R36, UR4 ;  /* 0x0000000424247c20 */ /* 0x000fe20008410000 */
[----:B------:R-:W-:Y:S01]  /*16d80*/  FMUL.FTZ R37, R37, UR4 ;  /* 0x0000000425257c20 */ /* 0x000fe20008410000 */
[----:B------:R-:W-:Y:S01]  /*16d90*/  FMUL.FTZ R24, R24, UR4 ;  /* 0x0000000418187c20 */ /* 0x000fe20008410000 */
[----:B------:R-:W4:Y:S01]  /*16da0*/  MUFU.TANH R7, R7 ;  /* 0x0000000700077308 */ /* 0x000f220000002400 */
[----:B------:R-:W-:Y:S01]  /*16db0*/  FMUL.FTZ R32, R25, UR4 ;  /* 0x0000000419207c20 */ /* 0x000fe20008410000 */
[----:B------:R-:W-:Y:S01]  /*16dc0*/  FMUL.FTZ R52, R40, UR4 ;  /* 0x0000000428347c20 */ /* 0x000fe20008410000 */
[----:B------:R-:W-:Y:S01]  /*16dd0*/  FMUL.FTZ R62, R45, UR4 ;  /* 0x000000042d3e7c20 */ /* 0x000fe20008410000 */
[----:B------:R-:W-:Y:S01]  /*16de0*/  FMUL.FTZ R40, R47, UR4 ;  /* 0x000000042f287c20 */ /* 0x000fe20008410000 */
[----:B------:R-:W-:Y:S01]  /*16df0*/  FMUL.FTZ R33, R34, UR4 ;  /* 0x0000000422217c20 */ /* 0x000fe20008410000 */
[----:B------:R-:W-:Y:S01]  /*16e00*/  FMUL.FTZ R28, R28, UR4 ;  /* 0x000000041c1c7c20 */ /* 0x000fe20008410000 */
[----:B------:R-:W-:Y:S01]  /*16e10*/  FMUL.FTZ R29, R29, UR4 ;  /* 0x000000041d1d7c20 */ /* 0x000fe20008410000 */
[----:B------:R-:W5:Y:S01]  /*16e20*/  MUFU.TANH R12, R12 ;  /* 0x0000000c000c7308 */ /* 0x000f620000002400 */
[----:B------:R-:W-:Y:S01]  /*16e30*/  FMUL.FTZ R38, R38, UR4 ;  /* 0x0000000426267c20 */ /* 0x000fe20008410000 */
[----:B------:R-:W-:Y:S01]  /*16e40*/  FMUL.FTZ R39, R39, UR4 ;  /* 0x0000000427277c20 */ /* 0x000fe20008410000 */
[----:B------:R-:W-:Y:S01]  /*16e50*/  FMUL.FTZ R26, R26, UR4 ;  /* 0x000000041a1a7c20 */ /* 0x000fe20008410000 */
[----:B------:R-:W-:Y:S01]  /*16e60*/  FMUL.FTZ R27, R27, UR4 ;  /* 0x000000041b1b7c20 */ /* 0x000fe20008410000 */
[----:B------:R-:W-:Y:S01]  /*16e70*/  FMUL.FTZ R30, R30, UR4 ;  /* 0x000000041e1e7c20 */ /* 0x000fe20008410000 */
[----:B------:R-:W-:Y:S01]  /*16e80*/  P2R R64, PR, RZ, 0x1 ;  /* 0x00000001ff407803 */ /* 0x000fe20000000000 */
[----:B------:R-:W-:Y:S01]  /*16e90*/  FMUL.FTZ R31, R31, UR4 ;  /* 0x000000041f1f7c20 */ /* 0x000fe20008410000 */
[----:B------:R-:W5:Y:S01]  /*16ea0*/  MUFU.TANH R2, R2 ;  /* 0x0000000200027308 */ /* 0x000f620000002400 */
[----:B------:R-:W5:Y:S01]  /*16eb0*/  LDL R43, [R1+0x60] ;  /* 0x00006000012b7983 */ /* 0x000f620000100800 */
[----:B------:R-:W-:Y:S01]  /*16ec0*/  VIADD R0, R0, 0x38840 ;  /* 0x0003884000007836 */ /* 0x000fe20000000000 */
[----:B------:R-:W-:Y:S01]  /*16ed0*/  ULDC UR39, c[0x0][0x9d8] ;  /* 0x0002760000277ab9 */ /* 0x000fe20000000800 */
[----:B------:R-:W-:-:S04]  /*16ee0*/  ULDC UR38, c[0x0][0x988] ;  /* 0x0002620000267ab9 */ /* 0x000fc80000000800 */
[----:B------:R-:W5:Y:S08]  /*16ef0*/  MUFU.TANH R14, R14 ;  /* 0x0000000e000e7308 */ /* 0x000f700000002400 */
        /* <DEDUP_REMOVED lines=14> */
[----:B------:R-:W-:Y:S08]  /*16fe0*/  MUFU.TANH R15, R15 ;  /* 0x0000000f000f7308 */ /* 0x000ff00000002400 */
[----:B------:R-:W5:Y:S08]  /*16ff0*/  MUFU.TANH R68, R68 ;  /* 0x0000004400447308 */ /* 0x000f700000002400 */
[----:B------:R-:W-:Y:S08]  /*17000*/  MUFU.TANH R21, R21 ;  /* 0x0000001500157308 */ /* 0x000ff00000002400 */
[----:B------:R-:W5:Y:S08]  /*17010*/  MUFU.TANH R36, R36 ;  /* 0x0000002400247308 */ /* 0x000f700000002400 */
[----:B------:R-:W5:Y:S08]  /*17020*/  MUFU.TANH R41, R41 ;  /* 0x0000002900297308 */ /* 0x000f700000002400 */
[----:B------:R-:W5:Y:S08]  /*17030*/  MUFU.TANH R37, R37 ;  /* 0x0000002500257308 */ /* 0x000f700000002400 */
[----:B------:R-:W5:Y:S08]  /*17040*/  MUFU.TANH R40, R40 ;  /* 0x0000002800287308 */ /* 0x000f700000002400 */
[----:B------:R5:W5:Y:S08]  /*17050*/  MUFU.TANH R74, R24 ;  /* 0x00000018004a7308 */ /* 0x000b700000002400 */
[----:B------:R-:W5:Y:S01]  /*17060*/  MUFU.TANH R33, R33 ;  /* 0x0000002100217308 */ /* 0x000f620000002400 */
[----:B--2---:R-:W-:-:S07]  /*17070*/  IADD3 R35, R133, 0x50, -R65 ;  /* 0x0000005085237810 */ /* 0x004fce0007ffe841 */
[----:B------:R-:W-:Y:S01]  /*17080*/  MUFU.TANH R42, R42 ;  /* 0x0000002a002a7308 */ /* 0x000fe20000002400 */
[----:B------:R-:W-:-:S05]  /*17090*/  IMAD R35, R112, -0x50, R35 ;  /* 0xffffffb070237824 */ /* 0x000fca00078e0223 */
[C---:B------:R-:W-:Y:S02]  /*170a0*/  ISETP.GT.AND P2, PT, R35.reuse, RZ, PT ;  /* 0x000000ff2300720c */ /* 0x040fe40003f44270 */
[C---:B------:R-:W-:Y:S02]  /*170b0*/  ISETP.GT.AND P1, PT, R35.reuse, 0x1, PT ;  /* 0x000000012300780c */ /* 0x040fe40003f24270 */
[----:B------:R-:W-:Y:S02]  /*170c0*/  ISETP.GT.AND P6, PT, R35, 0x8, PT ;  /* 0x000000082300780c */ /* 0x000fe40003fc4270 */
[----:B0-----:R-:W-:Y:S02]  /*170d0*/  FSEL R25, R3, -INF , P2 ;  /* 0xff80000003197808 */ /* 0x001fe40001000000 */
[----:B-1----:R-:W-:Y:S02]  /*170e0*/  FSEL R46, R4, -INF , P1 ;  /* 0xff800000042e7808 */ /* 0x002fe40000800000 */
[----:B------:R-:W-:-:S02]  /*170f0*/  ISETP.GT.AND P5, PT, R35, 0x9, PT ;  /* 0x000000092300780c */ /* 0x000fc40003fa4270 */
[----:B---3--:R-:W-:Y:S02]  /*17100*/  FSEL R56, R5, -INF , P6 ;  /* 0xff80000005387808 */ /* 0x008fe40003000000 */
[----:B------:R-:W-:Y:S02]  /*17110*/  FMNMX.FTZ R3, R25, R46, !PT ;  /* 0x0000002e19037209 */ /* 0x000fe40007810000 */
[----:B------:R-:W-:Y:S02]  /*17120*/  ISETP.GT.AND P4, PT, R35, 0x10, PT ;  /* 0x000000102300780c */ /* 0x000fe40003f84270 */
[----:B----4-:R-:W-:Y:S02]  /*17130*/  FSEL R54, R7, -INF , P5 ;  /* 0xff80000007367808 */ /* 0x010fe40002800000 */
[----:B------:R-:W-:Y:S02]  /*17140*/  FMNMX.FTZ R3, R56, R3, !PT ;  /* 0x0000000338037209 */ /* 0x000fe40007810000 */
[----:B------:R-:W-:-:S02]  /*17150*/  ISETP.GT.AND P3, PT, R35, 0x11, PT ;  /* 0x000000112300780c */ /* 0x000fc40003f64270 */
[----:B-----5:R-:W-:Y:S02]  /*17160*/  FSEL R50, R12, -INF , P4 ;  /* 0xff8000000c327808 */ /* 0x020fe40002000000 */
[----:B------:R-:W-:Y:S02]  /*17170*/  FMNMX.FTZ R3, R54, R3, !PT ;  /* 0x0000000336037209 */ /* 0x000fe40007810000 */
[----:B------:R-:W-:Y:S02]  /*17180*/  FSEL R2, R2, -INF , P2 ;  /* 0xff80000002027808 */ /* 0x000fe40001000000 */
[----:B------:R-:W-:Y:S02]  /*17190*/  ISETP.GT.AND P2, PT, R35, 0x18, PT ;  /* 0x000000182300780c */ /* 0x000fe40003f44270 */
[----:B------:R-:W-:Y:S02]  /*171a0*/  FSEL R44, R14, -INF , P3 ;  /* 0xff8000000e2c7808 */ /* 0x000fe40001800000 */
[----:B------:R-:W-:-:S02]  /*171b0*/  FMNMX.FTZ R3, R50, R3, !PT ;  /* 0x0000000332037209 */ /* 0x000fc40007810000 */
[----:B------:R-:W-:Y:S02]  /*171c0*/  FSEL R6, R6, -INF , P1 ;  /* 0xff80000006067808 */ /* 0x000fe40000800000 */
[----:B------:R-:W-:Y:S02]  /*171d0*/  ISETP.GT.AND P1, PT, R35, 0x19, PT ;  /* 0x000000192300780c */ /* 0x000fe40003f24270 */
[----:B------:R-:W-:Y:S02]  /*171e0*/  FSEL R4, R49, -INF , P2 ;  /* 0xff80000031047808 */ /* 0x000fe40001000000 */
[----:B------:R-:W-:Y:S02]  /*171f0*/  FMNMX.FTZ R3, R44, R3, !PT ;  /* 0x000000032c037209 */ /* 0x000fe40007810000 */
[----:B------:R-:W-:Y:S02]  /*17200*/  FSEL R8, R8, -INF , P6 ;  /* 0xff80000008087808 */ /* 0x000fe40003000000 */
[----:B------:R-:W-:-:S02]  /*17210*/  ISETP.GT.AND P6, PT, R35, 0x20, PT ;  /* 0x000000202300780c */ /* 0x000fc40003fc4270 */
[----:B------:R-:W-:Y:S02]  /*17220*/  FSEL R48, R48, -INF , P1 ;  /* 0xff80000030307808 */ /* 0x000fe40000800000 */
        /* <DEDUP_REMOVED lines=20> */
[----:B------:R-:W-:Y:S01]  /*17370*/  FMNMX.FTZ R3, R62, R3, !PT ;  /* 0x000000033e037209 */ /* 0x000fe20007810000 */
[----:B------:R0:W-:Y:S01]  /*17380*/  MUFU.TANH R80, R28 ;  /* 0x0000001c00507308 */ /* 0x0001e20000002400 */
[----:B------:R-:W-:Y:S02]  /*17390*/  FSEL R68, R68, -INF , P1 ;  /* 0xff80000044447808 */ /* 0x000fe40000800000 */
[----:B------:R-:W-:-:S05]  /*173a0*/  FMNMX.FTZ R3, R66, R3, !PT ;  /* 0x0000000342037209 */ /* 0x000fca0007810000 */
[----:B------:R1:W2:Y:S01]  /*173b0*/  MUFU.TANH R76, R32 ;  /* 0x00000020004c7308 */ /* 0x0002a20000002400 */
[----:B0-----:R-:W-:Y:S02]  /*173c0*/  FSEL R28, R15, -INF , P6 ;  /* 0xff8000000f1c7808 */ /* 0x001fe40003000000 */
[----:B------:R-:W-:Y:S02]  /*173d0*/  ISETP.GT.AND P6, PT, R35, 0x38, PT ;  /* 0x000000382300780c */ /* 0x000fe40003fc4270 */
[----:B------:R-:W-:Y:S02]  /*173e0*/  FMNMX.FTZ R3, R68, R3, !PT ;  /* 0x0000000344037209 */ /* 0x000fe40007810000 */
[----:B------:R-:W-:Y:S02]  /*173f0*/  FSEL R70, R36, -INF , P6 ;  /* 0xff80000024467808 */ /* 0x000fe40003000000 */
[----:B-1----:R-:W-:Y:S02]  /*17400*/  FSEL R32, R21, -INF , P5 ;  /* 0xff80000015207808 */ /* 0x002fe40002800000 */
[----:B------:R-:W-:Y:S01]  /*17410*/  ISETP.GT.AND P5, PT, R35, 0x39, PT ;  /* 0x000000392300780c */ /* 0x000fe20003fa4270 */
[----:B------:R-:W0:Y:S01]  /*17420*/  MUFU.TANH R29, R29 ;  /* 0x0000001d001d7308 */ /* 0x000e220000002400 */
[----:B------:R-:W-:-:S02]  /*17430*/  FSEL R34, R41, -INF , P4 ;  /* 0xff80000029227808 */ /* 0x000fc40002000000 */
[----:B------:R-:W-:Y:S02]  /*17440*/  ISETP.GT.AND P4, PT, R35, 0x40, PT ;  /* 0x000000402300780c */ /* 0x000fe40003f84270 */
[----:B------:R-:W-:Y:S02]  /*17450*/  FSEL R72, R37, -INF , P5 ;  /* 0xff80000025487808 */ /* 0x000fe40002800000 */
[----:B------:R-:W-:Y:S02]  /*17460*/  FMNMX.FTZ R3, R70, R3, !PT ;  /* 0x0000000346037209 */ /* 0x000fe40007810000 */
[----:B------:R-:W-:Y:S02]  /*17470*/  FSEL R36, R40, -INF , P3 ;  /* 0xff80000028247808 */ /* 0x000fe40001800000 */
[----:B------:R-:W-:Y:S02]  /*17480*/  ISETP.GT.AND P3, PT, R35, 0x41, PT ;  /* 0x000000412300780c */ /* 0x000fe40003f64270 */
[----:B------:R-:W-:-:S02]  /*17490*/  FSEL R74, R74, -INF , P4 ;  /* 0xff8000004a4a7808 */ /* 0x000fc40002000000 */
[----:B------:R-:W-:Y:S02]  /*174a0*/  FMNMX.FTZ R3, R72, R3, !PT ;  /* 0x0000000348037209 */ /* 0x000fe40007810000 */
[----:B------:R-:W-:Y:S02]  /*174b0*/  FSEL R40, R33, -INF , P2 ;  /* 0xff80000021287808 */ /* 0x000fe40001000000 */
[----:B------:R-:W-:Y:S02]  /*174c0*/  ISETP.GT.AND P2, PT, R35, 0x48, PT ;  /* 0x000000482300780c */ /* 0x000fe40003f44270 */
[----:B--2---:R-:W-:Y:S02]  /*174d0*/  FSEL R76, R76, -INF , P3 ;  /* 0xff8000004c4c7808 */ /* 0x004fe40001800000 */
[----:B------:R-:W-:Y:S02]  /*174e0*/  FMNMX.FTZ R3, R74, R3, !PT ;  /* 0x000000034a037209 */ /* 0x000fe40007810000 */
[----:B------:R-:W-:-:S02]  /*174f0*/  FSEL R42, R42, -INF , P1 ;  /* 0xff8000002a2a7808 */ /* 0x000fc40000800000 */
[----:B------:R-:W-:Y:S02]  /*17500*/  ISETP.GT.AND P1, PT, R35, 0x49, PT ;  /* 0x000000492300780c */ /* 0x000fe40003f24270 */
[----:B------:R-:W-:Y:S02]  /*17510*/  FSEL R80, R80, -INF , P2 ;  /* 0xff80000050507808 */ /* 0x000fe40001000000 */
[----:B------:R-:W-:Y:S02]  /*17520*/  FMNMX.FTZ R3, R76, R3, !PT ;  /* 0x000000034c037209 */ /* 0x000fe40007810000 */
[----:B0-----:R-:W-:Y:S02]  /*17530*/  FSEL R78, R29, -INF , P1 ;  /* 0xff8000001d4e7808 */ /* 0x001fe40000800000 */
[----:B------:R-:W-:-:S04]  /*17540*/  FMNMX.FTZ R3, R80, R3, !PT ;  /* 0x0000000350037209 */ /* 0x000fc80007810000 */
[----:B------:R-:W-:-:S05]  /*17550*/  FMNMX.FTZ R9, R78, R3, !PT ;  /* 0x000000034e097209 */ /* 0x000fca0007810000 */
[----:B------:R-:W0:Y:S02]  /*17560*/  SHFL.BFLY PT, R82, R9, 0x2, 0x1f ;  /* 0x0c401f0009527f89 */ /* 0x000e2400000e0000 */
[----:B0-----:R-:W-:Y:S02]  /*17570*/  FMNMX.FTZ R82, R9, R82, !PT ;  /* 0x0000005209527209 */ /* 0x001fe40007810000 */
[----:B------:R-:W-:-:S04]  /*17580*/  FMNMX.FTZ R9, R2, R6, !PT ;  /* 0x0000000602097209 */ /* 0x000fc80007810000 */
[----:B------:R-:W-:-:S04]  /*17590*/  FMNMX.FTZ R9, R8, R9, !PT ;  /* 0x0000000908097209 */ /* 0x000fc80007810000 */
[----:B------:R-:W-:-:S04]  /*175a0*/  FMNMX.FTZ R9, R10, R9, !PT ;  /* 0x000000090a097209 */ /* 0x000fc80007810000 */
[----:B------:R-:W-:Y:S01]  /*175b0*/  FMNMX.FTZ R9, R12, R9, !PT ;  /* 0x000000090c097209 */ /* 0x000fe20007810000 */
[----:B------:R-:W0:Y:S03]  /*175c0*/  SHFL.BFLY PT, R5, R82, 0x1, 0x1f ;  /* 0x0c201f0052057f89 */ /* 0x000e2600000e0000 */
[----:B------:R-:W-:-:S04]  /*175d0*/  FMNMX.FTZ R9, R14, R9, !PT ;  /* 0x000000090e097209 */ /* 0x000fc80007810000 */
[----:B------:R-:W-:-:S04]  /*175e0*/  FMNMX.FTZ R9, R20, R9, !PT ;  /* 0x0000000914097209 */ /* 0x000fc80007810000 */
[----:B------:R-:W-:Y:S01]  /*175f0*/  FMNMX.FTZ R9, R24, R9, !PT ;  /* 0x0000000918097209 */ /* 0x000fe20007810000 */
[----:B------:R-:W1:Y:S03]  /*17600*/  MUFU.TANH R38, R38 ;  /* 0x0000002600267308 */ /* 0x000e660000002400 */
[----:B------:R-:W-:-:S04]  /*17610*/  FMNMX.FTZ R9, R28, R9, !PT ;  /* 0x000000091c097209 */ /* 0x000fc80007810000 */
[----:B------:R-:W-:Y:S01]  /*17620*/  FMNMX.FTZ R11, R32, R9, !PT ;  /* 0x00000009200b7209 */ /* 0x000fe20007810000 */
[----:B------:R-:W-:Y:S03]  /*17630*/  MUFU.TANH R39, R39 ;  /* 0x0000002700277308 */ /* 0x000fe60000002400 */
[----:B------:R-:W-:Y:S01]  /*17640*/  FMNMX.FTZ R11, R34, R11, !PT ;  /* 0x0000000b220b7209 */ /* 0x000fe20007810000 */
[----:B------:R-:W-:Y:S01]  /*17650*/  IMAD.U32 R3, RZ, RZ, UR5 ;  /* 0x00000005ff037e24 */ /* 0x000fe2000f8e00ff */
[----:B0-----:R-:W-:Y:S02]  /*17660*/  FMNMX.FTZ R5, R82, R5, !PT ;  /* 0x0000000552057209 */ /* 0x001fe40007810000 */
[----:B------:R-:W-:Y:S01]  /*17670*/  FMNMX.FTZ R11, R36, R11, !PT ;  /* 0x0000000b240b7209 */ /* 0x000fe20007810000 */
[----:B------:R1:W0:Y:S01]  /*17680*/  MUFU.TANH R13, R26 ;  /* 0x0000001a000d7308 */ /* 0x0002220000002400 */
[C---:B------:R-:W-:Y:S01]  /*17690*/  FSETP.NEU.FTZ.AND P0, PT, R5.reuse, -INF , PT ;  /* 0xff8000000500780b */ /* 0x040fe20003f1d000 */
[----:B------:R-:W-:Y:S01]  /*176a0*/  FMUL.FTZ R7, R5, R3 ;  /* 0x0000000305077220 */ /* 0x000fe20000410000 */
[----:B------:R-:W-:-:S05]  /*176b0*/  FMNMX.FTZ R11, R40, R11, !PT ;  /* 0x0000000b280b7209 */ /* 0x000fca0007810000 */
[----:B------:R-:W-:Y:S01]  /*176c0*/  MUFU.TANH R27, R27 ;  /* 0x0000001b001b7308 */ /* 0x000fe20000002400 */
[----:B-1----:R-:W-:Y:S02]  /*176d0*/  FSEL R26, R38, -INF , P6 ;  /* 0xff800000261a7808 */ /* 0x002fe40003000000 */
[----:B------:R-:W-:Y:S02]  /*176e0*/  FMNMX.FTZ R21, R42, R11, !PT ;  /* 0x0000000b2a157209 */ /* 0x000fe40007810000 */
[----:B------:R-:W-:-:S03]  /*176f0*/  FSEL R7, R7, RZ, P0 ;  /* 0x000000ff07077208 */ /* 0x000fc60000000000 */
[----:B------:R1:W2:Y:S01]  /*17700*/  MUFU.TANH R15, R30 ;  /* 0x0000001e000f7308 */ /* 0x0002a20000002400 */
[----:B------:R-:W-:Y:S01]  /*17710*/  FMNMX.FTZ R21, R26, R21, !PT ;  /* 0x000000151a157209 */ /* 0x000fe20007810000 */
[----:B------:R-:W-:Y:S01]  /*17720*/  FFMA.FTZ R46, R46, R3, -R7 ;  /* 0x000000032e2e7223 */ /* 0x000fe20000010807 */
[----:B0-----:R-:W-:-:S05]  /*17730*/  FSEL R38, R13, -INF , P4 ;  /* 0xff8000000d267808 */ /* 0x001fca0002000000 */
[----:B------:R-:W0:Y:S01]  /*17740*/  MUFU.TANH R31, R31 ;  /* 0x0000001f001f7308 */ /* 0x000e220000002400 */
[----:B-1----:R-:W-:-:S04]  /*17750*/  FSEL R30, R39, -INF , P5 ;  /* 0xff800000271e7808 */ /* 0x002fc80002800000 */
[----:B------:R-:W-:-:S03]  /*17760*/  FMNMX.FTZ R21, R30, R21, !PT ;  /* 0x000000151e157209 */ /* 0x000fc60007810000 */
[----:B------:R1:W-:Y:S01]  /*17770*/  MUFU.EX2 R9, R46 ;  /* 0x0000002e00097308 */ /* 0x0003e20000000800 */
[----:B------:R-:W-:Y:S01]  /*17780*/  FMNMX.FTZ R21, R38, R21, !PT ;  /* 0x0000001526157209 */ /* 0x000fe20007810000 */
[-CC-:B------:R-:W-:Y:S01]  /*17790*/  FFMA.FTZ R204, R50, R3.reuse, -R7.reuse ;  /* 0x0000000332cc7223 */ /* 0x180fe20000010807 */
[----:B--2---:R-:W-:Y:S02]  /*177a0*/  FSEL R50, R15, -INF , P2 ;  /* 0xff8000000f327808 */ /* 0x004fe40001000000 */
[----:B-1----:R-:W-:Y:S01]  /*177b0*/  FSEL R46, R27, -INF , P3 ;  /* 0xff8000001b2e7808 */ /* 0x002fe20001800000 */
[----:B------:R-:W-:-:S03]  /*177c0*/  FFMA.FTZ R13, R44, R3, -R7 ;  /* 0x000000032c0d7223 */ /* 0x000fc60000010807 */
[----:B------:R-:W-:Y:S02]  /*177d0*/  FMNMX.FTZ R21, R46, R21, !PT ;  /* 0x000000152e157209 */ /* 0x000fe40007810000 */
[----:B0-----:R-:W-:Y:S02]  /*177e0*/  FSEL R44, R31, -INF , P1 ;  /* 0xff8000001f2c7808 */ /* 0x001fe40000800000 */
[----:B------:R-:W-:Y:S01]  /*177f0*/  FMNMX.FTZ R21, R50, R21, !PT ;  /* 0x0000001532157209 */ /* 0x000fe20007810000 */
[----:B------:R-:W-:-:S03]  /*17800*/  FFMA.FTZ R206, R4, R3, -R7 ;  /* 0x0000000304ce7223 */ /* 0x000fc60000010807 */
[----:B------:R-:W-:-:S05]  /*17810*/  FMNMX.FTZ R4, R44, R21, !PT ;  /* 0x000000152c047209 */ /* 0x000fca0007810000 */
[----:B------:R-:W0:Y:S01]  /*17820*/  SHFL.BFLY PT, R27, R4, 0x2, 0x1f ;  /* 0x0c401f00041b7f89 */ /* 0x000e2200000e0000 */
[-CC-:B------:R-:W-:Y:S01]  /*17830*/  FFMA.FTZ R208, R25, R3.reuse, -R7.reuse ;  /* 0x0000000319d07223 */ /* 0x180fe20000010807 */
[----:B------:R-:W-:Y:S01]  /*17840*/  FFMA.FTZ R210, R56, R3, -R7 ;  /* 0x0000000338d27223 */ /* 0x000fe20000010807 */
[----:B0-----:R-:W-:-:S05]  /*17850*/  FMNMX.FTZ R31, R4, R27, !PT ;  /* 0x0000001b041f7209 */ /* 0x001fca0007810000 */
[----:B------:R-:W0:Y:S01]  /*17860*/  SHFL.BFLY PT, R4, R31, 0x1, 0x1f ;  /* 0x0c201f001f047f89 */ /* 0x000e2200000e0000 */
[----:B------:R-:W1:Y:S01]  /*17870*/  MUFU.EX2 R208, R208 ;  /* 0x000000d000d07308 */ /* 0x000e620000000800 */
[----:B------:R-:W-:-:S07]  /*17880*/  FFMA.FTZ R54, R54, R3, -R7 ;  /* 0x0000000336367223 */ /* 0x000fce0000010807 */
[----:B------:R-:W2:Y:S08]  /*17890*/  MUFU.EX2 R210, R210 ;  /* 0x000000d200d27308 */ /* 0x000eb00000000800 */
[----:B------:R-:W3:Y:S01]  /*178a0*/  MUFU.EX2 R11, R54 ;  /* 0x00000036000b7308 */ /* 0x000ee20000000800 */
[----:B0-----:R-:W-:-:S07]  /*178b0*/  FMNMX.FTZ R4, R31, R4, !PT ;  /* 0x000000041f047209 */ /* 0x001fce0007810000 */
[----:B------:R-:W0:Y:S01]  /*178c0*/  MUFU.EX2 R204, R204 ;  /* 0x000000cc00cc7308 */ /* 0x000e220000000800 */
[C---:B------:R-:W-:Y:S01]  /*178d0*/  FSETP.NEU.FTZ.AND P1, PT, R4.reuse, -INF , PT ;  /* 0xff8000000400780b */ /* 0x040fe20003f3d000 */
[----:B------:R-:W-:Y:S01]  /*178e0*/  FMUL.FTZ R33, R4, R3 ;  /* 0x0000000304217220 */ /* 0x000fe20000410000 */
[----:B-1----:R-:W-:-:S05]  /*178f0*/  FADD.FTZ R35, R208, R9 ;  /* 0x00000009d0237221 */ /* 0x002fca0000010000 */
[----:B------:R-:W1:Y:S01]  /*17900*/  MUFU.EX2 R13, R13 ;  /* 0x0000000d000d7308 */ /* 0x000e620000000800 */
[----:B------:R-:W-:Y:S01]  /*17910*/  FSEL R33, R33, RZ, P1 ;  /* 0x000000ff21217208 */ /* 0x000fe20000800000 */
[----:B------:R-:W-:-:S04]  /*17920*/  FFMA.FTZ R15, R48, R3, -R7 ;  /* 0x00000003300f7223 */ /* 0x000fc80000010807 */
[----:B------:R-:W-:Y:S01]  /*17930*/  FFMA.FTZ R207, R20, R3, -R33 ;  /* 0x0000000314cf7223 */ /* 0x000fe20000010821 */
[----:B--2---:R-:W-:Y:S01]  /*17940*/  FADD.FTZ R20, R210, R35 ;  /* 0x00000023d2147221 */ /* 0x004fe20000010000 */
[----:B------:R-:W2:Y:S03]  /*17950*/  MUFU.EX2 R206, R206 ;  /* 0x000000ce00ce7308 */ /* 0x000ea60000000800 */
[----:B---3--:R-:W-:-:S05]  /*17960*/  FADD.FTZ R35, R11, R20 ;  /* 0x000000140b237221 */ /* 0x008fca0000010000 */
[----:B------:R-:W3:Y:S01]  /*17970*/  MUFU.EX2 R15, R15 ;  /* 0x0000000f000f7308 */ /* 0x000ee20000000800 */
[----:B0-----:R-:W-:Y:S01]  /*17980*/  FADD.FTZ R20, R204, R35 ;  /* 0x00000023cc147221 */ /* 0x001fe20000010000 */
[----:B------:R-:W-:-:S03]  /*17990*/  FFMA.FTZ R201, R28, R3, -R33 ;  /* 0x000000031cc97223 */ /* 0x000fc60000010821 */
[----:B-1----:R-:W-:-:S04]  /*179a0*/  FADD.FTZ R37, R13, R20 ;  /* 0x000000140d257221 */ /* 0x002fc80000010000 */
[----:B--2---:R-:W-:-:S04]  /*179b0*/  FADD.FTZ R28, R206, R37 ;  /* 0x00000025ce1c7221 */ /* 0x004fc80000010000 */
[----:B---3--:R-:W-:Y:S02]  /*179c0*/  FADD.FTZ R37, R15, R28 ;  /* 0x0000001c0f257221 */ /* 0x008fe40000010000 */
[----:B------:R-:W2:Y:S01]  /*179d0*/  LDL R28, [R1+0x64] ;  /* 0x00006400011c7983 */ /* 0x000ea20000100800 */
[-CC-:B------:R-:W-:Y:S01]  /*179e0*/  FFMA.FTZ R209, R2, R3.reuse, -R33.reuse ;  /* 0x0000000302d17223 */ /* 0x180fe20000010821 */
[-CC-:B------:R-:W-:Y:S01]  /*179f0*/  FFMA.FTZ R2, R6, R3.reuse, -R33.reuse ;  /* 0x0000000306027223 */ /* 0x180fe20000010821 */
[-CC-:B------:R-:W-:Y:S01]  /*17a00*/  FFMA.FTZ R211, R8, R3.reuse, -R33.reuse ;  /* 0x0000000308d37223 */ /* 0x180fe20000010821 */
[----:B------:R-:W-:-:S03]  /*17a10*/  FFMA.FTZ R6, R10, R3, -R33 ;  /* 0x000000030a067223 */ /* 0x000fc60000010821 */
[----:B------:R-:W-:Y:S01]  /*17a20*/  MUFU.EX2 R209, R209 ;  /* 0x000000d100d17308 */ /* 0x000fe20000000800 */
[----:B------:R-:W-:-:S07]  /*17a30*/  FFMA.FTZ R205, R12, R3, -R33 ;  /* 0x000000030ccd7223 */ /* 0x000fce0000010821 */
[----:B------:R-:W0:Y:S01]  /*17a40*/  MUFU.EX2 R2, R2 ;  /* 0x0000000200027308 */ /* 0x000e220000000800 */
[----:B------:R-:W-:-:S07]  /*17a50*/  FFMA.FTZ R8, R14, R3, -R33 ;  /* 0x000000030e087223 */ /* 0x000fce0000010821 */
[----:B------:R-:W1:Y:S01]  /*17a60*/  MUFU.EX2 R211, R211 ;  /* 0x000000d300d37308 */ /* 0x000e620000000800 */
[----:B------:R-:W-:-:S07]  /*17a70*/  FFMA.FTZ R200, R52, R3, -R7 ;  /* 0x0000000334c87223 */ /* 0x000fce0000010807 */
[----:B------:R-:W3:Y:S01]  /*17a80*/  MUFU.EX2 R6, R6 ;  /* 0x0000000600067308 */ /* 0x000ee20000000800 */
[-C--:B------:R-:W-:Y:S01]  /*17a90*/  FFMA.FTZ R10, R24, R3.reuse, -R33 ;  /* 0x00000003180a7223 */ /* 0x080fe20000010821 */
[----:B------:R-:W-:Y:S01]  /*17aa0*/  FFMA.FTZ R21, R58, R3, -R7 ;  /* 0x000000033a157223 */ /* 0x000fe20000010807 */
[----:B0-----:R-:W-:-:S05]  /*17ab0*/  FADD.FTZ R24, R209, R2 ;  /* 0x00000002d1187221 */ /* 0x001fca0000010000 */
[----:B------:R-:W0:Y:S01]  /*17ac0*/  MUFU.EX2 R205, R205 ;  /* 0x000000cd00cd7308 */ /* 0x000e220000000800 */
[----:B------:R-:W-:Y:S01]  /*17ad0*/  FFMA.FTZ R202, R60, R3, -R7 ;  /* 0x000000033cca7223 */ /* 0x000fe20000010807 */
[----:B-1----:R-:W-:-:S06]  /*17ae0*/  FADD.FTZ R35, R211, R24 ;  /* 0x00000018d3237221 */ /* 0x002fcc0000010000 */
[----:B------:R-:W1:Y:S01]  /*17af0*/  MUFU.EX2 R8, R8 ;  /* 0x0000000800087308 */ /* 0x000e620000000800 */
[----:B------:R-:W-:Y:S01]  /*17b00*/  FFMA.FTZ R25, R62, R3, -R7 ;  /* 0x000000033e197223 */ /* 0x000fe20000010807 */
[----:B---3--:R-:W-:-:S06]  /*17b10*/  FADD.FTZ R24, R6, R35 ;  /* 0x0000002306187221 */ /* 0x008fcc0000010000 */
[----:B------:R-:W3:Y:S01]  /*17b20*/  MUFU.EX2 R200, R200 ;  /* 0x000000c800c87308 */ /* 0x000ee20000000800 */
[----:B------:R-:W-:-:S07]  /*17b30*/  FFMA.FTZ R12, R32, R3, -R33 ;  /* 0x00000003200c7223 */ /* 0x000fce0000010821 */
[----:B------:R-:W4:Y:S01]  /*17b40*/  MUFU.EX2 R207, R207 ;  /* 0x000000cf00cf7308 */ /* 0x000f220000000800 */
[----:B------:R-:W-:Y:S01]  /*17b50*/  FFMA.FTZ R196, R66, R3, -R7 ;  /* 0x0000000342c47223 */ /* 0x000fe20000010807 */
[----:B0-----:R-:W-:-:S06]  /*17b60*/  FADD.FTZ R35, R205, R24 ;  /* 0x00000018cd237221 */ /* 0x001fcc0000010000 */
[----:B------:R-:W0:Y:S01]  /*17b70*/  MUFU.EX2 R21, R21 ;  /* 0x0000001500157308 */ /* 0x000e220000000800 */
[----:B------:R-:W-:-:S07]  /*17b80*/  FFMA.FTZ R203, R34, R3, -R33 ;  /* 0x0000000322cb7223 */ /* 0x000fce0000010821 */
[----:B------:R-:W5:Y:S01]  /*17b90*/  MUFU.EX2 R10, R10 ;  /* 0x0000000a000a7308 */ /* 0x000f620000000800 */
[----:B------:R-:W-:Y:S01]  /*17ba0*/  FFMA.FTZ R27, R68, R3, -R7 ;  /* 0x00000003441b7223 */ /* 0x000fe20000010807 */
[----:B-1----:R-:W-:-:S06]  /*17bb0*/  FADD.FTZ R24, R8, R35 ;  /* 0x0000002308187221 */ /* 0x002fcc0000010000 */
[----:B------:R-:W1:Y:S01]  /*17bc0*/  MUFU.EX2 R202, R202 ;  /* 0x000000ca00ca7308 */ /* 0x000e620000000800 */
[----:B------:R-:W-:-:S07]  /*17bd0*/  FFMA.FTZ R14, R36, R3, -R33 ;  /* 0x00000003240e7223 */ /* 0x000fce0000010821 */
[----:B------:R-:W1:Y:S01]  /*17be0*/  MUFU.EX2 R201, R201 ;  /* 0x000000c900c97308 */ /* 0x000e620000000800 */
[----:B------:R-:W-:Y:S01]  /*17bf0*/  FFMA.FTZ R199, R26, R3, -R33 ;  /* 0x000000031ac77223 */ /* 0x000fe20000010821 */
[----:B---3--:R-:W-:Y:S01]  /*17c00*/  FADD.FTZ R26, R200, R37 ;  /* 0x00000025c81a7221 */ /* 0x008fe20000010000 */
[----:B------:R-:W-:-:S05]  /*17c10*/  PRMT R0, R43, 0x654, R0 ;  /* 0x000006542b007816 */ /* 0x000fca0000000000 */
[----:B------:R-:W3:Y:S01]  /*17c20*/  MUFU.EX2 R25, R25 ;  /* 0x0000001900197308 */ /* 0x000ee20000000800 */
[----:B------:R-:W-:Y:S01]  /*17c30*/  FFMA.FTZ R198, R70, R3, -R7 ;  /* 0x0000000346c67223 */ /* 0x000fe20000010807 */
[----:B----4-:R-:W-:-:S06]  /*17c40*/  FADD.FTZ R35, R207, R24 ;  /* 0x00000018cf237221 */ /* 0x010fcc0000010000 */
[----:B------:R-:W4:Y:S01]  /*17c50*/  MUFU.EX2 R12, R12 ;  /* 0x0000000c000c7308 */ /* 0x000f220000000800 */
[-C--:B------:R-:W-:Y:S01]  /*17c60*/  FFMA.FTZ R197, R40, R3.reuse, -R33 ;  /* 0x0000000328c57223 */ /* 0x080fe20000010821 */
[----:B0-----:R-:W-:Y:S01]  /*17c70*/  FADD.FTZ R37, R21, R26 ;  /* 0x0000001a15257221 */ /* 0x001fe20000010000 */
[----:B------:R5:W-:Y:S05]  /*17c80*/  SYNCS.ARRIVE.TRANS64.RED.A1T0 RZ, [R0+URZ], RZ ;  /* 0x000000ff00ff79a7 */ /* 0x000bea000810043f */
[----:B------:R-:W0:Y:S01]  /*17c90*/  MUFU.EX2 R196, R196 ;  /* 0x000000c400c47308 */ /* 0x000e220000000800 */
[-C--:B------:R-:W-:Y:S01]  /*17ca0*/  FFMA.FTZ R29, R72, R3.reuse, -R7 ;  /* 0x00000003481d7223 */ /* 0x080fe20000010807 */
[----:B------:R-:W-:Y:S01]  /*17cb0*/  FFMA.FTZ R20, R42, R3, -R33 ;  /* 0x000000032a147223 */ /* 0x000fe20000010821 */
[----:B-----5:R-:W-:-:S05]  /*17cc0*/  FADD.FTZ R0, R10, R35 ;  /* 0x000000230a007221 */ /* 0x020fca0000010000 */
[----:B------:R-:W5:Y:S01]  /*17cd0*/  MUFU.EX2 R203, R203 ;  /* 0x000000cb00cb7308 */ /* 0x000f620000000800 */
[----:B-1----:R-:W-:Y:S01]  /*17ce0*/  FADD.FTZ R24, R202, R37 ;  /* 0x00000025ca187221 */ /* 0x002fe20000010000 */
[----:B------:R-:W-:-:S06]  /*17cf0*/  FFMA.FTZ R192, R74, R3, -R7 ;  /* 0x000000034ac07223 */ /* 0x000fcc0000010807 */
[----:B------:R-:W1:Y:S01]  /*17d00*/  MUFU.EX2 R27, R27 ;  /* 0x0000001b001b7308 */ /* 0x000e620000000800 */
[----:B------:R-:W-:-:S07]  /*17d10*/  FADD.FTZ R35, R201, R0 ;  /* 0x00000000c9237221 */ /* 0x000fce0000010000 */
[----:B------:R-:W1:Y:S01]  /*17d20*/  MUFU.EX2 R14, R14 ;  /* 0x0000000e000e7308 */ /* 0x000e620000000800 */
[----:B---3--:R-:W-:Y:S01]  /*17d30*/  FADD.FTZ R37, R25, R24 ;  /* 0x0000001819257221 */ /* 0x008fe20000010000 */
[----:B----4-:R-:W-:-:S06]  /*17d40*/  FADD.FTZ R0, R12, R35 ;  /* 0x000000230c007221 */ /* 0x010fcc0000010000 */
[----:B------:R-:W3:Y:S01]  /*17d50*/  MUFU.EX2 R198, R198 ;  /* 0x000000c600c67308 */ /* 0x000ee20000000800 */
[----:B------:R-:W-:-:S07]  /*17d60*/  FFMA.FTZ R30, R30, R3, -R33 ;  /* 0x000000031e1e7223 */ /* 0x000fce0000010821 */
[----:B------:R-:W4:Y:S01]  /*17d70*/  MUFU.EX2 R197, R197 ;  /* 0x000000c500c57308 */ /* 0x000f220000000800 */
[----:B------:R-:W-:Y:S01]  /*17d80*/  FFMA.FTZ R76, R76, R3, -R7 ;  /* 0x000000034c4c7223 */ /* 0x000fe20000010807 */
[----:B0-----:R-:W-:Y:S01]  /*17d90*/  FADD.FTZ R24, R196, R37 ;  /* 0x00000025c4187221 */ /* 0x001fe20000010000 */
[----:B------:R-:W-:-:S05]  /*17da0*/  F2FP.BF16.F32.PACK_AB R208, R9, R208 ;  /* 0x000000d009d0723e */ /* 0x000fca00000010ff */
[----:B------:R-:W0:Y:S01]  /*17db0*/  MUFU.EX2 R29, R29 ;  /* 0x0000001d001d7308 */ /* 0x000e220000000800 */
[----:B------:R-:W-:Y:S01]  /*17dc0*/  FFMA.FTZ R194, R80, R3, -R7 ;  /* 0x0000000350c27223 */ /* 0x000fe20000010807 */
[----:B-----5:R-:W-:-:S06]  /*17dd0*/  FADD.FTZ R9, R203, R0 ;  /* 0x00000000cb097221 */ /* 0x020fcc0000010000 */
[----:B------:R-:W5:Y:S01]  /*17de0*/  MUFU.EX2 R20, R20 ;  /* 0x0000001400147308 */ /* 0x000f620000000800 */
[----:B------:R-:W-:Y:S01]  /*17df0*/  FFMA.FTZ R38, R38, R3, -R33 ;  /* 0x0000000326267223 */ /* 0x000fe20000010821 */
[----:B-1----:R-:W-:-:S06]  /*17e00*/  FADD.FTZ R35, R27, R24 ;  /* 0x000000181b237221 */ /* 0x002fcc0000010000 */
[----:B------:R-:W1:Y:S01]  /*17e10*/  MUFU.EX2 R192, R192 ;  /* 0x000000c000c07308 */ /* 0x000e620000000800 */
[----:B------:R-:W-:Y:S01]  /*17e20*/  FFMA.FTZ R7, R78, R3, -R7 ;  /* 0x000000034e077223 */ /* 0x000fe20000010807 */
[----:B------:R-:W-:-:S06]  /*17e30*/  FADD.FTZ R0, R14, R9 ;  /* 0x000000090e007221 */ /* 0x000fcc0000010000 */
[----:B------:R-:W1:Y:S01]  /*17e40*/  MUFU.EX2 R199, R199 ;  /* 0x000000c700c77308 */ /* 0x000e620000000800 */
[----:B------:R-:W-:Y:S01]  /*17e50*/  FFMA.FTZ R46, R46, R3, -R33 ;  /* 0x000000032e2e7223 */ /* 0x000fe20000010821 */
[----:B---3--:R-:W-:-:S06]  /*17e60*/  FADD.FTZ R24, R198, R35 ;  /* 0x00000023c6187221 */ /* 0x008fcc0000010000 */
[----:B------:R-:W3:Y:S01]  /*17e70*/  MUFU.EX2 R31, R76 ;  /* 0x0000004c001f7308 */ /* 0x000ee20000000800 */
[----:B----4-:R-:W-:Y:S01]  /*17e80*/  FADD.FTZ R9, R197, R0 ;  /* 0x00000000c5097221 */ /* 0x010fe20000010000 */
[----:B------:R-:W-:-:S06]  /*17e90*/  FFMA.FTZ R50, R50, R3, -R33 ;  /* 0x0000000332327223 */ /* 0x000fcc0000010821 */
[----:B------:R-:W4:Y:S01]  /*17ea0*/  MUFU.EX2 R30, R30 ;  /* 0x0000001e001e7308 */ /* 0x000f220000000800 */
[----:B------:R-:W-:Y:S01]  /*17eb0*/  F2FP.BF16.F32.PACK_AB R210, R11, R210 ;  /* 0x000000d20bd2723e */ /* 0x000fe200000010ff */
[----:B0-----:R-:W-:-:S06]  /*17ec0*/  FADD.FTZ R11, R29, R24 ;  /* 0x000000181d0b7221 */ /* 0x001fcc0000010000 */
[----:B------:R-:W0:Y:S01]  /*17ed0*/  MUFU.EX2 R194, R194 ;  /* 0x000000c200c27308 */ /* 0x000e220000000800 */
[----:B-----5:R-:W-:Y:S01]  /*17ee0*/  FADD.FTZ R0, R20, R9 ;  /* 0x0000000914007221 */ /* 0x020fe20000010000 */
[----:B------:R-:W-:-:S06]  /*17ef0*/  FFMA.FTZ R33, R44, R3, -R33 ;  /* 0x000000032c217223 */ /* 0x000fcc0000010821 */
[----:B------:R-:W5:Y:S01]  /*17f00*/  MUFU.EX2 R38, R38 ;  /* 0x0000002600267308 */ /* 0x000f620000000800 */
[----:B-1----:R-:W-:Y:S01]  /*17f10*/  FADD.FTZ R24, R192, R11 ;  /* 0x0000000bc0187221 */ /* 0x002fe20000010000 */
[----:B------:R-:W-:-:S06]  /*17f20*/  F2FP.BF16.F32.PACK_AB R200, R21, R200 ;  /* 0x000000c815c8723e */ /* 0x000fcc00000010ff */
[----:B------:R-:W1:Y:S01]  /*17f30*/  MUFU.EX2 R7, R7 ;  /* 0x0000000700077308 */ /* 0x000e620000000800 */
[----:B------:R-:W-:Y:S01]  /*17f40*/  FADD.FTZ R9, R199, R0 ;  /* 0x00000000c7097221 */ /* 0x000fe20000010000 */
[----:B------:R-:W-:-:S06]  /*17f50*/  VIADD R21, R112, 0xfffffffe ;  /* 0xfffffffe70157836 */ /* 0x000fcc0000000000 */
[----:B------:R-:W1:Y:S01]  /*17f60*/  MUFU.EX2 R193, R46 ;  /* 0x0000002e00c17308 */ /* 0x000e620000000800 */
[----:B---3--:R-:W-:Y:S01]  /*17f70*/  FADD.FTZ R11, R31, R24 ;  /* 0x000000181f0b7221 */ /* 0x008fe20000010000 */
[----:B----4-:R-:W-:-:S06]  /*17f80*/  FADD.FTZ R9, R30, R9 ;  /* 0x000000091e097221 */ /* 0x010fcc0000010000 */
[----:B------:R-:W3:Y:S01]  /*17f90*/  MUFU.EX2 R50, R50 ;  /* 0x0000003200327308 */ /* 0x000ee20000000800 */
[----:B0-----:R-:W-:Y:S01]  /*17fa0*/  FADD.FTZ R228, R194, R11 ;  /* 0x0000000bc2e47221 */ /* 0x001fe20000010000 */
[----:B-----5:R-:W-:-:S06]  /*17fb0*/  FADD.FTZ R0, R38, R9 ;  /* 0x0000000926007221 */ /* 0x020fcc0000010000 */
[----:B------:R-:W0:Y:S01]  /*17fc0*/  MUFU.EX2 R33, R33 ;  /* 0x0000002100217308 */ /* 0x000e220000000800 */
[C---:B-1----:R-:W-:Y:S01]  /*17fd0*/  FADD.FTZ R228, R7.reuse, R228 ;  /* 0x000000e407e47221 */ /* 0x042fe20000010000 */
[----:B------:R-:W-:Y:S01]  /*17fe0*/  F2FP.BF16.F32.PACK_AB R194, R7, R194 ;  /* 0x000000c207c2723e */ /* 0x000fe200000010ff */
[----:B------:R-:W-:Y:S01]  /*17ff0*/  FADD.FTZ R7, R193, R0 ;  /* 0x00000000c1077221 */ /* 0x000fe20000010000 */
[----:B------:R-:W-:Y:S01]  /*18000*/  BSSY B0, `(.L_x_636) ;  /* 0x00005ba000007945 */ /* 0x000fe20003800000 */
[----:B------:R-:W-:Y:S02]  /*18010*/  ISETP.NE.AND P0, PT, R64, RZ, PT ;  /* 0x000000ff4000720c */ /* 0x000fe40003f05270 */
[----:B---3--:R-:W-:Y:S01]  /*18020*/  FADD.FTZ R0, R50, R7 ;  /* 0x0000000732007221 */ /* 0x008fe20000010000 */
[----:B------:R-:W-:Y:S01]  /*18030*/  F2FP.BF16.F32.PACK_AB R202, R25, R202 ;  /* 0x000000ca19ca723e */ /* 0x000fe200000010ff */
[--C-:B------:R-:W-:Y:S01]  /*18040*/  IMAD.MOV.U32 R150, RZ, RZ, R151.reuse ;  /* 0x000000ffff967224 */ /* 0x100fe200078e0097 */
[----:B------:R-:W-:Y:S01]  /*18050*/  F2FP.BF16.F32.PACK_AB R196, R27, R196 ;  /* 0x000000c41bc4723e */ /* 0x000fe200000010ff */
[--C-:B------:R-:W-:Y:S01]  /*18060*/  IMAD.MOV.U32 R149, RZ, RZ, R151.reuse ;  /* 0x000000ffff957224 */ /* 0x100fe200078e0097 */
[----:B------:R-:W-:Y:S01]  /*18070*/  F2FP.BF16.F32.PACK_AB R198, R29, R198 ;  /* 0x000000c61dc6723e */ /* 0x000fe200000010ff */
[--C-:B------:R-:W-:Y:S01]  /*18080*/  IMAD.MOV.U32 R148, RZ, RZ, R151.reuse ;  /* 0x000000ffff947224 */ /* 0x100fe200078e0097 */
[----:B------:R-:W-:Y:S01]  /*18090*/  F2FP.BF16.F32.PACK_AB R192, R31, R192 ;  /* 0x000000c01fc0723e */ /* 0x000fe200000010ff */
[----:B0-----:R-:W-:Y:S01]  /*180a0*/  FADD.FTZ R227, R33, R0 ;  /* 0x0000000021e37221 */ /* 0x001fe20000010000 */
[----:B------:R-:W-:Y:S01]  /*180b0*/  F2FP.BF16.F32.PACK_AB R209, R2, R209 ;  /* 0x000000d102d1723e */ /* 0x000fe200000010ff */
[----:B------:R-:W-:Y:S01]  /*180c0*/  IMAD.MOV.U32 R2, RZ, RZ, 0x3f800000 ;  /* 0x3f800000ff027424 */ /* 0x000fe200078e00ff */
[----:B------:R-:W-:Y:S01]  /*180d0*/  F2FP.BF16.F32.PACK_AB R199, R30, R199 ;  /* 0x000000c71ec7723e */ /* 0x000fe200000010ff */
[----:B------:R-:W-:Y:S01]  /*180e0*/  IMAD.MOV.U32 R0, RZ, RZ, 0x3f800000 ;  /* 0x3f800000ff007424 */ /* 0x000fe200078e00ff */
[----:B------:R-:W-:Y:S01]  /*180f0*/  F2FP.BF16.F32.PACK_AB R193, R193, R38 ;  /* 0x00000026c1c1723e */ /* 0x000fe200000010ff */
[--C-:B------:R-:W-:Y:S01]  /*18100*/  IMAD.MOV.U32 R147, RZ, RZ, R151.reuse ;  /* 0x000000ffff937224 */ /* 0x100fe200078e0097 */
[----:B------:R-:W-:Y:S01]  /*18110*/  F2FP.BF16.F32.PACK_AB R195, R33, R50 ;  /* 0x0000003221c3723e */ /* 0x000fe200000010ff */
[--C-:B------:R-:W-:Y:S01]  /*18120*/  IMAD.MOV.U32 R146, RZ, RZ, R151.reuse ;  /* 0x000000ffff927224 */ /* 0x100fe200078e0097 */
[----:B------:R-:W-:Y:S01]  /*18130*/  F2FP.BF16.F32.PACK_AB R204, R13, R204 ;  /* 0x000000cc0dcc723e */ /* 0x000fe200000010ff */
[--C-:B------:R-:W-:Y:S01]  /*18140*/  IMAD.MOV.U32 R145, RZ, RZ, R151.reuse ;  /* 0x000000ffff917224 */ /* 0x100fe200078e0097 */
[----:B------:R-:W-:Y:S01]  /*18150*/  F2FP.BF16.F32.PACK_AB R206, R15, R206 ;  /* 0x000000ce0fce723e */ /* 0x000fe200000010ff */
[----:B------:R-:W-:Y:S01]  /*18160*/  IMAD.MOV.U32 R144, RZ, RZ, R151 ;  /* 0x000000ffff907224 */ /* 0x000fe200078e0097 */
[----:B------:R-:W-:-:S02]  /*18170*/  F2FP.BF16.F32.PACK_AB R211, R6, R211 ;  /* 0x000000d306d3723e */ /* 0x000fc400000010ff */
[----:B--2---:R-:W-:Y:S01]  /*18180*/  ISETP.GE.AND P1, PT, R21, R28, PT ;  /* 0x0000001c1500720c */ /* 0x004fe20003f26270 */
[--C-:B------:R-:W-:Y:S01]  /*18190*/  IMAD.MOV.U32 R143, RZ, RZ, R151.reuse ;  /* 0x000000ffff8f7224 */ /* 0x100fe200078e0097 */
[----:B------:R-:W-:Y:S01]  /*181a0*/  F2FP.BF16.F32.PACK_AB R205, R8, R205 ;  /* 0x000000cd08cd723e */ /* 0x000fe200000010ff */
        /* <DEDUP_REMOVED lines=9> */
[-C--:B------:R-:W-:Y:S01]  /*18240*/  MOV R135, R151.reuse ;  /* 0x0000009700877202 */ /* 0x080fe20000000f00 */
[--C-:B------:R-:W-:Y:S01]  /*18250*/  IMAD.MOV.U32 R137, RZ, RZ, R151.reuse ;  /* 0x000000ffff897224 */ /* 0x100fe200078e0097 */
[-C--:B------:R-:W-:Y:S01]  /*18260*/  MOV R110, R151.reuse ;  /* 0x00000097006e7202 */ /* 0x080fe20000000f00 */
[--C-:B------:R-:W-:Y:S01]  /*18270*/  IMAD.MOV.U32 R136, RZ, RZ, R151.reuse ;  /* 0x000000ffff887224 */ /* 0x100fe200078e0097 */
[-C--:B------:R-:W-:Y:S01]  /*18280*/  MOV R85, R151.reuse ;  /* 0x0000009700557202 */ /* 0x080fe20000000f00 */
[--C-:B------:R-:W-:Y:S01]  /*18290*/  IMAD.MOV.U32 R134, RZ, RZ, R151.reuse ;  /* 0x000000ffff867224 */ /* 0x100fe200078e0097 */
[-C--:B------:R-:W-:Y:S01]  /*182a0*/  MOV R60, R151.reuse ;  /* 0x00000097003c7202 */ /* 0x080fe20000000f00 */
[--C-:B------:R-:W-:Y:S01]  /*182b0*/  IMAD.MOV.U32 R133, RZ, RZ, R151.reuse ;  /* 0x000000ffff857224 */ /* 0x100fe200078e0097 */
[----:B------:R-:W-:Y:S01]  /*182c0*/  MOV R35, R151 ;  /* 0x0000009700237202 */ /* 0x000fe20000000f00 */
[----:B------:R-:W-:-:S02]  /*182d0*/  IMAD.MOV.U32 R132, RZ, RZ, R151 ;  /* 0x000000ffff847224 */ /* 0x000fc400078e0097 */
[--C-:B------:R-:W-:Y:S02]  /*182e0*/  IMAD.MOV.U32 R131, RZ, RZ, R151.reuse ;  /* 0x000000ffff837224 */ /* 0x100fe400078e0097 */
[--C-:B------:R-:W-:Y:S02]  /*182f0*/  IMAD.MOV.U32 R130, RZ, RZ, R151.reuse ;  /* 0x000000ffff827224 */ /* 0x100fe400078e0097 */
[--C-:B------:R-:W-:Y:S02]  /*18300*/  IMAD.MOV.U32 R129, RZ, RZ, R151.reuse ;  /* 0x000000ffff817224 */ /* 0x100fe400078e0097 */
[--C-:B------:R-:W-:Y:S02]  /*18310*/  IMAD.MOV.U32 R128, RZ, RZ, R151.reuse ;  /* 0x000000ffff807224 */ /* 0x100fe400078e0097 */
[--C-:B------:R-:W-:Y:S02]  /*18320*/  IMAD.MOV.U32 R127, RZ, RZ, R151.reuse ;  /* 0x000000ffff7f7224 */ /* 0x100fe400078e0097 */
        /* <DEDUP_REMOVED lines=98> */
[----:B------:R-:W-:Y:S01]  /*18950*/  IMAD.MOV.U32 R24, RZ, RZ, R151 ;  /* 0x000000ffff187224 */ /* 0x000fe200078e0097 */
[----:B------:R-:W-:Y:S06]  /*18960*/  @!P1 BRA `(.L_x_637) ;  /* 0x00000050008c9947 */ /* 0x000fec0003800000 */
[----:B------:R-:W-:Y:S01]  /*18970*/  IMAD.MOV.U32 R20, RZ, RZ, R4 ;  /* 0x000000ffff147224 */ /* 0x000fe200078e0004 */
[----:B------:R-:W-:Y:S01]  /*18980*/  CS2R R150, SRZ ;  /* 0x0000000000967805 */ /* 0x000fe2000001ff00 */
[----:B------:R-:W-:Y:S01]  /*18990*/  IMAD.MOV.U32 R15, RZ, RZ, R5 ;  /* 0x000000ffff0f7224 */ /* 0x000fe200078e0005 */
[----:B------:R-:W-:Y:S01]  /*189a0*/  CS2R R146, SRZ ;  /* 0x0000000000927805 */ /* 0x000fe2000001ff00 */
[----:B------:R-:W-:Y:S01]  /*189b0*/  IMAD.MOV.U32 R14, RZ, RZ, R229 ;  /* 0x000000ffff0e7224 */ /* 0x000fe200078e00e5 */
[----:B------:R-:W-:Y:S01]  /*189c0*/  CS2R R142, SRZ ;  /* 0x00000000008e7805 */ /* 0x000fe2000001ff00 */
[----:B------:R-:W-:Y:S01]  /*189d0*/  IMAD.MOV.U32 R8, RZ, RZ, R226 ;  /* 0x000000ffff087224 */ /* 0x000fe200078e00e2 */
[----:B------:R-:W-:Y:S01]  /*189e0*/  CS2R R138, SRZ ;  /* 0x00000000008a7805 */ /* 0x000fe2000001ff00 */
        /* <DEDUP_REMOVED lines=60> */
[----:B------:R-:W-:-:S07]  /*18db0*/  CS2R R24, SRZ ;  /* 0x0000000000187805 */ /* 0x000fce000001ff00 */
.L_x_650:
[----:B------:R-:W-:-:S04]  /*18dc0*/  ISETP.NE.AND P1, PT, R8, 0x1, PT ;  /* 0x000000010800780c */ /* 0x000fc80003f25270 */
[----:B------:R-:W-:-:S04]  /*18dd0*/  SEL R229, RZ, 0x1, P1 ;  /* 0x00000001ffe57807 */ /* 0x000fc80000800000 */
[----:B------:R-:W-:Y:S01]  /*18de0*/  LOP3.LUT R229, R14, R229, RZ, 0x3c, !PT ;  /* 0x000000e50ee57212 */ /* 0x000fe200078e3cff */
[----:B------:R-:W-:Y:S06]  /*18df0*/  @!P0 BRA `(.L_x_638) ;  /* 0x0000000000048947 */ /* 0x000fec0003800000 */
[----:B------:R-:W-:Y:S01]  /*18e00*/  BPT.TRAP 0x1 ;  /* 0x000000040000795c */ /* 0x000fe20000300000 */
.L_x_638:
[----:B------:R-:W-:Y:S01]  /*18e10*/  VIADD R226, R8, 0x1 ;  /* 0x0000000108e27836 */ /* 0x000fe20000000000 */
[----:B------:R-:W-:-:S04]  /*18e20*/  SHF.L.U32 R3, R229, 0x1f, RZ ;  /* 0x0000001fe5037819 */ /* 0x000fc800000006ff */
[----:B------:R-:W-:-:S04]  /*18e30*/  ISETP.NE.AND P1, PT, R226, 0x2, PT ;  /* 0x00000002e200780c */ /* 0x000fc80003f25270 */
[----:B------:R-:W-:-:S05]  /*18e40*/  SEL R226, R226, RZ, P1 ;  /* 0x000000ffe2e27207 */ /* 0x000fca0000800000 */
[----:B------:R-:W-:-:S04]  /*18e50*/  IMAD R9, R226, 0x8, R23 ;  /* 0x00000008e2097824 */ /* 0x000fc800078e0217 */
[----:B------:R0:W1:Y:S01]  /*18e60*/  SYNCS.PHASECHK.TRANS64.TRYWAIT P1, [R9+URZ+0x38830], R3 ;  /* 0x03883003090075a7 */ /* 0x000062000802017f */
[----:B------:R-:W-:Y:S05]  /*18e70*/  @!P0 BRA `(.L_x_639) ;  /* 0x0000000000048947 */ /* 0x000fea0003800000 */
[----:B------:R-:W-:Y:S01]  /*18e80*/  BPT.TRAP 0x1 ;  /* 0x000000040000795c */ /* 0x000fe20000300000 */
.L_x_639:
[----:B------:R-:W2:Y:S01]  /*18e90*/  LDL R4, [R1+0x50] ;  /* 0x0000500001047983 */ /* 0x000ea20000100800 */
[----:B------:R-:W-:Y:S01]  /*18ea0*/  BSSY B1, `(.L_x_640) ;  /* 0x0000007000017945 */ /* 0x000fe20003800000 */
[----:B------:R-:W-:Y:S02]  /*18eb0*/  IMAD.MOV.U32 R5, RZ, RZ, 0x40000040 ;  /* 0x40000040ff057424 */ /* 0x000fe400078e00ff */
[----:B--2---:R-:W-:-:S04]  /*18ec0*/  IMAD R4, R226, 0xa00, R4 ;  /* 0x00000a00e2047824 */ /* 0x004fc800078e0204 */
[----:B------:R-:W-:Y:S01]  /*18ed0*/  VIADD R6, R4, 0x80 ;  /* 0x0000008004067836 */ /* 0x000fe20000000000 */
[----:B-1----:R-:W-:Y:S06]  /*18ee0*/  @P1 BRA `(.L_x_641) ;  /* 0x0000000000081947 */ /* 0x002fec0003800000 */
[----:B------:R-:W1:Y:S02]  /*18ef0*/  SYNCS.PHASECHK.TRANS64.TRYWAIT P1, [R9+URZ+0x38830], R3 ;  /* 0x03883003090075a7 */ /* 0x000e64000802017f */
[----:B-1----:R-:W-:Y:S05]  /*18f00*/  @!P1 BRA `(.L_x_642) ;  /* 0x0000013400689947 */ /* 0x002fea0003800000 */
.L_x_641:
[----:B------:R-:W-:Y:S05]  /*18f10*/  BSYNC B1 ;  /* 0x0000000000017941 */ /* 0x000fea0003800000 */
.L_x_640:
[----:B------:R-:W2:Y:S04]  /*18f20*/  LDL.64 R152, [R1+0x48] ;  /* 0x0000480001987983 */ /* 0x000ea80000100a00 */
[----:B------:R-:W3:Y:S04]  /*18f30*/  LDL.64 R156, [R1+0x8] ;  /* 0x00000800019c7983 */ /* 0x000ee80000100a00 */
[----:B------:R-:W4:Y:S01]  /*18f40*/  LDL.64 R154, [R1] ;  /* 0x00000000019a7983 */ /* 0x000f220000100a00 */
[----:B------:R-:W-:Y:S02]  /*18f50*/  R2UR UR10, R4 ;  /* 0x00000000040a72ca */ /* 0x000fe400000e0000 */
[----:B------:R-:W-:Y:S01]  /*18f60*/  R2UR UR11, R5 ;  /* 0x00000000050b72ca */ /* 0x000fe200000e0000 */
[----:B------:R-:W-:Y:S01]  /*18f70*/  WARPGROUP.ARRIVE ;  /* 0x00000000000079c5 */ /* 0x000fe20000000000 */
[----:B------:R-:W-:Y:S01]  /*18f80*/  IMAD.MOV.U32 R7, RZ, RZ, 0x40000040 ;  /* 0x40000040ff077424 */ /* 0x000fe200078e00ff */
[----:B------:R-:W-:-:S04]  /*18f90*/  R2UR UR6, R6 ;  /* 0x00000000060672ca */ /* 0x000fc800000e0000 */
[----:B------:R-:W-:Y:S01]  /*18fa0*/  R2UR UR7, R7 ;  /* 0x00000000070772ca */ /* 0x000fe200000e0000 */
[C---:B------:R-:W-:Y:S02]  /*18fb0*/  VIADD R6, R4.reuse, 0x100 ;  /* 0x0000010004067836 */ /* 0x040fe40000000000 */
[----:B------:R-:W-:Y:S02]  /*18fc0*/  IMAD.MOV.U32 R7, RZ, RZ, 0x40000040 ;  /* 0x40000040ff077424 */ /* 0x000fe400078e00ff */
[----:B------:R-:W-:Y:S02]  /*18fd0*/  VIADD R10, R4, 0x180 ;  /* 0x00000180040a7836 */ /* 0x000fe40000000000 */
[----:B------:R-:W-:Y:S01]  /*18fe0*/  IMAD.MOV.U32 R11, RZ, RZ, 0x40000040 ;  /* 0x40000040ff0b7424 */ /* 0x000fe200078e00ff */
[----:B--2---:R-:W-:Y:S02]  /*18ff0*/  R2UR UR46, R152 ;  /* 0x00000000982e72ca */ /* 0x004fe400000e0000 */
[----:B------:R-:W-:-:S02]  /*19000*/  R2UR UR47, R153 ;  /* 0x00000000992f72ca */ /* 0x000fc400000e0000 */
[----:B------:R-:W2:Y:S01]  /*19010*/  LDL.64 R152, [R1+0x40] ;  /* 0x0000400001987983 */ /* 0x000ea20000100a00 */
[----:B---3--:R-:W-:Y:S02]  /*19020*/  R2UR UR12, R156 ;  /* 0x000000009c0c72ca */ /* 0x008fe400000e0000 */
[----:B------:R-:W-:-:S11]  /*19030*/  R2UR UR13, R157 ;  /* 0x000000009d0d72ca */ /* 0x000fd600000e0000 */
[----:B------:R-:W-:Y:S02]  /*19040*/  UMOV UR8, UR12 ;  /* 0x0000000c00087c82 */ /* 0x000fe40008000000 */
[----:B------:R-:W-:Y:S02]  /*19050*/  UMOV UR9, UR13 ;  /* 0x0000000d00097c82 */ /* 0x000fe40008000000 */
[----:B------:R-:W-:Y:S01]  /*19060*/  HGMMA.64x16x16.F32.BF16 R184, gdesc[UR8], RZ, !UPT, gsb0 ;  /* 0x0020000008b879f0 */ /* 0x000fe2000c0018ff */
[----:B------:R-:W-:Y:S01]  /*19070*/  UMOV UR4, UR12 ;  /* 0x0000000c00047c82 */ /* 0x000fe20008000000 */
[----:B------:R-:W-:Y:S01]  /*19080*/  UMOV UR5, UR13 ;  /* 0x0000000d00057c82 */ /* 0x000fe20008000000 */
[----:B------:R-:W-:Y:S02]  /*19090*/  WARPGROUP.DEPBAR.LE gsb0, 0x0 ;  /* 0x00008000000079c5 */ /* 0x000fe40000010000 */
[----:B------:R-:W-:-:S06]  /*190a0*/  WARPGROUP.ARRIVE ;  /* 0x00000000000079c5 */ /* 0x000fcc0000000000 */
[----:B------:R-:W-:Y:S01]  /*190b0*/  HGMMA.64x16x16.F32.BF16 R176, gdesc[UR4], RZ, !UPT, gsb0 ;  /* 0x0020000004b079f0 */ /* 0x000fe2000c0018ff */
[----:B------:R-:W-:Y:S02]  /*190c0*/  R2UR UR10, R6 ;  /* 0x00000000060a72ca */ /* 0x000fe400000e0000 */
[----:B------:R-:W-:Y:S01]  /*190d0*/  R2UR UR11, R7 ;  /* 0x00000000070b72ca */ /* 0x000fe200000e0000 */
[----:B------:R-:W-:Y:S01]  /*190e0*/  UMOV UR8, UR12 ;  /* 0x0000000c00087c82 */ /* 0x000fe20008000000 */
[----:B------:R-:W-:Y:S01]  /*190f0*/  UMOV UR9, UR13 ;  /* 0x0000000d00097c82 */ /* 0x000fe20008000000 */
[----:B------:R-:W-:Y:S02]  /*19100*/  WARPGROUP.DEPBAR.LE gsb0, 0x0 ;  /* 0x00008000000079c5 */ /* 0x000fe40000010000 */
[----:B------:R-:W-:-:S08]  /*19110*/  WARPGROUP.ARRIVE ;  /* 0x00000000000079c5 */ /* 0x000fd00000000000 */
        /* <DEDUP_REMOVED lines=8> */
[----:B------:R-:W-:Y:S01]  /*191a0*/  IMAD.MOV.U32 R7, RZ, RZ, 0x40000040 ;  /* 0x40000040ff077424 */ /* 0x000fe200078e00ff */
[----:B------:R-:W-:-:S04]  /*191b0*/  IADD3 R6, R4, 0x200, RZ ;  /* 0x0000020004067810 */ /* 0x000fc80007ffe0ff */
[----:B------:R-:W-:Y:S02]  /*191c0*/  R2UR UR34, R6 ;  /* 0x00000000062272ca */ /* 0x000fe400000e0000 */
[----:B------:R-:W-:Y:S02]  /*191d0*/  R2UR UR35, R7 ;  /* 0x00000000072372ca */ /* 0x000fe400000e0000 */
[----:B----4-:R-:W-:Y:S02]  /*191e0*/  R2UR UR28, R154 ;  /* 0x000000009a1c72ca */ /* 0x010fe400000e0000 */
[----:B------:R-:W-:Y:S01]  /*191f0*/  R2UR UR29, R155 ;  /* 0x000000009b1d72ca */ /* 0x000fe200000e0000 */
[----:B------:R-:W-:Y:S01]  /*19200*/  UMOV UR32, UR12 ;  /* 0x0000000c00207c82 */ /* 0x000fe20008000000 */
[----:B------:R-:W-:Y:S01]  /*19210*/  UMOV UR33, UR13 ;  /* 0x0000000d00217c82 */ /* 0x000fe20008000000 */
[----:B------:R-:W-:Y:S02]  /*19220*/  WARPGROUP.DEPBAR.LE gsb0, 0x0 ;  /* 0x00008000000079c5 */ /* 0x000fe40000010000 */
[----:B------:R-:W-:Y:S01]  /*19230*/  VIADD R12, R4, 0x2 ;  /* 0x00000002040c7836 */ /* 0x000fe20000000000 */
[----:B--2---:R-:W-:-:S02]  /*19240*/  R2UR UR42, R152 ;  /* 0x00000000982a72ca */ /* 0x004fc400000e0000 */
[----:B------:R-:W-:Y:S02]  /*19250*/  R2UR UR43, R153 ;  /* 0x00000000992b72ca */ /* 0x000fe400000e0000 */
[----:B------:R-:W-:-:S06]  /*19260*/  WARPGROUP.ARRIVE ;  /* 0x00000000000079c5 */ /* 0x000fcc0000000000 */
[----:B------:R-:W-:Y:S01]  /*19270*/  HGMMA.64x16x16.F32.BF16 R152, gdesc[UR32], RZ, !UPT, gsb0 ;  /* 0x00200000209879f0 */ /* 0x000fe2000c0018ff */
[----:B------:R-:W-:Y:S01]  /*19280*/  IMAD.MOV.U32 R13, RZ, RZ, 0x40000040 ;  /* 0x40000040ff0d7424 */ /* 0x000fe200078e00ff */
[----:B------:R-:W-:-:S04]  /*19290*/  R2UR UR26, R12 ;  /* 0x000000000c1a72ca */ /* 0x000fc800000e0000 */
[----:B------:R-:W-:Y:S01]  /*192a0*/  R2UR UR27, R13 ;  /* 0x000000000d1b72ca */ /* 0x000fe200000e0000 */
[----:B------:R-:W-:Y:S01]  /*192b0*/  UMOV UR24, UR28 ;  /* 0x0000001c00187c82 */ /* 0x000fe20008000000 */
[----:B------:R-:W-:Y:S01]  /*192c0*/  UMOV UR25, UR29 ;  /* 0x0000001d00197c82 */ /* 0x000fe20008000000 */
[----:B------:R-:W-:Y:S02]  /*192d0*/  WARPGROUP.DEPBAR.LE gsb0, 0x0 ;  /* 0x00008000000079c5 */ /* 0x000fe40000010000 */
[----:B------:R-:W-:-:S08]  /*192e0*/  WARPGROUP.ARRIVE ;  /* 0x00000000000079c5 */ /* 0x000fd00000000000 */
[----:B------:R-:W-:Y:S01]  /*192f0*/  HGMMA.64x16x16.F32.BF16 R184, gdesc[UR24], R184, gsb0 ;  /* 0x0020000018b879f0 */ /* 0x000fe200080018b8 */
[----:B------:R-:W-:Y:S02]  /*19300*/  VIADD R10, R4, 0x82 ;  /* 0x00000082040a7836 */ /* 0x000fe40000000000 */
[----:B------:R-:W-:-:S03]  /*19310*/  IMAD.MOV.U32 R11, RZ, RZ, 0x40000040 ;  /* 0x40000040ff0b7424 */ /* 0x000fc600078e00ff */
[----:B------:R-:W-:Y:S02]  /*19320*/  R2UR UR22, R10 ;  /* 0x000000000a1672ca */ /* 0x000fe400000e0000 */
        /* <DEDUP_REMOVED lines=21> */
[C---:B------:R-:W-:Y:S02]  /*19480*/  VIADD R12, R4.reuse, 0x202 ;  /* 0x00000202040c7836 */ /* 0x040fe40000000000 */
[----:B------:R-:W-:Y:S02]  /*19490*/  IMAD.MOV.U32 R13, RZ, RZ, 0x40000040 ;  /* 0x40000040ff0d7424 */ /* 0x000fe400078e00ff */
[----:B------:R-:W-:Y:S01]  /*194a0*/  VIADD R6, R4, 0x4 ;  /* 0x0000000404067836 */ /* 0x000fe20000000000 */
[----:B------:R-:W-:-:S02]  /*194b0*/  WARPGROUP.DEPBAR.LE gsb0, 0x0 ;  /* 0x00008000000079c5 */ /* 0x000fc40000010000 */
[----:B------:R-:W-:Y:S01]  /*194c0*/  WARPGROUP.ARRIVE ;  /* 0x00000000000079c5 */ /* 0x000fe20000000000 */
[----:B------:R-:W-:Y:S01]  /*194d0*/  IMAD.MOV.U32 R7, RZ, RZ, 0x40000040 ;  /* 0x40000040ff077424 */ /* 0x000fe200078e00ff */
[----:B------:R-:W-:Y:S01]  /*194e0*/  UMOV UR8, UR46 ;  /* 0x0000002e00087c82 */ /* 0x000fe20008000000 */
[----:B------:R-:W-:Y:S01]  /*194f0*/  UMOV UR9, UR47 ;  /* 0x0000002f00097c82 */ /* 0x000fe20008000000 */
[----:B------:R-:W-:Y:S01]  /*19500*/  UMOV UR4, UR46 ;  /* 0x0000002e00047c82 */ /* 0x000fe20008000000 */
[----:B------:R-:W-:Y:S01]  /*19510*/  UMOV UR5, UR47 ;  /* 0x0000002f00057c82 */ /* 0x000fe20008000000 */
[----:B------:R-:W-:Y:S01]  /*19520*/  HGMMA.64x16x16.F32.BF16 R160, gdesc[UR12], R160, gsb0 ;  /* 0x002000000ca079f0 */ /* 0x000fe200080018a0 */
[----:B------:R-:W-:Y:S01]  /*19530*/  R2UR UR30, R12 ;  /* 0x000000000c1e72ca */ /* 0x000fe200000e0000 */
[----:B------:R-:W-:Y:S01]  /*19540*/  UMOV UR24, UR46 ;  /* 0x0000002e00187c82 */ /* 0x000fe20008000000 */
[----:B------:R-:W-:Y:S01]  /*19550*/  R2UR UR31, R13 ;  /* 0x000000000d1f72ca */ /* 0x000fe200000e0000 */
[----:B------:R-:W-:Y:S01]  /*19560*/  UMOV UR25, UR47 ;  /* 0x0000002f00197c82 */ /* 0x000fe20008000000 */
[----:B------:R-:W-:Y:S01]  /*19570*/  R2UR UR10, R6 ;  /* 0x00000000060a72ca */ /* 0x000fe200000e0000 */
[----:B------:R-:W-:Y:S01]  /*19580*/  UMOV UR20, UR46 ;  /* 0x0000002e00147c82 */ /* 0x000fe20008000000 */
[----:B------:R-:W-:Y:S01]  /*19590*/  UMOV UR21, UR47 ;  /* 0x0000002f00157c82 */ /* 0x000fe20008000000 */
[----:B------:R-:W-:Y:S01]  /*195a0*/  UMOV UR32, UR46 ;  /* 0x0000002e00207c82 */ /* 0x000fe20008000000 */
[----:B------:R-:W-:Y:S01]  /*195b0*/  UMOV UR33, UR47 ;  /* 0x0000002f00217c82 */ /* 0x000fe20008000000 */
[----:B------:R-:W-:Y:S01]  /*195c0*/  UMOV UR16, UR42 ;  /* 0x0000002a00107c82 */ /* 0x000fe20008000000 */
[----:B------:R-:W-:Y:S01]  /*195d0*/  UMOV UR17, UR43 ;  /* 0x0000002b00117c82 */ /* 0x000fe20008000000 */
[----:B------:R-:W2:Y:S01]  /*195e0*/  LDL.64 R10, [R1+0x30] ;  /* 0x00003000010a7983 */ /* 0x000ea20000100a00 */
[----:B------:R-:W-:-:S02]  /*195f0*/  WARPGROUP.DEPBAR.LE gsb0, 0x0 ;  /* 0x00008000000079c5 */ /* 0x000fc40000010000 */
[----:B------:R-:W-:Y:S01]  /*19600*/  WARPGROUP.ARRIVE ;  /* 0x00000000000079c5 */ /* 0x000fe20000000000 */
[----:B------:R-:W-:Y:S01]  /*19610*/  R2UR UR11, R7 ;  /* 0x00000000070b72ca */ /* 0x000fe200000e0000 */
[----:B------:R-:W3:Y:S04]  /*19620*/  LDL.64 R12, [R1+0x38] ;  /* 0x00003800010c7983 */ /* 0x000ee80000100a00 */
[----:B------:R-:W-:Y:S01]  /*19630*/  HGMMA.64x16x16.F32.BF16 R152, gdesc[UR28], R152, gsb0 ;  /* 0x002000001c9879f0 */ /* 0x000fe20008001898 */
[----:B------:R-:W-:Y:S02]  /*19640*/  VIADD R6, R4, 0x84 ;  /* 0x0000008404067836 */ /* 0x000fe40000000000 */
[----:B------:R-:W-:Y:S01]  /*19650*/  IMAD.MOV.U32 R7, RZ, RZ, 0x40000040 ;  /* 0x40000040ff077424 */ /* 0x000fe200078e00ff */
[----:B------:R-:W-:-:S02]  /*19660*/  WARPGROUP.DEPBAR.LE gsb0, 0x0 ;  /* 0x00008000000079c5 */ /* 0x000fc40000010000 */
[----:B------:R-:W-:-:S06]  /*19670*/  WARPGROUP.ARRIVE ;  /* 0x00000000000079c5 */ /* 0x000fcc0000000000 */
[----:B------:R-:W-:Y:S01]  /*19680*/  HGMMA.64x16x16.F32.BF16 R184, gdesc[UR8], R184, gsb0 ;  /* 0x0020000008b879f0 */ /* 0x000fe200080018b8 */
[----:B------:R-:W-:Y:S02]  /*19690*/  R2UR UR6, R6 ;  /* 0x00000000060672ca */ /* 0x000fe400000e0000 */
[----:B------:R-:W-:Y:S01]  /*196a0*/  R2UR UR7, R7 ;  /* 0x00000000070772ca */ /* 0x000fe200000e0000 */
[----:B------:R-:W-:Y:S01]  /*196b0*/  VIADD R6, R4, 0x104 ;  /* 0x0000010404067836 */ /* 0x000fe20000000000 */
[----:B------:R-:W-:Y:S02]  /*196c0*/  WARPGROUP.DEPBAR.LE gsb0, 0x0 ;  /* 0x00008000000079c5 */ /* 0x000fe40000010000 */
[----:B------:R-:W-:-:S09]  /*196d0*/  WARPGROUP.ARRIVE ;  /* 0x00000000000079c5 */ /* 0x000fd20000000000 */
[----:B------:R-:W-:Y:S01]  /*196e0*/  HGMMA.64x16x16.F32.BF16 R176, gdesc[UR4], R176, gsb0 ;  /* 0x0020000004b079f0 */ /* 0x000fe200080018b0 */
[----:B------:R-:W-:Y:S01]  /*196f0*/  IMAD.MOV.U32 R7, RZ, RZ, 0x40000040 ;  /* 0x40000040ff077424 */ /* 0x000fe200078e00ff */
[----:B------:R-:W-:-:S04]  /*19700*/  R2UR UR26, R6 ;  /* 0x00000000061a72ca */ /* 0x000fc800000e0000 */
[----:B------:R-:W-:Y:S01]  /*19710*/  R2UR UR27, R7 ;  /* 0x00000000071b72ca */ /* 0x000fe200000e0000 */
[----:B------:R-:W-:Y:S02]  /*19720*/  WARPGROUP.DEPBAR.LE gsb0, 0x0 ;  /* 0x00008000000079c5 */ /* 0x000fe40000010000 */
[----:B------:R-:W-:-:S10]  /*19730*/  WARPGROUP.ARRIVE ;  /* 0x00000000000079c5 */ /* 0x000fd40000000000 */
[----:B------:R-:W-:Y:S01]  /*19740*/  HGMMA.64x16x16.F32.BF16 R168, gdesc[UR24], R168, gsb0 ;  /* 0x0020000018a879f0 */ /* 0x000fe200080018a8 */
[----:B------:R-:W-:Y:S02]  /*19750*/  VIADD R6, R4, 0x184 ;  /* 0x0000018404067836 */ /* 0x000fe40000000000 */
[----:B------:R-:W-:-:S03]  /*19760*/  IMAD.MOV.U32 R7, RZ, RZ, 0x40000040 ;  /* 0x40000040ff077424 */ /* 0x000fc600078e00ff */
[----:B------:R-:W-:Y:S02]  /*19770*/  R2UR UR22, R6 ;  /* 0x00000000061672ca */ /* 0x000fe400000e0000 */
        /* <DEDUP_REMOVED lines=11> */
[----:B------:R-:W-:Y:S01]  /*19830*/  VIADD R6, R4, 0x6 ;  /* 0x0000000604067836 */ /* 0x000fe20000000000 */
[----:B------:R-:W-:-:S04]  /*19840*/  MOV R7, 0x40000040 ;  /* 0x4000004000077802 */ /* 0x000fc80000000f00 */
        /* <DEDUP_REMOVED lines=42> */
[----:B------:R-:W-:Y:S01]  /*19af0*/  IMAD.MOV.U32 R7, RZ, RZ, 0x40000040 ;  /* 0x40000040ff077424 */ /* 0x000fe200078e00ff */
[----:B---3--:R-:W-:Y:S02]  /*19b00*/  R2UR UR50, R12 ;  /* 0x000000000c3272ca */ /* 0x008fe400000e0000 */
[----:B------:R-:W-:Y:S02]  /*19b10*/  R2UR UR51, R13 ;  /* 0x000000000d3372ca */ /* 0x000fe400000e0000 */
[----:B------:R-:W-:Y:S01]  /*19b20*/  R2UR UR26, R6 ;  /* 0x00000000061a72ca */ /* 0x000fe200000e0000 */
[----:B------:R-:W3:Y:S01]  /*19b30*/  LDL.64 R12, [R1+0x28] ;  /* 0x00002800010c7983 */ /* 0x000ee20000100a00 */
[----:B------:R-:W-:-:S07]  /*19b40*/  R2UR UR27, R7 ;  /* 0x00000000071b72ca */ /* 0x000fce00000e0000 */
[----:B------:R-:W-:Y:S02]  /*19b50*/  UMOV UR24, UR50 ;  /* 0x0000003200187c82 */ /* 0x000fe40008000000 */
[----:B------:R-:W-:Y:S01]  /*19b60*/  UMOV UR25, UR51 ;  /* 0x0000003300197c82 */ /* 0x000fe20008000000 */
[----:B------:R-:W-:Y:S02]  /*19b70*/  WARPGROUP.DEPBAR.LE gsb0, 0x0 ;  /* 0x00008000000079c5 */ /* 0x000fe40000010000 */
[----:B------:R-:W-:-:S06]  /*19b80*/  WARPGROUP.ARRIVE ;  /* 0x00000000000079c5 */ /* 0x000fcc0000000000 */
        /* <DEDUP_REMOVED lines=39> */
[----:B--2---:R-:W-:Y:S02]  /*19e00*/  R2UR UR46, R10 ;  /* 0x000000000a2e72ca */ /* 0x004fe400000e0000 */
[----:B------:R-:W-:Y:S02]  /*19e10*/  R2UR UR47, R11 ;  /* 0x000000000b2f72ca */ /* 0x000fe400000e0000 */
[----:B------:R-:W-:Y:S01]  /*19e20*/  R2UR UR10, R6 ;  /* 0x00000000060a72ca */ /* 0x000fe200000e0000 */
[----:B------:R-:W2:Y:S01]  /*19e30*/  LDL.64 R10, [R1+0x20] ;  /* 0x00002000010a7983 */ /* 0x000ea20000100a00 */
        /* <DEDUP_REMOVED lines=15> */
[----:B------:R-:W-:Y:S01]  /*19f30*/  VIADD R6, R4, 0x382 ;  /* 0x0000038204067836 */ /* 0x000fe20000000000 */
[----:B------:R-:W-:-:S04]  /*19f40*/  MOV R7, 0x40000040 ;  /* 0x4000004000077802 */ /* 0x000fc80000000f00 */
        /* <DEDUP_REMOVED lines=125> */
[----:B------:R-:W-:Y:S02]  /*1a720*/  R2UR UR10, R6 ;  /* 0x00000000060a72ca */ /* 0x000fe400000e0000 */
        /* <DEDUP_REMOVED lines=490> */
.L_x_643:
[----:B------:R-:W-:Y:S01]  /*1c5d0*/  SHF.L.U32 R0, R14, 0x1f, RZ ;  /* 0x0000001f0e007819 */ /* 0x000fe200000006ff */
[----:B------:R-:W-:-:S04]  /*1c5e0*/  IMAD R6, R8, 0x8, R23 ;  /* 0x0000000808067824 */ /* 0x000fc800078e0217 */
[----:B------:R2:W3:Y:S01]  /*1c5f0*/  SYNCS.PHASECHK.TRANS64.TRYWAIT P1, [R6+URZ+0x38850], R0 ;  /* 0x03885000060075a7 */ /* 0x0004e2000802017f */
[----:B------:R-:W-:Y:S05]  /*1c600*/  @!P0 BRA `(.L_x_644) ;  /* 0x0000000000048947 */ /* 0x000fea0003800000 */
[----:B------:R-:W-:Y:S01]  /*1c610*/  BPT.TRAP 0x1 ;  /* 0x000000040000795c */ /* 0x000fe20000300000 */
.L_x_644:
[----:B------:R-:W-:Y:S04]  /*1c620*/  BSSY B1, `(.L_x_645) ;  /* 0x0000004000017945 */ /* 0x000fe80003800000 */
[----:B---3--:R-:W-:Y:S05]  /*1c630*/  @P1 BRA `(.L_x_646) ;  /* 0x0000000000081947 */ /* 0x008fea0003800000 */
[----:B------:R-:W3:Y:S02]  /*1c640*/  SYNCS.PHASECHK.TRANS64.TRYWAIT P1, [R6+URZ+0x38850], R0 ;  /* 0x03885000060075a7 */ /* 0x000ee4000802017f */
[----:B---3--:R-:W-:Y:S05]  /*1c650*/  @!P1 BRA `(.L_x_647) ;  /* 0x000000fc00a89947 */ /* 0x008fea0003800000 */
.L_x_646:
[----:B------:R-:W-:Y:S05]  /*1c660*/  BSYNC B1 ;  /* 0x0000000000017941 */ /* 0x000fea0003800000 */
.L_x_645:
[----:B--23--:R-:W-:Y:S01]  /*1c670*/  VIADD R0, R23, 0x400 ;  /* 0x0000040017007836 */ /* 0x00cfe20000000000 */
[----:B------:R-:W-:Y:S01]  /*1c680*/  WARPGROUP.ARRIVE ;  /* 0x00000000000079c5 */ /* 0x000fe20000000000 */
[----:B01----:R-:W-:Y:S02]  /*1c690*/  IMAD.MOV.U32 R3, RZ, RZ, 0x40000040 ;  /* 0x40000040ff037424 */ /* 0x003fe400078e00ff */
[----:B------:R-:W-:Y:S01]  /*1c6a0*/  IMAD.MOV.U32 R5, RZ, RZ, 0x40000040 ;  /* 0x40000040ff057424 */ /* 0x000fe200078e00ff */
[----:B------:R-:W-:Y:S02]  /*1c6b0*/  SHF.R.U32.HI R0, RZ, 0x4, R0 ;  /* 0x00000004ff007819 */ /* 0x000fe40000011600 */
[----:B------:R-:W-:Y:S01]  /*1c6c0*/  R2UR UR7, R3 ;  /* 0x00000000030772ca */ /* 0x000fe200000e0000 */
[----:B------:R-:W-:Y:S01]  /*1c6d0*/  IMAD.MOV.U32 R3, RZ, RZ, 0x40000040 ;  /* 0x40000040ff037424 */ /* 0x000fe200078e00ff */
[----:B------:R-:W-:-:S04]  /*1c6e0*/  LOP3.LUT R0, R0, 0x3fff, RZ, 0xc0, !PT ;  /* 0x00003fff00007812 */ /* 0x000fc800078ec0ff */
[----:B------:R-:W-:-:S05]  /*1c6f0*/  LOP3.LUT R0, R0, 0x2800000, RZ, 0xfc, !PT ;  /* 0x0280000000007812 */ /* 0x000fca00078efcff */
[----:B------:R-:W-:-:S04]  /*1c700*/  IMAD R2, R8, 0xa00, R0 ;  /* 0x00000a0008027824 */ /* 0x000fc800078e0200 */
[C---:B------:R-:W-:Y:S01]  /*1c710*/  VIADD R4, R2.reuse, 0x80 ;  /* 0x0000008002047836 */ /* 0x040fe20000000000 */
[----:B------:R-:W-:-:S13]  /*1c720*/  R2UR UR6, R2 ;  /* 0x00000000020672ca */ /* 0x000fda00000e0000 */
[----:B------:R-:W-:Y:S01]  /*1c730*/  HGMMA.64x256x16.F32.BF16 R24, R208, gdesc[UR4].tnspB, R24, gsb0 ;  /* 0x43e00004d0187df0 */ /* 0x000fe20008001818 */
[----:B------:R-:W-:Y:S01]  /*1c740*/  R2UR UR6, R4 ;  /* 0x00000000040672ca */ /* 0x000fe200000e0000 */
[----:B------:R-:W-:Y:S01]  /*1c750*/  VIADD R4, R2, 0x100 ;  /* 0x0000010002047836 */ /* 0x000fe20000000000 */
[----:B------:R-:W-:Y:S01]  /*1c760*/  R2UR UR7, R5 ;  /* 0x00000000050772ca */ /* 0x000fe200000e0000 */
[----:B------:R-:W-:Y:S01]  /*1c770*/  IMAD.MOV.U32 R5, RZ, RZ, 0x40000040 ;  /* 0x40000040ff057424 */ /* 0x000fe200078e00ff */
[----:B------:R-:W-:Y:S02]  /*1c780*/  WARPGROUP.DEPBAR.LE gsb0, 0x0 ;  /* 0x00008000000079c5 */ /* 0x000fe40000010000 */
[----:B------:R-:W-:-:S15]  /*1c790*/  WARPGROUP.ARRIVE ;  /* 0x00000000000079c5 */ /* 0x000fde0000000000 */
[----:B------:R-:W-:-:S06]  /*1c7a0*/  NOP ;  /* 0x0000000000007918 */ /* 0x000fcc0000000000 */
        /* <DEDUP_REMOVED lines=12> */
[----:B------:R-:W-:Y:S02]  /*1c870*/  WARPGROUP.DEPBAR.LE gsb0, 0x0 ;  /* 0x00008000000079c5 */ /* 0x000fe40000010000 */
[----:B------:R-:W-:-:S15]  /*1c880*/  WARPGROUP.ARRIVE ;  /* 0x00000000000079c5 */ /* 0x000fde0000000000 */
[----:B------:R-:W-:-:S07]  /*1c890*/  NOP ;  /* 0x0000000000007918 */ /* 0x000fce0000000000 */
[----:B------:R-:W-:Y:S01]  /*1c8a0*/  HGMMA.64x256x16.F32.BF16 R24, R196, gdesc[UR4].tnspB, R24, gsb0 ;  /* 0x43e00004c4187df0 */ /* 0x000fe20008001818 */
[----:B------:R-:W-:Y:S02]  /*1c8b0*/  R2UR UR6, R2 ;  /* 0x00000000020672ca */ /* 0x000fe400000e0000 */
[----:B------:R-:W-:Y:S01]  /*1c8c0*/  R2UR UR7, R3 ;  /* 0x00000000030772ca */ /* 0x000fe200000e0000 */
[----:B------:R-:W-:Y:S02]  /*1c8d0*/  WARPGROUP.DEPBAR.LE gsb0, 0x0 ;  /* 0x00008000000079c5 */ /* 0x000fe40000010000 */
[----:B------:R-:W-:-:S15]  /*1c8e0*/  WARPGROUP.ARRIVE ;  /* 0x00000000000079c5 */ /* 0x000fde0000000000 */
[----:B------:R-:W-:-:S07]  /*1c8f0*/  NOP ;  /* 0x0000000000007918 */ /* 0x000fce0000000000 */
[----:B------:R-:W-:Y:S03]  /*1c900*/  HGMMA.64x256x16.F32.BF16 R24, R192, gdesc[UR4].tnspB, R24, gsb0 ;  /* 0x43e00004c0187df0 */ /* 0x000fe60008001818 */
[----:B------:R-:W-:Y:S02]  /*1c910*/  WARPGROUP.DEPBAR.LE gsb0, 0x0 ;  /* 0x00008000000079c5 */ /* 0x000fe40000010000 */
[----:B------:R-:W-:Y:S05]  /*1c920*/  @!P0 BRA `(.L_x_648) ;  /* 0x0000000000048947 */ /* 0x000fea0003800000 */
[----:B------:R-:W-:Y:S01]  /*1c930*/  BPT.TRAP 0x1 ;  /* 0x000000040000795c */ /* 0x000fe20000300000 */
.L_x_648:
[----:B------:R-:W-:Y:S02]  /*1c940*/  FMUL.FTZ R0, R184, UR39 ;  /* 0x00000027b8007c20 */ /* 0x000fe40008410000 */
[----:B------:R-:W2:Y:S01]  /*1c950*/  LDL R184, [R1+0x60] ;  /* 0x0000600001b87983 */ /* 0x000ea20000100800 */
[----:B------:R-:W-:Y:S01]  /*1c960*/  FMUL.FTZ R2, R185, UR39 ;  /* 0x00000027b9027c20 */ /* 0x000fe20008410000 */
[----:B------:R-:W-:Y:S01]  /*1c970*/  FMUL.FTZ R7, R188, UR39 ;  /* 0x00000027bc077c20 */ /* 0x000fe20008410000 */
[----:B------:R-:W-:Y:S01]  /*1c980*/  FMUL.FTZ R8, R189, UR39 ;  /* 0x00000027bd087c20 */ /* 0x000fe20008410000 */
[----:B------:R-:W0:Y:S01]  /*1c990*/  MUFU.TANH R0, R0 ;  /* 0x0000000000007308 */ /* 0x000e220000002400 */
[----:B------:R-:W-:Y:S02]  /*1c9a0*/  VIADD R3, R9, 0x38840 ;  /* 0x0003884009037836 */ /* 0x000fe40000000000 */
        /* <DEDUP_REMOVED lines=39> */
[----:B------:R-:W-:-:S07]  /*1cc20*/  FMUL.FTZ R154, R159, UR39 ;  /* 0x000000279f9a7c20 */ /* 0x000fce0008410000 */
[----:B------:R-:W5:Y:S08]  /*1cc30*/  MUFU.TANH R11, R11 ;  /* 0x0000000b000b7308 */ /* 0x000f700000002400 */
[----:B------:R-:W5:Y:S08]  /*1cc40*/  MUFU.TANH R13, R13 ;  /* 0x0000000d000d7308 */ /* 0x000f700000002400 */
[----:B------:R-:W5:Y:S08]  /*1cc50*/  MUFU.TANH R14, R14 ;  /* 0x0000000e000e7308 */ /* 0x000f700000002400 */
[----:B------:R-:W5:Y:S08]  /*1cc60*/  MUFU.TANH R168, R168 ;  /* 0x000000a800a87308 */ /* 0x000f700000002400 */
[----:B------:R-:W5:Y:S08]  /*1cc70*/  MUFU.TANH R169, R169 ;  /* 0x000000a900a97308 */ /* 0x000f700000002400 */
[----:B------:R0:W5:Y:S08]  /*1cc80*/  MUFU.TANH R9, R173 ;  /* 0x000000ad00097308 */ /* 0x0001700000002400 */
[----:B------:R-:W5:Y:S01]  /*1cc90*/  MUFU.TANH R172, R172 ;  /* 0x000000ac00ac7308 */ /* 0x000f620000002400 */
[----:B0-----:R-:W-:-:S07]  /*1cca0*/  FMUL.FTZ R173, R187, UR39 ;  /* 0x00000027bbad7c20 */ /* 0x001fce0008410000 */
[----:B------:R-:W0:Y:S08]  /*1ccb0*/  MUFU.TANH R160, R160 ;  /* 0x000000a000a07308 */ /* 0x000e300000002400 */
        /* <DEDUP_REMOVED lines=22> */
[----:B------:R-:W0:Y:S01]  /*1ce20*/  MUFU.TANH R193, R193 ;  /* 0x000000c100c17308 */ /* 0x000e220000002400 */
[----:B--2---:R-:W-:-:S07]  /*1ce30*/  PRMT R3, R184, 0x654, R3 ;  /* 0x00000654b8037816 */ /* 0x004fce0000000003 */
[----:B------:R-:W2:Y:S01]  /*1ce40*/  MUFU.TANH R163, R163 ;  /* 0x000000a300a37308 */ /* 0x000ea20000002400 */
[----:B------:R1:W-:Y:S07]  /*1ce50*/  SYNCS.ARRIVE.TRANS64.RED.A1T0 RZ, [R3+URZ], RZ ;  /* 0x000000ff03ff79a7 */ /* 0x0003ee000810043f */
[----:B------:R-:W2:Y:S01]  /*1ce60*/  MUFU.TANH R195, R195 ;  /* 0x000000c300c37308 */ /* 0x000ea20000002400 */
[----:B-1----:R-:W-:-:S04]  /*1ce70*/  FMNMX.FTZ R3, R0, R15, !PT ;  /* 0x0000000f00037209 */ /* 0x002fc80007810000 */
[----:B------:R-:W-:-:S03]  /*1ce80*/  FMNMX.FTZ R3, R2, R3, !PT ;  /* 0x0000000302037209 */ /* 0x000fc60007810000 */
[----:B------:R-:W1:Y:S01]  /*1ce90*/  MUFU.TANH R154, R154 ;  /* 0x0000009a009a7308 */ /* 0x000e620000002400 */
[----:B---3--:R-:W-:-:S04]  /*1cea0*/  FMNMX.FTZ R3, R7, R3, !PT ;  /* 0x0000000307037209 */ /* 0x008fc80007810000 */
[----:B----4-:R-:W-:-:S04]  /*1ceb0*/  FMNMX.FTZ R3, R8, R3, !PT ;  /* 0x0000000308037209 */ /* 0x010fc80007810000 */
[----:B-----5:R-:W-:-:S04]  /*1cec0*/  FMNMX.FTZ R3, R10, R3, !PT ;  /* 0x000000030a037209 */ /* 0x020fc80007810000 */
[----:B------:R-:W-:-:S04]  /*1ced0*/  FMNMX.FTZ R3, R12, R3, !PT ;  /* 0x000000030c037209 */ /* 0x000fc80007810000 */
[----:B------:R-:W-:-:S04]  /*1cee0*/  FMNMX.FTZ R3, R11, R3, !PT ;  /* 0x000000030b037209 */ /* 0x000fc80007810000 */
[----:B------:R-:W-:-:S04]  /*1cef0*/  FMNMX.FTZ R3, R13, R3, !PT ;  /* 0x000000030d037209 */ /* 0x000fc80007810000 */
[----:B------:R-:W-:-:S04]  /*1cf00*/  FMNMX.FTZ R3, R14, R3, !PT ;  /* 0x000000030e037209 */ /* 0x000fc80007810000 */
[----:B------:R-:W-:-:S04]  /*1cf10*/  FMNMX.FTZ R3, R168, R3, !PT ;  /* 0x00000003a8037209 */ /* 0x000fc80007810000 */
[----:B------:R-:W-:-:S04]  /*1cf20*/  FMNMX.FTZ R3, R169, R3, !PT ;  /* 0x00000003a9037209 */ /* 0x000fc80007810000 */
[----:B------:R-:W-:-:S04]  /*1cf30*/  FMNMX.FTZ R3, R9, R3, !PT ;  /* 0x0000000309037209 */ /* 0x000fc80007810000 */
[----:B------:R-:W-:-:S04]  /*1cf40*/  FMNMX.FTZ R3, R172, R3, !PT ;  /* 0x00000003ac037209 */ /* 0x000fc80007810000 */
[----:B0-----:R-:W-:-:S04]  /*1cf50*/  FMNMX.FTZ R3, R160, R3, !PT ;  /* 0x00000003a0037209 */ /* 0x001fc80007810000 */
[----:B------:R-:W-:-:S04]  /*1cf60*/  FMNMX.FTZ R3, R161, R3, !PT ;  /* 0x00000003a1037209 */ /* 0x000fc80007810000 */
[----:B------:R-:W-:-:S04]  /*1cf70*/  FMNMX.FTZ R3, R164, R3, !PT ;  /* 0x00000003a4037209 */ /* 0x000fc80007810000 */
[----:B------:R-:W-:-:S04]  /*1cf80*/  FMNMX.FTZ R3, R152, R3, !PT ;  /* 0x0000000398037209 */ /* 0x000fc80007810000 */
[----:B------:R-:W-:-:S04]  /*1cf90*/  FMNMX.FTZ R3, R153, R3, !PT ;  /* 0x0000000399037209 */ /* 0x000fc80007810000 */
[----:B------:R-:W-:-:S04]  /*1cfa0*/  FMNMX.FTZ R3, R156, R3, !PT ;  /* 0x000000039c037209 */ /* 0x000fc80007810000 */
[----:B------:R-:W-:-:S05]  /*1cfb0*/  FMNMX.FTZ R5, R157, R3, !PT ;  /* 0x000000039d057209 */ /* 0x000fca0007810000 */
[----:B------:R-:W0:Y:S02]  /*1cfc0*/  SHFL.BFLY PT, R3, R5, 0x2, 0x1f ;  /* 0x0c401f0005037f89 */ /* 0x000e2400000e0000 */
[----:B0-----:R-:W-:-:S05]  /*1cfd0*/  FMNMX.FTZ R5, R5, R3, !PT ;  /* 0x0000000305057209 */ /* 0x001fca0007810000 */
[----:B------:R-:W0:Y:S02]  /*1cfe0*/  SHFL.BFLY PT, R3, R5, 0x1, 0x1f ;  /* 0x0c201f0005037f89 */ /* 0x000e2400000e0000 */
[----:B0-----:R-:W-:Y:S02]  /*1cff0*/  FMNMX.FTZ R5, R5, R3, !PT ;  /* 0x0000000305057209 */ /* 0x001fe40007810000 */
[----:B------:R-:W-:-:S03]  /*1d000*/  FMNMX.FTZ R3, R165, R20, !PT ;  /* 0x00000014a5037209 */ /* 0x000fc60007810000 */
[----:B------:R-:W-:Y:S01]  /*1d010*/  FADD.FTZ R159, -R5, R15 ;  /* 0x0000000f059f7221 */ /* 0x000fe20000010100 */
        /* <DEDUP_REMOVED lines=16> */
[----:B--2---:R-:W-:-:S04]  /*1d120*/  FMNMX.FTZ R3, R163, R3, !PT ;  /* 0x00000003a3037209 */ /* 0x004fc80007810000 */
[----:B------:R-:W-:-:S04]  /*1d130*/  FMNMX.FTZ R3, R195, R3, !PT ;  /* 0x00000003c3037209 */ /* 0x000fc80007810000 */
[----:B-1----:R-:W-:-:S05]  /*1d140*/  FMNMX.FTZ R3, R154, R3, !PT ;  /* 0x000000039a037209 */ /* 0x002fca0007810000 */
[----:B------:R-:W0:Y:S02]  /*1d150*/  SHFL.BFLY PT, R4, R3, 0x2, 0x1f ;  /* 0x0c401f0003047f89 */ /* 0x000e2400000e0000 */
[----:B0-----:R-:W-:-:S05]  /*1d160*/  FMNMX.FTZ R4, R3, R4, !PT ;  /* 0x0000000403047209 */ /* 0x001fca0007810000 */
[----:B------:R-:W0:Y:S02]  /*1d170*/  SHFL.BFLY PT, R3, R4, 0x1, 0x1f ;  /* 0x0c201f0004037f89 */ /* 0x000e2400000e0000 */
[----:B0-----:R-:W-:Y:S01]  /*1d180*/  FMNMX.FTZ R4, R4, R3, !PT ;  /* 0x0000000304047209 */ /* 0x001fe20007810000 */
[----:B------:R-:W-:-:S04]  /*1d190*/  IMAD.U32 R3, RZ, RZ, UR38 ;  /* 0x00000026ff037e24 */ /* 0x000fc8000f8e00ff */
[-C--:B------:R-:W-:Y:S01]  /*1d1a0*/  FMUL.FTZ R15, R5, R3.reuse ;  /* 0x00000003050f7220 */ /* 0x080fe20000410000 */
[----:B------:R-:W-:Y:S01]  /*1d1b0*/  FADD.FTZ R158, -R4, R20 ;  /* 0x00000014049e7221 */ /* 0x000fe20000010100 */
[-C--:B------:R-:W-:Y:S02]  /*1d1c0*/  FMUL.FTZ R159, R159, R3.reuse ;  /* 0x000000039f9f7220 */ /* 0x080fe40000410000 */
[-CC-:B------:R-:W-:Y:S01]  /*1d1d0*/  FFMA.FTZ R204, R12, R3.reuse, -R15.reuse ;  /* 0x000000030ccc7223 */ /* 0x180fe2000001080f */
[-CC-:B------:R-:W-:Y:S01]  /*1d1e0*/  FFMA.FTZ R12, R11, R3.reuse, -R15.reuse ;  /* 0x000000030b0c7223 */ /* 0x180fe2000001080f */
[-CC-:B------:R-:W-:Y:S01]  /*1d1f0*/  FFMA.FTZ R11, R14, R3.reuse, -R15.reuse ;  /* 0x000000030e0b7223 */ /* 0x180fe2000001080f */
[-C--:B------:R-:W-:Y:S01]  /*1d200*/  FMUL.FTZ R14, R4, R3.reuse ;  /* 0x00000003040e7220 */ /* 0x080fe20000410000 */
[-CC-:B------:R-:W-:Y:S01]  /*1d210*/  FFMA.FTZ R208, R0, R3.reuse, -R15.reuse ;  /* 0x0000000300d07223 */ /* 0x180fe2000001080f */
[-C--:B------:R-:W-:Y:S01]  /*1d220*/  FMUL.FTZ R158, R158, R3.reuse ;  /* 0x000000039e9e7220 */ /* 0x080fe20000410000 */
[-CC-:B------:R-:W-:Y:S01]  /*1d230*/  FFMA.FTZ R210, R8, R3.reuse, -R15.reuse ;  /* 0x0000000308d27223 */ /* 0x180fe2000001080f */
[-CC-:B------:R-:W-:Y:S01]  /*1d240*/  FFMA.FTZ R209, R165, R3.reuse, -R14.reuse ;  /* 0x00000003a5d17223 */ /* 0x180fe2000001080e */
[-CC-:B------:R-:W-:Y:S01]  /*1d250*/  FFMA.FTZ R8, R161, R3.reuse, -R15.reuse ;  /* 0x00000003a1087223 */ /* 0x180fe2000001080f */
[-CC-:B------:R-:W-:Y:S01]  /*1d260*/  FFMA.FTZ R155, R2, R3.reuse, -R15.reuse ;  /* 0x00000003029b7223 */ /* 0x180fe2000001080f */
[-CC-:B------:R-:W-:Y:S01]  /*1d270*/  FFMA.FTZ R161, R173, R3.reuse, -R14.reuse ;  /* 0x00000003ada17223 */ /* 0x180fe2000001080e */
[----:B------:R0:W-:Y:S01]  /*1d280*/  MUFU.EX2 R0, R159 ;  /* 0x0000009f00007308 */ /* 0x0001e20000000800 */
[-CC-:B------:R-:W-:Y:S01]  /*1d290*/  FFMA.FTZ R211, R176, R3.reuse, -R14.reuse ;  /* 0x00000003b0d37223 */ /* 0x180fe2000001080e */
[-CC-:B------:R-:W-:Y:S01]  /*1d2a0*/  FFMA.FTZ R20, R7, R3.reuse, -R15.reuse ;  /* 0x0000000307147223 */ /* 0x180fe2000001080f */
        /* <DEDUP_REMOVED lines=8> */
[-CC-:B0-----:R-:W-:Y:S01]  /*1d330*/  FFMA.FTZ R159, R179, R3.reuse, -R14.reuse ;  /* 0x00000003b39f7223 */ /* 0x181fe2000001080e */
[-CC-:B------:R-:W-:Y:S01]  /*1d340*/  FFMA.FTZ R200, R168, R3.reuse, -R15.reuse ;  /* 0x00000003a8c87223 */ /* 0x180fe2000001080f */
[-CC-:B------:R-:W-:Y:S01]  /*1d350*/  FFMA.FTZ R169, R169, R3.reuse, -R15.reuse ;  /* 0x00000003a9a97223 */ /* 0x180fe2000001080f */
[-CC-:B------:R-:W-:Y:S01]  /*1d360*/  FFMA.FTZ R9, R172, R3.reuse, -R15.reuse ;  /* 0x00000003ac097223 */ /* 0x180fe2000001080f */
[-CC-:B------:R-:W-:Y:S01]  /*1d370*/  FFMA.FTZ R198, R164, R3.reuse, -R15.reuse ;  /* 0x00000003a4c67223 */ /* 0x180fe2000001080f */
[----:B------:R-:W0:Y:S01]  /*1d380*/  MUFU.EX2 R208, R208 ;  /* 0x000000d000d07308 */ /* 0x000e220000000800 */
[-CC-:B------:R-:W-:Y:S01]  /*1d390*/  FFMA.FTZ R7, R153, R3.reuse, -R15.reuse ;  /* 0x0000000399077223 */ /* 0x180fe2000001080f */
[-CC-:B------:R-:W-:Y:S01]  /*1d3a0*/  FFMA.FTZ R194, R156, R3.reuse, -R15.reuse ;  /* 0x000000039cc27223 */ /* 0x180fe2000001080f */
[-C--:B------:R-:W-:Y:S01]  /*1d3b0*/  FFMA.FTZ R13, R157, R3.reuse, -R15 ;  /* 0x000000039d0d7223 */ /* 0x080fe2000001080f */
[-CC-:B------:R-:W-:Y:S01]  /*1d3c0*/  FFMA.FTZ R162, R162, R3.reuse, -R14.reuse ;  /* 0x00000003a2a27223 */ /* 0x180fe2000001080e */
[-CC-:B------:R-:W-:Y:S01]  /*1d3d0*/  FFMA.FTZ R207, R180, R3.reuse, -R14.reuse ;  /* 0x00000003b4cf7223 */ /* 0x180fe2000001080e */
[-CC-:B-1----:R-:W-:Y:S01]  /*1d3e0*/  FFMA.FTZ R158, R181, R3.reuse, -R14.reuse ;  /* 0x00000003b59e7223 */ /* 0x182fe2000001080e */
[-CC-:B------:R-:W-:Y:S01]  /*1d3f0*/  FFMA.FTZ R157, R170, R3.reuse, -R14.reuse ;  /* 0x00000003aa9d7223 */ /* 0x180fe2000001080e */
[----:B------:R-:W1:Y:S01]  /*1d400*/  MUFU.EX2 R209, R209 ;  /* 0x000000d100d17308 */ /* 0x000e620000000800 */
[-CC-:B------:R-:W-:Y:S01]  /*1d410*/  FFMA.FTZ R201, R171, R3.reuse, -R14.reuse ;  /* 0x00000003abc97223 */ /* 0x180fe2000001080e */
[-CC-:B------:R-:W-:Y:S01]  /*1d420*/  FFMA.FTZ R156, R174, R3.reuse, -R14.reuse ;  /* 0x00000003ae9c7223 */ /* 0x180fe2000001080e */
[-CC-:B------:R-:W-:Y:S01]  /*1d430*/  FFMA.FTZ R203, R175, R3.reuse, -R14.reuse ;  /* 0x00000003afcb7223 */ /* 0x180fe2000001080e */
[-CC-:B------:R-:W-:Y:S01]  /*1d440*/  FFMA.FTZ R197, R197, R3.reuse, -R14.reuse ;  /* 0x00000003c5c57223 */ /* 0x180fe2000001080e */
[-CC-:B------:R-:W-:Y:S01]  /*1d450*/  FFMA.FTZ R199, R199, R3.reuse, -R14.reuse ;  /* 0x00000003c7c77223 */ /* 0x180fe2000001080e */
[-CC-:B------:R-:W-:Y:S01]  /*1d460*/  FFMA.FTZ R153, R166, R3.reuse, -R14.reuse ;  /* 0x00000003a6997223 */ /* 0x180fe2000001080e */
[-C--:B------:R-:W-:Y:S01]  /*1d470*/  FFMA.FTZ R193, R193, R3.reuse, -R14 ;  /* 0x00000003c1c17223 */ /* 0x080fe2000001080e */
[----:B------:R-:W-:Y:S01]  /*1d480*/  MUFU.EX2 R155, R155 ;  /* 0x0000009b009b7308 */ /* 0x000fe20000000800 */
[----:B0-----:R-:W-:Y:S01]  /*1d490*/  FFMA.FTZ R228, R0, R228, R208 ;  /* 0x000000e400e47223 */ /* 0x001fe200000100d0 */
[----:B------:R-:W-:-:S06]  /*1d4a0*/  FFMA.FTZ R195, R195, R3, -R14 ;  /* 0x00000003c3c37223 */ /* 0x000fcc000001080e */
[----:B------:R-:W0:Y:S01]  /*1d4b0*/  MUFU.EX2 R161, R161 ;  /* 0x000000a100a17308 */ /* 0x000e220000000800 */
[----:B-1----:R-:W-:-:S07]  /*1d4c0*/  FFMA.FTZ R227, R2, R227, R209 ;  /* 0x000000e302e37223 */ /* 0x002fce00000100d1 */
[----:B------:R1:W-:Y:S08]  /*1d4d0*/  MUFU.EX2 R152, R20 ;  /* 0x0000001400987308 */ /* 0x0003f00000000800 */
[----:B------:R-:W2:Y:S01]  /*1d4e0*/  MUFU.EX2 R211, R211 ;  /* 0x000000d300d37308 */ /* 0x000ea20000000800 */
[-CC-:B-1----:R-:W-:Y:S01]  /*1d4f0*/  FFMA.FTZ R20, R163, R3.reuse, -R14.reuse ;  /* 0x00000003a3147223 */ /* 0x182fe2000001080e */
[----:B------:R-:W-:Y:S01]  /*1d500*/  FFMA.FTZ R14, R154, R3, -R14 ;  /* 0x000000039a0e7223 */ /* 0x000fe2000001080e */
[----:B0-----:R-:W-:-:S05]  /*1d510*/  FADD.FTZ R163, R161, R227 ;  /* 0x000000e3a1a37221 */ /* 0x001fca0000010000 */
[----:B------:R-:W-:Y:S08]  /*1d520*/  MUFU.EX2 R210, R210 ;  /* 0x000000d200d27308 */ /* 0x000ff00000000800 */
[----:B------:R-:W0:Y:S01]  /*1d530*/  MUFU.EX2 R160, R160 ;  /* 0x000000a000a07308 */ /* 0x000e220000000800 */
[----:B--2---:R-:W-:-:S07]  /*1d540*/  FADD.FTZ R163, R211, R163 ;  /* 0x000000a3d3a37221 */ /* 0x004fce0000010000 */
[----:B------:R-:W-:Y:S08]  /*1d550*/  MUFU.EX2 R15, R10 ;  /* 0x0000000a000f7308 */ /* 0x000ff00000000800 */
[----:B------:R-:W1:Y:S01]  /*1d560*/  MUFU.EX2 R205, R205 ;  /* 0x000000cd00cd7308 */ /* 0x000e620000000800 */
[----:B0-----:R-:W-:-:S07]  /*1d570*/  FADD.FTZ R163, R160, R163 ;  /* 0x000000a3a0a37221 */ /* 0x001fce0000010000 */
[----:B------:R-:W-:Y:S08]  /*1d580*/  MUFU.EX2 R204, R204 ;  /* 0x000000cc00cc7308 */ /* 0x000ff00000000800 */
[----:B------:R-:W0:Y:S01]  /*1d590*/  MUFU.EX2 R159, R159 ;  /* 0x0000009f009f7308 */ /* 0x000e220000000800 */
[----:B-1----:R-:W-:-:S07]  /*1d5a0*/  FADD.FTZ R163, R205, R163 ;  /* 0x000000a3cda37221 */ /* 0x002fce0000010000 */
[----:B------:R1:W-:Y:S08]  /*1d5b0*/  MUFU.EX2 R154, R162 ;  /* 0x000000a2009a7308 */ /* 0x0003f00000000800 */
[----:B------:R-:W2:Y:S01]  /*1d5c0*/  MUFU.EX2 R12, R12 ;  /* 0x0000000c000c7308 */ /* 0x000ea20000000800 */
[----:B-1----:R-:W-:Y:S01]  /*1d5d0*/  FADD.FTZ R162, R155, R228 ;  /* 0x000000e49ba27221 */ /* 0x002fe20000010000 */
[----:B0-----:R-:W-:-:S03]  /*1d5e0*/  FADD.FTZ R163, R159, R163 ;  /* 0x000000a39fa37221 */ /* 0x001fc60000010000 */
[----:B------:R-:W-:-:S03]  /*1d5f0*/  FADD.FTZ R162, R152, R162 ;  /* 0x000000a298a27221 */ /* 0x000fc60000010000 */
[----:B------:R-:W0:Y:S01]  /*1d600*/  MUFU.EX2 R207, R207 ;  /* 0x000000cf00cf7308 */ /* 0x000e220000000800 */
[----:B------:R-:W-:-:S04]  /*1d610*/  FADD.FTZ R162, R210, R162 ;  /* 0x000000a2d2a27221 */ /* 0x000fc80000010000 */
[----:B------:R-:W-:-:S03]  /*1d620*/  FADD.FTZ R162, R15, R162 ;  /* 0x000000a20fa27221 */ /* 0x000fc60000010000 */
[----:B------:R-:W1:Y:S01]  /*1d630*/  MUFU.EX2 R206, R206 ;  /* 0x000000ce00ce7308 */ /* 0x000e620000000800 */
[----:B------:R-:W-:-:S04]  /*1d640*/  FADD.FTZ R162, R204, R162 ;  /* 0x000000a2cca27221 */ /* 0x000fc80000010000 */
[----:B--2---:R-:W-:-:S03]  /*1d650*/  FADD.FTZ R162, R12, R162 ;  /* 0x000000a20ca27221 */ /* 0x004fc60000010000 */
        /* <DEDUP_REMOVED lines=21> */
[----:B-1----:R-:W-:-:S04]  /*1d7b0*/  FADD.FTZ R163, R203, R163 ;  /* 0x000000a3cba37221 */ /* 0x002fc80000010000 */
[----:B------:R-:W-:-:S03]  /*1d7c0*/  FADD.FTZ R163, R154, R163 ;  /* 0x000000a39aa37221 */ /* 0x000fc60000010000 */
        /* <DEDUP_REMOVED lines=25> */
[----:B--2---:R-:W-:Y:S01]  /*1d960*/  FADD.FTZ R163, R195, R163 ;  /* 0x000000a3c3a37221 */ /* 0x004fe20000010000 */
[----:B0-----:R-:W-:-:S03]  /*1d970*/  FADD.FTZ R228, R13, R162 ;  /* 0x000000a20de47221 */ /* 0x001fc60000010000 */
[----:B-1----:R-:W-:Y:S01]  /*1d980*/  FADD.FTZ R227, R14, R163 ;  /* 0x000000a30ee37221 */ /* 0x002fe20000010000 */
[----:B------:R-:W-:Y:S06]  /*1d990*/  @!P0 BRA `(.L_x_649) ;  /* 0x0000000000048947 */ /* 0x000fec0003800000 */
[----:B------:R-:W-:Y:S01]  /*1d9a0*/  BPT.TRAP 0x1 ;  /* 0x000000040000795c */ /* 0x000fe20000300000 */
.L_x_649:
[----:B------:R-:W2:Y:S01]  /*1d9b0*/  LDL R162, [R1+0x64] ;  /* 0x0000640001a27983 */ /* 0x000ea20000100800 */
[----:B------:R-:W-:Y:S01]  /*1d9c0*/  VIADD R6, R6, 0x38860 ;  /* 0x0003886006067836 */ /* 0x000fe20000000000 */
[----:B------:R-:W-:Y:S01]  /*1d9d0*/  F2FP.BF16.F32.PACK_AB R204, R204, R15 ;  /* 0x0000000fcccc723e */ /* 0x000fe200000010ff */
[----:B------:R-:W-:Y:S01]  /*1d9e0*/  IMAD.MOV.U32 R15, RZ, RZ, R5 ;  /* 0x000000ffff0f7224 */ /* 0x000fe200078e0005 */
[----:B------:R-:W-:Y:S01]  /*1d9f0*/  F2FP.BF16.F32.PACK_AB R198, R198, R8 ;  /* 0x00000008c6c6723e */ /* 0x000fe200000010ff */
[----:B------:R-:W-:Y:S01]  /*1da00*/  IMAD.MOV.U32 R8, RZ, RZ, R226 ;  /* 0x000000ffff087224 */ /* 0x000fe200078e00e2 */
[----:B------:R-:W-:Y:S02]  /*1da10*/  PRMT R6, R184, 0x654, R6 ;  /* 0x00000654b8067816 */ /* 0x000fe40000000006 */
[----:B------:R-:W-:Y:S02]  /*1da20*/  F2FP.BF16.F32.PACK_AB R193, R20, R193 ;  /* 0x000000c114c1723e */ /* 0x000fe400000010ff */
[----:B------:R0:W-:Y:S01]  /*1da30*/  SYNCS.ARRIVE.TRANS64.RED.A1T0 RZ, [R6+URZ], RZ ;  /* 0x000000ff06ff79a7 */ /* 0x0001e2000810043f */
[----:B------:R-:W-:Y:S01]  /*1da40*/  F2FP.BF16.F32.PACK_AB R195, R14, R195 ;  /* 0x000000c30ec3723e */ /* 0x000fe200000010ff */
[----:B------:R-:W-:Y:S01]  /*1da50*/  IMAD.MOV.U32 R14, RZ, RZ, R229 ;  /* 0x000000ffff0e7224 */ /* 0x000fe200078e00e5 */
        /* <DEDUP_REMOVED lines=16> */
[----:B------:R-:W-:Y:S02]  /*1db60*/  MOV R20, R4 ;  /* 0x0000000400147202 */ /* 0x000fe40000000f00 */
[C---:B--2---:R-:W-:Y:S01]  /*1db70*/  ISETP.GT.AND P1, PT, R21.reuse, R162, PT ;  /* 0x000000a21500720c */ /* 0x044fe20003f24270 */
[----:B------:R-:W-:-:S12]  /*1db80*/  VIADD R21, R21, 0xffffffff ;  /* 0xffffffff15157836 */ /* 0x000fd80000000000 */
[----:B0-----:R-:W-:Y:S05]  /*1db90*/  @P1 BRA `(.L_x_650) ;  /* 0xffffffb000881947 */ /* 0x001fea000383ffff */
.L_x_637:
[----:B------:R-:W-:Y:S05]  /*1dba0*/  BSYNC B0 ;  /* 0x0000000000007941 */ /* 0x000fea0003800000 */
.L_x_636:
        /* <DEDUP_REMOVED lines=131> */
.L_x_651:
[----:B------:R-:W-:Y:S01]  /*1e3e0*/  IMAD R2, R226, 0x8, R23 ;  /* 0x00000008e2027824 */ /* 0x000fe200078e0217 */
[----:B------:R-:W-:-:S04]  /*1e3f0*/  SHF.L.U32 R0, R229, 0x1f, RZ ;  /* 0x0000001fe5007819 */ /* 0x000fc800000006ff */
[----:B------:R0:W1:Y:S01]  /*1e400*/  SYNCS.PHASECHK.TRANS64.TRYWAIT P1, [R2+URZ+0x38850], R0 ;  /* 0x03885000020075a7 */ /* 0x000062000802017f */
[----:B------:R-:W-:Y:S05]  /*1e410*/  @!P0 BRA `(.L_x_652) ;  /* 0x0000000000048947 */ /* 0x000fea0003800000 */
[----:B------:R-:W-:Y:S01]  /*1e420*/  BPT.TRAP 0x1 ;  /* 0x000000040000795c */ /* 0x000fe20000300000 */
.L_x_652:
[----:B------:R-:W-:Y:S04]  /*1e430*/  BSSY B0, `(.L_x_653) ;  /* 0x0000004000007945 */ /* 0x000fe80003800000 */
[----:B-1----:R-:W-:Y:S05]  /*1e440*/  @P1 BRA `(.L_x_654) ;  /* 0x0000000000081947 */ /* 0x002fea0003800000 */
[----:B------:R-:W1:Y:S02]  /*1e450*/  SYNCS.PHASECHK.TRANS64.TRYWAIT P1, [R2+URZ+0x38850], R0 ;  /* 0x03885000020075a7 */ /* 0x000e64000802017f */
[----:B-1----:R-:W-:Y:S05]  /*1e460*/  @!P1 BRA `(.L_x_655) ;  /* 0x000000e000389947 */ /* 0x002fea0003800000 */
.L_x_654:
[----:B------:R-:W-:Y:S05]  /*1e470*/  BSYNC B0 ;  /* 0x0000000000007941 */ /* 0x000fea0003800000 */
.L_x_653:
[----:B------:R-:W-:Y:S01]  /*1e480*/  VIADD R23, R23, 0x400 ;  /* 0x0000040017177836 */ /* 0x000fe20000000000 */
[----:B------:R-:W-:Y:S01]  /*1e490*/  WARPGROUP.ARRIVE ;  /* 0x00000000000079c5 */ /* 0x000fe20000000000 */
[----:B------:R-:W-:Y:S01]  /*1e4a0*/  IMAD.MOV.U32 R7, RZ, RZ, 0x40000040 ;  /* 0x40000040ff077424 */ /* 0x000fe200078e00ff */
[----:B01----:R-:W0:Y:S01]  /*1e4b0*/  SHFL.BFLY PT, R0, R227, 0x2, 0x1f ;  /* 0x0c401f00e3007f89 */ /* 0x003e2200000e0000 */
[----:B------:R-:W-:Y:S01]  /*1e4c0*/  IMAD.MOV.U32 R9, RZ, RZ, 0x40000040 ;  /* 0x40000040ff097424 */ /* 0x000fe200078e00ff */
[----:B------:R-:W-:Y:S01]  /*1e4d0*/  SHF.R.U32.HI R23, RZ, 0x4, R23 ;  /* 0x00000004ff177819 */ /* 0x000fe20000011617 */
[----:B------:R-:W-:Y:S01]  /*1e4e0*/  IMAD.MOV.U32 R184, RZ, RZ, -0x800000 ;  /* 0xff800000ffb87424 */ /* 0x000fe200078e00ff */
[----:B------:R-:W-:Y:S01]  /*1e4f0*/  R2UR UR7, R7 ;  /* 0x00000000070772ca */ /* 0x000fe200000e0000 */
[----:B------:R-:W-:Y:S01]  /*1e500*/  IMAD.MOV.U32 R7, RZ, RZ, 0x40000040 ;  /* 0x40000040ff077424 */ /* 0x000fe200078e00ff */
[----:B------:R-:W-:Y:S01]  /*1e510*/  LOP3.LUT R23, R23, 0x3fff, RZ, 0xc0, !PT ;  /* 0x00003fff17177812 */ /* 0x000fe200078ec0ff */
[----:B------:R-:W-:-:S03]  /*1e520*/  IMAD.MOV.U32 R185, RZ, RZ, -0x800000 ;  /* 0xff800000ffb97424 */ /* 0x000fc600078e00ff */
[----:B------:R-:W-:-:S05]  /*1e530*/  LOP3.LUT R23, R23, 0x2800000, RZ, 0xfc, !PT ;  /* 0x0280000017177812 */ /* 0x000fca00078efcff */
[----:B------:R-:W-:Y:S02]  /*1e540*/  IMAD R6, R226, 0xa00, R23 ;  /* 0x00000a00e2067824 */ /* 0x000fe400078e0217 */
[----:B------:R-:W-:Y:S02]  /*1e550*/  IMAD.MOV.U32 R23, RZ, RZ, RZ ;  /* 0x000000ffff177224 */ /* 0x000fe400078e00ff */
[C---:B------:R-:W-:Y:S01]  /*1e560*/  VIADD R8, R6.reuse, 0x80 ;  /* 0x0000008006087836 */ /* 0x040fe20000000000 */
[----:B------:R-:W-:Y:S01]  /*1e570*/  R2UR UR6, R6 ;  /* 0x00000000060672ca */ /* 0x000fe200000e0000 */
[----:B0-----:R-:W-:-:S12]  /*1e580*/  FADD.FTZ R0, R0, R227 ;  /* 0x000000e300007221 */ /* 0x001fd80000010000 */
        /* <DEDUP_REMOVED lines=20> */
[----:B------:R-:W0:Y:S02]  /*1e6d0*/  SHFL.BFLY PT, R8, R0, 0x1, 0x1f ;  /* 0x0c201f0000087f89 */ /* 0x000e2400000e0000 */
[----:B0-----:R-:W-:Y:S01]  /*1e6e0*/  FADD.FTZ R8, R0, R8 ;  /* 0x0000000800087221 */ /* 0x001fe20000010000 */
[----:B------:R-:W-:-:S04]  /*1e6f0*/  IMAD.MOV.U32 R0, RZ, RZ, RZ ;  /* 0x000000ffff007224 */ /* 0x000fc800078e00ff */
[----:B------:R-:W-:-:S13]  /*1e700*/  FSETP.NE.FTZ.AND P2, PT, R8, RZ, PT ;  /* 0x000000ff0800720b */ /* 0x000fda0003f55000 */
[----:B------:R-:W-:Y:S01]  /*1e710*/  @P2 MUFU.RCP R0, R8 ;  /* 0x0000000800002308 */ /* 0x000fe20000001000 */
[----:B------:R-:W-:Y:S02]  /*1e720*/  WARPGROUP.DEPBAR.LE gsb0, 0x0 ;  /* 0x00008000000079c5 */ /* 0x000fe40000010000 */
[----:B------:R-:W-:-:S06]  /*1e730*/  WARPGROUP.ARRIVE ;  /* 0x00000000000079c5 */ /* 0x000fcc0000000000 */
[----:B------:R-:W-:Y:S01]  /*1e740*/  HGMMA.64x256x16.F32.BF16 R24, R196, gdesc[UR4].tnspB, R24, gsb0 ;  /* 0x43e00004c4187df0 */ /* 0x000fe20008001818 */
[----:B------:R-:W-:Y:S02]  /*1e750*/  R2UR UR6, R6 ;  /* 0x00000000060672ca */ /* 0x000fe400000e0000 */
[----:B------:R-:W-:Y:S01]  /*1e760*/  R2UR UR7, R7 ;  /* 0x00000000070772ca */ /* 0x000fe200000e0000 */
[----:B------:R-:W0:Y:S02]  /*1e770*/  SHFL.BFLY PT, R6, R228, 0x2, 0x1f ;  /* 0x0c401f00e4067f89 */ /* 0x000e2400000e0000 */
[----:B0-----:R-:W-:-:S05]  /*1e780*/  FADD.FTZ R228, R6, R228 ;  /* 0x000000e406e47221 */ /* 0x001fca0000010000 */
[----:B------:R-:W0:Y:S02]  /*1e790*/  SHFL.BFLY PT, R6, R228, 0x1, 0x1f ;  /* 0x0c201f00e4067f89 */ /* 0x000e2400000e0000 */
[----:B0-----:R-:W-:-:S05]  /*1e7a0*/  FADD.FTZ R6, R228, R6 ;  /* 0x00000006e4067221 */ /* 0x001fca0000010000 */
[----:B------:R-:W-:-:S13]  /*1e7b0*/  FSETP.NE.FTZ.AND P1, PT, R6, RZ, PT ;  /* 0x000000ff0600720b */ /* 0x000fda0003f35000 */
[----:B------:R-:W-:Y:S08]  /*1e7c0*/  @P1 MUFU.RCP R23, R6 ;  /* 0x0000000600171308 */ /* 0x000ff00000001000 */
[----:B------:R-:W0:Y:S08]  /*1e7d0*/  @P1 MUFU.LG2 R7, R6 ;  /* 0x0000000600071308 */ /* 0x000e300000000c00 */
[----:B------:R1:W2:Y:S02]  /*1e7e0*/  @P2 MUFU.LG2 R6, R8 ;  /* 0x0000000800062308 */ /* 0x0002a40000000c00 */
[----:B-1----:R-:W-:Y:S01]  /*1e7f0*/  @P1 FMUL.FTZ R8, R3, 0.69314718246459960938 ;  /* 0x3f31721803081820 */ /* 0x002fe20000410000 */
[----:B0-----:R-:W-:Y:S01]  /*1e800*/  @P1 FMUL.FTZ R7, R7, 0.69314718246459960938 ;  /* 0x3f31721807071820 */ /* 0x001fe20000410000 */
[----:B------:R-:W-:-:S03]  /*1e810*/  @P2 FMUL.FTZ R3, R3, 0.69314718246459960938 ;  /* 0x3f31721803032820 */ /* 0x000fc60000410000 */
[----:B------:R-:W-:Y:S01]  /*1e820*/  @P1 FFMA.FTZ R184, R8, R5, R7 ;  /* 0x0000000508b81223 */ /* 0x000fe20000010007 */
[----:B--2---:R-:W-:-:S04]  /*1e830*/  @P2 FMUL.FTZ R6, R6, 0.69314718246459960938 ;  /* 0x3f31721806062820 */ /* 0x004fc80000410000 */
[----:B------:R-:W-:Y:S01]  /*1e840*/  @P2 FFMA.FTZ R185, R3, R4, R6 ;  /* 0x0000000403b92223 */ /* 0x000fe20000010006 */
[----:B------:R-:W-:Y:S02]  /*1e850*/  WARPGROUP.DEPBAR.LE gsb0, 0x0 ;  /* 0x00008000000079c5 */ /* 0x000fe40000010000 */
[----:B------:R-:W-:-:S06]  /*1e860*/  WARPGROUP.ARRIVE ;  /* 0x00000000000079c5 */ /* 0x000fcc0000000000 */
[----:B------:R-:W-:Y:S03]  /*1e870*/  HGMMA.64x256x16.F32.BF16 R24, R192, gdesc[UR4].tnspB, R24, gsb0 ;  /* 0x43e00004c0187df0 */ /* 0x000fe60008001818 */
[----:B------:R-:W-:Y:S02]  /*1e880*/  WARPGROUP.DEPBAR.LE gsb0, 0x0 ;  /* 0x00008000000079c5 */ /* 0x000fe40000010000 */
[----:B------:R-:W-:Y:S05]  /*1e890*/  @!P0 BRA `(.L_x_656) ;  /* 0x0000000000048947 */ /* 0x000fea0003800000 */
[----:B------:R-:W-:Y:S01]  /*1e8a0*/  BPT.TRAP 0x1 ;  /* 0x000000040000795c */ /* 0x000fe20000300000 */
.L_x_656:
[----:B------:R-:W2:Y:S01]  /*1e8b0*/  LDL.LU R3, [R1+0x60] ;  /* 0x0000600001037983 */ /* 0x000ea20000300800 */
[----:B------:R-:W-:-:S03]  /*1e8c0*/  VIADD R2, R2, 0x38860 ;  /* 0x0003886002027836 */ /* 0x000fc60000000000 */
[----:B------:R-:W3:Y:S01]  /*1e8d0*/  LDL.LU R186, [R1+0x80] ;  /* 0x0000800001ba7983 */ /* 0x000ee20000300800 */
[----:B------:R-:W-:Y:S02]  /*1e8e0*/  VIADD R226, R226, 0x1 ;  /* 0x00000001e2e27836 */ /* 0x000fe40000000000 */
        /* <DEDUP_REMOVED lines=8> */
[----:B------:R-:W-:Y:S01]  /*1e970*/  ISETP.NE.AND P1, PT, R226, 0x2, PT ;  /* 0x00000002e200780c */ /* 0x000fe20003f25270 */
        /* <DEDUP_REMOVED lines=114> */
[----:B------:R-:W-:-:S02]  /*1f0a0*/  PLOP3.LUT P0, PT, PT, PT, PT, 0x8, 0x0 ;  /* 0x000000000000781c */ /* 0x000fc40003f0e170 */
[----:B------:R-:W-:Y:S02]  /*1f0b0*/  SEL R226, R226, RZ, P1 ;  /* 0x000000ffe2e27207 */ /* 0x000fe40000800000 */
[----:B--2---:R-:W-:Y:S01]  /*1f0c0*/  PRMT R2, R3, 0x654, R2 ;  /* 0x0000065403027816 */ /* 0x004fe20000000002 */
[----:B---3--:R-:W-:-:S03]  /*1f0d0*/  VIADD R186, R186, 0x1 ;  /* 0x00000001baba7836 */ /* 0x008fc60000000000 */
[----:B------:R0:W-:Y:S02]  /*1f0e0*/  SYNCS.ARRIVE.TRANS64.RED.A1T0 RZ, [R2+URZ], RZ ;  /* 0x000000ff02ff79a7 */ /* 0x0001e4000810043f */
[----:B------:R1:W-:Y:S01]  /*1f0f0*/  STL [R1+0x80], R186 ;  /* 0x000080ba01007387 */ /* 0x0003e20000100800 */
[-C--:B------:R-:W-:Y:S01]  /*1f100*/  FMUL.FTZ R3, R89, R23.reuse ;  /* 0x0000001759037220 */ /* 0x080fe20000410000 */
[-C--:B------:R-:W-:Y:S01]  /*1f110*/  FMUL.FTZ R89, R107, R0.reuse ;  /* 0x000000006b597220 */ /* 0x080fe20000410000 */
[----:B0-----:R-:W-:Y:S01]  /*1f120*/  FMUL.FTZ R2, R88, R23 ;  /* 0x0000001758027220 */ /* 0x001fe20000410000 */
[-C--:B------:R-:W-:Y:S01]  /*1f130*/  FMUL.FTZ R88, R106, R0.reuse ;  /* 0x000000006a587220 */ /* 0x080fe20000410000 */
[-C--:B------:R-:W-:Y:S01]  /*1f140*/  FMUL.FTZ R106, R142, R0.reuse ;  /* 0x000000008e6a7220 */ /* 0x080fe20000410000 */
[----:B------:R-:W-:Y:S01]  /*1f150*/  FMUL.FTZ R107, R143, R0 ;  /* 0x000000008f6b7220 */ /* 0x000fe20000410000 */
[----:B------:R-:W-:-:S04]  /*1f160*/  SEL R0, RZ, 0x1, P1 ;  /* 0x00000001ff007807 */ /* 0x000fc80000800000 */
[----:B-1----:R-:W-:-:S07]  /*1f170*/  LOP3.LUT R229, R229, R0, RZ, 0x3c, !PT ;  /* 0x00000000e5e57212 */ /* 0x002fce00078e3cff */
.L_x_566:
[----:B------:R-:W0:Y:S08]  /*1f180*/  S2UR UR4, SR_CgaCtaId ;  /* 0x00000000000479c3 */ /* 0x000e300000008800 */
[----:B------:R-:W-:Y:S01]  /*1f190*/  BAR.SYNC.DEFER_BLOCKING 0x5, 0x180 ;  /* 0x0146000000007b1d */ /* 0x000fe20000010000 */
[----:B------:R-:W-:-:S05]  /*1f1a0*/  MOV R23, 0x400 ;  /* 0x0000040000177802 */ /* 0x000fca0000000f00 */
[----:B------:R-:W-:Y:S01]  /*1f1b0*/  BSSY B0, `(.L_x_657) ;  /* 0x0000481000007945 */ /* 0x000fe20003800000 */
[----:B0-----:R-:W-:-:S05]  /*1f1c0*/  IMAD.U32 R0, RZ, RZ, UR4 ;  /* 0x00000004ff007e24 */ /* 0x001fca000f8e00ff */
[----:B------:R0:W-:Y:S01]  /*1f1d0*/  STL [R1+0x60], R0 ;  /* 0x0000600001007387 */ /* 0x0001e20000100800 */
[----:B------:R-:W-:-:S05]  /*1f1e0*/  LEA R23, R0, R23, 0x18 ;  /* 0x0000001700177211 */ /* 0x000fca00078ec0ff */
[----:B------:R0:W1:Y:S01]  /*1f1f0*/  LDS.128 R128, [R23+0x388d0] ;  /* 0x0388d00017807984 */ /* 0x0000620000000c00 */
[----:B------:R-:W-:Y:S06]  /*1f200*/  BAR.ARV 0x4, 0x180 ;  /* 0x0106000000007b1d */ /* 0x000fec0000002000 */
[----:B------:R-:W-:Y:S05]  /*1f210*/  @P0 BRA `(.L_x_658) ;  /* 0x0000003800300947 */ /* 0x000fea0003800000 */
[----:B------:R-:W2:Y:S01]  /*1f220*/  LDL R56, [R1+0x198] ;  /* 0x0001980001387983 */ /* 0x000ea20000100800 */
[----:B0-----:R-:W0:Y:S01]  /*1f230*/  S2R R0, SR_SWINHI ;  /* 0x0000000000007919 */ /* 0x001e220000002f00 */
[----:B------:R-:W-:Y:S01]  /*1f240*/  F2FP.BF16.F32.PACK_AB R58, R181, R180 ;  /* 0x000000b4b53a723e */ /* 0x000fe200000010ff */
[----:B------:R-:W-:Y:S01]  /*1f250*/  ULDC.64 UR6, c[0x0][0xc00] ;  /* 0x0003000000067ab9 */ /* 0x000fe20000000a00 */
[----:B------:R-:W-:Y:S01]  /*1f260*/  F2FP.BF16.F32.PACK_AB R59, R31, R30 ;  /* 0x0000001e1f3b723e */ /* 0x000fe200000010ff */
[----:B------:R-:W3:Y:S01]  /*1f270*/  LDL.LU R118, [R1+0x78] ;  /* 0x0000780001767983 */ /* 0x000ee20000300800 */
[----:B------:R-:W-:Y:S01]  /*1f280*/  F2FP.BF16.F32.PACK_AB R60, R179, R178 ;  /* 0x000000b2b33c723e */ /* 0x000fe200000010ff */
[----:B------:R-:W-:Y:S01]  /*1f290*/  ULDC.64 UR4, c[0x0][0xc08] ;  /* 0x0003020000047ab9 */ /* 0x000fe20000000a00 */
[----:B------:R-:W-:Y:S01]  /*1f2a0*/  F2FP.BF16.F32.PACK_AB R61, R35, R34 ;  /* 0x00000022233d723e */ /* 0x000fe200000010ff */
[----:B------:R-:W4:Y:S01]  /*1f2b0*/  LDL.LU R117, [R1+0x7c] ;  /* 0x00007c0001757983 */ /* 0x000f220000300800 */
[----:B------:R-:W-:-:S02]  /*1f2c0*/  F2FP.BF16.F32.PACK_AB R62, R177, R176 ;  /* 0x000000b0b13e723e */ /* 0x000fc400000010ff */
[----:B------:R-:W-:Y:S01]  /*1f2d0*/  F2FP.BF16.F32.PACK_AB R63, R39, R38 ;  /* 0x00000026273f723e */ /* 0x000fe200000010ff */
[----:B------:R-:W4:Y:S01]  /*1f2e0*/  LDL.LU R116, [R1+0x70] ;  /* 0x0000700001747983 */ /* 0x000f220000300800 */
[----:B------:R-:W-:Y:S02]  /*1f2f0*/  MOV R114, R23 ;  /* 0x0000001700727202 */ /* 0x000fe40000000f00 */
[----:B0-----:R-:W-:Y:S01]  /*1f300*/  MOV R115, R0 ;  /* 0x0000000000737202 */ /* 0x001fe20000000f00 */
[----:B------:R-:W-:Y:S02]  /*1f310*/  BAR.SYNC.DEFER_BLOCKING 0x1, 0x100 ;  /* 0x0044000000007b1d */ /* 0x000fe40000010000 */
[----:B--2---:R-:W-:-:S03]  /*1f320*/  IMAD.WIDE R112, R56, 0x2, R114 ;  /* 0x0000000238707825 */ /* 0x004fc600078e0272 */
[----:B------:R-:W-:Y:S01]  /*1f330*/  LOP3.LUT R0, R112, 0x380, RZ, 0xc0, !PT ;  /* 0x0000038070007812 */ /* 0x000fe200078ec0ff */
[----:B------:R-:W-:-:S03]  /*1f340*/  IMAD.MOV.U32 R57, RZ, RZ, R113 ;  /* 0x000000ffff397224 */ /* 0x000fc600078e0071 */
[----:B------:R-:W-:-:S04]  /*1f350*/  SHF.R.U64 R0, R0, 0x3, RZ ;  /* 0x0000000300007819 */ /* 0x000fc800000012ff */
[----:B------:R-:W-:-:S04]  /*1f360*/  LOP3.LUT R56, R0, R112, RZ, 0x3c, !PT ;  /* 0x0000007000387212 */ /* 0x000fc800078e3cff */
[----:B------:R-:W-:Y:S02]  /*1f370*/  MOV R0, R56 ;  /* 0x0000003800007202 */ /* 0x000fe40000000f00 */
[----:B------:R-:W-:Y:S02]  /*1f380*/  F2FP.BF16.F32.PACK_AB R56, R183, R182 ;  /* 0x000000b6b738723e */ /* 0x000fe400000010ff */
[----:B------:R-:W-:-:S05]  /*1f390*/  F2FP.BF16.F32.PACK_AB R57, R27, R26 ;  /* 0x0000001a1b39723e */ /* 0x000fca00000010ff */
[----:B------:R0:W-:Y:S02]  /*1f3a0*/  STSM.16.M88.4 [R0], R56 ;  /* 0x0000003800007844 */ /* 0x0001e40000000200 */
[----:B0-----:R-:W-:-:S04]  /*1f3b0*/  IADD3 R56, P0, R112, 0x20, RZ ;  /* 0x0000002070387810 */ /* 0x001fc80007f1e0ff */
[----:B------:R-:W-:-:S04]  /*1f3c0*/  LOP3.LUT R0, R56, 0x380, RZ, 0xc0, !PT ;  /* 0x0000038038007812 */ /* 0x000fc800078ec0ff */
[----:B------:R-:W-:Y:S02]  /*1f3d0*/  SHF.R.U64 R0, R0, 0x3, RZ ;  /* 0x0000000300007819 */ /* 0x000fe400000012ff */
[----:B------:R-:W-:Y:S02]  /*1f3e0*/  IADD3.X R57, RZ, R113, RZ, P0, !PT ;  /* 0x00000071ff397210 */ /* 0x000fe400007fe4ff */
[----:B------:R-:W-:-:S04]  /*1f3f0*/  LOP3.LUT R56, R0, R56, RZ, 0x3c, !PT ;  /* 0x0000003800387212 */ /* 0x000fc800078e3cff */
[----:B------:R-:W-:-:S05]  /*1f400*/  MOV R56, R56 ;  /* 0x0000003800387202 */ /* 0x000fca0000000f00 */
[----:B------:R0:W-:Y:S02]  /*1f410*/  STSM.16.M88.4 [R56], R60 ;  /* 0x0000003c38007844 */ /* 0x0001e40000000200 */
[----:B0-----:R-:W-:-:S04]  /*1f420*/  IADD3 R56, P0, R112, 0x40, RZ ;  /* 0x0000004070387810 */ /* 0x001fc80007f1e0ff */
[----:B------:R-:W-:Y:S01]  /*1f430*/  LOP3.LUT R0, R56, 0x380, RZ, 0xc0, !PT ;  /* 0x0000038038007812 */ /* 0x000fe200078ec0ff */
[----:B------:R-:W-:-:S03]  /*1f440*/  IMAD.X R57, RZ, RZ, R113, P0 ;  /* 0x000000ffff397224 */ /* 0x000fc600000e0671 */
[----:B------:R-:W-:-:S04]  /*1f450*/  SHF.R.U64 R0, R0, 0x3, RZ ;  /* 0x0000000300007819 */ /* 0x000fc800000012ff */
[----:B------:R-:W-:Y:S02]  /*1f460*/  LOP3.LUT R56, R0, R56, RZ, 0x3c, !PT ;  /* 0x0000003800387212 */ /* 0x000fe400078e3cff */
[----:B------:R-:W-:Y:S02]  /*1f470*/  F2FP.BF16.F32.PACK_AB R58, R173, R172 ;  /* 0x000000acad3a723e */ /* 0x000fe400000010ff */
[----:B------:R-:W-:Y:S02]  /*1f480*/  MOV R0, R56 ;  /* 0x0000003800007202 */ /* 0x000fe40000000f00 */
[----:B------:R-:W-:Y:S02]  /*1f490*/  F2FP.BF16.F32.PACK_AB R56, R175, R174 ;  /* 0x000000aeaf38723e */ /* 0x000fe400000010ff */
[----:B------:R-:W-:Y:S02]  /*1f4a0*/  F2FP.BF16.F32.PACK_AB R57, R43, R42 ;  /* 0x0000002a2b39723e */ /* 0x000fe400000010ff */
[----:B------:R-:W-:-:S05]  /*1f4b0*/  F2FP.BF16.F32.PACK_AB R59, R47, R46 ;  /* 0x0000002e2f3b723e */ /* 0x000fca00000010ff */
        /* <DEDUP_REMOVED lines=135> */
[----:B------:R-:W-:Y:S01]  /*1fd30*/  IMAD.X R113, RZ, RZ, R113, P0 ;  /* 0x000000ffff717224 */ /* 0x000fe200000e0671 */
[----:B---3--:R-:W-:Y:S02]  /*1fd40*/  IADD3 R58, P0, R118, UR6, RZ ;  /* 0x00000006763a7c10 */ /* 0x008fe4000ff1e0ff */
[----:B------:R-:W-:Y:S02]  /*1fd50*/  SHF.R.U64 R56, R56, 0x3, RZ ;  /* 0x0000000338387819 */ /* 0x000fe400000012ff */
[----:B----4-:R-:W-:Y:S02]  /*1fd60*/  IADD3.X R59, R117, UR7, RZ, P0, !PT ;  /* 0x00000007753b7c10 */ /* 0x010fe400087fe4ff */
[----:B------:R-:W-:Y:S02]  /*1fd70*/  ISETP.NE.U32.AND P0, PT, RZ, UR4, PT ;  /* 0x00000004ff007c0c */ /* 0x000fe4000bf05070 */
[----:B------:R-:W-:-:S02]  /*1fd80*/  LOP3.LUT R112, R56, R0, RZ, 0x3c, !PT ;  /* 0x0000000038707212 */ /* 0x000fc400078e3cff */
[----:B------:R-:W-:Y:S02]  /*1fd90*/  ISETP.NE.AND.EX P0, PT, RZ, UR5, PT, P0 ;  /* 0x00000005ff007c0c */ /* 0x000fe4000bf05300 */
[----:B------:R-:W-:Y:S02]  /*1fda0*/  MOV R112, R112 ;  /* 0x0000007000707202 */ /* 0x000fe40000000f00 */
[----:B------:R-:W-:Y:S02]  /*1fdb0*/  F2FP.BF16.F32.PACK_AB R60, R49, R48 ;  /* 0x00000030313c723e */ /* 0x000fe400000010ff */
[----:B------:R-:W-:Y:S02]  /*1fdc0*/  F2FP.BF16.F32.PACK_AB R61, R109, R108 ;  /* 0x0000006c6d3d723e */ /* 0x000fe400000010ff */
[----:B------:R-:W-:Y:S02]  /*1fdd0*/  F2FP.BF16.F32.PACK_AB R62, R53, R52 ;  /* 0x00000034353e723e */ /* 0x000fe400000010ff */
[----:B------:R-:W-:-:S05]  /*1fde0*/  F2FP.BF16.F32.PACK_AB R63, R111, R110 ;  /* 0x0000006e6f3f723e */ /* 0x000fca00000010ff */
[----:B------:R0:W-:Y:S01]  /*1fdf0*/  STSM.16.M88.4 [R112], R60 ;  /* 0x0000003c70007844 */ /* 0x0001e20000000200 */
[----:B------:R-:W-:Y:S01]  /*1fe00*/  BAR.SYNC.DEFER_BLOCKING 0x1, 0x100 ;  /* 0x0044000000007b1d */ /* 0x000fe20000010000 */
[----:B0-----:R-:W-:-:S05]  /*1fe10*/  @P0 IADD3 R60, P2, R118, UR4, RZ ;  /* 0x00000004763c0c10 */ /* 0x001fca000ff5e0ff */
[----:B------:R-:W-:Y:S01]  /*1fe20*/  ULDC UR4, c[0x0][0xa88] ;  /* 0x0002a20000047ab9 */ /* 0x000fe20000000800 */
[----:B------:R-:W-:Y:S01]  /*1fe30*/  @P0 IADD3.X R61, R117, UR5, RZ, P2, !PT ;  /* 0x00000005753d0c10 */ /* 0x000fe200097fe4ff */
[----:B------:R-:W-:Y:S01]  /*1fe40*/  IMAD.U32 R0, RZ, RZ, UR4 ;  /* 0x00000004ff007e24 */ /* 0x000fe2000f8e00ff */
[----:B------:R-:W-:Y:S01]  /*1fe50*/  ISETP.NE.AND P2, PT, R116, RZ, PT ;  /* 0x000000ff7400720c */ /* 0x000fe20003f45270 */
[----:B------:R-:W-:-:S03]  /*1fe60*/  ULDC UR4, c[0x0][0xad4] ;  /* 0x0002b50000047ab9 */ /* 0x000fc60000000800 */
[----:B------:R-:W-:Y:S01]  /*1fe70*/  SEL R56, R116, UR4, P2 ;  /* 0x0000000474387c07 */ /* 0x000fe20009000000 */
[----:B------:R-:W-:-:S03]  /*1fe80*/  IMAD.MOV.U32 R112, RZ, RZ, 0x9b8 ;  /* 0x000009b8ff707424 */ /* 0x000fc600078e00ff */
[----:B------:R-:W-:Y:S01]  /*1fe90*/  ISETP.GT.AND P2, PT, R56, 0x1, PT ;  /* 0x000000013800780c */ /* 0x000fe20003f44270 */
[----:B------:R-:W-:Y:S02]  /*1fea0*/  ULDC.64 UR8, c[0x0][0x208] ;  /* 0x0000820000087ab9 */ /* 0x000fe40000000a00 */
[----:B------:R0:W5:Y:S01]  /*1feb0*/  @P0 LDG.E R0, desc[UR8][R60.64] ;  /* 0x000000083c000981 */ /* 0x000162000c1e1900 */
[----:B------:R-:W-:-:S04]  /*1fec0*/  SEL R112, R112, 0x978, P2 ;  /* 0x0000097870707807 */ /* 0x000fc80001000000 */
[----:B------:R2:W3:Y:S08]  /*1fed0*/  LDC.64 R62, c[0x0][R112+0x220] ;  /* 0x00008800703e7b82 */ /* 0x0004f00000000a00 */
[----:B0-----:R2:W0:Y:S01]  /*1fee0*/  LDC.64 R60, c[0x0][R112+0x218] ;  /* 0x00008600703c7b82 */ /* 0x0014220000000a00 */
[----:B------:R-:W-:-:S04]  /*1fef0*/  ISETP.NE.U32.AND P1, PT, RZ, UR6, PT ;  /* 0x00000006ff007c0c */ /* 0x000fc8000bf25070 */
[----:B------:R-:W-:Y:S01]  /*1ff00*/  ISETP.NE.AND.EX P1, PT, RZ, UR7, PT, P1 ;  /* 0x00000007ff007c0c */ /* 0x000fe2000bf25310 */
[----:B------:R-:W-:-:S12]  /*1ff10*/  IMAD.MOV.U32 R57, RZ, RZ, RZ ;  /* 0x000000ffff397224 */ /* 0x000fd800078e00ff */
[----:B------:R2:W5:Y:S01]  /*1ff20*/  @P1 LDG.E R57, desc[UR8][R58.64] ;  /* 0x000000083a391981 */ /* 0x000562000c1e1900 */
[----:B------:R-:W-:Y:S05]  /*1ff30*/  @P0 BRA `(.L_x_659) ;  /* 0x0000000000140947 */ /* 0x000fea0003800000 */
[----:B------:R-:W-:Y:S05]  /*1ff40*/  @!P1 BRA `(.L_x_659) ;  /* 0x0000000000109947 */ /* 0x000fea0003800000 */
[----:B------:R-:W-:Y:S02]  /*1ff50*/  ULDC.64 UR4, c[0x0][0x208] ;  /* 0x0000820000047ab9 */ /* 0x000fe40000000a00 */
[----:B-----5:R-:W4:Y:S04]  /*1ff60*/  LDG.E R0, desc[UR4][R58.64] ;  /* 0x000000043a007981 */ /* 0x020f28000c1e1900 */
[----:B--2---:R-:W4:Y:S02]  /*1ff70*/  LDG.E R58, desc[UR4][R58.64+0x4] ;  /* 0x000004043a3a7981 */ /* 0x004f24000c1e1900 */
[----:B----4-:R-:W-:-:S07]  /*1ff80*/  IMAD.IADD R0, R58, 0x1, -R0 ;  /* 0x000000013a007824 */ /* 0x010fce00078e0a00 */
.L_x_659:
[----:B------:R-:W4:Y:S01]  /*1ff90*/  LDL.LU R56, [R1+0x74] ;  /* 0x0000740001387983 */ /* 0x000f220000300800 */
[----:B------:R-:W1:Y:S03]  /*1ffa0*/  LDC R119, c[0x0][0xbe8] ;  /* 0x0002fa00ff777b82 */ /* 0x000e660000000800 */
[----:B------:R-:W3:Y:S04]  /*1ffb0*/  LDL.LU R113, [R1+0x10c] ;  /* 0x00010c0001717983 */ /* 0x000ee80000300800 */
[----:B------:R-:W3:Y:S04]  /*1ffc0*/  LDL R120, [R1+0x88] ;  /* 0x0000880001787983 */ /* 0x000ee80000100800 */
[----:B------:R-:W3:Y:S04]  /*1ffd0*/  LDL R118, [R1+0x194] ;  /* 0x0001940001767983 */ /* 0x000ee80000100800 */
[----:B------:R-:W3:Y:S04]  /*1ffe0*/  LDL R121, [R1+0x84] ;  /* 0x0000840001797983 */ /* 0x000ee80000100800 */
[----:B------:R-:W3:Y:S04]  /*1fff0*/  LDL R123, [R1+0x190] ;  /* 0x00019000017b7983 */ /* 0x000ee80000100800 */
[----:B------:R-:W3:Y:S01]  /*20000*/  LDL R122, [R1+0x110] ;  /* 0x00011000017a7983 */ /* 0x000ee20000100800 */
[----:B--2---:R-:W2:Y:S01]  /*20010*/  LDC.64 R58, c[0x0][R112+0x228] ;  /* 0x00008a00703a7b82 */ /* 0x004ea20000000a00 */
[----:B------:R-:W-:-:S02]  /*20020*/  ISETP.NE.U32.AND P0, PT, RZ, UR6, PT ;  /* 0x00000006ff007c0c */ /* 0x000fc4000bf05070 */
[----:B-1----:R-:W-:Y:S02]  /*20030*/  ISETP.NE.AND P1, PT, R119, 0x1, PT ;  /* 0x000000017700780c */ /* 0x002fe40003f25270 */
[----:B------:R-:W-:Y:S01]  /*20040*/  ISETP.NE.AND.EX P0, PT, RZ, UR7, PT, P0 ;  /* 0x00000007ff007c0c */ /* 0x000fe2000bf05300 */
[-C--:B0-----:R-:W-:Y:S02]  /*20050*/  IMAD R117, R61, R223.reuse, RZ ;  /* 0x000000df3d757224 */ /* 0x081fe400078e02ff */
[----:B------:R-:W-:-:S04]  /*20060*/  IMAD.WIDE.U32 R60, R60, R223, RZ ;  /* 0x000000df3c3c7225 */ /* 0x000fc800078e00ff */
[----:B------:R-:W-:-:S04]  /*20070*/  IMAD.IADD R117, R61, 0x1, R117 ;  /* 0x000000013d757824 */ /* 0x000fc800078e0275 */
[----:B------:R-:W0:Y:S01]  /*20080*/  @P1 LDC R61, c[0x0][0xbec] ;  /* 0x0002fb00ff3d1b82 */ /* 0x000e220000000800 */
[----:B-----5:R-:W-:Y:S01]  /*20090*/  IMAD R0, R0, R119, RZ ;  /* 0x0000007700007224 */ /* 0x020fe200078e02ff */
[----:B------:R-:W-:Y:S01]  /*200a0*/  ULDC.64 UR4, c[0x0][0x208] ;  /* 0x0000820000047ab9 */ /* 0x000fe20000000a00 */
[----:B----4-:R-:W-:Y:S02]  /*200b0*/  SEL R56, R56, RZ, !P0 ;  /* 0x000000ff38387207 */ /* 0x010fe40004000000 */
[----:B---3--:R-:W-:-:S03]  /*200c0*/  SEL R116, R113, RZ, !P0 ;  /* 0x000000ff71747207 */ /* 0x008fc60004000000 */
[----:B------:R-:W-:-:S04]  /*200d0*/  IMAD R63, R63, R56, RZ ;  /* 0x000000383f3f7224 */ /* 0x000fc800078e02ff */
[C---:B------:R-:W-:Y:S02]  /*200e0*/  IMAD R116, R62.reuse, R116, R63 ;  /* 0x000000743e747224 */ /* 0x040fe400078e023f */
[----:B------:R-:W-:-:S03]  /*200f0*/  IMAD.WIDE.U32 R62, R62, R56, RZ ;  /* 0x000000383e3e7225 */ /* 0x000fc600078e00ff */
[----:B------:R-:W-:Y:S02]  /*20100*/  IADD3 R113, P0, P3, R62, R60, R57 ;  /* 0x0000003c3e717210 */ /* 0x000fe40007b1e039 */
[----:B------:R-:W1:Y:S01]  /*20110*/  @P1 LDC R60, c[0x0][0xbf0] ;  /* 0x0002fc00ff3c1b82 */ /* 0x000e620000000800 */
[----:B------:R-:W-:Y:S01]  /*20120*/  SEL R62, R120, RZ, P2 ;  /* 0x000000ff783e7207 */ /* 0x000fe20001000000 */
[----:B------:R-:W-:-:S04]  /*20130*/  IMAD.IADD R116, R63, 0x1, R116 ;  /* 0x000000013f747824 */ /* 0x000fc800078e0274 */
[-C--:B--2---:R-:W-:Y:S02]  /*20140*/  IMAD R59, R59, R62.reuse, RZ ;  /* 0x0000003e3b3b7224 */ /* 0x084fe400078e02ff */
[----:B------:R-:W-:Y:S01]  /*20150*/  IMAD.WIDE.U32 R62, R58, R62, RZ ;  /* 0x0000003e3a3e7225 */ /* 0x000fe200078e00ff */
[----:B------:R-:W-:-:S04]  /*20160*/  SHF.R.S32.HI R58, RZ, 0x1f, R57 ;  /* 0x0000001fff3a7819 */ /* 0x000fc80000011439 */
[----:B------:R-:W-:Y:S01]  /*20170*/  IADD3.X R117, R116, R117, R58, P0, P3 ;  /* 0x0000007574757210 */ /* 0x000fe200007e643a */
[----:B------:R-:W-:-:S04]  /*20180*/  IMAD R116, R121, 0x80, R118 ;  /* 0x0000008079747824 */ /* 0x000fc800078e0276 */
[----:B0-----:R-:W-:-:S04]  /*20190*/  @P1 IMAD.HI.U32 R61, R116, R61, RZ ;  /* 0x0000003d743d1227 */ /* 0x001fc800078e00ff */
[----:B------:R-:W-:Y:S01]  /*201a0*/  IMAD.MOV.U32 R118, RZ, RZ, R116 ;  /* 0x000000ffff767224 */ /* 0x000fe200078e0074 */
[----:B-1----:R-:W-:Y:S02]  /*201b0*/  @P1 SHF.R.U32.HI R118, RZ, R60, R61 ;  /* 0x0000003cff761219 */ /* 0x002fe4000001163d */
[----:B------:R0:W1:Y:S02]  /*201c0*/  LDC.64 R60, c[0x0][R112+0x210] ;  /* 0x00008400703c7b82 */ /* 0x0000640000000a00 */
[----:B------:R-:W-:-:S06]  /*201d0*/  IADD3 R62, P0, P3, R118, R113, R62 ;  /* 0x00000071763e7210 */ /* 0x000fcc0007b1e03e */
[----:B0-----:R-:W0:Y:S01]  /*201e0*/  LDC.64 R112, c[0x0][0xba8] ;  /* 0x0002ea00ff707b82 */ /* 0x001e220000000a00 */
[----:B------:R-:W-:Y:S01]  /*201f0*/  IMAD.IADD R59, R63, 0x1, R59 ;  /* 0x000000013f3b7824 */ /* 0x000fe200078e023b */
[----:B------:R-:W-:-:S04]  /*20200*/  SHF.R.S32.HI R63, RZ, 0x1f, R118 ;  /* 0x0000001fff3f7819 */ /* 0x000fc80000011476 */
[----:B------:R-:W-:Y:S02]  /*20210*/  IADD3.X R63, R63, R117, R59, P0, P3 ;  /* 0x000000753f3f7210 */ /* 0x000fe400007e643b */
[----:B------:R-:W-:-:S05]  /*20220*/  IADD3 R117, -R118, RZ, RZ ;  /* 0x000000ff76757210 */ /* 0x000fca0007ffe1ff */
[----:B------:R-:W-:Y:S01]  /*20230*/  IMAD R117, R119, R117, R116 ;  /* 0x0000007577757224 */ /* 0x000fe200078e0274 */
[----:B0-----:R-:W0:Y:S08]  /*20240*/  @!P2 LDC R112, c[0x0][0xb50] ;  /* 0x0002d400ff70ab82 */ /* 0x001e300000000800 */
[----:B------:R-:W2:Y:S01]  /*20250*/  @!P2 LDC R113, c[0x0][0xb54] ;  /* 0x0002d500ff71ab82 */ /* 0x000ea20000000800 */
[----:B------:R-:W-:Y:S01]  /*20260*/  SHF.R.S32.HI R59, RZ, 0x1f, R117 ;  /* 0x0000001fff3b7819 */ /* 0x000fe20000011475 */
[----:B-1----:R-:W-:-:S02]  /*20270*/  IMAD R61, R61, R117, RZ ;  /* 0x000000753d3d7224 */ /* 0x002fc400078e02ff */
[----:B------:R-:W-:-:S04]  /*20280*/  IMAD.WIDE.U32 R62, R60, R117, R62 ;  /* 0x000000753c3e7225 */ /* 0x000fc800078e003e */
[----:B------:R-:W-:Y:S01]  /*20290*/  IMAD R59, R60, R59, R61 ;  /* 0x0000003b3c3b7224 */ /* 0x000fe200078e023d */
[----:B0-----:R-:W-:-:S03]  /*202a0*/  LEA R112, P0, R62, R112, 0x2 ;  /* 0x000000703e707211 */ /* 0x001fc600078010ff */
[----:B------:R-:W-:-:S05]  /*202b0*/  IMAD.IADD R59, R63, 0x1, R59 ;  /* 0x000000013f3b7824 */ /* 0x000fca00078e023b */
[----:B--2---:R-:W-:Y:S01]  /*202c0*/  LEA.HI.X R59, R62, R113, R59, 0x2, P0 ;  /* 0x000000713e3b7211 */ /* 0x004fe200000f143b */
[----:B------:R-:W-:Y:S01]  /*202d0*/  SHFL.IDX PT, R60, R112, RZ, 0x1c1f ;  /* 0x001c1fff703c7589 */ /* 0x000fe200000e0000 */
[----:B------:R-:W-:-:S03]  /*202e0*/  IMAD R113, R121, 0x80, R123 ;  /* 0x0000008079717824 */ /* 0x000fc600078e027b */
[----:B------:R-:W0:Y:S04]  /*202f0*/  SHFL.IDX PT, R61, R59, RZ, 0x1c1f ;  /* 0x001c1fff3b3d7589 */ /* 0x000e2800000e0000 */
[----:B------:R1:W-:Y:S04]  /*20300*/  SHFL.IDX PT, R62, R112, 0x1, 0x1c1f ;  /* 0x003c1f00703e7f89 */ /* 0x0003e800000e0000 */
[----:B------:R-:W2:Y:S01]  /*20310*/  SHFL.IDX PT, R63, R59, 0x1, 0x1c1f ;  /* 0x003c1f003b3f7f89 */ /* 0x000ea200000e0000 */
[----:B------:R-:W-:Y:S01]  /*20320*/  LOP3.LUT P0, RZ, R122, 0x3, RZ, 0xc0, !PT ;  /* 0x000000037aff7812 */ /* 0x000fe2000780c0ff */
[----:B-1----:R-:W-:-:S03]  /*20330*/  VIADD R112, R113, 0x8 ;  /* 0x0000000871707836 */ /* 0x002fc60000000000 */
[-C--:B------:R-:W-:Y:S02]  /*20340*/  ISETP.GE.OR P3, PT, R113, R0.reuse, P0 ;  /* 0x000000007100720c */ /* 0x080fe40000766670 */
[----:B------:R-:W-:-:S11]  /*20350*/  ISETP.GE.OR P0, PT, R112, R0, P0 ;  /* 0x000000007000720c */ /* 0x000fd60000706670 */
[----:B0-----:R0:W-:Y:S04]  /*20360*/  @!P3 ST.E desc[UR4][R60.64], R184 ;  /* 0x000000b83c00b985 */ /* 0x0011e8000c101904 */
[----:B--2---:R0:W-:Y:S01]  /*20370*/  @!P0 ST.E desc[UR4][R62.64], R185 ;  /* 0x000000b93e008985 */ /* 0x0041e2000c101904 */
[----:B------:R-:W-:Y:S05]  /*20380*/  @P2 BRA `(.L_x_660) ;  /* 0x0000000c00f42947 */ /* 0x000fea0003800000 */
[----:B------:R-:W1:Y:S01]  /*20390*/  S2R R2, SR_TID.X ;  /* 0x0000000000027919 */ /* 0x000e620000002100 */
[----:B------:R-:W2:Y:S01]  /*203a0*/  @P1 LDC R59, c[0x0][0xbec] ;  /* 0x0002fb00ff3b1b82 */ /* 0x000ea20000000800 */
[----:B------:R-:W-:-:S07]  /*203b0*/  ULDC.64 UR4, c[0x0][0x208] ;  /* 0x0000820000047ab9 */ /* 0x000fce0000000a00 */
[----:B------:R-:W3:Y:S01]  /*203c0*/  @P1 LDC R81, c[0x0][0xbf0] ;  /* 0x0002fc00ff511b82 */ /* 0x000ee20000000800 */
[----:B-1----:R-:W-:-:S05]  /*203d0*/  VIADD R2, R2, 0xffffff80 ;  /* 0xffffff8002027836 */ /* 0x002fca0000000000 */
[----:B------:R-:W-:-:S04]  /*203e0*/  SHF.R.S32.HI R3, RZ, 0x1f, R2 ;  /* 0x0000001fff037819 */ /* 0x000fc80000011402 */
[----:B------:R-:W-:-:S04]  /*203f0*/  LEA.HI R3, R3, R2, RZ, 0x3 ;  /* 0x0000000203037211 */ /* 0x000fc800078f18ff */
[----:B------:R-:W-:-:S05]  /*20400*/  LOP3.LUT R3, R3, 0xfffffff8, RZ, 0xc0, !PT ;  /* 0xfffffff803037812 */ /* 0x000fca00078ec0ff */
[----:B------:R-:W-:-:S04]  /*20410*/  IMAD.IADD R20, R2, 0x1, -R3 ;  /* 0x0000000102147824 */ /* 0x000fc800078e0a03 */
[----:B------:R-:W-:-:S04]  /*20420*/  IMAD R3, R224, 0x8, R20 ;  /* 0x00000008e0037824 */ /* 0x000fc800078e0214 */
[----:B------:R-:W-:-:S04]  /*20430*/  IMAD.SHL.U32 R3, R3, 0x8, RZ ;  /* 0x0000000803037824 */ /* 0x000fc800078e00ff */
[----:B------:R-:W-:-:S03]  /*20440*/  IMAD.WIDE R114, R3, 0x2, R114 ;  /* 0x0000000203727825 */ /* 0x000fc600078e0272 */
        /* <DEDUP_REMOVED lines=16> */
[----:B------:R-:W5:Y:S01]  /*20550*/  LD.E.128 R8, desc[UR4][R8.64] ;  /* 0x0000000408087980 */ /* 0x000f62000c101d00 */
[----:B------:R-:W-:-:S02]  /*20560*/  IADD3 R33, P6, R114, 0x5000, RZ ;  /* 0x0000500072217810 */ /* 0x000fc40007fde0ff */
[C---:B------:R-:W-:Y:S01]  /*20570*/  IADD3 R37, P5, R114.reuse, 0x6000, RZ ;  /* 0x0000600072257810 */ /* 0x040fe20007fbe0ff */
[----:B------:R-:W5:Y:S01]  /*20580*/  LD.E.128 R12, desc[UR4][R12.64] ;  /* 0x000000040c0c7980 */ /* 0x000f62000c101d00 */
[C---:B------:R-:W-:Y:S02]  /*20590*/  IADD3 R41, P4, R114.reuse, 0x7000, RZ ;  /* 0x0000700072297810 */ /* 0x040fe40007f9e0ff */
[C---:B------:R-:W-:Y:S01]  /*205a0*/  IADD3 R45, P3, R114.reuse, 0x8000, RZ ;  /* 0x00008000722d7810 */ /* 0x040fe20007f7e0ff */
[----:B------:R-:W5:Y:S01]  /*205b0*/  LD.E.128 R24, desc[UR4][R24.64] ;  /* 0x0000000418187980 */ /* 0x000f62000c101d00 */
[----:B------:R-:W-:Y:S02]  /*205c0*/  IADD3 R49, P2, R114, 0x9000, RZ ;  /* 0x0000900072317810 */ /* 0x000fe40007f5e0ff */
[----:B------:R-:W-:Y:S02]  /*205d0*/  LOP3.LUT R28, R29, 0x380, RZ, 0xc0, !PT ;  /* 0x000003801d1c7812 */ /* 0x000fe400078ec0ff */
[----:B------:R-:W-:-:S02]  /*205e0*/  LOP3.LUT R32, R33, 0x380, RZ, 0xc0, !PT ;  /* 0x0000038021207812 */ /* 0x000fc400078ec0ff */
[----:B------:R-:W-:Y:S02]  /*205f0*/  LOP3.LUT R36, R37, 0x380, RZ, 0xc0, !PT ;  /* 0x0000038025247812 */ /* 0x000fe400078ec0ff */
[----:B------:R-:W-:Y:S02]  /*20600*/  LOP3.LUT R40, R41, 0x380, RZ, 0xc0, !PT ;  /* 0x0000038029287812 */ /* 0x000fe400078ec0ff */
[----:B------:R-:W-:Y:S02]  /*20610*/  LOP3.LUT R44, R45, 0x380, RZ, 0xc0, !PT ;  /* 0x000003802d2c7812 */ /* 0x000fe400078ec0ff */
[----:B------:R-:W-:Y:S02]  /*20620*/  LOP3.LUT R48, R49, 0x380, RZ, 0xc0, !PT ;  /* 0x0000038031307812 */ /* 0x000fe400078ec0ff */
[----:B------:R-:W-:Y:S02]  /*20630*/  SHF.R.U64 R28, R28, 0x3, RZ ;  /* 0x000000031c1c7819 */ /* 0x000fe400000012ff */
[----:B------:R-:W-:-:S02]  /*20640*/  SHF.R.U64 R32, R32, 0x3, RZ ;  /* 0x0000000320207819 */ /* 0x000fc400000012ff */
[----:B------:R-:W-:Y:S02]  /*20650*/  SHF.R.U64 R36, R36, 0x3, RZ ;  /* 0x0000000324247819 */ /* 0x000fe400000012ff */
        /* <DEDUP_REMOVED lines=17> */
[----:B0-----:R-:W-:-:S02]  /*20770*/  IADD3 R61, P6, R114, 0xb000, RZ ;  /* 0x0000b000723d7810 */ /* 0x001fc40007fde0ff */
[C---:B------:R-:W-:Y:S01]  /*20780*/  IADD3 R65, P5, R114.reuse, 0xc000, RZ ;  /* 0x0000c00072417810 */ /* 0x040fe20007fbe0ff */
[----:B------:R-:W5:Y:S01]  /*20790*/  LD.E.128 R32, desc[UR4][R32.64] ;  /* 0x0000000420207980 */ /* 0x000f62000c101d00 */
[C---:B------:R-:W-:Y:S02]  /*207a0*/  IADD3 R69, P4, R114.reuse, 0xd000, RZ ;  /* 0x0000d00072457810 */ /* 0x040fe40007f9e0ff */
[C---:B------:R-:W-:Y:S01]  /*207b0*/  IADD3 R73, P3, R114.reuse, 0xe000, RZ ;  /* 0x0000e00072497810 */ /* 0x040fe20007f7e0ff */
[----:B------:R-:W5:Y:S01]  /*207c0*/  LD.E.128 R36, desc[UR4][R36.64] ;  /* 0x0000000424247980 */ /* 0x000f62000c101d00 */
[----:B------:R-:W-:Y:S02]  /*207d0*/  IADD3 R3, P2, R114, 0xf000, RZ ;  /* 0x0000f00072037810 */ /* 0x000fe40007f5e0ff */
[----:B------:R-:W-:Y:S01]  /*207e0*/  LOP3.LUT R52, R53, 0x380, RZ, 0xc0, !PT ;  /* 0x0000038035347812 */ /* 0x000fe200078ec0ff */
[----:B------:R-:W5:Y:S01]  /*207f0*/  LD.E.128 R40, desc[UR4][R40.64] ;  /* 0x0000000428287980 */ /* 0x000f62000c101d00 */
[----:B------:R-:W-:Y:S01]  /*20800*/  LOP3.LUT R60, R61, 0x380, RZ, 0xc0, !PT ;  /* 0x000003803d3c7812 */ /* 0x000fe200078ec0ff */
[----:B------:R-:W-:Y:S01]  /*20810*/  IMAD.X R77, RZ, RZ, R115, P2 ;  /* 0x000000ffff4d7224 */ /* 0x000fe200010e0673 */
[----:B------:R-:W-:Y:S01]  /*20820*/  LOP3.LUT R64, R65, 0x380, RZ, 0xc0, !PT ;  /* 0x0000038041407812 */ /* 0x000fe200078ec0ff */
[----:B------:R-:W5:Y:S01]  /*20830*/  LD.E.128 R44, desc[UR4][R44.64] ;  /* 0x000000042c2c7980 */ /* 0x000f62000c101d00 */
[----:B------:R-:W-:-:S02]  /*20840*/  LOP3.LUT R68, R69, 0x380, RZ, 0xc0, !PT ;  /* 0x0000038045447812 */ /* 0x000fc400078ec0ff */
[----:B------:R-:W-:Y:S01]  /*20850*/  LOP3.LUT R72, R73, 0x380, RZ, 0xc0, !PT ;  /* 0x0000038049487812 */ /* 0x000fe200078ec0ff */
[----:B------:R-:W5:Y:S01]  /*20860*/  LD.E.128 R48, desc[UR4][R48.64] ;  /* 0x0000000430307980 */ /* 0x000f62000c101d00 */
[----:B------:R-:W-:Y:S02]  /*20870*/  LOP3.LUT R5, R114, 0x380, RZ, 0xc0, !PT ;  /* 0x0000038072057812 */ /* 0x000fe400078ec0ff */
[----:B------:R-:W-:Y:S02]  /*20880*/  LOP3.LUT R2, R3, 0x380, RZ, 0xc0, !PT ;  /* 0x0000038003027812 */ /* 0x000fe400078ec0ff */
[----:B------:R-:W-:Y:S02]  /*20890*/  SHF.R.U64 R52, R52, 0x3, RZ ;  /* 0x0000000334347819 */ /* 0x000fe400000012ff */
        /* <DEDUP_REMOVED lines=17> */
[----:B------:R-:W-:Y:S01]  /*209b0*/  IMAD.MOV.U32 R5, RZ, RZ, R115 ;  /* 0x000000ffff057224 */ /* 0x000fe200078e0073 */
[----:B------:R-:W-:Y:S01]  /*209c0*/  LOP3.LUT R76, R2, R3, RZ, 0x3c, !PT ;  /* 0x00000003024c7212 */ /* 0x000fe200078e3cff */
[----:B------:R-:W5:Y:S04]  /*209d0*/  LD.E.128 R52, desc[UR4][R52.64] ;  /* 0x0000000434347980 */ /* 0x000f68000c101d00 */
[----:B------:R-:W5:Y:S04]  /*209e0*/  LD.E.128 R4, desc[UR4][R4.64] ;  /* 0x0000000404047980 */ /* 0x000f68000c101d00 */
[----:B------:R-:W5:Y:S04]  /*209f0*/  LD.E.128 R60, desc[UR4][R60.64] ;  /* 0x000000043c3c7980 */ /* 0x000f68000c101d00 */
[----:B------:R-:W5:Y:S04]  /*20a00*/  LD.E.128 R64, desc[UR4][R64.64] ;  /* 0x0000000440407980 */ /* 0x000f68000c101d00 */
[----:B------:R-:W5:Y:S04]  /*20a10*/  LD.E.128 R68, desc[UR4][R68.64] ;  /* 0x0000000444447980 */ /* 0x000f68000c101d00 */
[----:B------:R-:W5:Y:S04]  /*20a20*/  LD.E.128 R72, desc[UR4][R72.64] ;  /* 0x0000000448487980 */ /* 0x000f68000c101d00 */
[----:B------:R-:W5:Y:S01]  /*20a30*/  LD.E.128 R76, desc[UR4][R76.64] ;  /* 0x000000044c4c7980 */ /* 0x000f62000c101d00 */
[----:B------:R-:W-:-:S02]  /*20a40*/  ULDC.64 UR4, c[0x0][0xaa0] ;  /* 0x0002a80000047ab9 */ /* 0x000fc40000000a00 */
[----:B------:R-:W-:Y:S01]  /*20a50*/  IMAD R58, R58, UR4, RZ ;  /* 0x000000043a3a7c24 */ /* 0x000fe2000f8e02ff */
[----:B------:R-:W-:Y:S01]  /*20a60*/  @!PT LDS RZ, [RZ] ;  /* 0x00000000fffff984 */ /* 0x000fe20000000800 */
[----:B------:R-:W-:Y:S01]  /*20a70*/  @!PT LDS RZ, [RZ] ;  /* 0x00000000fffff984 */ /* 0x000fe20000000800 */
[----:B------:R-:W-:Y:S01]  /*20a80*/  @!PT LDS RZ, [RZ] ;  /* 0x00000000fffff984 */ /* 0x000fe20000000800 */
[----:B------:R-:W-:Y:S01]  /*20a90*/  @!PT LDS RZ, [RZ] ;  /* 0x00000000fffff984 */ /* 0x000fe20000000800 */
[----:B------:R0:W-:Y:S06]  /*20aa0*/  MEMBAR.ALL.CTA ;  /* 0x0000000000007992 */ /* 0x0001ec0000008000 */
[----:B0-----:R-:W0:Y:S01]  /*20ab0*/  FENCE.VIEW.ASYNC.S ;  /* 0x00000000000073c6 */ /* 0x001e220000000000 */
[----:B------:R-:W-:-:S04]  /*20ac0*/  IMAD.WIDE.U32 R2, R57, UR4, RZ ;  /* 0x0000000439027c25 */ /* 0x000fc8000f8e00ff */
[----:B------:R-:W-:Y:S01]  /*20ad0*/  IMAD R21, R57, UR5, R58 ;  /* 0x0000000539157c24 */ /* 0x000fe2000f8e023a */
[----:B------:R-:W-:Y:S01]  /*20ae0*/  ULDC.64 UR4, c[0x0][0xae8] ;  /* 0x0002ba0000047ab9 */ /* 0x000fe20000000a00 */
[----:B------:R-:W-:-:S03]  /*20af0*/  IMAD R58, R20, 0x20, R224 ;  /* 0x00000020143a7824 */ /* 0x000fc600078e02e0 */
[----:B------:R-:W-:Y:S01]  /*20b00*/  IADD3 R3, R3, R21, RZ ;  /* 0x0000001503037210 */ /* 0x000fe20007ffe0ff */
[----:B------:R-:W-:Y:S01]  /*20b10*/  IMAD R58, R121, 0x80, R58 ;  /* 0x00000080793a7824 */ /* 0x000fe200078e023a */
[----:B------:R-:W-:Y:S01]  /*20b20*/  SHF.R.S32.HI R57, RZ, 0x1f, R56 ;  /* 0x0000001fff397819 */ /* 0x000fe20000011438 */
[----:B------:R-:W-:-:S04]  /*20b30*/  IMAD.WIDE.U32 R2, R223, UR4, R2 ;  /* 0x00000004df027c25 */ /* 0x000fc8000f8e0002 */
[----:B--2---:R-:W-:-:S04]  /*20b40*/  @P1 IMAD.HI.U32 R20, R58, R59, RZ ;  /* 0x0000003b3a141227 */ /* 0x004fc800078e00ff */
[----:B------:R-:W-:Y:S01]  /*20b50*/  IMAD R3, R223, UR5, R3 ;  /* 0x00000005df037c24 */ /* 0x000fe2000f8e0203 */
[----:B------:R-:W-:Y:S01]  /*20b60*/  ULDC.64 UR4, c[0x0][0xaf0] ;  /* 0x0002bc0000047ab9 */ /* 0x000fe20000000a00 */
[----:B------:R-:W-:Y:S01]  /*20b70*/  IMAD.MOV.U32 R21, RZ, RZ, R58 ;  /* 0x000000ffff157224 */ /* 0x000fe200078e003a */
[----:B---3--:R-:W-:Y:S01]  /*20b80*/  @P1 SHF.R.U32.HI R21, RZ, R81, R20 ;  /* 0x00000051ff151219 */ /* 0x008fe20000011614 */
[----:B------:R-:W-:Y:S02]  /*20b90*/  IMAD R57, R57, UR4, RZ ;  /* 0x0000000439397c24 */ /* 0x000fe4000f8e02ff */
[----:B------:R-:W-:Y:S01]  /*20ba0*/  IMAD.WIDE.U32 R2, R56, UR4, R2 ;  /* 0x0000000438027c25 */ /* 0x000fe2000f8e0002 */
[----:B------:R-:W-:-:S03]  /*20bb0*/  SHF.R.S32.HI R20, RZ, 0x1f, R21 ;  /* 0x0000001fff147819 */ /* 0x000fc60000011415 */
[----:B------:R-:W-:Y:S01]  /*20bc0*/  IMAD R57, R56, UR5, R57 ;  /* 0x0000000538397c24 */ /* 0x000fe2000f8e0239 */
[----:B------:R-:W-:Y:S01]  /*20bd0*/  ULDC.64 UR4, c[0x0][0xae0] ;  /* 0x0002b80000047ab9 */ /* 0x000fe20000000a00 */
[----:B------:R-:W-:Y:S02]  /*20be0*/  IMAD.MOV R56, RZ, RZ, -R21 ;  /* 0x000000ffff387224 */ /* 0x000fe400078e0a15 */
[----:B------:R-:W-:Y:S02]  /*20bf0*/  IMAD.IADD R3, R3, 0x1, R57 ;  /* 0x0000000103037824 */ /* 0x000fe400078e0239 */
[----:B------:R-:W-:Y:S02]  /*20c00*/  IMAD R20, R20, UR4, RZ ;  /* 0x0000000414147c24 */ /* 0x000fe4000f8e02ff */
[----:B------:R-:W-:Y:S02]  /*20c10*/  IMAD R119, R119, R56, R58 ;  /* 0x0000003877777224 */ /* 0x000fe400078e023a */
[----:B------:R-:W-:-:S04]  /*20c20*/  IMAD.WIDE.U32 R2, R21, UR4, R2 ;  /* 0x0000000415027c25 */ /* 0x000fc8000f8e0002 */
[----:B------:R-:W-:Y:S01]  /*20c30*/  IMAD R21, R21, UR5, R20 ;  /* 0x0000000515157c24 */ /* 0x000fe2000f8e0214 */
[----:B------:R-:W-:Y:S01]  /*20c40*/  SHF.R.S32.HI R20, RZ, 0x1f, R119 ;  /* 0x0000001fff147819 */ /* 0x000fe20000011477 */
[----:B------:R-:W-:Y:S01]  /*20c50*/  ULDC.64 UR4, c[0x0][0xad8] ;  /* 0x0002b60000047ab9 */ /* 0x000fe20000000a00 */
[----:B------:R-:W-:Y:S02]  /*20c60*/  IMAD R81, R121, 0x80, R224 ;  /* 0x0000008079517824 */ /* 0x000fe400078e02e0 */
[----:B------:R-:W-:Y:S02]  /*20c70*/  IMAD.IADD R3, R3, 0x1, R21 ;  /* 0x0000000103037824 */ /* 0x000fe400078e0215 */
[----:B------:R-:W-:Y:S02]  /*20c80*/  IMAD R20, R20, UR4, RZ ;  /* 0x0000000414147c24 */ /* 0x000fe4000f8e02ff */
[----:B------:R-:W-:Y:S01]  /*20c90*/  IMAD.WIDE.U32 R2, R119, UR4, R2 ;  /* 0x0000000477027c25 */ /* 0x000fe2000f8e0002 */
[----:B------:R-:W-:-:S03]  /*20ca0*/  ISETP.GE.AND P2, PT, R81, R0, PT ;  /* 0x000000005100720c */ /* 0x000fc60003f46270 */
[----:B------:R-:W-:Y:S01]  /*20cb0*/  IMAD R57, R119, UR5, R20 ;  /* 0x0000000577397c24 */ /* 0x000fe2000f8e0214 */
[----:B------:R-:W-:Y:S01]  /*20cc0*/  ULDC.64 UR4, c[0x0][0xa80] ;  /* 0x0002a00000047ab9 */ /* 0x000fe20000000a00 */
[----:B------:R-:W-:Y:S01]  /*20cd0*/  VIADD R20, R23, 0x38820 ;  /* 0x0003882017147836 */ /* 0x000fe20000000000 */
[C---:B------:R-:W-:Y:S01]  /*20ce0*/  LEA R80, P3, R2.reuse, UR4, 0x1 ;  /* 0x0000000402507c11 */ /* 0x040fe2000f8608ff */
[----:B------:R-:W-:Y:S02]  /*20cf0*/  IMAD.IADD R3, R3, 0x1, R57 ;  /* 0x0000000103037824 */ /* 0x000fe400078e0239 */
[----:B------:R-:W-:Y:S01]  /*20d00*/  VIADD R21, R81, 0x20 ;  /* 0x0000002051157836 */ /* 0x000fe20000000000 */
[----:B------:R-:W-:Y:S02]  /*20d10*/  PRMT R20, RZ, 0x654, R20 ;  /* 0x00000654ff147816 */ /* 0x000fe40000000014 */
[----:B------:R-:W-:Y:S02]  /*20d20*/  LEA.HI.X R82, R2, UR5, R3, 0x1, P3 ;  /* 0x0000000502527c11 */ /* 0x000fe400098f0c03 */
[-C--:B------:R-:W-:Y:S01]  /*20d30*/  ISETP.GE.AND P1, PT, R21, R0.reuse, PT ;  /* 0x000000001500720c */ /* 0x080fe20003f26270 */
[----:B------:R-:W-:Y:S01]  /*20d40*/  VIADD R21, R81, 0x40 ;  /* 0x0000004051157836 */ /* 0x000fe20000000000 */
[----:B0-----:R0:W-:Y:S01]  /*20d50*/  SYNCS.ARRIVE.TRANS64.RED.A1T0 RZ, [R20+URZ], RZ ;  /* 0x000000ff14ff79a7 */ /* 0x0011e2000810043f */
[----:B------:R0:W1:Y:S01]  /*20d60*/  SHFL.IDX PT, R83, R80, RZ, 0x181f ;  /* 0x00181fff50537589 */ /* 0x00006200000e0000 */
[----:B------:R-:W-:Y:S03]  /*20d70*/  BSSY B1, `(.L_x_661) ;  /* 0x0000016000017945 */ /* 0x000fe60003800000 */
[----:B------:R0:W2:Y:S01]  /*20d80*/  SHFL.IDX PT, R59, R82, RZ, 0x181f ;  /* 0x00181fff523b7589 */ /* 0x0000a200000e0000 */
[----:B------:R-:W-:Y:S01]  /*20d90*/  ISETP.GE.AND P0, PT, R21, R0, PT ;  /* 0x000000001500720c */ /* 0x000fe20003f06270 */
[----:B------:R-:W-:-:S12]  /*20da0*/  @P2 BRA `(.L_x_662) ;  /* 0x0000000000482947 */ /* 0x000fd80003800000 */
[----:B------:R-:W-:Y:S01]  /*20db0*/  ULDC UR4, c[0x0][0xac8] ;  /* 0x0002b20000047ab9 */ /* 0x000fe20000000800 */
[----:B------:R-:W-:Y:S01]  /*20dc0*/  ULDC.64 UR6, c[0x0][0x208] ;  /* 0x0000820000067ab9 */ /* 0x000fe20000000a00 */
[----:B------:R-:W-:Y:S02]  /*20dd0*/  ISETP.GE.AND P5, PT, R16, UR4, PT ;  /* 0x0000000410007c0c */ /* 0x000fe4000bfa6270 */
[----:B------:R-:W-:Y:S02]  /*20de0*/  ISETP.GE.AND P4, PT, R214, UR4, PT ;  /* 0x00000004d6007c0c */ /* 0x000fe4000bf86270 */
[----:B------:R-:W-:Y:S02]  /*20df0*/  ISETP.GE.AND P3, PT, R19, UR4, PT ;  /* 0x0000000413007c0c */ /* 0x000fe4000bf66270 */
[----:B------:R-:W-:-:S07]  /*20e00*/  ISETP.GE.AND P2, PT, R22, UR4, PT ;  /* 0x0000000416007c0c */ /* 0x000fce000bf46270 */
[----:B-1----:R-:W-:-:S04]  /*20e10*/  @!P5 LEA R2, P6, R16, R83, 0x1 ;  /* 0x000000531002d211 */ /* 0x002fc800078c08ff */
[----:B--2---:R-:W-:Y:S02]  /*20e20*/  @!P5 LEA.HI.X R3, R16, R59, R17, 0x1, P6 ;  /* 0x0000003b1003d211 */ /* 0x004fe400030f0c11 */
[----:B0-----:R-:W-:-:S03]  /*20e30*/  @!P4 LEA R20, P6, R212, R83, 0x1 ;  /* 0x00000053d414c211 */ /* 0x001fc600078c08ff */
        /* <DEDUP_REMOVED lines=9> */
.L_x_662:
[----:B------:R-:W-:Y:S05]  /*20ed0*/  BSYNC B1 ;  /* 0x0000000000017941 */ /* 0x000fea0003800000 */
.L_x_661:
[----:B---3--:R3:W4:Y:S01]  /*20ee0*/  SHFL.IDX PT, R21, R82, 0x1, 0x181f ;  /* 0x00381f0052157f89 */ /* 0x00872200000e0000 */
[----:B------:R-:W-:Y:S03]  /*20ef0*/  BSSY B1, `(.L_x_663) ;  /* 0x0000015000017945 */ /* 0x000fe60003800000 */
[----:B-----5:R3:W0:Y:S01]  /*20f00*/  SHFL.IDX PT, R7, R80, 0x1, 0x181f ;  /* 0x00381f0050077f89 */ /* 0x02062200000e0000 */
[----:B------:R-:W-:Y:S05]  /*20f10*/  @P1 BRA `(.L_x_664) ;  /* 0x0000000000481947 */ /* 0x000fea0003800000 */
[----:B------:R-:W-:Y:S01]  /*20f20*/  ULDC UR4, c[0x0][0xac8] ;  /* 0x0002b20000047ab9 */ /* 0x000fe20000000800 */
[----:B------:R-:W-:Y:S01]  /*20f30*/  ULDC.64 UR6, c[0x0][0x208] ;  /* 0x0000820000067ab9 */ /* 0x000fe20000000a00 */
[----:B------:R-:W-:Y:S02]  /*20f40*/  ISETP.GE.AND P4, PT, R16, UR4, PT ;  /* 0x0000000410007c0c */ /* 0x000fe4000bf86270 */
[----:B------:R-:W-:Y:S02]  /*20f50*/  ISETP.GE.AND P3, PT, R214, UR4, PT ;  /* 0x00000004d6007c0c */ /* 0x000fe4000bf66270 */
[----:B------:R-:W-:Y:S02]  /*20f60*/  ISETP.GE.AND P2, PT, R19, UR4, PT ;  /* 0x0000000413007c0c */ /* 0x000fe4000bf46270 */
[----:B------:R-:W-:-:S07]  /*20f70*/  ISETP.GE.AND P1, PT, R22, UR4, PT ;  /* 0x0000000416007c0c */ /* 0x000fce000bf26270 */
[-C--:B0-----:R-:W-:Y:S02]  /*20f80*/  @!P4 LEA R2, P6, R16, R7.reuse, 0x1 ;  /* 0x000000071002c211 */ /* 0x081fe400078c08ff */
[----:B------:R-:W-:Y:S02]  /*20f90*/  @!P3 LEA R4, P5, R212, R7, 0x1 ;  /* 0x00000007d404b211 */ /* 0x000fe400078a08ff */
[----:B----4-:R-:W-:Y:S02]  /*20fa0*/  @!P4 LEA.HI.X R3, R16, R21, R17, 0x1, P6 ;  /* 0x000000151003c211 */ /* 0x010fe400030f0c11 */
        /* <DEDUP_REMOVED lines=9> */
.L_x_664:
[----:B------:R-:W-:Y:S05]  /*21040*/  BSYNC B1 ;  /* 0x0000000000017941 */ /* 0x000fea0003800000 */
.L_x_663:
[----:B0-----:R0:W0:Y:S01]  /*21050*/  SHFL.IDX PT, R9, R82, 0x2, 0x181f ;  /* 0x00581f0052097f89 */ /* 0x00102200000e0000 */
[----:B------:R-:W-:Y:S03]  /*21060*/  BSSY B1, `(.L_x_665) ;  /* 0x0000015000017945 */ /* 0x000fe60003800000 */
[----:B------:R0:W0:Y:S01]  /*21070*/  SHFL.IDX PT, R5, R80, 0x2, 0x181f ;  /* 0x00581f0050057f89 */ /* 0x00002200000e0000 */
        /* <DEDUP_REMOVED lines=8> */
[-C--:B------:R-:W-:Y:S02]  /*21100*/  @!P2 LEA R4, P5, R212, R5.reuse, 0x1 ;  /* 0x00000005d404a211 */ /* 0x080fe400078a08ff */
[C---:B------:R-:W-:Y:S02]  /*21110*/  @!P1 LEA R6, P4, R19.reuse, R5, 0x1 ;  /* 0x0000000513069211 */ /* 0x040fe400078808ff */
[----:B------:R-:W-:Y:S02]  /*21120*/  @!P3 LEA.HI.X R3, R16, R9, R17, 0x1, P6 ;  /* 0x000000091003b211 */ /* 0x000fe400030f0c11 */
[----:B------:R-:W-:Y:S02]  /*21130*/  @!P0 LEA R8, P6, R22, R5, 0x1 ;  /* 0x0000000516088211 */ /* 0x000fe400078c08ff */
[-C--:B------:R-:W-:Y:S01]  /*21140*/  @!P2 LEA.HI.X R5, R212, R9.reuse, R215, 0x1, P5 ;  /* 0x00000009d405a211 */ /* 0x080fe200028f0cd7 */
[----:B------:R0:W-:Y:S01]  /*21150*/  @!P3 ST.E.128 desc[UR6][R2.64], R12 ;  /* 0x0000000c0200b985 */ /* 0x0001e2000c101d06 */
[----:B------:R-:W-:-:S02]  /*21160*/  @!P1 LEA.HI.X R7, R19, R9, R219, 0x1, P4 ;  /* 0x0000000913079211 */ /* 0x000fc400020f0cdb */
[----:B------:R-:W-:Y:S01]  /*21170*/  @!P0 LEA.HI.X R9, R22, R9, R218, 0x1, P6 ;  /* 0x0000000916098211 */ /* 0x000fe200030f0cda */
[----:B------:R0:W-:Y:S04]  /*21180*/  @!P2 ST.E.128 desc[UR6][R4.64], R36 ;  /* 0x000000240400a985 */ /* 0x0001e8000c101d06 */
[----:B------:R0:W-:Y:S04]  /*21190*/  @!P1 ST.E.128 desc[UR6][R6.64], R52 ;  /* 0x0000003406009985 */ /* 0x0001e8000c101d06 */
[----:B------:R0:W-:Y:S02]  /*211a0*/  @!P0 ST.E.128 desc[UR6][R8.64], R72 ;  /* 0x0000004808008985 */ /* 0x0001e4000c101d06 */
.L_x_666:
[----:B------:R-:W-:Y:S05]  /*211b0*/  BSYNC B1 ;  /* 0x0000000000017941 */ /* 0x000fea0003800000 */
.L_x_665:
[----:B------:R-:W-:Y:S01]  /*211c0*/  VIADD R81, R81, 0x60 ;  /* 0x0000006051517836 */ /* 0x000fe20000000000 */
[----:B0-----:R0:W0:Y:S04]  /*211d0*/  SHFL.IDX PT, R9, R82, 0x3, 0x181f ;  /* 0x00781f0052097f89 */ /* 0x00102800000e0000 */
[----:B------:R-:W-:Y:S01]  /*211e0*/  ISETP.GE.AND P0, PT, R81, R0, PT ;  /* 0x000000005100720c */ /* 0x000fe20003f06270 */
[----:B------:R0:W0:-:S12]  /*211f0*/  SHFL.IDX PT, R11, R80, 0x3, 0x181f ;  /* 0x00781f00500b7f89 */ /* 0x00001800000e0000 */
[----:B------:R-:W-:Y:S05]  /*21200*/  @P0 BRA `(.L_x_667) ;  /* 0x0000002400ec0947 */ /* 0x000fea0003800000 */
[----:B------:R-:W-:Y:S01]  /*21210*/  ULDC UR4, c[0x0][0xac8] ;  /* 0x0002b20000047ab9 */ /* 0x000fe20000000800 */
[----:B------:R-:W-:Y:S01]  /*21220*/  ULDC.64 UR6, c[0x0][0x208] ;  /* 0x0000820000067ab9 */ /* 0x000fe20000000a00 */
[----:B------:R-:W-:Y:S02]  /*21230*/  ISETP.GE.AND P3, PT, R16, UR4, PT ;  /* 0x0000000410007c0c */ /* 0x000fe4000bf66270 */
[----:B------:R-:W-:Y:S02]  /*21240*/  ISETP.GE.AND P4, PT, R214, UR4, PT ;  /* 0x00000004d6007c0c */ /* 0x000fe4000bf86270 */
[----:B------:R-:W-:-:S09]  /*21250*/  ISETP.GE.AND P5, PT, R19, UR4, PT ;  /* 0x0000000413007c0c */ /* 0x000fd2000bfa6270 */
[-C--:B0-----:R-:W-:Y:S02]  /*21260*/  @!P3 LEA R2, P0, R16, R11.reuse, 0x1 ;  /* 0x0000000b1002b211 */ /* 0x081fe400078008ff */
[----:B------:R-:W-:Y:S02]  /*21270*/  @!P4 LEA R4, P1, R212, R11, 0x1 ;  /* 0x0000000bd404c211 */ /* 0x000fe400078208ff */
[----:B------:R-:W-:Y:S02]  /*21280*/  @!P3 LEA.HI.X R3, R16, R9, R17, 0x1, P0 ;  /* 0x000000091003b211 */ /* 0x000fe400000f0c11 */
[----:B------:R-:W-:Y:S02]  /*21290*/  ISETP.GE.AND P0, PT, R22, UR4, PT ;  /* 0x0000000416007c0c */ /* 0x000fe4000bf06270 */
[----:B------:R-:W-:Y:S01]  /*212a0*/  @!P5 LEA R6, P2, R19, R11, 0x1 ;  /* 0x0000000b1306d211 */ /* 0x000fe200078408ff */
[----:B------:R0:W-:Y:S01]  /*212b0*/  @!P3 ST.E.128 desc[UR6][R2.64], R24 ;  /* 0x000000180200b985 */ /* 0x0001e2000c101d06 */
[----:B------:R-:W-:-:S02]  /*212c0*/  @!P4 LEA.HI.X R5, R212, R9, R215, 0x1, P1 ;  /* 0x00000009d405c211 */ /* 0x000fc400008f0cd7 */
[----:B------:R-:W-:-:S03]  /*212d0*/  @!P5 LEA.HI.X R7, R19, R9, R219, 0x1, P2 ;  /* 0x000000091307d211 */ /* 0x000fc600010f0cdb */
[----:B------:R0:W-:Y:S04]  /*212e0*/  @!P4 ST.E.128 desc[UR6][R4.64], R40 ;  /* 0x000000280400c985 */ /* 0x0001e8000c101d06 */
[----:B------:R0:W-:Y:S01]  /*212f0*/  @!P5 ST.E.128 desc[UR6][R6.64], R60 ;  /* 0x0000003c0600d985 */ /* 0x0001e2000c101d06 */
[----:B------:R-:W-:Y:S05]  /*21300*/  @P0 BRA `(.L_x_667) ;  /* 0x0000002400ac0947 */ /* 0x000fea0003800000 */
[----:B0-----:R-:W-:Y:S01]  /*21310*/  LEA R2, P0, R22, R11, 0x1 ;  /* 0x0000000b16027211 */ /* 0x001fe200078008ff */
[----:B------:R-:W-:-:S03]  /*21320*/  ULDC.64 UR4, c[0x0][0x208] ;  /* 0x0000820000047ab9 */ /* 0x000fc60000000a00 */
[----:B------:R-:W-:-:S05]  /*21330*/  LEA.HI.X R3, R22, R9, R218, 0x1, P0 ;  /* 0x0000000916037211 */ /* 0x000fca00000f0cda */
[----:B------:R0:W-:Y:S01]  /*21340*/  ST.E.128 desc[UR4][R2.64], R76 ;  /* 0x0000004c02007985 */ /* 0x0001e2000c101d04 */
[----:B------:R-:W-:Y:S05]  /*21350*/  BRA `(.L_x_667) ;  /* 0x0000002400987947 */ /* 0x000fea0003800000 */
.L_x_660:
[----:B0-----:R-:W0:Y:S01]  /*21360*/  @P1 LDC R61, c[0x0][0xbec] ;  /* 0x0002fb00ff3d1b82 */ /* 0x001e220000000800 */
[----:B------:R-:W-:Y:S01]  /*21370*/  IMAD.MOV.U32 R60, RZ, RZ, R116 ;  /* 0x000000ffff3c7224 */ /* 0x000fe200078e0074 */
[----:B------:R-:W-:Y:S01]  /*21380*/  ULDC.64 UR4, c[0x0][0xb08] ;  /* 0x0002c20000047ab9 */ /* 0x000fe20000000a00 */
[----:B------:R1:W5:Y:S04]  /*21390*/  LDL R227, [R1+0x8c] ;  /* 0x00008c0001e37983 */ /* 0x0003680000100800 */
[----:B------:R1:W5:Y:S01]  /*213a0*/  LDL R211, [R1+0x108] ;  /* 0x0001080001d37983 */ /* 0x0003620000100800 */
[----:B------:R-:W2:Y:S03]  /*213b0*/  @P1 LDC R59, c[0x0][0xbf0] ;  /* 0x0002fc00ff3b1b82 */ /* 0x000ea60000000800 */
[----:B------:R1:W5:Y:S04]  /*213c0*/  LDL R210, [R1+0x188] ;  /* 0x0001880001d27983 */ /* 0x0003680000100800 */
[----:B------:R1:W5:Y:S04]  /*213d0*/  LDL R209, [R1+0x104] ;  /* 0x0001040001d17983 */ /* 0x0003680000100800 */
[----:B------:R1:W5:Y:S04]  /*213e0*/  LDL R208, [R1+0x184] ;  /* 0x0001840001d07983 */ /* 0x0003680000100800 */
[----:B------:R1:W5:Y:S01]  /*213f0*/  LDL R207, [R1+0x100] ;  /* 0x0001000001cf7983 */ /* 0x0003620000100800 */
[----:B0-----:R-:W-:-:S03]  /*21400*/  @P1 IMAD.HI.U32 R61, R116, R61, RZ ;  /* 0x0000003d743d1227 */ /* 0x001fc600078e00ff */
[----:B------:R1:W5:Y:S04]  /*21410*/  LDL R206, [R1+0x180] ;  /* 0x0001800001ce7983 */ /* 0x0003680000100800 */
[----:B------:R1:W5:Y:S01]  /*21420*/  LDL R205, [R1+0xfc] ;  /* 0x0000fc0001cd7983 */ /* 0x0003620000100800 */
[----:B--2---:R-:W-:Y:S01]  /*21430*/  @P1 SHF.R.U32.HI R60, RZ, R59, R61 ;  /* 0x0000003bff3c1219 */ /* 0x004fe2000001163d */
[----:B------:R-:W-:Y:S02]  /*21440*/  IMAD R61, R58, UR4, RZ ;  /* 0x000000043a3d7c24 */ /* 0x000fe4000f8e02ff */
[C---:B------:R-:W-:Y:S01]  /*21450*/  IMAD.WIDE.U32 R58, R57.reuse, UR4, RZ ;  /* 0x00000004393a7c25 */ /* 0x040fe2000f8e00ff */
[----:B------:R1:W5:Y:S03]  /*21460*/  LDL R204, [R1+0x17c] ;  /* 0x00017c0001cc7983 */ /* 0x0003660000100800 */
[----:B------:R-:W-:Y:S01]  /*21470*/  IMAD R61, R57, UR5, R61 ;  /* 0x00000005393d7c24 */ /* 0x000fe2000f8e023d */
[----:B------:R-:W-:Y:S01]  /*21480*/  ULDC.64 UR4, c[0x0][0xb38] ;  /* 0x0002ce0000047ab9 */ /* 0x000fe20000000a00 */
[----:B------:R-:W-:Y:S01]  /*21490*/  SHF.R.S32.HI R57, RZ, 0x1f, R56 ;  /* 0x0000001fff397819 */ /* 0x000fe20000011438 */
[----:B------:R1:W5:Y:S01]  /*214a0*/  LDL R203, [R1+0xf8] ;  /* 0x0000f80001cb7983 */ /* 0x0003620000100800 */
[----:B------:R-:W-:-:S03]  /*214b0*/  IMAD.IADD R59, R59, 0x1, R61 ;  /* 0x000000013b3b7824 */ /* 0x000fc600078e023d */
[----:B------:R1:W5:Y:S01]  /*214c0*/  LDL R202, [R1+0x178] ;  /* 0x0001780001ca7983 */ /* 0x0003620000100800 */
[----:B------:R-:W-:-:S03]  /*214d0*/  IMAD.WIDE.U32 R58, R223, UR4, R58 ;  /* 0x00000004df3a7c25 */ /* 0x000fc6000f8e003a */
[----:B------:R1:W5:Y:S01]  /*214e0*/  LDL R201, [R1+0xf4] ;  /* 0x0000f40001c97983 */ /* 0x0003620000100800 */
[----:B------:R-:W-:Y:S01]  /*214f0*/  IMAD R59, R223, UR5, R59 ;  /* 0x00000005df3b7c24 */ /* 0x000fe2000f8e023b */
[----:B------:R-:W-:Y:S02]  /*21500*/  ULDC.64 UR4, c[0x0][0xb40] ;  /* 0x0002d00000047ab9 */ /* 0x000fe40000000a00 */
[----:B------:R-:W-:Y:S01]  /*21510*/  IMAD R57, R57, UR4, RZ ;  /* 0x0000000439397c24 */ /* 0x000fe2000f8e02ff */
[----:B------:R1:W5:Y:S01]  /*21520*/  LDL R223, [R1+0x18c] ;  /* 0x00018c0001df7983 */ /* 0x0003620000100800 */
[----:B------:R-:W-:-:S03]  /*21530*/  IMAD.WIDE.U32 R58, R56, UR4, R58 ;  /* 0x00000004383a7c25 */ /* 0x000fc6000f8e003a */
[----:B------:R1:W5:Y:S01]  /*21540*/  LDL R200, [R1+0x174] ;  /* 0x0001740001c87983 */ /* 0x0003620000100800 */
[----:B------:R-:W-:Y:S01]  /*21550*/  IMAD R57, R56, UR5, R57 ;  /* 0x0000000538397c24 */ /* 0x000fe2000f8e0239 */
[----:B------:R-:W-:Y:S01]  /*21560*/  ULDC.64 UR4, c[0x0][0xb48] ;  /* 0x0002d20000047ab9 */ /* 0x000fe20000000a00 */
[--C-:B------:R-:W-:Y:S01]  /*21570*/  IMAD.MOV R56, RZ, RZ, -R60.reuse ;  /* 0x000000ffff387224 */ /* 0x100fe200078e0a3c */
[----:B------:R1:W5:Y:S01]  /*21580*/  LDL R199, [R1+0xf0] ;  /* 0x0000f00001c77983 */ /* 0x0003620000100800 */
[----:B------:R-:W-:Y:S01]  /*21590*/  IMAD.IADD R59, R59, 0x1, R57 ;  /* 0x000000013b3b7824 */ /* 0x000fe200078e0239 */
[----:B------:R-:W-:Y:S01]  /*215a0*/  SHF.R.S32.HI R57, RZ, 0x1f, R60 ;  /* 0x0000001fff397819 */ /* 0x000fe2000001143c */
[----:B------:R-:W-:Y:S01]  /*215b0*/  IMAD R56, R119, R56, R116 ;  /* 0x0000003877387224 */ /* 0x000fe200078e0274 */
[----:B------:R1:W5:Y:S01]  /*215c0*/  LDL R198, [R1+0x170] ;  /* 0x0001700001c67983 */ /* 0x0003620000100800 */
[----:B------:R-:W-:-:S03]  /*215d0*/  IMAD.WIDE.U32 R58, R120, UR4, R58 ;  /* 0x00000004783a7c25 */ /* 0x000fc6000f8e003a */
[----:B------:R1:W5:Y:S01]  /*215e0*/  LDL R197, [R1+0xec] ;  /* 0x0000ec0001c57983 */ /* 0x0003620000100800 */
[----:B------:R-:W-:Y:S01]  /*215f0*/  IMAD R59, R120, UR5, R59 ;  /* 0x00000005783b7c24 */ /* 0x000fe2000f8e023b */
[----:B------:R-:W-:Y:S02]  /*21600*/  ULDC.64 UR4, c[0x0][0xb30] ;  /* 0x0002cc0000047ab9 */ /* 0x000fe40000000a00 */
[----:B------:R1:W5:Y:S04]  /*21610*/  LDL R196, [R1+0x16c] ;  /* 0x00016c0001c47983 */ /* 0x0003680000100800 */
        /* <DEDUP_REMOVED lines=44> */
[----:B------:R1:W5:Y:S01]  /*218e0*/  LDL R116, [R1+0x90] ;  /* 0x0000900001747983 */ /* 0x0003620000100800 */
[----:B------:R-:W-:-:S02]  /*218f0*/  IMAD R57, R57, UR4, RZ ;  /* 0x0000000439397c24 */ /* 0x000fc4000f8e02ff */
        /* <DEDUP_REMOVED lines=11> */
[----:B------:R-:W-:-:S03]  /*219b0*/  VIADD R56, R23, 0x38820 ;  /* 0x0003882017387836 */ /* 0x000fc60000000000 */
[----:B------:R-:W-:Y:S02]  /*219c0*/  LEA.HI.X R61, R58, UR5, R61, 0x2, P0 ;  /* 0x000000053a3d7c11 */ /* 0x000fe400080f143d */
[----:B------:R-:W-:Y:S02]  /*219d0*/  ISETP.GE.AND P0, PT, R113, R0, PT ;  /* 0x000000007100720c */ /* 0x000fe40003f06270 */
[----:B------:R-:W-:Y:S01]  /*219e0*/  PRMT R56, RZ, 0x654, R56 ;  /* 0x00000654ff387816 */ /* 0x000fe20000000038 */
[----:B------:R1:W0:Y:S01]  /*219f0*/  SHFL.IDX PT, R57, R61, RZ, 0x1c1f ;  /* 0x001c1fff3d397589 */ /* 0x00022200000e0000 */
[----:B------:R-:W-:Y:S02]  /*21a00*/  BSSY B1, `(.L_x_668) ;  /* 0x0000085000017945 */ /* 0x000fe40003800000 */
[----:B------:R2:W-:Y:S02]  /*21a10*/  SYNCS.ARRIVE.TRANS64.RED.A1T0 RZ, [R56+URZ], RZ ;  /* 0x000000ff38ff79a7 */ /* 0x0005e4000810043f */
[----:B--2---:R1:W2:Y:S05]  /*21a20*/  SHFL.IDX PT, R56, R60, RZ, 0x1c1f ;  /* 0x001c1fff3c387589 */ /* 0x0042aa00000e0000 */
[----:B------:R-:W-:Y:S05]  /*21a30*/  @P0 BRA `(.L_x_669) ;  /* 0x0000000800040947 */ /* 0x000fea0003800000 */
[----:B------:R-:W-:Y:S01]  /*21a40*/  ULDC UR4, c[0x0][0xac8] ;  /* 0x0002b20000047ab9 */ /* 0x000fe20000000800 */
[----:B------:R-:W-:Y:S01]  /*21a50*/  ULDC.64 UR6, c[0x0][0x208] ;  /* 0x0000820000067ab9 */ /* 0x000fe20000000a00 */
[----:B-----5:R-:W-:Y:S02]  /*21a60*/  ISETP.GE.AND P0, PT, R227, UR4, PT ;  /* 0x00000004e3007c0c */ /* 0x020fe4000bf06270 */
[----:B------:R-:W-:Y:S02]  /*21a70*/  ISETP.GE.AND P5, PT, R191, UR4, PT ;  /* 0x00000004bf007c0c */ /* 0x000fe4000bfa6270 */
[----:B------:R-:W-:Y:S02]  /*21a80*/  ISETP.GE.AND P4, PT, R189, UR4, PT ;  /* 0x00000004bd007c0c */ /* 0x000fe4000bf86270 */
[----:B------:R-:W-:-:S07]  /*21a90*/  ISETP.GE.AND P3, PT, R187, UR4, PT ;  /* 0x00000004bb007c0c */ /* 0x000fce000bf66270 */
[----:B0-2---:R-:W-:-:S05]  /*21aa0*/  @!P0 IMAD.WIDE R58, R227, 0x4, R56 ;  /* 0x00000004e33a8825 */ /* 0x005fca00078e0238 */
[----:B------:R0:W-:Y:S01]  /*21ab0*/  @!P0 ST.E.64 desc[UR6][R58.64], R182 ;  /* 0x000000b63a008985 */ /* 0x0001e2000c101b06 */
[----:B------:R-:W-:-:S13]  /*21ac0*/  ISETP.GE.AND P0, PT, R211, UR4, PT ;  /* 0x00000004d3007c0c */ /* 0x000fda000bf06270 */
[----:B0-----:R-:W-:-:S04]  /*21ad0*/  @!P0 LEA R58, P1, R211, R56, 0x2 ;  /* 0x00000038d33a8211 */ /* 0x001fc800078210ff */
[----:B------:R-:W-:Y:S02]  /*21ae0*/  @!P0 LEA.HI.X R59, R211, R57, R223, 0x2, P1 ;  /* 0x00000039d33b8211 */ /* 0x000fe400008f14df */
[----:B------:R-:W-:-:S03]  /*21af0*/  ISETP.GE.AND P1, PT, R207, UR4, PT ;  /* 0x00000004cf007c0c */ /* 0x000fc6000bf26270 */
[----:B------:R0:W-:Y:S01]  /*21b00*/  @!P0 ST.E.64 desc[UR6][R58.64], R180 ;  /* 0x000000b43a008985 */ /* 0x0001e2000c101b06 */
[----:B------:R-:W-:-:S13]  /*21b10*/  ISETP.GE.AND P0, PT, R209, UR4, PT ;  /* 0x00000004d1007c0c */ /* 0x000fda000bf06270 */
[----:B0-----:R-:W-:-:S04]  /*21b20*/  @!P0 LEA R58, P2, R209, R56, 0x2 ;  /* 0x00000038d13a8211 */ /* 0x001fc800078410ff */
[----:B------:R-:W-:-:S05]  /*21b30*/  @!P0 LEA.HI.X R59, R209, R57, R210, 0x2, P2 ;  /* 0x00000039d13b8211 */ /* 0x000fca00010f14d2 */
[----:B------:R0:W-:Y:S01]  /*21b40*/  @!P0 ST.E.64 desc[UR6][R58.64], R178 ;  /* 0x000000b23a008985 */ /* 0x0001e2000c101b06 */
[----:B------:R-:W-:Y:S02]  /*21b50*/  ISETP.GE.AND P0, PT, R205, UR4, PT ;  /* 0x00000004cd007c0c */ /* 0x000fe4000bf06270 */
        /* <DEDUP_REMOVED lines=25> */
[----:B------:R-:W-:Y:S02]  /*21cf0*/  @!P1 LEA.HI.X R59, R195, R57, R196, 0x2, P2 ;  /* 0x00000039c33b9211 */ /* 0x000fe400010f14c4 */
[----:B------:R-:W-:-:S03]  /*21d00*/  @!P4 LEA R62, P2, R189, R56, 0x2 ;  /* 0x00000038bd3ec211 */ /* 0x000fc600078410ff */
[----:B------:R0:W-:Y:S01]  /*21d10*/  @!P1 ST.E.64 desc[UR6][R58.64], R164 ;  /* 0x000000a43a009985 */ /* 0x0001e2000c101b06 */
[----:B------:R-:W-:Y:S02]  /*21d20*/  @!P4 LEA.HI.X R63, R189, R57, R190, 0x2, P2 ;  /* 0x00000039bd3fc211 */ /* 0x000fe400010f14be */
[----:B------:R-:W-:Y:S02]  /*21d30*/  ISETP.GE.AND P2, PT, R149, UR4, PT ;  /* 0x0000000495007c0c */ /* 0x000fe4000bf46270 */
[----:B0-----:R-:W-:-:S04]  /*21d40*/  @!P0 LEA R58, P1, R193, R56, 0x2 ;  /* 0x00000038c13a8211 */ /* 0x001fc800078210ff */
[----:B------:R-:W-:Y:S02]  /*21d50*/  @!P0 LEA.HI.X R59, R193, R57, R194, 0x2, P1 ;  /* 0x00000039c13b8211 */ /* 0x000fe400008f14c2 */
[----:B------:R-:W-:-:S03]  /*21d60*/  ISETP.GE.AND P1, PT, R151, UR4, PT ;  /* 0x0000000497007c0c */ /* 0x000fc6000bf26270 */
[----:B------:R0:W-:Y:S01]  /*21d70*/  @!P0 ST.E.64 desc[UR6][R58.64], R162 ;  /* 0x000000a23a008985 */ /* 0x0001e2000c101b06 */
[----:B------:R-:W-:Y:S02]  /*21d80*/  ISETP.GE.AND P0, PT, R185, UR4, PT ;  /* 0x00000004b9007c0c */ /* 0x000fe4000bf06270 */
[----:B0-----:R-:W-:-:S04]  /*21d90*/  @!P5 LEA R58, P6, R191, R56, 0x2 ;  /* 0x00000038bf3ad211 */ /* 0x001fc800078c10ff */
[----:B------:R-:W-:Y:S02]  /*21da0*/  @!P5 LEA.HI.X R59, R191, R57, R192, 0x2, P6 ;  /* 0x00000039bf3bd211 */ /* 0x000fe400030f14c0 */
[----:B------:R-:W-:-:S03]  /*21db0*/  @!P3 LEA R114, P6, R187, R56, 0x2 ;  /* 0x00000038bb72b211 */ /* 0x000fc600078c10ff */
[----:B------:R0:W-:Y:S01]  /*21dc0*/  @!P5 ST.E.64 desc[UR6][R58.64], R160 ;  /* 0x000000a03a00d985 */ /* 0x0001e2000c101b06 */
[----:B------:R-:W-:-:S03]  /*21dd0*/  @!P3 LEA.HI.X R115, R187, R57, R188, 0x2, P6 ;  /* 0x00000039bb73b211 */ /* 0x000fc600030f14bc */
[----:B------:R2:W-:Y:S04]  /*21de0*/  @!P4 ST.E.64 desc[UR6][R62.64], R158 ;  /* 0x0000009e3e00c985 */ /* 0x0005e8000c101b06 */
[----:B------:R3:W-:Y:S01]  /*21df0*/  @!P3 ST.E.64 desc[UR6][R114.64], R156 ;  /* 0x0000009c7200b985 */ /* 0x0007e2000c101b06 */
[----:B------:R-:W-:Y:S02]  /*21e00*/  ISETP.GE.AND P3, PT, R147, UR4, PT ;  /* 0x0000000493007c0c */ /* 0x000fe4000bf66270 */
[----:B0-----:R-:W-:-:S04]  /*21e10*/  @!P0 LEA R58, P4, R185, R56, 0x2 ;  /* 0x00000038b93a8211 */ /* 0x001fc800078810ff */
[-C--:B------:R-:W-:Y:S02]  /*21e20*/  @!P0 LEA.HI.X R59, R185, R57.reuse, R186, 0x2, P4 ;  /* 0x00000039b93b8211 */ /* 0x080fe400020f14ba */
[----:B------:R-:W-:Y:S02]  /*21e30*/  ISETP.GE.AND P4, PT, R145, UR4, PT ;  /* 0x0000000491007c0c */ /* 0x000fe4000bf86270 */
[-C--:B--2---:R-:W-:Y:S01]  /*21e40*/  @!P1 LEA R62, P5, R151, R56.reuse, 0x2 ;  /* 0x00000038973e9211 */ /* 0x084fe200078a10ff */
[----:B------:R0:W-:Y:S01]  /*21e50*/  @!P0 ST.E.64 desc[UR6][R58.64], R154 ;  /* 0x0000009a3a008985 */ /* 0x0001e2000c101b06 */
[----:B---3--:R-:W-:Y:S02]  /*21e60*/  @!P2 LEA R114, P6, R149, R56, 0x2 ;  /* 0x000000389572a211 */ /* 0x008fe400078c10ff */
[----:B------:R-:W-:Y:S02]  /*21e70*/  @!P1 LEA.HI.X R63, R151, R57, R184, 0x2, P5 ;  /* 0x00000039973f9211 */ /* 0x000fe400028f14b8 */
[----:B------:R-:W-:-:S02]  /*21e80*/  ISETP.GE.AND P5, PT, R143, UR4, PT ;  /* 0x000000048f007c0c */ /* 0x000fc4000bfa6270 */
[----:B------:R-:W-:Y:S01]  /*21e90*/  @!P2 LEA.HI.X R115, R149, R57, R150, 0x2, P6 ;  /* 0x000000399573a211 */ /* 0x000fe200030f1496 */
[----:B------:R-:W-:Y:S01]  /*21ea0*/  @!P1 ST.E.64 desc[UR6][R62.64], R152 ;  /* 0x000000983e009985 */ /* 0x000fe2000c101b06 */
[----:B------:R-:W-:-:S03]  /*21eb0*/  ISETP.GE.AND P1, PT, R139, UR4, PT ;  /* 0x000000048b007c0c */ /* 0x000fc6000bf26270 */
[----:B------:R2:W-:Y:S01]  /*21ec0*/  @!P2 ST.E.64 desc[UR6][R114.64], R2 ;  /* 0x000000027200a985 */ /* 0x0005e2000c101b06 */
[----:B------:R-:W-:Y:S02]  /*21ed0*/  ISETP.GE.AND P2, PT, R141, UR4, PT ;  /* 0x000000048d007c0c */ /* 0x000fe4000bf46270 */
[----:B0-----:R-:W-:-:S04]  /*21ee0*/  @!P4 LEA R58, P0, R145, R56, 0x2 ;  /* 0x00000038913ac211 */ /* 0x001fc800078010ff */
[----:B------:R-:W-:Y:S02]  /*21ef0*/  @!P4 LEA.HI.X R59, R145, R57, R146, 0x2, P0 ;  /* 0x00000039913bc211 */ /* 0x000fe400000f1492 */
[----:B------:R-:W-:Y:S02]  /*21f00*/  ISETP.GE.AND P0, PT, R137, UR4, PT ;  /* 0x0000000489007c0c */ /* 0x000fe4000bf06270 */
[----:B--2---:R-:W-:-:S04]  /*21f10*/  @!P3 LEA R2, P6, R147, R56, 0x2 ;  /* 0x000000389302b211 */ /* 0x004fc800078c10ff */
[----:B------:R-:W-:Y:S02]  /*21f20*/  @!P3 LEA.HI.X R3, R147, R57, R148, 0x2, P6 ;  /* 0x000000399303b211 */ /* 0x000fe400030f1494 */
[----:B------:R-:W-:-:S03]  /*21f30*/  @!P5 LEA R62, P6, R143, R56, 0x2 ;  /* 0x000000388f3ed211 */ /* 0x000fc600078c10ff */
[----:B------:R0:W-:Y:S01]  /*21f40*/  @!P3 ST.E.64 desc[UR6][R2.64], R4 ;  /* 0x000000040200b985 */ /* 0x0001e2000c101b06 */
[----:B------:R-:W-:-:S03]  /*21f50*/  @!P5 LEA.HI.X R63, R143, R57, R144, 0x2, P6 ;  /* 0x000000398f3fd211 */ /* 0x000fc600030f1490 */
[----:B------:R2:W-:Y:S01]  /*21f60*/  @!P4 ST.E.64 desc[UR6][R58.64], R6 ;  /* 0x000000063a00c985 */ /* 0x0005e2000c101b06 */
[----:B------:R-:W-:-:S03]  /*21f70*/  ISETP.GE.AND P4, PT, R133, UR4, PT ;  /* 0x0000000485007c0c */ /* 0x000fc6000bf86270 */
[----:B------:R-:W-:Y:S01]  /*21f80*/  @!P5 ST.E.64 desc[UR6][R62.64], R8 ;  /* 0x000000083e00d985 */ /* 0x000fe2000c101b06 */
[----:B------:R-:W-:Y:S02]  /*21f90*/  ISETP.GE.AND P5, PT, R135, UR4, PT ;  /* 0x0000000487007c0c */ /* 0x000fe4000bfa6270 */
[-C--:B0-----:R-:W-:Y:S02]  /*21fa0*/  @!P2 LEA R2, P6, R141, R56.reuse, 0x2 ;  /* 0x000000388d02a211 */ /* 0x081fe400078c10ff */
[-C--:B------:R-:W-:Y:S02]  /*21fb0*/  @!P1 LEA R4, P3, R139, R56.reuse, 0x2 ;  /* 0x000000388b049211 */ /* 0x080fe400078610ff */
[-C--:B------:R-:W-:Y:S02]  /*21fc0*/  @!P2 LEA.HI.X R3, R141, R57.reuse, R142, 0x2, P6 ;  /* 0x000000398d03a211 */ /* 0x080fe400030f148e */
[----:B--2---:R-:W-:Y:S02]  /*21fd0*/  @!P0 LEA R6, P6, R137, R56, 0x2 ;  /* 0x0000003889068211 */ /* 0x004fe400078c10ff */
[----:B------:R-:W-:Y:S01]  /*21fe0*/  @!P1 LEA.HI.X R5, R139, R57, R140, 0x2, P3 ;  /* 0x000000398b059211 */ /* 0x000fe200018f148c */
[----:B------:R0:W-:Y:S01]  /*21ff0*/  @!P2 ST.E.64 desc[UR6][R2.64], R10 ;  /* 0x0000000a0200a985 */ /* 0x0001e2000c101b06 */
[----:B------:R-:W-:-:S02]  /*22000*/  ISETP.GE.AND P3, PT, R128, UR4, PT ;  /* 0x0000000480007c0c */ /* 0x000fc4000bf66270 */
[----:B------:R-:W-:Y:S01]  /*22010*/  @!P0 LEA.HI.X R7, R137, R57, R138, 0x2, P6 ;  /* 0x0000003989078211 */ /* 0x000fe200030f148a */
[----:B------:R2:W-:Y:S04]  /*22020*/  @!P1 ST.E.64 desc[UR6][R4.64], R12 ;  /* 0x0000000c04009985 */ /* 0x0005e8000c101b06 */
[----:B------:R3:W-:Y:S01]  /*22030*/  @!P0 ST.E.64 desc[UR6][R6.64], R14 ;  /* 0x0000000e06008985 */ /* 0x0007e2000c101b06 */
[----:B------:R-:W-:Y:S02]  /*22040*/  ISETP.GE.AND P0, PT, R126, UR4, PT ;  /* 0x000000047e007c0c */ /* 0x000fe4000bf06270 */
[-C--:B0-----:R-:W-:Y:S02]  /*22050*/  @!P5 LEA R2, P1, R135, R56.reuse, 0x2 ;  /* 0x000000388702d211 */ /* 0x081fe400078210ff */
[----:B--2---:R-:W-:-:S02]  /*22060*/  @!P4 LEA R4, P2, R133, R56, 0x2 ;  /* 0x000000388504c211 */ /* 0x004fc400078410ff */
[-C--:B------:R-:W-:Y:S02]  /*22070*/  @!P5 LEA.HI.X R3, R135, R57.reuse, R136, 0x2, P1 ;  /* 0x000000398703d211 */ /* 0x080fe400008f1488 */
[----:B---3--:R-:W-:Y:S02]  /*22080*/  @!P3 LEA R6, P6, R128, R56, 0x2 ;  /* 0x000000388006b211 */ /* 0x008fe400078c10ff */
[----:B------:R-:W-:Y:S01]  /*22090*/  ISETP.GE.AND P1, PT, R124, UR4, PT ;  /* 0x000000047c007c0c */ /* 0x000fe2000bf26270 */
[----:B------:R0:W-:Y:S01]  /*220a0*/  @!P5 ST.E.64 desc[UR6][R2.64], R20 ;  /* 0x000000140200d985 */ /* 0x0001e2000c101b06 */
[-C--:B------:R-:W-:Y:S02]  /*220b0*/  @!P4 LEA.HI.X R5, R133, R57.reuse, R134, 0x2, P2 ;  /* 0x000000398505c211 */ /* 0x080fe400010f1486 */
[----:B------:R-:W-:Y:S02]  /*220c0*/  @!P3 LEA.HI.X R7, R128, R57, R132, 0x2, P6 ;  /* 0x000000398007b211 */ /* 0x000fe400030f1484 */
[----:B------:R-:W-:Y:S01]  /*220d0*/  ISETP.GE.AND P2, PT, R118, UR4, PT ;  /* 0x0000000476007c0c */ /* 0x000fe2000bf46270 */
[----:B------:R2:W-:Y:S01]  /*220e0*/  @!P4 ST.E.64 desc[UR6][R4.64], R24 ;  /* 0x000000180400c985 */ /* 0x0005e2000c101b06 */
[----:B------:R-:W-:-:S03]  /*220f0*/  ISETP.GE.AND P4, PT, R122, UR4, PT ;  /* 0x000000047a007c0c */ /* 0x000fc6000bf86270 */
[----:B------:R3:W-:Y:S01]  /*22100*/  @!P3 ST.E.64 desc[UR6][R6.64], R28 ;  /* 0x0000001c0600b985 */ /* 0x0007e2000c101b06 */
[----:B------:R-:W-:Y:S02]  /*22110*/  ISETP.GE.AND P3, PT, R120, UR4, PT ;  /* 0x0000000478007c0c */ /* 0x000fe4000bf66270 */
[----:B0-----:R-:W-:-:S04]  /*22120*/  @!P0 LEA R2, P5, R126, R56, 0x2 ;  /* 0x000000387e028211 */ /* 0x001fc800078a10ff */
[-C--:B------:R-:W-:Y:S02]  /*22130*/  @!P0 LEA.HI.X R3, R126, R57.reuse, R127, 0x2, P5 ;  /* 0x000000397e038211 */ /* 0x080fe400028f147f */
[----:B------:R-:W-:Y:S02]  /*22140*/  ISETP.GE.AND P5, PT, R116, UR4, PT ;  /* 0x0000000474007c0c */ /* 0x000fe4000bfa6270 */
[CC--:B--2---:R-:W-:Y:S01]  /*22150*/  @!P1 LEA R4, P6, R124.reuse, R56.reuse, 0x2 ;  /* 0x000000387c049211 */ /* 0x0c4fe200078c10ff */
[----:B------:R0:W-:Y:S03]  /*22160*/  @!P0 ST.E.64 desc[UR6][R2.64], R32 ;  /* 0x0000002002008985 */ /* 0x0001e6000c101b06 */
[----:B------:R-:W-:Y:S02]  /*22170*/  @!P1 LEA.HI.X R5, R124, R57, R125, 0x2, P6 ;  /* 0x000000397c059211 */ /* 0x000fe400030f147d */
[----:B---3--:R-:W-:-:S03]  /*22180*/  @!P3 LEA R6, P6, R120, R56, 0x2 ;  /* 0x000000387806b211 */ /* 0x008fc600078c10ff */
[----:B------:R2:W-:Y:S01]  /*22190*/  @!P1 ST.E.64 desc[UR6][R4.64], R36 ;  /* 0x0000002404009985 */ /* 0x0005e2000c101b06 */
[----:B------:R-:W-:Y:S02]  /*221a0*/  @!P3 LEA.HI.X R7, R120, R57, R121, 0x2, P6 ;  /* 0x000000397807b211 */ /* 0x000fe400030f1479 */
[----:B0-----:R-:W-:-:S04]  /*221b0*/  @!P4 LEA R2, P0, R122, R56, 0x2 ;  /* 0x000000387a02c211 */ /* 0x001fc800078010ff */
[-C--:B------:R-:W-:Y:S02]  /*221c0*/  @!P4 LEA.HI.X R3, R122, R57.reuse, R123, 0x2, P0 ;  /* 0x000000397a03c211 */ /* 0x080fe400000f147b */
[-C--:B------:R-:W-:Y:S02]  /*221d0*/  @!P5 LEA R8, P0, R116, R56.reuse, 0x2 ;  /* 0x000000387408d211 */ /* 0x080fe400078010ff */
[----:B--2---:R-:W-:Y:S01]  /*221e0*/  @!P2 LEA R4, P1, R118, R56, 0x2 ;  /* 0x000000387604a211 */ /* 0x004fe200078210ff */
[----:B------:R3:W-:Y:S01]  /*221f0*/  @!P4 ST.E.64 desc[UR6][R2.64], R40 ;  /* 0x000000280200c985 */ /* 0x0007e2000c101b06 */
[-C--:B------:R-:W-:Y:S02]  /*22200*/  @!P5 LEA.HI.X R9, R116, R57.reuse, R117, 0x2, P0 ;  /* 0x000000397409d211 */ /* 0x080fe400000f1475 */
[----:B------:R-:W-:Y:S01]  /*22210*/  @!P2 LEA.HI.X R5, R118, R57, R119, 0x2, P1 ;  /* 0x000000397605a211 */ /* 0x000fe200008f1477 */
[----:B------:R3:W-:Y:S04]  /*22220*/  @!P3 ST.E.64 desc[UR6][R6.64], R44 ;  /* 0x0000002c0600b985 */ /* 0x0007e8000c101b06 */
[----:B------:R3:W-:Y:S04]  /*22230*/  @!P2 ST.E.64 desc[UR6][R4.64], R48 ;  /* 0x000000300400a985 */ /* 0x0007e8000c101b06 */
[----:B------:R3:W-:Y:S02]  /*22240*/  @!P5 ST.E.64 desc[UR6][R8.64], R52 ;  /* 0x000000340800d985 */ /* 0x0007e4000c101b06 */
.L_x_669:
[----:B------:R-:W-:Y:S05]  /*22250*/  BSYNC B1 ;  /* 0x0000000000017941 */ /* 0x000fea0003800000 */
.L_x_668:
[----:B------:R-:W-:Y:S01]  /*22260*/  ISETP.GE.AND P0, PT, R112, R0, PT ;  /* 0x000000007000720c */ /* 0x000fe20003f06270 */
[----:B---3--:R3:W4:Y:S04]  /*22270*/  SHFL.IDX PT, R3, R61, 0x1, 0x1c1f ;  /* 0x003c1f003d037f89 */ /* 0x00872800000e0000 */
[----:B------:R3:W0:Y:S08]  /*22280*/  SHFL.IDX PT, R2, R60, 0x1, 0x1c1f ;  /* 0x003c1f003c027f89 */ /* 0x00063000000e0000 */
[----:B---3--:R-:W-:Y:S05]  /*22290*/  @P0 BRA `(.L_x_667) ;  /* 0x0000001400c80947 */ /* 0x008fea0003800000 */
[----:B------:R-:W-:Y:S01]  /*222a0*/  ULDC UR4, c[0x0][0xac8] ;  /* 0x0002b20000047ab9 */ /* 0x000fe20000000800 */
[----:B------:R-:W-:Y:S01]  /*222b0*/  ULDC.64 UR6, c[0x0][0x208] ;  /* 0x0000820000067ab9 */ /* 0x000fe20000000a00 */
[----:B-----5:R-:W-:Y:S02]  /*222c0*/  ISETP.GE.AND P3, PT, R227, UR4, PT ;  /* 0x00000004e3007c0c */ /* 0x020fe4000bf66270 */
[----:B------:R-:W-:Y:S02]  /*222d0*/  ISETP.GE.AND P2, PT, R211, UR4, PT ;  /* 0x00000004d3007c0c */ /* 0x000fe4000bf46270 */
[----:B------:R-:W-:Y:S02]  /*222e0*/  ISETP.GE.AND P1, PT, R209, UR4, PT ;  /* 0x00000004d1007c0c */ /* 0x000fe4000bf26270 */
[----:B------:R-:W-:Y:S02]  /*222f0*/  ISETP.GE.AND P0, PT, R207, UR4, PT ;  /* 0x00000004cf007c0c */ /* 0x000fe4000bf06270 */
[----:B------:R-:W-:-:S05]  /*22300*/  ISETP.GE.AND P4, PT, R203, UR4, PT ;  /* 0x00000004cb007c0c */ /* 0x000fca000bf86270 */
[----:B0---4-:R-:W-:-:S04]  /*22310*/  @!P3 IMAD.WIDE R4, R227, 0x4, R2 ;  /* 0x00000004e304b825 */ /* 0x011fc800078e0202 */
[-C--:B------:R-:W-:Y:S01]  /*22320*/  @!P1 LEA R6, P5, R209, R2.reuse, 0x2 ;  /* 0x00000002d1069211 */ /* 0x080fe200078a10ff */
[----:B------:R0:W-:Y:S01]  /*22330*/  @!P3 ST.E.64 desc[UR6][R4.64], R26 ;  /* 0x0000001a0400b985 */ /* 0x0001e2000c101b06 */
[----:B------:R-:W-:Y:S02]  /*22340*/  ISETP.GE.AND P3, PT, R205, UR4, PT ;  /* 0x00000004cd007c0c */ /* 0x000fe4000bf66270 */
[----:B------:R-:W-:Y:S02]  /*22350*/  @!P1 LEA.HI.X R7, R209, R3, R210, 0x2, P5 ;  /* 0x00000003d1079211 */ /* 0x000fe400028f14d2 */
        /* <DEDUP_REMOVED lines=9> */
[-C--:B0-----:R-:W-:Y:S02]  /*223f0*/  @!P3 LEA R4, P1, R205, R2.reuse, 0x2 ;  /* 0x00000002cd04b211 */ /* 0x081fe400078210ff */
[----:B---3--:R-:W-:Y:S02]  /*22400*/  @!P4 LEA R6, P2, R203, R2, 0x2 ;  /* 0x00000002cb06c211 */ /* 0x008fe400078410ff */
[----:B------:R-:W-:-:S02]  /*22410*/  @!P3 LEA.HI.X R5, R205, R3, R206, 0x2, P1 ;  /* 0x00000003cd05b211 */ /* 0x000fc400008f14ce */
[----:B------:R-:W-:Y:S02]  /*22420*/  ISETP.GE.AND P1, PT, R197, UR4, PT ;  /* 0x00000004c5007c0c */ /* 0x000fe4000bf26270 */
[-C--:B------:R-:W-:Y:S01]  /*22430*/  @!P4 LEA.HI.X R7, R203, R3.reuse, R204, 0x2, P2 ;  /* 0x00000003cb07c211 */ /* 0x080fe200010f14cc */
[----:B------:R0:W-:Y:S01]  /*22440*/  @!P3 ST.E.64 desc[UR6][R4.64], R42 ;  /* 0x0000002a0400b985 */ /* 0x0001e2000c101b06 */
[----:B------:R-:W-:Y:S02]  /*22450*/  ISETP.GE.AND P2, PT, R195, UR4, PT ;  /* 0x00000004c3007c0c */ /* 0x000fe4000bf46270 */
[----:B----4-:R-:W-:Y:S01]  /*22460*/  @!P5 LEA R8, P6, R201, R2, 0x2 ;  /* 0x00000002c908d211 */ /* 0x010fe200078c10ff */
[----:B------:R3:W-:Y:S01]  /*22470*/  @!P4 ST.E.64 desc[UR6][R6.64], R46 ;  /* 0x0000002e0600c985 */ /* 0x0007e2000c101b06 */
[----:B------:R-:W-:Y:S02]  /*22480*/  ISETP.GE.AND P3, PT, R193, UR4, PT ;  /* 0x00000004c1007c0c */ /* 0x000fe4000bf66270 */
[----:B------:R-:W-:-:S02]  /*22490*/  @!P5 LEA.HI.X R9, R201, R3, R202, 0x2, P6 ;  /* 0x00000003c909d211 */ /* 0x000fc400030f14ca */
[----:B------:R-:W-:-:S03]  /*224a0*/  ISETP.GE.AND P4, PT, R191, UR4, PT ;  /* 0x00000004bf007c0c */ /* 0x000fc6000bf86270 */
[----:B------:R4:W-:Y:S01]  /*224b0*/  @!P5 ST.E.64 desc[UR6][R8.64], R50 ;  /* 0x000000320800d985 */ /* 0x0009e2000c101b06 */
[-C--:B0-----:R-:W-:Y:S02]  /*224c0*/  @!P0 LEA R4, P6, R199, R2.reuse, 0x2 ;  /* 0x00000002c7048211 */ /* 0x081fe400078c10ff */
[-C--:B---3--:R-:W-:Y:S02]  /*224d0*/  @!P1 LEA R6, P5, R197, R2.reuse, 0x2 ;  /* 0x00000002c5069211 */ /* 0x088fe400078a10ff */
[-C--:B------:R-:W-:Y:S02]  /*224e0*/  @!P0 LEA.HI.X R5, R199, R3.reuse, R200, 0x2, P6 ;  /* 0x00000003c7058211 */ /* 0x080fe400030f14c8 */
[----:B------:R-:W-:Y:S02]  /*224f0*/  @!P1 LEA.HI.X R7, R197, R3, R198, 0x2, P5 ;  /* 0x00000003c5079211 */ /* 0x000fe400028f14c6 */
[----:B------:R-:W-:Y:S01]  /*22500*/  ISETP.GE.AND P5, PT, R189, UR4, PT ;  /* 0x00000004bd007c0c */ /* 0x000fe2000bfa6270 */
[----:B------:R0:W-:Y:S01]  /*22510*/  @!P0 ST.E.64 desc[UR6][R4.64], R54 ;  /* 0x0000003604008985 */ /* 0x0001e2000c101b06 */
[----:B----4-:R-:W-:-:S02]  /*22520*/  @!P2 LEA R8, P6, R195, R2, 0x2 ;  /* 0x00000002c308a211 */ /* 0x010fc400078c10ff */
[----:B------:R-:W-:Y:S01]  /*22530*/  ISETP.GE.AND P0, PT, R187, UR4, PT ;  /* 0x00000004bb007c0c */ /* 0x000fe2000bf06270 */
[----:B------:R3:W-:Y:S01]  /*22540*/  @!P1 ST.E.64 desc[UR6][R6.64], R64 ;  /* 0x0000004006009985 */ /* 0x0007e2000c101b06 */
[----:B------:R-:W-:Y:S02]  /*22550*/  @!P2 LEA.HI.X R9, R195, R3, R196, 0x2, P6 ;  /* 0x00000003c309a211 */ /* 0x000fe400030f14c4 */
        /* <DEDUP_REMOVED lines=8> */
[----:B----4-:R-:W-:-:S03]  /*225e0*/  @!P5 LEA R8, P6, R189, R2, 0x2 ;  /* 0x00000002bd08d211 */ /* 0x010fc600078c10ff */
[----:B------:R3:W-:Y:S01]  /*225f0*/  @!P4 ST.E.64 desc[UR6][R6.64], R70 ;  /* 0x000000460600c985 */ /* 0x0007e2000c101b06 */
[----:B------:R-:W-:-:S05]  /*22600*/  @!P5 LEA.HI.X R9, R189, R3, R190, 0x2, P6 ;  /* 0x00000003bd09d211 */ /* 0x000fca00030f14be */
[----:B------:R4:W-:Y:S01]  /*22610*/  @!P5 ST.E.64 desc[UR6][R8.64], R74 ;  /* 0x0000004a0800d985 */ /* 0x0009e2000c101b06 */
[----:B------:R-:W-:Y:S02]  /*22620*/  ISETP.GE.AND P5, PT, R149, UR4, PT ;  /* 0x0000000495007c0c */ /* 0x000fe4000bfa6270 */
[----:B0-----:R-:W-:-:S04]  /*22630*/  @!P0 LEA R4, P4, R187, R2, 0x2 ;  /* 0x00000002bb048211 */ /* 0x001fc800078810ff */
[-C--:B------:R-:W-:Y:S02]  /*22640*/  @!P0 LEA.HI.X R5, R187, R3.reuse, R188, 0x2, P4 ;  /* 0x00000003bb058211 */ /* 0x080fe400020f14bc */
[----:B------:R-:W-:Y:S02]  /*22650*/  ISETP.GE.AND P4, PT, R147, UR4, PT ;  /* 0x0000000493007c0c */ /* 0x000fe4000bf86270 */
[-C--:B---3--:R-:W-:Y:S01]  /*22660*/  @!P1 LEA R6, P3, R185, R2.reuse, 0x2 ;  /* 0x00000002b9069211 */ /* 0x088fe200078610ff */
[----:B------:R0:W-:Y:S01]  /*22670*/  @!P0 ST.E.64 desc[UR6][R4.64], R72 ;  /* 0x0000004804008985 */ /* 0x0001e2000c101b06 */
[----:B----4-:R-:W-:Y:S02]  /*22680*/  @!P2 LEA R8, P6, R151, R2, 0x2 ;  /* 0x000000029708a211 */ /* 0x010fe400078c10ff */
[----:B------:R-:W-:Y:S02]  /*22690*/  @!P1 LEA.HI.X R7, R185, R3, R186, 0x2, P3 ;  /* 0x00000003b9079211 */ /* 0x000fe400018f14ba */
[----:B------:R-:W-:-:S02]  /*226a0*/  ISETP.GE.AND P3, PT, R145, UR4, PT ;  /* 0x0000000491007c0c */ /* 0x000fc4000bf66270 */
[----:B------:R-:W-:Y:S01]  /*226b0*/  @!P2 LEA.HI.X R9, R151, R3, R184, 0x2, P6 ;  /* 0x000000039709a211 */ /* 0x000fe200030f14b8 */
[----:B------:R3:W-:Y:S01]  /*226c0*/  @!P1 ST.E.64 desc[UR6][R6.64], R76 ;  /* 0x0000004c06009985 */ /* 0x0007e2000c101b06 */
[----:B------:R-:W-:-:S03]  /*226d0*/  ISETP.GE.AND P1, PT, R141, UR4, PT ;  /* 0x000000048d007c0c */ /* 0x000fc6000bf26270 */
[----:B------:R4:W-:Y:S01]  /*226e0*/  @!P2 ST.E.64 desc[UR6][R8.64], R78 ;  /* 0x0000004e0800a985 */ /* 0x0009e2000c101b06 */
[----:B------:R-:W-:Y:S02]  /*226f0*/  ISETP.GE.AND P2, PT, R143, UR4, PT ;  /* 0x000000048f007c0c */ /* 0x000fe4000bf46270 */
[----:B0-----:R-:W-:-:S04]  /*22700*/  @!P5 LEA R4, P6, R149, R2, 0x2 ;  /* 0x000000029504d211 */ /* 0x001fc800078c10ff */
[----:B------:R-:W-:Y:S02]  /*22710*/  @!P5 LEA.HI.X R5, R149, R3, R150, 0x2, P6 ;  /* 0x000000039505d211 */ /* 0x000fe400030f1496 */
[----:B---3--:R-:W-:-:S03]  /*22720*/  @!P4 LEA R6, P0, R147, R2, 0x2 ;  /* 0x000000029306c211 */ /* 0x008fc600078010ff */
[----:B------:R0:W-:Y:S01]  /*22730*/  @!P5 ST.E.64 desc[UR6][R4.64], R80 ;  /* 0x000000500400d985 */ /* 0x0001e2000c101b06 */
[----:B------:R-:W-:Y:S02]  /*22740*/  ISETP.GE.AND P5, PT, R137, UR4, PT ;  /* 0x0000000489007c0c */ /* 0x000fe4000bfa6270 */
[-C--:B------:R-:W-:Y:S02]  /*22750*/  @!P4 LEA.HI.X R7, R147, R3.reuse, R148, 0x2, P0 ;  /* 0x000000039307c211 */ /* 0x080fe400000f1494 */
[----:B------:R-:W-:Y:S02]  /*22760*/  ISETP.GE.AND P0, PT, R139, UR4, PT ;  /* 0x000000048b007c0c */ /* 0x000fe4000bf06270 */
[----:B----4-:R-:W-:Y:S01]  /*22770*/  @!P3 LEA R8, P6, R145, R2, 0x2 ;  /* 0x000000029108b211 */ /* 0x010fe200078c10ff */
[----:B------:R3:W-:Y:S01]  /*22780*/  @!P4 ST.E.64 desc[UR6][R6.64], R82 ;  /* 0x000000520600c985 */ /* 0x0007e2000c101b06 */
[----:B------:R-:W-:Y:S02]  /*22790*/  ISETP.GE.AND P4, PT, R135, UR4, PT ;  /* 0x0000000487007c0c */ /* 0x000fe4000bf86270 */
[----:B------:R-:W-:-:S02]  /*227a0*/  @!P3 LEA.HI.X R9, R145, R3, R146, 0x2, P6 ;  /* 0x000000039109b211 */ /* 0x000fc400030f1492 */
[----:B0-----:R-:W-:-:S03]  /*227b0*/  @!P2 LEA R4, P6, R143, R2, 0x2 ;  /* 0x000000028f04a211 */ /* 0x001fc600078c10ff */
[----:B------:R0:W-:Y:S01]  /*227c0*/  @!P3 ST.E.64 desc[UR6][R8.64], R84 ;  /* 0x000000540800b985 */ /* 0x0001e2000c101b06 */
[----:B------:R-:W-:Y:S02]  /*227d0*/  @!P2 LEA.HI.X R5, R143, R3, R144, 0x2, P6 ;  /* 0x000000038f05a211 */ /* 0x000fe400030f1490 */
[----:B---3--:R-:W-:-:S03]  /*227e0*/  @!P1 LEA R6, P3, R141, R2, 0x2 ;  /* 0x000000028d069211 */ /* 0x008fc600078610ff */
[----:B------:R3:W-:Y:S01]  /*227f0*/  @!P2 ST.E.64 desc[UR6][R4.64], R86 ;  /* 0x000000560400a985 */ /* 0x0007e2000c101b06 */
[-C--:B------:R-:W-:Y:S02]  /*22800*/  @!P1 LEA.HI.X R7, R141, R3.reuse, R142, 0x2, P3 ;  /* 0x000000038d079211 */ /* 0x080fe400018f148e */
[----:B------:R-:W-:Y:S02]  /*22810*/  ISETP.GE.AND P3, PT, R133, UR4, PT ;  /* 0x0000000485007c0c */ /* 0x000fe4000bf66270 */
[CC--:B0-----:R-:W-:Y:S01]  /*22820*/  @!P0 LEA R8, P6, R139.reuse, R2.reuse, 0x2 ;  /* 0x000000028b088211 */ /* 0x0c1fe200078c10ff */
[----:B------:R0:W-:Y:S03]  /*22830*/  @!P1 ST.E.64 desc[UR6][R6.64], R88 ;  /* 0x0000005806009985 */ /* 0x0001e6000c101b06 */
[----:B------:R-:W-:Y:S02]  /*22840*/  @!P0 LEA.HI.X R9, R139, R3, R140, 0x2, P6 ;  /* 0x000000038b098211 */ /* 0x000fe400030f148c */
[----:B---3--:R-:W-:-:S03]  /*22850*/  @!P5 LEA R4, P1, R137, R2, 0x2 ;  /* 0x000000028904d211 */ /* 0x008fc600078210ff */
[----:B------:R3:W-:Y:S01]  /*22860*/  @!P0 ST.E.64 desc[UR6][R8.64], R90 ;  /* 0x0000005a08008985 */ /* 0x0007e2000c101b06 */
[----:B------:R-:W-:Y:S02]  /*22870*/  ISETP.GE.AND P0, PT, R128, UR4, PT ;  /* 0x0000000480007c0c */ /* 0x000fe4000bf06270 */
[-C--:B------:R-:W-:Y:S02]  /*22880*/  @!P5 LEA.HI.X R5, R137, R3.reuse, R138, 0x2, P1 ;  /* 0x000000038905d211 */ /* 0x080fe400008f148a */
[----:B------:R-:W-:Y:S02]  /*22890*/  ISETP.GE.AND P1, PT, R126, UR4, PT ;  /* 0x000000047e007c0c */ /* 0x000fe4000bf26270 */
[C---:B0-----:R-:W-:Y:S01]  /*228a0*/  @!P4 LEA R6, P2, R135.reuse, R2, 0x2 ;  /* 0x000000028706c211 */ /* 0x041fe200078410ff */
[----:B------:R0:W-:Y:S03]  /*228b0*/  @!P5 ST.E.64 desc[UR6][R4.64], R92 ;  /* 0x0000005c0400d985 */ /* 0x0001e6000c101b06 */
[----:B------:R-:W-:-:S02]  /*228c0*/  @!P4 LEA.HI.X R7, R135, R3, R136, 0x2, P2 ;  /* 0x000000038707c211 */ /* 0x000fc400010f1488 */
[----:B------:R-:W-:Y:S02]  /*228d0*/  ISETP.GE.AND P2, PT, R120, UR4, PT ;  /* 0x0000000478007c0c */ /* 0x000fe4000bf46270 */
[CC--:B---3--:R-:W-:Y:S01]  /*228e0*/  @!P3 LEA R8, P6, R133.reuse, R2.reuse, 0x2 ;  /* 0x000000028508b211 */ /* 0x0c8fe200078c10ff */
[----:B------:R3:W-:Y:S01]  /*228f0*/  @!P4 ST.E.64 desc[UR6][R6.64], R94 ;  /* 0x0000005e0600c985 */ /* 0x0007e2000c101b06 */
[----:B------:R-:W-:Y:S02]  /*22900*/  ISETP.GE.AND P4, PT, R124, UR4, PT ;  /* 0x000000047c007c0c */ /* 0x000fe4000bf86270 */
[----:B------:R-:W-:Y:S02]  /*22910*/  @!P3 LEA.HI.X R9, R133, R3, R134, 0x2, P6 ;  /* 0x000000038509b211 */ /* 0x000fe400030f1486 */
[----:B0-----:R-:W-:-:S03]  /*22920*/  @!P1 LEA R4, P6, R126, R2, 0x2 ;  /* 0x000000027e049211 */ /* 0x001fc600078c10ff */
[----:B------:R0:W-:Y:S01]  /*22930*/  @!P3 ST.E.64 desc[UR6][R8.64], R96 ;  /* 0x000000600800b985 */ /* 0x0001e2000c101b06 */
[----:B------:R-:W-:Y:S02]  /*22940*/  ISETP.GE.AND P3, PT, R122, UR4, PT ;  /* 0x000000047a007c0c */ /* 0x000fe4000bf66270 */
[----:B------:R-:W-:Y:S02]  /*22950*/  @!P1 LEA.HI.X R5, R126, R3, R127, 0x2, P6 ;  /* 0x000000037e059211 */ /* 0x000fe400030f147f */
[----:B---3--:R-:W-:-:S04]  /*22960*/  @!P0 LEA R6, P5, R128, R2, 0x2 ;  /* 0x0000000280068211 */ /* 0x008fc800078a10ff */
[----:B------:R-:W-:Y:S02]  /*22970*/  @!P0 LEA.HI.X R7, R128, R3, R132, 0x2, P5 ;  /* 0x0000000380078211 */ /* 0x000fe400028f1484 */
[----:B------:R-:W-:-:S03]  /*22980*/  ISETP.GE.AND P5, PT, R118, UR4, PT ;  /* 0x0000000476007c0c */ /* 0x000fc6000bfa6270 */
[----:B------:R3:W-:Y:S04]  /*22990*/  @!P0 ST.E.64 desc[UR6][R6.64], R98 ;  /* 0x0000006206008985 */ /* 0x0007e8000c101b06 */
[----:B------:R4:W-:Y:S01]  /*229a0*/  @!P1 ST.E.64 desc[UR6][R4.64], R100 ;  /* 0x0000006404009985 */ /* 0x0009e2000c101b06 */
[----:B0-----:R-:W-:-:S04]  /*229b0*/  @!P2 LEA R8, P1, R120, R2, 0x2 ;  /* 0x000000027808a211 */ /* 0x001fc800078210ff */
[----:B------:R-:W-:Y:S02]  /*229c0*/  @!P2 LEA.HI.X R9, R120, R3, R121, 0x2, P1 ;  /* 0x000000037809a211 */ /* 0x000fe400008f1479 */
[----:B---3--:R-:W-:-:S04]  /*229d0*/  @!P4 LEA R6, P0, R124, R2, 0x2 ;  /* 0x000000027c06c211 */ /* 0x008fc800078010ff */
[-C--:B------:R-:W-:Y:S02]  /*229e0*/  @!P4 LEA.HI.X R7, R124, R3.reuse, R125, 0x2, P0 ;  /* 0x000000037c07c211 */ /* 0x080fe400000f147d */
[-C--:B------:R-:W-:Y:S02]  /*229f0*/  @!P5 LEA R10, P0, R118, R2.reuse, 0x2 ;  /* 0x00000002760ad211 */ /* 0x080fe400078010ff */
[----:B----4-:R-:W-:Y:S01]  /*22a00*/  @!P3 LEA R4, P6, R122, R2, 0x2 ;  /* 0x000000027a04b211 */ /* 0x010fe200078c10ff */
[----:B------:R0:W-:Y:S01]  /*22a10*/  @!P4 ST.E.64 desc[UR6][R6.64], R102 ;  /* 0x000000660600c985 */ /* 0x0001e2000c101b06 */
[-C--:B------:R-:W-:Y:S02]  /*22a20*/  @!P5 LEA.HI.X R11, R118, R3.reuse, R119, 0x2, P0 ;  /* 0x00000003760bd211 */ /* 0x080fe400000f1477 */
[----:B------:R-:W-:Y:S02]  /*22a30*/  ISETP.GE.AND P0, PT, R116, UR4, PT ;  /* 0x0000000474007c0c */ /* 0x000fe4000bf06270 */
[----:B------:R-:W-:-:S05]  /*22a40*/  @!P3 LEA.HI.X R5, R122, R3, R123, 0x2, P6 ;  /* 0x000000037a05b211 */ /* 0x000fca00030f147b */
[----:B------:R0:W-:Y:S04]  /*22a50*/  @!P3 ST.E.64 desc[UR6][R4.64], R104 ;  /* 0x000000680400b985 */ /* 0x0001e8000c101b06 */
[----:B------:R0:W-:Y:S04]  /*22a60*/  @!P2 ST.E.64 desc[UR6][R8.64], R106 ;  /* 0x0000006a0800a985 */ /* 0x0001e8000c101b06 */
[----:B------:R0:W-:Y:S01]  /*22a70*/  @!P5 ST.E.64 desc[UR6][R10.64], R108 ;  /* 0x0000006c0a00d985 */ /* 0x0001e2000c101b06 */
[----:B------:R-:W-:Y:S05]  /*22a80*/  @P0 BRA `(.L_x_667) ;  /* 0x0000000c00cc0947 */ /* 0x000fea0003800000 */
[----:B------:R-:W-:Y:S01]  /*22a90*/  LEA R2, P0, R116, R2, 0x2 ;  /* 0x0000000274027211 */ /* 0x000fe200078010ff */
[----:B------:R-:W-:-:S03]  /*22aa0*/  ULDC.64 UR4, c[0x0][0x208] ;  /* 0x0000820000047ab9 */ /* 0x000fc60000000a00 */
[----:B------:R-:W-:-:S05]  /*22ab0*/  LEA.HI.X R3, R116, R3, R117, 0x2, P0 ;  /* 0x0000000374037211 */ /* 0x000fca00000f1475 */
[----:B------:R3:W-:Y:S01]  /*22ac0*/  ST.E.64 desc[UR4][R2.64], R110 ;  /* 0x0000006e02007985 */ /* 0x0007e2000c101b04 */
[----:B------:R-:W-:Y:S05]  /*22ad0*/  BRA `(.L_x_667) ;  /* 0x0000000c00b87947 */ /* 0x000fea0003800000 */
.L_x_658:
[----:B------:R-:W2:Y:S01]  /*22ae0*/  LDL.LU R4, [R1+0x78] ;  /* 0x0000780001047983 */ /* 0x000ea20000300800 */
[----:B------:R-:W-:Y:S01]  /*22af0*/  ULDC.64 UR6, c[0x0][0xc08] ;  /* 0x0003020000067ab9 */ /* 0x000fe20000000a00 */
[----:B------:R-:W-:Y:S02]  /*22b00*/  ULDC.64 UR4, c[0x0][0xc00] ;  /* 0x0003000000047ab9 */ /* 0x000fe40000000a00 */
[----:B0-----:R-:W3:Y:S04]  /*22b10*/  LDL.LU R0, [R1+0x7c] ;  /* 0x00007c0001007983 */ /* 0x001ee80000300800 */
[----:B------:R-:W4:Y:S01]  /*22b20*/  LDL R8, [R1+0x70] ;  /* 0x0000700001087983 */ /* 0x000f220000100800 */
[----:B------:R-:W-:Y:S01]  /*22b30*/  ISETP.NE.U32.AND P1, PT, RZ, UR6, PT ;  /* 0x00000006ff007c0c */ /* 0x000fe2000bf25070 */
[----:B------:R-:W-:Y:S01]  /*22b40*/  IMAD.MOV.U32 R15, RZ, RZ, RZ ;  /* 0x000000ffff0f7224 */ /* 0x000fe200078e00ff */
[----:B------:R-:W-:Y:S01]  /*22b50*/  ISETP.NE.U32.AND P0, PT, RZ, UR4, PT ;  /* 0x00000004ff007c0c */ /* 0x000fe2000bf05070 */
[----:B------:R-:W-:Y:S01]  /*22b60*/  ULDC.64 UR8, c[0x0][0x208] ;  /* 0x0000820000087ab9 */ /* 0x000fe20000000a00 */
[----:B------:R-:W-:Y:S01]  /*22b70*/  ISETP.NE.AND.EX P1, PT, RZ, UR7, PT, P1 ;  /* 0x00000007ff007c0c */ /* 0x000fe2000bf25310 */
[----:B------:R-:W0:Y:S01]  /*22b80*/  S2R R6, SR_TID.X ;  /* 0x0000000000067919 */ /* 0x000e220000002100 */
[----:B------:R-:W-:Y:S01]  /*22b90*/  ISETP.NE.AND.EX P0, PT, RZ, UR5, PT, P0 ;  /* 0x00000005ff007c0c */ /* 0x000fe2000bf05300 */
[----:B0-----:R-:W-:-:S05]  /*22ba0*/  VIADD R7, R6, 0xffffff80 ;  /* 0xffffff8006077836 */ /* 0x001fca0000000000 */
[----:B------:R-:W-:Y:S02]  /*22bb0*/  ISETP.GT.AND P3, PT, R7, 0x7f, PT ;  /* 0x0000007f0700780c */ /* 0x000fe40003f64270 */
[----:B--2---:R-:W-:-:S04]  /*22bc0*/  IADD3 R2, P2, R4, UR4, RZ ;  /* 0x0000000404027c10 */ /* 0x004fc8000ff5e0ff */
[----:B---3--:R-:W-:Y:S02]  /*22bd0*/  IADD3.X R3, R0, UR5, RZ, P2, !PT ;  /* 0x0000000500037c10 */ /* 0x008fe400097fe4ff */
[----:B------:R-:W-:Y:S01]  /*22be0*/  @P1 IADD3 R4, P2, R4, UR6, RZ ;  /* 0x0000000604041c10 */ /* 0x000fe2000ff5e0ff */
[----:B------:R-:W-:Y:S02]  /*22bf0*/  ULDC UR4, c[0x0][0xa88] ;  /* 0x0002a20000047ab9 */ /* 0x000fe40000000800 */
[----:B------:R0:W5:Y:S01]  /*22c00*/  @P0 LDG.E R15, desc[UR8][R2.64] ;  /* 0x00000008020f0981 */ /* 0x000162000c1e1900 */
[----:B------:R-:W-:Y:S01]  /*22c10*/  @P1 IADD3.X R5, R0, UR7, RZ, P2, !PT ;  /* 0x0000000700051c10 */ /* 0x000fe200097fe4ff */
[----:B------:R-:W-:Y:S01]  /*22c20*/  IMAD.U32 R0, RZ, RZ, UR4 ;  /* 0x00000004ff007e24 */ /* 0x000fe2000f8e00ff */
[----:B----4-:R-:W-:-:S05]  /*22c30*/  ISETP.NE.AND P2, PT, R8, RZ, PT ;  /* 0x000000ff0800720c */ /* 0x010fca0003f45270 */
[----:B------:R0:W5:Y:S08]  /*22c40*/  @P1 LDG.E R0, desc[UR8][R4.64] ;  /* 0x0000000804001981 */ /* 0x000170000c1e1900 */
[----:B------:R-:W2:Y:S02]  /*22c50*/  @!P2 LDC R8, c[0x0][0xad4] ;  /* 0x0002b500ff08ab82 */ /* 0x000ea40000000800 */
[----:B--2---:R0:W-:Y:S01]  /*22c60*/  @!P2 STL [R1+0x70], R8 ;  /* 0x000070080100a387 */ /* 0x0041e20000100800 */
[----:B------:R-:W-:Y:S01]  /*22c70*/  ISETP.GT.AND P2, PT, R8, 0x1, PT ;  /* 0x000000010800780c */ /* 0x000fe20003f44270 */
[----:B------:R-:W-:-:S12]  /*22c80*/  @P1 BRA `(.L_x_670) ;  /* 0x0000000000141947 */ /* 0x000fd80003800000 */
[----:B------:R-:W-:Y:S05]  /*22c90*/  @!P0 BRA `(.L_x_670) ;  /* 0x0000000000108947 */ /* 0x000fea0003800000 */
[----:B------:R-:W-:Y:S02]  /*22ca0*/  ULDC.64 UR4, c[0x0][0x208] ;  /* 0x0000820000047ab9 */ /* 0x000fe40000000a00 */
[----:B0-----:R-:W2:Y:S04]  /*22cb0*/  LDG.E R5, desc[UR4][R2.64] ;  /* 0x0000000402057981 */ /* 0x001ea8000c1e1900 */
[----:B-----5:R-:W2:Y:S02]  /*22cc0*/  LDG.E R0, desc[UR4][R2.64+0x4] ;  /* 0x0000040402007981 */ /* 0x020ea4000c1e1900 */
[----:B--2---:R-:W-:-:S07]  /*22cd0*/  IMAD.IADD R0, R0, 0x1, -R5 ;  /* 0x0000000100007824 */ /* 0x004fce00078e0a05 */
.L_x_670:
[----:B0-----:R-:W2:Y:S04]  /*22ce0*/  LDL.LU R3, [R1+0x74] ;  /* 0x0000740001037983 */ /* 0x001ea80000300800 */
[----:B------:R-:W3:Y:S01]  /*22cf0*/  LDL.LU R2, [R1+0x10c] ;  /* 0x00010c0001027983 */ /* 0x000ee20000300800 */
[----:B------:R-:W-:Y:S01]  /*22d00*/  BSSY B1, `(.L_x_671) ;  /* 0x0000039000017945 */ /* 0x000fe20003800000 */
[----:B-----5:R-:W-:Y:S02]  /*22d10*/  SHF.R.S32.HI R24, RZ, 0x1f, R15 ;  /* 0x0000001fff187819 */ /* 0x020fe4000001140f */
[----:B--2---:R-:W-:Y:S02]  /*22d20*/  SEL R29, R3, RZ, !P0 ;  /* 0x000000ff031d7207 */ /* 0x004fe40004000000 */
[----:B---3--:R-:W-:Y:S01]  /*22d30*/  SEL R26, R2, RZ, !P0 ;  /* 0x000000ff021a7207 */ /* 0x008fe20004000000 */
[----:B------:R-:W-:Y:S06]  /*22d40*/  @P3 BRA `(.L_x_672) ;  /* 0x0000000000d03947 */ /* 0x000fec0003800000 */
[----:B------:R-:W2:Y:S01]  /*22d50*/  LDL R2, [R1+0x84] ;  /* 0x0000840001027983 */ /* 0x000ea20000100800 */
[----:B------:R-:W0:Y:S02]  /*22d60*/  LDC R31, c[0x0][0xbe8] ;  /* 0x0002fa00ff1f7b82 */ /* 0x000e240000000800 */
[----:B0-----:R-:W-:Y:S01]  /*22d70*/  IMAD R3, R0, R31, RZ ;  /* 0x0000001f00037224 */ /* 0x001fe200078e02ff */
[----:B--2---:R-:W-:-:S05]  /*22d80*/  LEA R2, R2, R6, 0x7 ;  /* 0x0000000602027211 */ /* 0x004fca00078e38ff */
[----:B------:R-:W-:-:S05]  /*22d90*/  VIADD R28, R2, 0xffffff80 ;  /* 0xffffff80021c7836 */ /* 0x000fca0000000000 */
[----:B------:R-:W-:-:S13]  /*22da0*/  ISETP.GE.AND P0, PT, R28, R3, PT ;  /* 0x000000031c00720c */ /* 0x000fda0003f06270 */
[----:B------:R-:W-:Y:S05]  /*22db0*/  @P0 BRA `(.L_x_672) ;  /* 0x0000000000b40947 */ /* 0x000fea0003800000 */
[----:B------:R-:W2:Y:S01]  /*22dc0*/  LDL.LU R30, [R1+0x88] ;  /* 0x00008800011e7983 */ /* 0x000ea20000300800 */
[----:B------:R-:W-:Y:S01]  /*22dd0*/  IMAD.MOV.U32 R20, RZ, RZ, 0x9b8 ;  /* 0x000009b8ff147424 */ /* 0x000fe200078e00ff */
[----:B------:R-:W-:Y:S01]  /*22de0*/  ISETP.GT.AND P0, PT, R8, 0x1, PT ;  /* 0x000000010800780c */ /* 0x000fe20003f04270 */
[----:B------:R-:W-:Y:S01]  /*22df0*/  IMAD.MOV.U32 R21, RZ, RZ, R28 ;  /* 0x000000ffff157224 */ /* 0x000fe200078e001c */
[----:B------:R-:W-:Y:S01]  /*22e00*/  ISETP.NE.AND P1, PT, R31, 0x1, PT ;  /* 0x000000011f00780c */ /* 0x000fe20003f25270 */
[----:B------:R-:W0:Y:S01]  /*22e10*/  LDC.64 R8, c[0x0][0xba8] ;  /* 0x0002ea00ff087b82 */ /* 0x000e220000000a00 */
[----:B------:R-:W-:Y:S01]  /*22e20*/  SEL R20, R20, 0x978, P0 ;  /* 0x0000097814147807 */ /* 0x000fe20000000000 */
[----:B------:R-:W-:-:S06]  /*22e30*/  ULDC.64 UR4, c[0x0][0x208] ;  /* 0x0000820000047ab9 */ /* 0x000fcc0000000a00 */
[----:B------:R-:W3:Y:S08]  /*22e40*/  LDC.64 R2, c[0x0][R20+0x220] ;  /* 0x0000880014027b82 */ /* 0x000ef00000000a00 */
[----:B------:R-:W4:Y:S08]  /*22e50*/  LDC.64 R10, c[0x0][R20+0x218] ;  /* 0x00008600140a7b82 */ /* 0x000f300000000a00 */
[----:B------:R-:W5:Y:S08]  /*22e60*/  LDC.64 R4, c[0x0][R20+0x228] ;  /* 0x00008a0014047b82 */ /* 0x000f700000000a00 */
[----:B------:R-:W1:Y:S08]  /*22e70*/  @P1 LDC R13, c[0x0][0xbec] ;  /* 0x0002fb00ff0d1b82 */ /* 0x000e700000000800 */
[----:B------:R-:W5:Y:S08]  /*22e80*/  LDC.64 R6, c[0x0][R20+0x210] ;  /* 0x0000840014067b82 */ /* 0x000f700000000a00 */
[----:B------:R-:W5:Y:S01]  /*22e90*/  @P1 LDC R27, c[0x0][0xbf0] ;  /* 0x0002fc00ff1b1b82 */ /* 0x000f620000000800 */
[----:B-1----:R-:W-:-:S07]  /*22ea0*/  @P1 IMAD.HI.U32 R14, R28, R13, RZ ;  /* 0x0000000d1c0e1227 */ /* 0x002fce00078e00ff */
[----:B0-----:R-:W0:Y:S01]  /*22eb0*/  @!P0 LDC R8, c[0x0][0xb50] ;  /* 0x0002d400ff088b82 */ /* 0x001e220000000800 */
[-C--:B---3--:R-:W-:Y:S02]  /*22ec0*/  IMAD R3, R3, R29.reuse, RZ ;  /* 0x0000001d03037224 */ /* 0x088fe400078e02ff */
[----:B------:R-:W-:-:S05]  /*22ed0*/  IMAD.WIDE.U32 R12, R2, R29, RZ ;  /* 0x0000001d020c7225 */ /* 0x000fca00078e00ff */
[----:B------:R-:W1:Y:S01]  /*22ee0*/  @!P0 LDC R9, c[0x0][0xb54] ;  /* 0x0002d500ff098b82 */ /* 0x000e620000000800 */
[-C--:B----4-:R-:W-:Y:S02]  /*22ef0*/  IMAD R25, R11, R223.reuse, RZ ;  /* 0x000000df0b197224 */ /* 0x090fe400078e02ff */
[----:B------:R-:W-:Y:S01]  /*22f00*/  IMAD.WIDE.U32 R10, R10, R223, RZ ;  /* 0x000000df0a0a7225 */ /* 0x000fe200078e00ff */
[----:B-----5:R-:W-:-:S03]  /*22f10*/  @P1 SHF.R.U32.HI R21, RZ, R27, R14 ;  /* 0x0000001bff151219 */ /* 0x020fc6000001160e */
[----:B------:R-:W-:Y:S01]  /*22f20*/  IMAD R27, R2, R26, R3 ;  /* 0x0000001a021b7224 */ /* 0x000fe200078e0203 */
[----:B------:R-:W-:Y:S01]  /*22f30*/  IADD3 R10, P1, P3, R12, R10, R15 ;  /* 0x0000000a0c0a7210 */ /* 0x000fe20007b3e00f */
[----:B------:R-:W-:Y:S02]  /*22f40*/  IMAD.IADD R25, R11, 0x1, R25 ;  /* 0x000000010b197824 */ /* 0x000fe400078e0219 */
[----:B------:R-:W-:Y:S02]  /*22f50*/  IMAD.MOV R2, RZ, RZ, -R21 ;  /* 0x000000ffff027224 */ /* 0x000fe400078e0a15 */
[----:B------:R-:W-:Y:S01]  /*22f60*/  IMAD.IADD R27, R13, 0x1, R27 ;  /* 0x000000010d1b7824 */ /* 0x000fe200078e021b */
[----:B--2---:R-:W-:-:S05]  /*22f70*/  SEL R3, R30, RZ, P0 ;  /* 0x000000ff1e037207 */ /* 0x004fca0000000000 */
[-C--:B------:R-:W-:Y:S02]  /*22f80*/  IMAD R11, R5, R3.reuse, RZ ;  /* 0x00000003050b7224 */ /* 0x080fe400078e02ff */
[----:B------:R-:W-:-:S04]  /*22f90*/  IMAD.WIDE.U32 R4, R4, R3, RZ ;  /* 0x0000000304047225 */ /* 0x000fc800078e00ff */
[----:B------:R-:W-:Y:S01]  /*22fa0*/  IMAD R3, R31, R2, R28 ;  /* 0x000000021f037224 */ /* 0x000fe200078e021c */
[----:B------:R-:W-:Y:S01]  /*22fb0*/  IADD3.X R2, R27, R25, R24, P1, P3 ;  /* 0x000000191b027210 */ /* 0x000fe20000fe6418 */
[----:B------:R-:W-:Y:S01]  /*22fc0*/  IMAD.IADD R11, R5, 0x1, R11 ;  /* 0x00000001050b7824 */ /* 0x000fe200078e020b */
[----:B------:R-:W-:Y:S02]  /*22fd0*/  IADD3 R4, P0, P1, R21, R10, R4 ;  /* 0x0000000a15047210 */ /* 0x000fe4000791e004 */
[----:B------:R-:W-:-:S04]  /*22fe0*/  SHF.R.S32.HI R21, RZ, 0x1f, R21 ;  /* 0x0000001fff157819 */ /* 0x000fc80000011415 */
[----:B------:R-:W-:Y:S01]  /*22ff0*/  IADD3.X R5, R21, R2, R11, P0, P1 ;  /* 0x0000000215057210 */ /* 0x000fe200007e240b */
[-C--:B------:R-:W-:Y:S01]  /*23000*/  IMAD R2, R7, R3.reuse, RZ ;  /* 0x0000000307027224 */ /* 0x080fe200078e02ff */
[----:B------:R-:W-:Y:S01]  /*23010*/  SHF.R.S32.HI R11, RZ, 0x1f, R3 ;  /* 0x0000001fff0b7819 */ /* 0x000fe20000011403 */
[----:B------:R-:W-:-:S04]  /*23020*/  IMAD.WIDE.U32 R4, R6, R3, R4 ;  /* 0x0000000306047225 */ /* 0x000fc800078e0004 */
[----:B------:R-:W-:Y:S01]  /*23030*/  IMAD R11, R6, R11, R2 ;  /* 0x0000000b060b7224 */ /* 0x000fe200078e0202 */
[----:B0-----:R-:W-:Y:S01]  /*23040*/  LEA R8, P0, R4, R8, 0x2 ;  /* 0x0000000804087211 */ /* 0x001fe200078010ff */
[----:B------:R-:W-:Y:S02]  /*23050*/  IMAD.MOV.U32 R3, RZ, RZ, -0x800000 ;  /* 0xff800000ff037424 */ /* 0x000fe400078e00ff */
[----:B------:R-:W-:-:S05]  /*23060*/  IMAD.IADD R2, R5, 0x1, R11 ;  /* 0x0000000105027824 */ /* 0x000fca00078e020b */
[----:B-1----:R-:W-:-:S05]  /*23070*/  LEA.HI.X R9, R4, R9, R2, 0x2, P0 ;  /* 0x0000000904097211 */ /* 0x002fca00000f1402 */
[----:B------:R0:W-:Y:S02]  /*23080*/  STG.E desc[UR4][R8.64], R3 ;  /* 0x0000000308007986 */ /* 0x0001e4000c101904 */
.L_x_672:
[----:B------:R-:W-:Y:S05]  /*23090*/  BSYNC B1 ;  /* 0x0000000000017941 */ /* 0x000fea0003800000 */
.L_x_671:
[----:B------:R-:W-:Y:S05]  /*230a0*/  @P2 BRA `(.L_x_667) ;  /* 0x0000000800442947 */ /* 0x000fea0003800000 */
[----:B------:R-:W2:Y:S01]  /*230b0*/  LDL.LU R10, [R1+0x84] ;  /* 0x00008400010a7983 */ /* 0x000ea20000300800 */
[----:B0-----:R-:W0:Y:S01]  /*230c0*/  LDC R9, c[0x0][0xbe8] ;  /* 0x0002fa00ff097b82 */ /* 0x001e220000000800 */
[----:B------:R-:W-:Y:S01]  /*230d0*/  ULDC.64 UR4, c[0x0][0xaa0] ;  /* 0x0002a80000047ab9 */ /* 0x000fe20000000a00 */
[----:B------:R-:W-:Y:S01]  /*230e0*/  BSSY B1, `(.L_x_673) ;  /* 0x0000048000017945 */ /* 0x000fe20003800000 */
[----:B------:R-:W3:Y:S01]  /*230f0*/  S2R R2, SR_TID.X ;  /* 0x0000000000027919 */ /* 0x000ee20000002100 */
[----:B0-----:R-:W-:Y:S01]  /*23100*/  ISETP.NE.AND P0, PT, R9, 0x1, PT ;  /* 0x000000010900780c */ /* 0x001fe20003f05270 */
[----:B---3--:R-:W-:-:S12]  /*23110*/  VIADD R4, R2, 0xffffff80 ;  /* 0xffffff8002047836 */ /* 0x008fd80000000000 */
[----:B------:R-:W0:Y:S01]  /*23120*/  @P0 LDC R7, c[0x0][0xbec] ;  /* 0x0002fb00ff070b82 */ /* 0x000e220000000800 */
[----:B------:R-:W-:Y:S01]  /*23130*/  IMAD R2, R24, UR4, RZ ;  /* 0x0000000418027c24 */ /* 0x000fe2000f8e02ff */
[----:B------:R-:W-:-:S03]  /*23140*/  SHF.R.S32.HI R11, RZ, 0x1f, R4 ;  /* 0x0000001fff0b7819 */ /* 0x000fc60000011404 */
[----:B------:R-:W-:Y:S01]  /*23150*/  IMAD R5, R15, UR5, R2 ;  /* 0x000000050f057c24 */ /* 0x000fe2000f8e0202 */
[----:B------:R-:W-:Y:S01]  /*23160*/  LEA.HI R6, R11, R4, RZ, 0x3 ;  /* 0x000000040b067211 */ /* 0x000fe200078f18ff */
[----:B------:R-:W-:Y:S01]  /*23170*/  IMAD.WIDE.U32 R2, R15, UR4, RZ ;  /* 0x000000040f027c25 */ /* 0x000fe2000f8e00ff */
[----:B------:R-:W3:Y:S01]  /*23180*/  @P0 LDC R11, c[0x0][0xbf0] ;  /* 0x0002fc00ff0b0b82 */ /* 0x000ee20000000800 */
[----:B------:R-:W-:Y:S01]  /*23190*/  ULDC.64 UR4, c[0x0][0xae8] ;  /* 0x0002ba0000047ab9 */ /* 0x000fe20000000a00 */
[----:B------:R-:W-:Y:S01]  /*231a0*/  LOP3.LUT R13, R6, 0xfffffff8, RZ, 0xc0, !PT ;  /* 0xfffffff8060d7812 */ /* 0x000fe200078ec0ff */
[----:B------:R-:W-:Y:S02]  /*231b0*/  IMAD.IADD R3, R3, 0x1, R5 ;  /* 0x0000000103037824 */ /* 0x000fe400078e0205 */
[----:B------:R-:W-:Y:S02]  /*231c0*/  IMAD R15, R0, R9, RZ ;  /* 0x00000009000f7224 */ /* 0x000fe400078e02ff */
[----:B------:R-:W-:-:S02]  /*231d0*/  IMAD.IADD R13, R4, 0x1, -R13 ;  /* 0x00000001040d7824 */ /* 0x000fc400078e0a0d */
[----:B------:R-:W-:-:S04]  /*231e0*/  IMAD.WIDE.U32 R2, R223, UR4, R2 ;  /* 0x00000004df027c25 */ /* 0x000fc8000f8e0002 */
[----:B------:R-:W-:Y:S02]  /*231f0*/  IMAD R4, R13, 0x20, R224 ;  /* 0x000000200d047824 */ /* 0x000fe400078e02e0 */
[----:B------:R-:W-:Y:S01]  /*23200*/  IMAD R3, R223, UR5, R3 ;  /* 0x00000005df037c24 */ /* 0x000fe2000f8e0203 */
[----:B------:R-:W-:Y:S02]  /*23210*/  ULDC.64 UR4, c[0x0][0xaf0] ;  /* 0x0002bc0000047ab9 */ /* 0x000fe40000000a00 */
[----:B------:R-:W-:Y:S02]  /*23220*/  IMAD R6, R26, UR4, RZ ;  /* 0x000000041a067c24 */ /* 0x000fe4000f8e02ff */
[----:B------:R-:W-:-:S04]  /*23230*/  IMAD.WIDE.U32 R2, R29, UR4, R2 ;  /* 0x000000041d027c25 */ /* 0x000fc8000f8e0002 */
[C---:B--2---:R-:W-:Y:S02]  /*23240*/  IMAD R8, R10.reuse, 0x80, R4 ;  /* 0x000000800a087824 */ /* 0x044fe400078e0204 */
[----:B------:R-:W-:Y:S02]  /*23250*/  IMAD R12, R10, 0x80, R224 ;  /* 0x000000800a0c7824 */ /* 0x000fe400078e02e0 */
[----:B0-----:R-:W-:-:S03]  /*23260*/  @P0 IMAD.HI.U32 R4, R8, R7, RZ ;  /* 0x0000000708040227 */ /* 0x001fc600078e00ff */
[C---:B------:R-:W-:Y:S01]  /*23270*/  ISETP.GE.AND P2, PT, R12.reuse, R15, PT ;  /* 0x0000000f0c00720c */ /* 0x040fe20003f46270 */
[----:B------:R-:W-:Y:S01]  /*23280*/  IMAD.MOV.U32 R5, RZ, RZ, R8 ;  /* 0x000000ffff057224 */ /* 0x000fe200078e0008 */
[----:B---3--:R-:W-:Y:S01]  /*23290*/  @P0 SHF.R.U32.HI R5, RZ, R11, R4 ;  /* 0x0000000bff050219 */ /* 0x008fe20000011604 */
[----:B------:R-:W-:Y:S01]  /*232a0*/  IMAD R7, R29, UR5, R6 ;  /* 0x000000051d077c24 */ /* 0x000fe2000f8e0206 */
[----:B------:R-:W-:Y:S01]  /*232b0*/  ULDC.64 UR4, c[0x0][0xae0] ;  /* 0x0002b80000047ab9 */ /* 0x000fe20000000a00 */
[----:B------:R-:W-:Y:S01]  /*232c0*/  VIADD R0, R12, 0x20 ;  /* 0x000000200c007836 */ /* 0x000fe20000000000 */
[----:B------:R-:W-:Y:S01]  /*232d0*/  SHF.R.S32.HI R4, RZ, 0x1f, R5 ;  /* 0x0000001fff047819 */ /* 0x000fe20000011405 */
[----:B------:R-:W-:Y:S02]  /*232e0*/  IMAD.IADD R3, R3, 0x1, R7 ;  /* 0x0000000103037824 */ /* 0x000fe400078e0207 */
[----:B------:R-:W-:Y:S01]  /*232f0*/  IMAD.MOV R7, RZ, RZ, -R5 ;  /* 0x000000ffff077224 */ /* 0x000fe200078e0a05 */
[----:B------:R-:W-:Y:S01]  /*23300*/  ISETP.GE.AND P1, PT, R0, R15, PT ;  /* 0x0000000f0000720c */ /* 0x000fe20003f26270 */
[----:B------:R-:W-:-:S02]  /*23310*/  IMAD R4, R4, UR4, RZ ;  /* 0x0000000404047c24 */ /* 0x000fc4000f8e02ff */
[----:B------:R-:W-:Y:S02]  /*23320*/  IMAD R7, R9, R7, R8 ;  /* 0x0000000709077224 */ /* 0x000fe400078e0208 */
[----:B------:R-:W-:-:S04]  /*23330*/  IMAD.WIDE.U32 R2, R5, UR4, R2 ;  /* 0x0000000405027c25 */ /* 0x000fc8000f8e0002 */
[----:B------:R-:W-:Y:S01]  /*23340*/  IMAD R5, R5, UR5, R4 ;  /* 0x0000000505057c24 */ /* 0x000fe2000f8e0204 */
[----:B------:R-:W-:Y:S01]  /*23350*/  SHF.R.S32.HI R4, RZ, 0x1f, R7 ;  /* 0x0000001fff047819 */ /* 0x000fe20000011407 */
[----:B------:R-:W-:Y:S01]  /*23360*/  ULDC.64 UR4, c[0x0][0xad8] ;  /* 0x0002b60000047ab9 */ /* 0x000fe20000000a00 */
[----:B------:R-:W-:Y:S02]  /*23370*/  VIADD R0, R12, 0x40 ;  /* 0x000000400c007836 */ /* 0x000fe40000000000 */
[----:B------:R-:W-:Y:S02]  /*23380*/  IMAD.IADD R3, R3, 0x1, R5 ;  /* 0x0000000103037824 */ /* 0x000fe400078e0205 */
[----:B------:R-:W-:Y:S01]  /*23390*/  IMAD R4, R4, UR4, RZ ;  /* 0x0000000404047c24 */ /* 0x000fe2000f8e02ff */
[----:B------:R-:W-:Y:S01]  /*233a0*/  ISETP.GE.AND P0, PT, R0, R15, PT ;  /* 0x0000000f0000720c */ /* 0x000fe20003f06270 */
[----:B------:R-:W-:-:S04]  /*233b0*/  IMAD.WIDE.U32 R2, R7, UR4, R2 ;  /* 0x0000000407027c25 */ /* 0x000fc8000f8e0002 */
[----:B------:R-:W-:Y:S01]  /*233c0*/  IMAD R5, R7, UR5, R4 ;  /* 0x0000000507057c24 */ /* 0x000fe2000f8e0204 */
[----:B------:R-:W-:Y:S02]  /*233d0*/  ULDC.64 UR4, c[0x0][0xa80] ;  /* 0x0002a00000047ab9 */ /* 0x000fe40000000a00 */
[----:B------:R-:W-:Y:S01]  /*233e0*/  LEA R10, P3, R2, UR4, 0x1 ;  /* 0x00000004020a7c11 */ /* 0x000fe2000f8608ff */
[----:B------:R-:W-:-:S04]  /*233f0*/  IMAD.IADD R3, R3, 0x1, R5 ;  /* 0x0000000103037824 */ /* 0x000fc800078e0205 */
[----:B------:R0:W2:Y:S01]  /*23400*/  SHFL.IDX PT, R13, R10, RZ, 0x181f ;  /* 0x00181fff0a0d7589 */ /* 0x0000a200000e0000 */
[----:B------:R-:W-:-:S05]  /*23410*/  LEA.HI.X R11, R2, UR5, R3, 0x1, P3 ;  /* 0x00000005020b7c11 */ /* 0x000fca00098f0c03 */
[----:B------:R0:W3:Y:S01]  /*23420*/  SHFL.IDX PT, R9, R11, RZ, 0x181f ;  /* 0x00181fff0b097589 */ /* 0x0000e200000e0000 */
[----:B------:R-:W-:Y:S05]  /*23430*/  @P2 BRA `(.L_x_674) ;  /* 0x0000000000482947 */ /* 0x000fea0003800000 */
[----:B------:R-:W-:Y:S01]  /*23440*/  ULDC UR4, c[0x0][0xac8] ;  /* 0x0002b20000047ab9 */ /* 0x000fe20000000800 */
[----:B------:R-:W-:Y:S01]  /*23450*/  ULDC.64 UR6, c[0x0][0x208] ;  /* 0x0000820000067ab9 */ /* 0x000fe20000000a00 */
[----:B------:R-:W-:Y:S02]  /*23460*/  ISETP.GE.AND P5, PT, R16, UR4, PT ;  /* 0x0000000410007c0c */ /* 0x000fe4000bfa6270 */
[----:B------:R-:W-:Y:S02]  /*23470*/  ISETP.GE.AND P4, PT, R214, UR4, PT ;  /* 0x00000004d6007c0c */ /* 0x000fe4000bf86270 */
[----:B------:R-:W-:Y:S02]  /*23480*/  ISETP.GE.AND P3, PT, R19, UR4, PT ;  /* 0x0000000413007c0c */ /* 0x000fe4000bf66270 */
[----:B------:R-:W-:-:S07]  /*23490*/  ISETP.GE.AND P2, PT, R22, UR4, PT ;  /* 0x0000000416007c0c */ /* 0x000fce000bf46270 */
[----:B--2---:R-:W-:-:S04]  /*234a0*/  @!P5 LEA R2, P6, R16, R13, 0x1 ;  /* 0x0000000d1002d211 */ /* 0x004fc800078c08ff */
[----:B---3--:R-:W-:Y:S02]  /*234b0*/  @!P5 LEA.HI.X R3, R16, R9, R17, 0x1, P6 ;  /* 0x000000091003d211 */ /* 0x008fe400030f0c11 */
        /* <DEDUP_REMOVED lines=10> */
.L_x_674:
[----:B------:R-:W-:Y:S05]  /*23560*/  BSYNC B1 ;  /* 0x0000000000017941 */ /* 0x000fea0003800000 */
.L_x_673:
[----:B---34-:R3:W4:Y:S01]  /*23570*/  SHFL.IDX PT, R9, R11, 0x1, 0x181f ;  /* 0x00381f000b097f89 */ /* 0x01872200000e0000 */
        /* <DEDUP_REMOVED lines=21> */
.L_x_676:
[----:B------:R-:W-:Y:S05]  /*236d0*/  BSYNC B1 ;  /* 0x0000000000017941 */ /* 0x000fea0003800000 */
.L_x_675:
[----:B0---4-:R0:W4:Y:S01]  /*236e0*/  SHFL.IDX PT, R9, R11, 0x2, 0x181f ;  /* 0x00581f000b097f89 */ /* 0x01112200000e0000 */
        /* <DEDUP_REMOVED lines=12> */
[----:B----4-:R-:W-:Y:S02]  /*237b0*/  @!P3 LEA.HI.X R3, R16, R9, R17, 0x1, P6 ;  /* 0x000000091003b211 */ /* 0x010fe400030f0c11 */
        /* <DEDUP_REMOVED lines=8> */
.L_x_678:
[----:B------:R-:W-:Y:S05]  /*23840*/  BSYNC B1 ;  /* 0x0000000000017941 */ /* 0x000fea0003800000 */
.L_x_677:
[----:B------:R-:W-:Y:S01]  /*23850*/  VIADD R0, R12, 0x60 ;  /* 0x000000600c007836 */ /* 0x000fe20000000000 */
[----:B0--3--:R-:W0:Y:S04]  /*23860*/  SHFL.IDX PT, R11, R11, 0x3, 0x181f ;  /* 0x00781f000b0b7f89 */ /* 0x009e2800000e0000 */
[----:B------:R-:W-:Y:S01]  /*23870*/  ISETP.GE.AND P0, PT, R0, R15, PT ;  /* 0x0000000f0000720c */ /* 0x000fe20003f06270 */
[----:B----4-:R3:W4:-:S12]  /*23880*/  SHFL.IDX PT, R9, R10, 0x3, 0x181f ;  /* 0x00781f000a097f89 */ /* 0x01071800000e0000 */
[----:B---3--:R-:W-:Y:S05]  /*23890*/  @P0 BRA `(.L_x_667) ;  /* 0x0000000000480947 */ /* 0x008fea0003800000 */
[----:B------:R-:W-:Y:S01]  /*238a0*/  ULDC UR4, c[0x0][0xac8] ;  /* 0x0002b20000047ab9 */ /* 0x000fe20000000800 */
[----:B------:R-:W-:Y:S01]  /*238b0*/  ULDC.64 UR6, c[0x0][0x208] ;  /* 0x0000820000067ab9 */ /* 0x000fe20000000a00 */
[----:B------:R-:W-:Y:S02]  /*238c0*/  ISETP.GE.AND P3, PT, R16, UR4, PT ;  /* 0x0000000410007c0c */ /* 0x000fe4000bf66270 */
[----:B------:R-:W-:Y:S02]  /*238d0*/  ISETP.GE.AND P2, PT, R214, UR4, PT ;  /* 0x00000004d6007c0c */ /* 0x000fe4000bf46270 */
[----:B------:R-:W-:Y:S02]  /*238e0*/  ISETP.GE.AND P1, PT, R19, UR4, PT ;  /* 0x0000000413007c0c */ /* 0x000fe4000bf26270 */
[----:B------:R-:W-:-:S07]  /*238f0*/  ISETP.GE.AND P0, PT, R22, UR4, PT ;  /* 0x0000000416007c0c */ /* 0x000fce000bf06270 */
[-C--:B----4-:R-:W-:Y:S02]  /*23900*/  @!P3 LEA R2, P6, R16, R9.reuse, 0x1 ;  /* 0x000000091002b211 */ /* 0x090fe400078c08ff */
[-C--:B------:R-:W-:Y:S02]  /*23910*/  @!P2 LEA R4, P5, R212, R9.reuse, 0x1 ;  /* 0x00000009d404a211 */ /* 0x080fe400078a08ff */
[C---:B------:R-:W-:Y:S02]  /*23920*/  @!P1 LEA R6, P4, R19.reuse, R9, 0x1 ;  /* 0x0000000913069211 */ /* 0x040fe400078808ff */
        /* <DEDUP_REMOVED lines=9> */
.L_x_667:
[----:B------:R-:W-:Y:S05]  /*239c0*/  BSYNC B0 ;  /* 0x0000000000007941 */ /* 0x000fea0003800000 */
.L_x_657:
[----:B------:R-:W-:Y:S02]  /*239d0*/  ULDC UR4, c[0x0][0xc3c] ;  /* 0x00030f0000047ab9 */ /* 0x000fe40000000800 */
[----:B-1----:R-:W-:-:S13]  /*239e0*/  ISETP.GE.AND P0, PT, R131, UR4, PT ;  /* 0x0000000483007c0c */ /* 0x002fda000bf06270 */
[----:B------:R-:W-:Y:S05]  /*239f0*/  @!P0 BRA `(.L_x_679) ;  /* 0xfffffddc00b08947 */ /* 0x000fea000383ffff */
[----:B------:R-:W-:Y:S05]  /*23a00*/  BRA `(.L_x_434) ;  /* 0x0000007800807947 */ /* 0x000fea0003800000 */
.L_x_432:
[----:B------:R-:W-:-:S08]  /*23a10*/  NOP ;  /* 0x0000000000007918 */ /* 0x000fd00000000000 */
[----:B------:R-:W0:-:S00]  /*23a20*/  USETMAXREG.DEALLOC.CTAPOOL 0x28 ;  /* 0x00000028000079c8 */ /* 0x000e0000080e0500 */
[----:B0-----:R-:W-:Y:S02]  /*23a30*/  LOP3.LUT R2, R2, 0x3, RZ, 0xc0, !PT ;  /* 0x0000000302027812 */ /* 0x001fe400078ec0ff */
[----:B------:R-:W-:Y:S02]  /*23a40*/  LOP3.LUT R18, R18, 0xffffffbf, RZ, 0xc0, !PT ;  /* 0xffffffbf12127812 */ /* 0x000fe400078ec0ff */
[----:B------:R-:W-:Y:S02]  /*23a50*/  MOV R6, RZ ;  /* 0x000000ff00067202 */ /* 0x000fe40000000f00 */
        /* <DEDUP_REMOVED lines=11> */
.L_x_680:
[----:B------:R-:W-:Y:S01]  /*23b10*/  LOP3.LUT R7, R0, 0x1f, RZ, 0xc0, !PT ;  /* 0x0000001f00077812 */ /* 0x000fe200078ec0ff */
[----:B------:R-:W-:Y:S01]  /*23b20*/  ULDC UR4, c[0x0][0xc3c] ;  /* 0x00030f0000047ab9 */ /* 0x000fe20000000800 */
[----:B------:R-:W-:Y:S01]  /*23b30*/  IMAD.MOV.U32 R9, RZ, RZ, RZ ;  /* 0x000000ffff097224 */ /* 0x000fe200078e00ff */
[----:B------:R-:W-:Y:S01]  /*23b40*/  ULDC.64 UR6, c[0x0][0x208] ;  /* 0x0000820000067ab9 */ /* 0x000fe20000000a00 */
[----:B------:R-:W-:Y:S01]  /*23b50*/  ISETP.NE.AND P0, PT, R7, 0x1f, PT ;  /* 0x0000001f0700780c */ /* 0x000fe20003f05270 */
[----:B------:R-:W-:-:S03]  /*23b60*/  ULDC UR5, c[0x0][0xc38] ;  /* 0x00030e0000057ab9 */ /* 0x000fc60000000800 */
[----:B------:R-:W-:-:S13]  /*23b70*/  ISETP.GE.OR P1, PT, R7, UR4, !P0 ;  /* 0x0000000407007c0c */ /* 0x000fda000c726670 */
[----:B------:R-:W0:Y:S08]  /*23b80*/  @!P1 LDC.64 R4, c[0x0][0xc80] ;  /* 0x00032000ff049b82 */ /* 0x000e300000000a00 */
[----:B------:R-:W1:Y:S01]  /*23b90*/  @!P1 LDC.64 R2, c[0x0][0xc78] ;  /* 0x00031e00ff029b82 */ /* 0x000e620000000a00 */
[----:B0-----:R-:W-:-:S05]  /*23ba0*/  @!P1 IMAD.WIDE.U32 R4, R7, 0x4, R4 ;  /* 0x0000000407049825 */ /* 0x001fca00078e0004 */
[----:B------:R-:W2:Y:S01]  /*23bb0*/  @!P1 LDG.E R6, desc[UR6][R4.64] ;  /* 0x0000000604069981 */ /* 0x000ea2000c1e1900 */
[----:B-1----:R-:W-:-:S05]  /*23bc0*/  @!P1 IMAD.WIDE.U32 R2, R7, 0x4, R2 ;  /* 0x0000000407029825 */ /* 0x002fca00078e0002 */
[----:B------:R-:W2:Y:S01]  /*23bd0*/  @!P1 LDG.E R9, desc[UR6][R2.64] ;  /* 0x0000000602099981 */ /* 0x000ea2000c1e1900 */
[C---:B------:R-:W-:Y:S02]  /*23be0*/  ISETP.NE.AND P1, PT, R7.reuse, RZ, PT ;  /* 0x000000ff0700720c */ /* 0x040fe40003f25270 */
[C---:B------:R-:W-:Y:S02]  /*23bf0*/  ISETP.GE.U32.AND P2, PT, R7.reuse, 0x2, PT ;  /* 0x000000020700780c */ /* 0x040fe40003f46070 */
[C---:B------:R-:W-:Y:S02]  /*23c00*/  ISETP.GE.U32.AND P3, PT, R7.reuse, 0x4, PT ;  /* 0x000000040700780c */ /* 0x040fe40003f66070 */
[C---:B------:R-:W-:Y:S02]  /*23c10*/  ISETP.GE.U32.AND P4, PT, R7.reuse, 0x8, PT ;  /* 0x000000080700780c */ /* 0x040fe40003f86070 */
[----:B------:R-:W-:Y:S01]  /*23c20*/  ISETP.GE.U32.AND P5, PT, R7, 0x10, PT ;  /* 0x000000100700780c */ /* 0x000fe20003fa6070 */
[----:B------:R-:W0:Y:S01]  /*23c30*/  S2UR UR6, SR_CTAID.X ;  /* 0x00000000000679c3 */ /* 0x000e220000002500 */
[----:B------:R-:W-:Y:S01]  /*23c40*/  UMOV UR4, URZ ;  /* 0x0000003f00047c82 */ /* 0x000fe20008000000 */
[----:B--2---:R-:W-:-:S05]  /*23c50*/  IMAD R8, R6, R9, RZ ;  /* 0x0000000906087224 */ /* 0x004fca00078e02ff */
        /* <DEDUP_REMOVED lines=23> */
.L_x_684:
[----:B------:R-:W0:Y:S01]  /*23dd0*/  LDC R2, c[0x0][0xc3c] ;  /* 0x00030f00ff027b82 */ /* 0x000e220000000800 */
[----:B------:R-:W-:Y:S01]  /*23de0*/  UIADD3 UR4, UR4, 0x1f, URZ ;  /* 0x0000001f04047890 */ /* 0x000fe2000fffe03f */
[----:B------:R-:W-:Y:S02]  /*23df0*/  ULDC UR7, c[0x0][0xc3c] ;  /* 0x00030f0000077ab9 */ /* 0x000fe40000000800 */
[----:B------:R-:W-:-:S03]  /*23e00*/  IMAD.U32 R27, RZ, RZ, UR7 ;  /* 0x00000007ff1b7e24 */ /* 0x000fc6000f8e00ff */
[----:B0-----:R-:W-:-:S13]  /*23e10*/  ISETP.LE.AND P6, PT, R2, UR4, PT ;  /* 0x0000000402007c0c */ /* 0x001fda000bfc3270 */
[----:B------:R-:W-:Y:S05]  /*23e20*/  @P6 BRA `(.L_x_683) ;  /* 0x0000000400b06947 */ /* 0x000fea0003800000 */
[----:B------:R-:W-:Y:S01]  /*23e30*/  VIADD R9, R7, UR4 ;  /* 0x0000000407097c36 */ /* 0x000fe20008000000 */
[----:B------:R-:W-:Y:S01]  /*23e40*/  ULDC.64 UR8, c[0x0][0x208] ;  /* 0x0000820000087ab9 */ /* 0x000fe20000000a00 */
        /* <DEDUP_REMOVED lines=30> */
.L_x_682:
        /* <DEDUP_REMOVED lines=16> */
[----:B------:R-:W-:-:S06]  /*24130*/  VIADD R24, R27, 0xffffffff ;  /* 0xffffffff1b187836 */ /* 0x000fcc0000000000 */
[----:B------:R0:W1:Y:S02]  /*24140*/  SHFL.IDX PT, R24, R5, R24, 0x1f ;  /* 0x00001f1805187589 */ /* 0x00006400000e0000 */
.L_x_685:
[----:B-1----:R-:W-:Y:S01]  /*24150*/  IMAD R24, R24, UR5, R11 ;  /* 0x0000000518187c24 */ /* 0x002fe2000f8e020b */
[----:B------:R-:W-:Y:S01]  /*24160*/  MOV R11, R12 ;  /* 0x0000000c000b7202 */ /* 0x000fe20000000f00 */
[----:B------:R-:W-:Y:S01]  /*24170*/  IMAD.MOV.U32 R2, RZ, RZ, RZ ;  /* 0x000000ffff027224 */ /* 0x000fe200078e00ff */
[----:B------:R-:W-:Y:S01]  /*24180*/  IABS R12, R6 ;  /* 0x00000006000c7213 */ /* 0x000fe20000000000 */
[----:B------:R-:W-:Y:S01]  /*24190*/  VIADD R27, R27, UR4 ;  /* 0x000000041b1b7c36 */ /* 0x000fe20008000000 */
[----:B------:R-:W-:Y:S01]  /*241a0*/  IADD3 R25, -R24, UR6, RZ ;  /* 0x0000000618197c10 */ /* 0x000fe2000fffe1ff */
[----:B------:R-:W-:Y:S01]  /*241b0*/  IMAD R11, R11, R4, RZ ;  /* 0x000000040b0b7224 */ /* 0x000fe200078e02ff */
[----:B0-----:R-:W-:Y:S01]  /*241c0*/  IABS R5, R9 ;  /* 0x0000000900057213 */ /* 0x001fe20000000000 */
[----:B------:R-:W-:Y:S01]  /*241d0*/  IMAD.MOV R12, RZ, RZ, -R12 ;  /* 0x000000ffff0c7224 */ /* 0x000fe200078e0a0c */
[----:B------:R-:W-:Y:S01]  /*241e0*/  IABS R10, R25 ;  /* 0x00000019000a7213 */ /* 0x000fe20000000000 */
[----:B------:R-:W-:Y:S01]  /*241f0*/  IMAD.HI.U32 R2, R3, R11, R2 ;  /* 0x0000000b03027227 */ /* 0x000fe200078e0002 */
[----:B------:R-:W0:Y:S03]  /*24200*/  I2F.RP R8, R5 ;  /* 0x0000000500087306 */ /* 0x000e260000209400 */
[----:B------:R-:W-:-:S02]  /*24210*/  IMAD.MOV.U32 R3, RZ, RZ, R10 ;  /* 0x000000ffff037224 */ /* 0x000fc400078e000a */
[----:B------:R-:W-:Y:S02]  /*24220*/  IMAD.MOV.U32 R10, RZ, RZ, R12 ;  /* 0x000000ffff0a7224 */ /* 0x000fe400078e000c */
[----:B------:R-:W-:-:S04]  /*24230*/  IMAD.HI.U32 R2, R2, R3, RZ ;  /* 0x0000000302027227 */ /* 0x000fc800078e00ff */
[----:B------:R-:W-:Y:S01]  /*24240*/  IMAD R3, R2, R10, R3 ;  /* 0x0000000a02037224 */ /* 0x000fe200078e0203 */
[----:B0-----:R-:W0:Y:S04]  /*24250*/  MUFU.RCP R8, R8 ;  /* 0x0000000800087308 */ /* 0x001e280000001000 */
[----:B------:R-:W-:-:S13]  /*24260*/  ISETP.GT.U32.AND P1, PT, R4, R3, PT ;  /* 0x000000030400720c */ /* 0x000fda0003f24070 */
[----:B------:R-:W-:Y:S02]  /*24270*/  @!P1 IMAD.IADD R3, R3, 0x1, -R4 ;  /* 0x0000000103039824 */ /* 0x000fe400078e0a04 */
[----:B------:R-:W-:Y:S01]  /*24280*/  @!P1 VIADD R2, R2, 0x1 ;  /* 0x0000000102029836 */ /* 0x000fe20000000000 */
[----:B------:R-:W-:Y:S01]  /*24290*/  ISETP.NE.AND P1, PT, R6, RZ, PT ;  /* 0x000000ff0600720c */ /* 0x000fe20003f25270 */
[----:B0-----:R-:W-:Y:S01]  /*242a0*/  VIADD R10, R8, 0xffffffe ;  /* 0x0ffffffe080a7836 */ /* 0x001fe20000000000 */
[----:B------:R-:W-:Y:S02]  /*242b0*/  ISETP.GE.U32.AND P0, PT, R3, R4, PT ;  /* 0x000000040300720c */ /* 0x000fe40003f06070 */
[----:B------:R-:W-:Y:S01]  /*242c0*/  LOP3.LUT R4, R25, R6, RZ, 0x3c, !PT ;  /* 0x0000000619047212 */ /* 0x000fe200078e3cff */
[----:B------:R0:W1:Y:S03]  /*242d0*/  F2I.FTZ.U32.TRUNC.NTZ R3, R10 ;  /* 0x0000000a00037305 */ /* 0x000066000021f000 */
        /* <DEDUP_REMOVED lines=12> */
[----:B------:R-:W-:Y:S02]  /*243a0*/  IMAD.MOV.U32 R3, RZ, RZ, R4 ;  /* 0x000000ffff037224 */ /* 0x000fe400078e0004 */
[----:B------:R-:W-:Y:S02]  /*243b0*/  IMAD.MOV.U32 R4, RZ, RZ, R10 ;  /* 0x000000ffff047224 */ /* 0x000fe400078e000a */
[----:B------:R-:W-:-:S04]  /*243c0*/  IMAD.HI.U32 R2, R2, R3, RZ ;  /* 0x0000000302027227 */ /* 0x000fc800078e00ff */
[----:B------:R-:W-:Y:S01]  /*243d0*/  IMAD R4, R2, R4, R3 ;  /* 0x0000000402047224 */ /* 0x000fe200078e0203 */
[----:B------:R-:W-:Y:S01]  /*243e0*/  LOP3.LUT R3, R8, R9, RZ, 0x3c, !PT ;  /* 0x0000000908037212 */ /* 0x000fe200078e3cff */
[----:B------:R-:W-:-:S03]  /*243f0*/  IMAD R6, R6, R8, RZ ;  /* 0x0000000806067224 */ /* 0x000fc600078e02ff */
[----:B------:R-:W-:Y:S01]  /*24400*/  ISETP.GT.U32.AND P1, PT, R5, R4, PT ;  /* 0x000000040500720c */ /* 0x000fe20003f24070 */
[----:B------:R-:W-:Y:S01]  /*24410*/  IMAD.IADD R25, R25, 0x1, -R6 ;  /* 0x0000000119197824 */ /* 0x000fe200078e0a06 */
        /* <DEDUP_REMOVED lines=10> */
[----:B------:R-:W-:-:S05]  /*244c0*/  IMAD R9, R9, 0x1000000, R2 ;  /* 0x0100000009097824 */ /* 0x000fca00078e0202 */
[----:B------:R-:W-:Y:S01]  /*244d0*/  LEA R26, R26, R9, 0x10 ;  /* 0x000000091a1a7211 */ /* 0x000fe200078e80ff */
[----:B------:R-:W-:Y:S06]  /*244e0*/  BRA `(.L_x_686) ;  /* 0x00000000000c7947 */ /* 0x000fec0003800000 */
.L_x_683:
[----:B------:R-:W-:Y:S02]  /*244f0*/  IMAD.MOV.U32 R25, RZ, RZ, RZ ;  /* 0x000000ffff197224 */ /* 0x000fe400078e00ff */
[----:B------:R-:W-:Y:S02]  /*24500*/  IMAD.U32 R24, RZ, RZ, UR6 ;  /* 0x00000006ff187e24 */ /* 0x000fe4000f8e00ff */
[----:B------:R-:W-:-:S07]  /*24510*/  IMAD.MOV.U32 R26, RZ, RZ, RZ ;  /* 0x000000ffff1a7224 */ /* 0x000fce00078e00ff */
.L_x_686:
[----:B------:R-:W-:-:S13]  /*24520*/  ISETP.NE.AND P0, PT, R7, RZ, PT ;  /* 0x000000ff0700720c */ /* 0x000fda0003f05270 */
[----:B------:R-:W0:Y:S01]  /*24530*/  @!P0 S2R R3, SR_CgaCtaId ;  /* 0x0000000000038919 */ /* 0x000e220000008800 */
[----:B------:R-:W-:-:S04]  /*24540*/  @!P0 MOV R2, 0x400 ;  /* 0x0000040000028802 */ /* 0x000fc80000000f00 */
[----:B0-----:R-:W-:-:S05]  /*24550*/  @!P0 LEA R2, R3, R2, 0x18 ;  /* 0x0000000203028211 */ /* 0x001fca00078ec0ff */
[----:B------:R1:W-:Y:S01]  /*24560*/  @!P0 STS.128 [R2+0x388d0], R24 ;  /* 0x0388d01802008388 */ /* 0x0003e20000000c00 */
[----:B------:R-:W-:Y:S06]  /*24570*/  BAR.ARV 0x5, 0x180 ;  /* 0x0146000000007b1d */ /* 0x000fec0000002000 */
.L_x_681:
[----:B------:R2:W-:Y:S01]  /*24580*/  STL [R1+0x2c], RZ ;  /* 0x00002cff01007387 */ /* 0x0005e20000100800 */
[----:B------:R-:W-:Y:S01]  /*24590*/  ULDC UR4, c[0x0][0xc3c] ;  /* 0x00030f0000047ab9 */ /* 0x000fe20000000800 */
[----:B------:R-:W-:Y:S01]  /*245a0*/  IMAD.MOV.U32 R29, RZ, RZ, 0x1 ;  /* 0x00000001ff1d7424 */ /* 0x000fe200078e00ff */
[----:B0-----:R-:W-:Y:S01]  /*245b0*/  ISETP.GE.AND P0, PT, R27, UR4, PT ;  /* 0x000000041b007c0c */ /* 0x001fe2000bf06270 */
[----:B------:R-:W-:-:S12]  /*245c0*/  IMAD.MOV.U32 R23, RZ, RZ, RZ ;  /* 0x000000ffff177224 */ /* 0x000fd800078e00ff */
[----:B--2---:R-:W-:Y:S05]  /*245d0*/  @P0 BRA `(.L_x_687) ;  /* 0x0000006800b00947 */ /* 0x004fea0003800000 */
[----:B------:R-:W0:Y:S01]  /*245e0*/  S2UR UR5, SR_CgaCtaId ;  /* 0x00000000000579c3 */ /* 0x000e220000008800 */
[----:B------:R2:W-:Y:S01]  /*245f0*/  STL [R1+0x2c], RZ ;  /* 0x00002cff01007387 */ /* 0x0005e20000100800 */
[C---:B------:R-:W-:Y:S01]  /*24600*/  IMAD.SHL.U32 R34, R0.reuse, 0x8, RZ ;  /* 0x0000000800227824 */ /* 0x040fe200078e00ff */
[----:B------:R-:W-:Y:S01]  /*24610*/  LOP3.LUT R4, R0, 0x7f, RZ, 0xc0, !PT ;  /* 0x0000007f00047812 */ /* 0x000fe200078ec0ff */
[----:B------:R-:W-:Y:S01]  /*24620*/  UMOV UR4, 0x400 ;  /* 0x0000040000047882 */ /* 0x000fe20000000000 */
[----:B------:R-:W-:Y:S01]  /*24630*/  BSSY B8, `(.L_x_687) ;  /* 0x00006a6000087945 */ /* 0x000fe20003800000 */
[----:B------:R-:W-:Y:S01]  /*24640*/  IMAD.MOV.U32 R30, RZ, RZ, 0x1 ;  /* 0x00000001ff1e7424 */ /* 0x000fe200078e00ff */
[----:B------:R-:W-:Y:S01]  /*24650*/  LOP3.LUT R3, R34, 0x1f8, RZ, 0xc0, !PT ;  /* 0x000001f822037812 */ /* 0x000fe200078ec0ff */
[----:B------:R-:W-:Y:S01]  /*24660*/  IMAD.SHL.U32 R33, R4, 0x8, RZ ;  /* 0x0000000804217824 */ /* 0x000fe200078e00ff */
[----:B------:R-:W-:Y:S01]  /*24670*/  LOP3.LUT R34, R34, 0x38, RZ, 0xc0, !PT ;  /* 0x0000003822227812 */ /* 0x000fe200078ec0ff */
[----:B------:R-:W-:Y:S01]  /*24680*/  IMAD.MOV.U32 R28, RZ, RZ, RZ ;  /* 0x000000ffff1c7224 */ /* 0x000fe200078e00ff */
[----:B-1----:R-:W-:Y:S01]  /*24690*/  LOP3.LUT R2, R3, 0x38, R0, 0x78, !PT ;  /* 0x0000003803027812 */ /* 0x002fe200078e7800 */
[----:B------:R-:W-:Y:S01]  /*246a0*/  IMAD.SHL.U32 R0, R0, 0x10, RZ ;  /* 0x0000001000007824 */ /* 0x000fe200078e00ff */
[----:B------:R-:W-:Y:S01]  /*246b0*/  LOP3.LUT R37, R34, 0xc0, RZ, 0xfc, !PT ;  /* 0x000000c022257812 */ /* 0x000fe200078efcff */
[----:B------:R-:W-:Y:S01]  /*246c0*/  IMAD.MOV.U32 R23, RZ, RZ, RZ ;  /* 0x000000ffff177224 */ /* 0x000fe200078e00ff */
[----:B------:R-:W-:Y:S01]  /*246d0*/  LOP3.LUT R33, R2, 0x200, R33, 0xf8, !PT ;  /* 0x0000020002217812 */ /* 0x000fe200078ef821 */
[----:B------:R-:W-:Y:S01]  /*246e0*/  IMAD.MOV.U32 R29, RZ, RZ, 0x1 ;  /* 0x00000001ff1d7424 */ /* 0x000fe200078e00ff */
[----:B------:R-:W-:Y:S01]  /*246f0*/  SHF.R.U32.HI R2, RZ, 0x3, R4 ;  /* 0x00000003ff027819 */ /* 0x000fe20000011604 */
[----:B------:R-:W-:Y:S01]  /*24700*/  ULDC.64 UR38, c[0x0][0x198] ;  /* 0x0000660000267ab9 */ /* 0x000fe20000000a00 */
[----:B------:R-:W-:-:S02]  /*24710*/  ULOP3.LUT UR37, UR60, 0x2, URZ, 0xfc, !UPT ;  /* 0x000000023c257892 */ /* 0x000fc4000f8efc3f */
[----:B------:R-:W-:Y:S01]  /*24720*/  LOP3.LUT R0, R2, 0x70, R0, 0xf8, !PT ;  /* 0x0000007002007812 */ /* 0x000fe200078ef800 */
[----:B------:R-:W-:Y:S01]  /*24730*/  ULDC UR36, c[0x0][0xc] ;  /* 0x0000030000247ab9 */ /* 0x000fe20000000800 */
[C---:B------:R-:W-:Y:S01]  /*24740*/  LOP3.LUT R2, R34.reuse, 0x40, RZ, 0xfc, !PT ;  /* 0x0000004022027812 */ /* 0x040fe200078efcff */
[----:B0-----:R-:W-:Y:S01]  /*24750*/  ULEA UR4, UR5, UR4, 0x18 ;  /* 0x0000000405047291 */ /* 0x001fe2000f8ec03f */
[----:B------:R-:W-:-:S05]  /*24760*/  LOP3.LUT R0, R34, 0x80, RZ, 0xfc, !PT ;  /* 0x0000008022007812 */ /* 0x000fca00078efcff */
[----:B------:R-:W-:-:S04]  /*24770*/  IMAD.U32 R16, RZ, RZ, UR4 ;  /* 0x00000004ff107e24 */ /* 0x000fc8000f8e00ff */
[----:B--2---:R-:W-:-:S07]  /*24780*/  IMAD R36, R33, 0x2, R16 ;  /* 0x0000000221247824 */ /* 0x004fce00078e0210 */
.L_x_798:
[----:B0-----:R-:W0:Y:S01]  /*24790*/  LDC.64 R2, c[0x0][0xc88] ;  /* 0x00032200ff027b82 */ /* 0x001e220000000a00 */
[----:B------:R-:W-:Y:S01]  /*247a0*/  ULDC.64 UR4, c[0x0][0x208] ;  /* 0x0000820000047ab9 */ /* 0x000fe20000000a00 */
[----:B0-----:R-:W-:-:S05]  /*247b0*/  IMAD.WIDE R2, R27, 0x4, R2 ;  /* 0x000000041b027825 */ /* 0x001fca00078e0202 */
[----:B--2---:R-:W2:Y:S01]  /*247c0*/  LDG.E R31, desc[UR4][R2.64] ;  /* 0x00000004021f7981 */ /* 0x004ea2000c1e1900 */
[----:B------:R-:W-:Y:S05]  /*247d0*/  YIELD ;  /* 0x0000000000007946 */ /* 0x000fea0003800000 */
[----:B------:R-:W-:Y:S01]  /*247e0*/  ULDC.64 UR4, c[0x0][0xa28] ;  /* 0x00028a0000047ab9 */ /* 0x000fe20000000a00 */
[----:B------:R-:W-:Y:S01]  /*247f0*/  ULDC.64 UR8, c[0x0][0xa18] ;  /* 0x0002860000087ab9 */ /* 0x000fe20000000a00 */
[----:B------:R-:W-:Y:S01]  /*24800*/  ISETP.NE.U32.AND P0, PT, RZ, UR4, PT ;  /* 0x00000004ff007c0c */ /* 0x000fe2000bf05070 */
[----:B------:R-:W-:Y:S01]  /*24810*/  IMAD.MOV.U32 R11, RZ, RZ, RZ ;  /* 0x000000ffff0b7224 */ /* 0x000fe200078e00ff */
[----:B------:R-:W-:Y:S01]  /*24820*/  ULDC.64 UR10, c[0x0][0x208] ;  /* 0x00008200000a7ab9 */ /* 0x000fe20000000a00 */
[----:B------:R-:W-:Y:S01]  /*24830*/  ULDC.64 UR6, c[0x0][0xa10] ;  /* 0x0002840000067ab9 */ /* 0x000fe20000000a00 */
[----:B------:R-:W-:-:S02]  /*24840*/  ISETP.NE.AND.EX P0, PT, RZ, UR5, PT, P0 ;  /* 0x00000005ff007c0c */ /* 0x000fc4000bf05300 */
[----:B--2---:R-:W-:-:S11]  /*24850*/  SHF.R.S32.HI R0, RZ, 0x1f, R31 ;  /* 0x0000001fff007819 */ /* 0x004fd6000001141f */
[C---:B------:R-:W-:Y:S01]  /*24860*/  @P0 LEA R2, P1, R31.reuse, UR4, 0x2 ;  /* 0x000000041f020c11 */ /* 0x040fe2000f8210ff */
[C---:B------:R-:W-:Y:S01]  /*24870*/  IMAD.SHL.U32 R17, R31.reuse, 0x4, RZ ;  /* 0x000000041f117824 */ /* 0x040fe200078e00ff */
[C-C-:B------:R-:W-:Y:S01]  /*24880*/  SHF.L.U64.HI R19, R31.reuse, 0x2, R0.reuse ;  /* 0x000000021f137819 */ /* 0x140fe20000010200 */
[----:B------:R0:W-:Y:S01]  /*24890*/  STL [R1+0x20], R0 ;  /* 0x0000200001007387 */ /* 0x0001e20000100800 */
[----:B------:R-:W-:Y:S01]  /*248a0*/  @P0 LEA.HI.X R3, R31, UR5, R0, 0x2, P1 ;  /* 0x000000051f030c11 */ /* 0x000fe200088f1400 */
[----:B------:R-:W-:Y:S01]  /*248b0*/  ULDC.64 UR4, c[0x0][0xa00] ;  /* 0x0002800000047ab9 */ /* 0x000fe20000000a00 */
[----:B------:R-:W-:-:S03]  /*248c0*/  ISETP.NE.U32.AND P1, PT, RZ, UR8, PT ;  /* 0x00000008ff007c0c */ /* 0x000fc6000bf25070 */
[----:B------:R1:W2:Y:S01]  /*248d0*/  @P0 LDG.E R11, desc[UR10][R2.64] ;  /* 0x0000000a020b0981 */ /* 0x0002a2000c1e1900 */
[----:B------:R-:W-:Y:S01]  /*248e0*/  ISETP.NE.AND.EX P1, PT, RZ, UR9, PT, P1 ;  /* 0x00000009ff007c0c */ /* 0x000fe2000bf25310 */
[----:B------:R-:W-:Y:S01]  /*248f0*/  IMAD.MOV.U32 R35, RZ, RZ, RZ ;  /* 0x000000ffff237224 */ /* 0x000fe200078e00ff */
[----:B------:R-:W-:Y:S01]  /*24900*/  ISETP.NE.U32.AND P0, PT, RZ, UR4, PT ;  /* 0x00000004ff007c0c */ /* 0x000fe2000bf05070 */
[----:B0-----:R-:W-:Y:S01]  /*24910*/  IMAD.MOV.U32 R0, RZ, RZ, RZ ;  /* 0x000000ffff007224 */ /* 0x001fe200078e00ff */
[----:B------:R-:W-:Y:S02]  /*24920*/  ISETP.NE.U32.AND P2, PT, RZ, UR6, PT ;  /* 0x00000006ff007c0c */ /* 0x000fe4000bf45070 */
[----:B------:R-:W-:Y:S02]  /*24930*/  ISETP.NE.AND.EX P0, PT, RZ, UR5, PT, P0 ;  /* 0x00000005ff007c0c */ /* 0x000fe4000bf05300 */
[----:B------:R-:W-:Y:S02]  /*24940*/  ISETP.NE.AND.EX P2, PT, RZ, UR7, PT, P2 ;  /* 0x00000007ff007c0c */ /* 0x000fe4000bf45320 */
[C---:B-1----:R-:W-:Y:S01]  /*24950*/  IADD3 R2, P3, R17.reuse, UR4, RZ ;  /* 0x0000000411027c10 */ /* 0x042fe2000ff7e0ff */
[----:B------:R-:W-:Y:S01]  /*24960*/  ULDC UR4, c[0x0][0x288] ;  /* 0x0000a20000047ab9 */ /* 0x000fe20000000800 */
[----:B------:R-:W-:-:S02]  /*24970*/  IADD3 R4, P4, R17, UR6, RZ ;  /* 0x0000000611047c10 */ /* 0x000fc4000ff9e0ff */
[----:B------:R-:W-:Y:S02]  /*24980*/  IADD3.X R3, R19, UR5, RZ, P3, !PT ;  /* 0x0000000513037c10 */ /* 0x000fe40009ffe4ff */
[----:B------:R-:W-:Y:S01]  /*24990*/  @P1 IADD3 R6, P3, R17, UR8, RZ ;  /* 0x0000000811061c10 */ /* 0x000fe2000ff7e0ff */
[----:B------:R-:W-:Y:S01]  /*249a0*/  IMAD.U32 R8, RZ, RZ, UR4 ;  /* 0x00000004ff087e24 */ /* 0x000fe2000f8e00ff */
[----:B------:R-:W-:Y:S01]  /*249b0*/  ULDC.64 UR4, c[0x0][0x418] ;  /* 0x0001060000047ab9 */ /* 0x000fe20000000a00 */
[C---:B------:R-:W-:Y:S01]  /*249c0*/  IADD3.X R5, R19.reuse, UR7, RZ, P4, !PT ;  /* 0x0000000713057c10 */ /* 0x040fe2000a7fe4ff */
[----:B------:R-:W5:Y:S01]  /*249d0*/  @P0 LDG.E R35, desc[UR10][R2.64] ;  /* 0x0000000a02230981 */ /* 0x000f62000c1e1900 */
[----:B------:R-:W-:Y:S01]  /*249e0*/  @P1 IADD3.X R7, R19, UR9, RZ, P3, !PT ;  /* 0x0000000913071c10 */ /* 0x000fe20009ffe4ff */
[----:B------:R-:W-:Y:S02]  /*249f0*/  UISETP.NE.U32.AND UP0, UPT, UR4, URZ, UPT ;  /* 0x0000003f0400728c */ /* 0x000fe4000bf05070 */
[----:B------:R-:W5:Y:S01]  /*24a00*/  @P2 LDG.E R0, desc[UR10][R4.64] ;  /* 0x0000000a04002981 */ /* 0x000f62000c1e1900 */
[----:B------:R-:W-:-:S03]  /*24a10*/  ULDC UR4, c[0x0][0x424] ;  /* 0x0001090000047ab9 */ /* 0x000fc60000000800 */
[----:B------:R0:W3:Y:S01]  /*24a20*/  @P1 LDG.E R8, desc[UR10][R6.64] ;  /* 0x0000000a06081981 */ /* 0x0000e2000c1e1900 */
[----:B------:R-:W-:-:S03]  /*24a30*/  UISETP.NE.AND.EX UP0, UPT, UR5, URZ, UPT, UP0 ;  /* 0x0000003f0500728c */ /* 0x000fc6000bf05300 */
[----:B------:R-:W-:Y:S01]  /*24a40*/  ULDC UR5, c[0x0][0x2f0] ;  /* 0x0000bc0000057ab9 */ /* 0x000fe20000000800 */
[----:B------:R-:W-:-:S04]  /*24a50*/  USEL UR4, UR4, 0x1, UP0 ;  /* 0x0000000104047887 */ /* 0x000fc80008000000 */
[----:B------:R-:W-:-:S03]  /*24a60*/  UIMAD UR4, UR4, UR5, URZ ;  /* 0x00000005040472a4 */ /* 0x000fc6000f8e023f */
[----:B------:R-:W-:Y:S02]  /*24a70*/  ULDC UR5, c[0x0][0x348] ;  /* 0x0000d20000057ab9 */ /* 0x000fe40000000800 */
[----:B0-----:R-:W-:Y:S02]  /*24a80*/  IMAD.U32 R6, RZ, RZ, UR5 ;  /* 0x00000005ff067e24 */ /* 0x001fe4000f8e00ff */
[----:B------:R-:W-:Y:S01]  /*24a90*/  IMAD.U32 R9, RZ, RZ, UR4 ;  /* 0x00000004ff097e24 */ /* 0x000fe2000f8e00ff */
[----:B--2---:R0:W-:Y:S04]  /*24aa0*/  STL [R1+0x10], R11 ;  /* 0x0000100b01007387 */ /* 0x0041e80000100800 */
[----:B---3--:R0:W-:Y:S01]  /*24ab0*/  STL [R1+0x28], R8 ;  /* 0x0000280801007387 */ /* 0x0081e20000100800 */
[----:B------:R-:W-:Y:S05]  /*24ac0*/  @P1 BRA `(.L_x_688) ;  /* 0x0000000000181947 */ /* 0x000fea0003800000 */
[----:B------:R-:W-:Y:S05]  /*24ad0*/  @!P0 BRA `(.L_x_688) ;  /* 0x0000000000148947 */ /* 0x000fea0003800000 */
[----:B------:R-:W-:Y:S02]  /*24ae0*/  ULDC.64 UR4, c[0x0][0x208] ;  /* 0x0000820000047ab9 */ /* 0x000fe40000000a00 */
[----:B0-----:R-:W2:Y:S04]  /*24af0*/  LDG.E R8, desc[UR4][R2.64] ;  /* 0x0000000402087981 */ /* 0x001ea8000c1e1900 */
[----:B------:R-:W2:Y:S02]  /*24b00*/  LDG.E R7, desc[UR4][R2.64+0x4] ;  /* 0x0000040402077981 */ /* 0x000ea4000c1e1900 */
[----:B--2---:R-:W-:-:S05]  /*24b10*/  IMAD.IADD R2, R7, 0x1, -R8 ;  /* 0x0000000107027824 */ /* 0x004fca00078e0a08 */
[----:B------:R1:W-:Y:S02]  /*24b20*/  STL [R1+0x28], R2 ;  /* 0x0000280201007387 */ /* 0x0003e40000100800 */
.L_x_688:
[----:B------:R-:W-:Y:S01]  /*24b30*/  ULDC.64 UR4, c[0x0][0xa20] ;  /* 0x0002880000047ab9 */ /* 0x000fe20000000a00 */
[C---:B-1----:R-:W-:Y:S01]  /*24b40*/  LOP3.LUT R2, R26.reuse, 0xff000000, RZ, 0xc0, !PT ;  /* 0xff0000001a027812 */ /* 0x042fe200078ec0ff */
[----:B------:R-:W-:Y:S01]  /*24b50*/  IMAD.MOV.U32 R32, RZ, RZ, R31 ;  /* 0x000000ffff207224 */ /* 0x000fe200078e001f */
[----:B------:R-:W-:Y:S02]  /*24b60*/  ISETP.NE.U32.AND P0, PT, RZ, UR4, PT ;  /* 0x00000004ff007c0c */ /* 0x000fe4000bf05070 */
[----:B------:R-:W-:Y:S02]  /*24b70*/  SHF.R.U32.HI R3, RZ, 0x8, R2 ;  /* 0x00000008ff037819 */ /* 0x000fe40000011602 */
[----:B------:R-:W-:Y:S02]  /*24b80*/  ISETP.NE.AND.EX P0, PT, RZ, UR5, PT, P0 ;  /* 0x00000005ff007c0c */ /* 0x000fe4000bf05300 */
[C---:B0-----:R-:W-:Y:S02]  /*24b90*/  LOP3.LUT R8, R26.reuse, 0xff0000, RZ, 0xc0, !PT ;  /* 0x00ff00001a087812 */ /* 0x041fe400078ec0ff */
[----:B------:R-:W-:-:S02]  /*24ba0*/  LOP3.LUT R26, R26, 0xffff, RZ, 0xc0, !PT ;  /* 0x0000ffff1a1a7812 */ /* 0x000fc400078ec0ff */
[----:B------:R-:W-:-:S07]  /*24bb0*/  LEA.HI R8, R8, R3, RZ, 0x10 ;  /* 0x0000000308087211 */ /* 0x000fce00078f80ff */
[----:B------:R-:W-:Y:S05]  /*24bc0*/  @!P0 BRA `(.L_x_689) ;  /* 0x0000000000148947 */ /* 0x000fea0003800000 */
[----:B------:R-:W-:Y:S01]  /*24bd0*/  IADD3 R2, P0, R17, UR4, RZ ;  /* 0x0000000411027c10 */ /* 0x000fe2000ff1e0ff */
[----:B------:R-:W-:-:S03]  /*24be0*/  ULDC.64 UR6, c[0x0][0x208] ;  /* 0x0000820000067ab9 */ /* 0x000fc60000000a00 */
[----:B------:R-:W-:-:S05]  /*24bf0*/  IADD3.X R3, R19, UR5, RZ, P0, !PT ;  /* 0x0000000513037c10 */ /* 0x000fca00087fe4ff */
[----:B------:R0:W5:Y:S01]  /*24c00*/  LDG.E R9, desc[UR6][R2.64] ;  /* 0x0000000602097981 */ /* 0x000162000c1e1900 */
[----:B------:R-:W-:Y:S05]  /*24c10*/  BRA `(.L_x_690) ;  /* 0x0000000000287947 */ /* 0x000fea0003800000 */
.L_x_689:
[----:B------:R-:W-:Y:S02]  /*24c20*/  ULDC.64 UR4, c[0x0][0xa08] ;  /* 0x0002820000047ab9 */ /* 0x000fe40000000a00 */
[----:B------:R-:W-:-:S04]  /*24c30*/  ISETP.NE.U32.AND P0, PT, RZ, UR4, PT ;  /* 0x00000004ff007c0c */ /* 0x000fc8000bf05070 */
[----:B------:R-:W-:-:S13]  /*24c40*/  ISETP.NE.AND.EX P0, PT, RZ, UR5, PT, P0 ;  /* 0x00000005ff007c0c */ /* 0x000fda000bf05300 */
[----:B------:R-:W-:Y:S05]  /*24c50*/  @!P0 BRA `(.L_x_690) ;  /* 0x0000000000188947 */ /* 0x000fea0003800000 */
[----:B------:R-:W0:Y:S01]  /*24c60*/  LDC.64 R2, c[0x0][0xa08] ;  /* 0x00028200ff027b82 */ /* 0x000e220000000a00 */
[----:B------:R-:W-:Y:S01]  /*24c70*/  ULDC.64 UR4, c[0x0][0x208] ;  /* 0x0000820000047ab9 */ /* 0x000fe20000000a00 */
[----:B0-----:R-:W-:-:S05]  /*24c80*/  IMAD.WIDE R2, R32, 0x4, R2 ;  /* 0x0000000420027825 */ /* 0x001fca00078e0202 */
[----:B------:R-:W2:Y:S04]  /*24c90*/  LDG.E R9, desc[UR4][R2.64] ;  /* 0x0000000402097981 */ /* 0x000ea8000c1e1900 */
[----:B------:R-:W2:Y:S02]  /*24ca0*/  LDG.E R10, desc[UR4][R2.64+0x4] ;  /* 0x00000404020a7981 */ /* 0x000ea4000c1e1900 */
[----:B--2---:R-:W-:-:S07]  /*24cb0*/  IADD3 R9, -R9, R10, RZ ;  /* 0x0000000a09097210 */ /* 0x004fce0007ffe1ff */
.L_x_690:
[----:B------:R-:W-:Y:S02]  /*24cc0*/  ULDC.64 UR4, c[0x0][0x208] ;  /* 0x0000820000047ab9 */ /* 0x000fe40000000a00 */
[----:B0-----:R-:W2:Y:S04]  /*24cd0*/  @P2 LDG.E R2, desc[UR4][R4.64] ;  /* 0x0000000404022981 */ /* 0x001ea8000c1e1900 */
[----:B------:R0:W2:Y:S01]  /*24ce0*/  @P2 LDG.E R3, desc[UR4][R4.64+0x4] ;  /* 0x0000040404032981 */ /* 0x0000a2000c1e1900 */
[----:B-----5:R-:W-:Y:S01]  /*24cf0*/  IMAD.IADD R9, R9, 0x1, -R11 ;  /* 0x0000000109097824 */ /* 0x020fe200078e0a0b */
[----:B------:R-:W-:Y:S01]  /*24d00*/  BSSY B0, `(.L_x_691) ;  /* 0x000002a000007945 */ /* 0x000fe20003800000 */
[----:B------:R-:W-:Y:S02]  /*24d10*/  LOP3.LUT R7, R8, 0xff, RZ, 0xc0, !PT ;  /* 0x000000ff08077812 */ /* 0x000fe400078ec0ff */
[----:B0-----:R-:W-:Y:S01]  /*24d20*/  SHF.R.U32.HI R5, RZ, 0x10, R8 ;  /* 0x00000010ff057819 */ /* 0x001fe20000011608 */
[----:B--2---:R-:W-:-:S04]  /*24d30*/  @P2 IMAD.IADD R6, R3, 0x1, -R2 ;  /* 0x0000000103062824 */ /* 0x004fc800078e0a02 */
[----:B------:R-:W-:-:S04]  /*24d40*/  IMAD.IADD R3, R9, 0x1, R6 ;  /* 0x0000000109037824 */ /* 0x000fc800078e0206 */
[C---:B------:R-:W-:Y:S01]  /*24d50*/  VIADD R2, R3.reuse, 0x4f ;  /* 0x0000004f03027836 */ /* 0x040fe20000000000 */
[----:B------:R-:W-:Y:S01]  /*24d60*/  ISETP.GE.AND P1, PT, R3, 0x1, PT ;  /* 0x000000010300780c */ /* 0x000fe20003f26270 */
[----:B------:R0:W-:Y:S02]  /*24d70*/  STL [R1+0x8], R3 ;  /* 0x0000080301007387 */ /* 0x0001e40000100800 */
[----:B------:R-:W-:-:S05]  /*24d80*/  IMAD.HI R2, R2, 0x66666667, RZ ;  /* 0x6666666702027827 */ /* 0x000fca00078e02ff */
[----:B0-----:R-:W-:-:S04]  /*24d90*/  SHF.R.U32.HI R3, RZ, 0x1f, R2 ;  /* 0x0000001fff037819 */ /* 0x001fc80000011602 */
[----:B------:R-:W-:Y:S01]  /*24da0*/  LEA.HI.SX32 R4, R2, R3, 0x1b ;  /* 0x0000000302047211 */ /* 0x000fe200078fdaff */
[----:B------:R-:W-:Y:S01]  /*24db0*/  IMAD.MOV.U32 R3, RZ, RZ, RZ ;  /* 0x000000ffff037224 */ /* 0x000fe200078e00ff */
[----:B------:R-:W-:Y:S06]  /*24dc0*/  @!P1 BRA `(.L_x_692) ;  /* 0x0000000000749947 */ /* 0x000fec0003800000 */
[----:B------:R-:W-:Y:S01]  /*24dd0*/  ISETP.NE.AND P0, PT, R5, RZ, PT ;  /* 0x000000ff0500720c */ /* 0x000fe20003f05270 */
[----:B------:R-:W-:-:S03]  /*24de0*/  ULDC UR4, c[0x0][0x9f0] ;  /* 0x00027c0000047ab9 */ /* 0x000fc60000000800 */
[----:B------:R-:W-:-:S04]  /*24df0*/  SEL R8, R5, UR4, P0 ;  /* 0x0000000405087c07 */ /* 0x000fc80008000000 */
[----:B------:R-:W-:Y:S02]  /*24e00*/  IABS R10, R8 ;  /* 0x00000008000a7213 */ /* 0x000fe40000000000 */
[----:B------:R-:W-:Y:S02]  /*24e10*/  IADD3 R11, R8, -0x1, R4 ;  /* 0xffffffff080b7810 */ /* 0x000fe40007ffe004 */
[----:B------:R-:W0:Y:S08]  /*24e20*/  I2F.RP R2, R10 ;  /* 0x0000000a00027306 */ /* 0x000e300000209400 */
[----:B0-----:R-:W0:Y:S02]  /*24e30*/  MUFU.RCP R2, R2 ;  /* 0x0000000200027308 */ /* 0x001e240000001000 */
[----:B0-----:R-:W-:-:S06]  /*24e40*/  VIADD R2, R2, 0xffffffe ;  /* 0x0ffffffe02027836 */ /* 0x001fcc0000000000 */
[----:B------:R0:W1:Y:S02]  /*24e50*/  F2I.FTZ.U32.TRUNC.NTZ R3, R2 ;  /* 0x0000000200037305 */ /* 0x000064000021f000 */
[----:B0-----:R-:W-:-:S04]  /*24e60*/  LOP3.LUT R2, R11, R8, RZ, 0x3c, !PT ;  /* 0x000000080b027212 */ /* 0x001fc800078e3cff */
[----:B------:R-:W-:Y:S01]  /*24e70*/  ISETP.GE.AND P4, PT, R2, RZ, PT ;  /* 0x000000ff0200720c */ /* 0x000fe20003f86270 */
[----:B-1----:R-:W-:-:S04]  /*24e80*/  IMAD.MOV R2, RZ, RZ, -R3 ;  /* 0x000000ffff027224 */ /* 0x002fc800078e0a03 */
[----:B------:R-:W-:Y:S02]  /*24e90*/  IMAD R12, R2, R10, RZ ;  /* 0x0000000a020c7224 */ /* 0x000fe400078e02ff */
[----:B------:R-:W-:-:S04]  /*24ea0*/  IMAD.MOV.U32 R2, RZ, RZ, RZ ;  /* 0x000000ffff027224 */ /* 0x000fc800078e00ff */
        /* <DEDUP_REMOVED lines=13> */
[----:B------:R-:W-:-:S05]  /*24f80*/  @!P3 LOP3.LUT R2, RZ, R8, RZ, 0x33, !PT ;  /* 0x00000008ff02b212 */ /* 0x000fca00078e33ff */
[----:B------:R-:W-:-:S07]  /*24f90*/  IMAD.MOV.U32 R3, RZ, RZ, R2 ;  /* 0x000000ffff037224 */ /* 0x000fce00078e0002 */
.L_x_692:
[----:B------:R-:W-:Y:S05]  /*24fa0*/  BSYNC B0 ;  /* 0x0000000000007941 */ /* 0x000fea0003800000 */
.L_x_691:
[-C--:B------:R-:W-:Y:S01]  /*24fb0*/  IMAD R2, R7, R3.reuse, RZ ;  /* 0x0000000307027224 */ /* 0x080fe200078e02ff */
[----:B------:R-:W-:Y:S04]  /*24fc0*/  BSSY B0, `(.L_x_693) ;  /* 0x0000191000007945 */ /* 0x000fe80003800000 */
[C---:B------:R-:W-:Y:S01]  /*24fd0*/  VIADDMNMX R3, R2.reuse, R3, R4, PT ;  /* 0x0000000302037246 */ /* 0x040fe20003800104 */
[----:B------:R-:W-:-:S04]  /*24fe0*/  IMAD R2, R2, 0x50, -R9 ;  /* 0x0000005002027824 */ /* 0x000fc800078e0a09 */
[----:B------:R-:W-:Y:S01]  /*24ff0*/  IMAD R3, R3, 0x50, -R9 ;  /* 0x0000005003037824 */ /* 0x000fe200078e0a09 */
[----:B------:R-:W-:-:S04]  /*25000*/  VIMNMX R2, RZ, R2, !PT ;  /* 0x00000002ff027248 */ /* 0x000fc80007fe0100 */
[----:B------:R-:W-:-:S04]  /*25010*/  VIMNMX R3, R3, R6, PT ;  /* 0x0000000603037248 */ /* 0x000fc80003fe0100 */
[----:B------:R-:W-:-:S13]  /*25020*/  ISETP.GT.AND P0, PT, R3, R2, PT ;  /* 0x000000020300720c */ /* 0x000fda0003f04270 */
[----:B------:R-:W-:Y:S02]  /*25030*/  @P0 VIADD R8, R3, 0x4f ;  /* 0x0000004f03080836 */ /* 0x000fe40000000000 */
[----:B------:R-:W-:-:S04]  /*25040*/  IMAD.WIDE.U32 R2, R2, -0x33333333, RZ ;  /* 0xcccccccd02027825 */ /* 0x000fc800078e00ff */
[----:B------:R-:W-:Y:S01]  /*25050*/  @P0 IMAD.HI R8, R8, 0x66666667, RZ ;  /* 0x6666666708080827 */ /* 0x000fe200078e02ff */
[----:B------:R-:W-:-:S04]  /*25060*/  SHF.R.U32.HI R6, RZ, 0x6, R3 ;  /* 0x00000006ff067819 */ /* 0x000fc80000011603 */
[----:B------:R-:W-:Y:S01]  /*25070*/  @P0 SHF.R.U32.HI R2, RZ, 0x1f, R8 ;  /* 0x0000001fff020819 */ /* 0x000fe20000011608 */
[----:B------:R-:W-:-:S03]  /*25080*/  IMAD.MOV.U32 R3, RZ, RZ, R6 ;  /* 0x000000ffff037224 */ /* 0x000fc600078e0006 */
[----:B------:R-:W-:Y:S02]  /*25090*/  @P0 LEA.HI.SX32 R3, R8, R2, 0x1b ;  /* 0x0000000208030211 */ /* 0x000fe400078fdaff */
[----:B------:R-:W-:Y:S02]  /*250a0*/  PLOP3.LUT P0, PT, PT, PT, PT, 0x80, 0x0 ;  /* 0x000000000000781c */ /* 0x000fe40003f0f070 */
[----:B------:R-:W-:-:S13]  /*250b0*/  ISETP.GT.AND P3, PT, R3, R6, PT ;  /* 0x000000060300720c */ /* 0x000fda0003f64270 */
[----:B------:R-:W-:Y:S05]  /*250c0*/  @!P3 BRA `(.L_x_694) ;  /* 0x000000180000b947 */ /* 0x000fea0003800000 */
[----:B------:R-:W-:Y:S01]  /*250d0*/  UMOV UR4, 0xffffffff ;  /* 0xffffffff00047882 */ /* 0x000fe20000000000 */
[----:B------:R-:W-:Y:S02]  /*250e0*/  SEL R2, R32, RZ, !P2 ;  /* 0x000000ff20027207 */ /* 0x000fe40005000000 */
[----:B------:R-:W-:Y:S05]  /*250f0*/  BRA.DIV UR4, `(.L_x_695) ;  /* 0x0000007604287947 */ /* 0x000fea000b800000 */
[----:B------:R-:W0:Y:S02]  /*25100*/  S2R R8, SR_TID.X ;  /* 0x0000000000087919 */ /* 0x000e240000002100 */
[----:B0-----:R-:W-:-:S04]  /*25110*/  SHF.R.U32.HI R8, RZ, 0x5, R8 ;  /* 0x00000005ff087819 */ /* 0x001fc80000011608 */
[----:B------:R-:W-:-:S05]  /*25120*/  LOP3.LUT R8, R8, 0x3, RZ, 0xc0, !PT ;  /* 0x0000000308087812 */ /* 0x000fca00078ec0ff */
[----:B------:R0:W1:Y:S02]  /*25130*/  SHFL.IDX PT, R14, R8, RZ, 0x1f ;  /* 0x00001fff080e7589 */ /* 0x00006400000e0000 */
.L_x_866:
[----:B-1----:R-:W-:Y:S02]  /*25140*/  ISETP.NE.AND P0, PT, R14, RZ, PT ;  /* 0x000000ff0e00720c */ /* 0x002fe40003f05270 */
[----:B------:R-:W-:-:S11]  /*25150*/  PLOP3.LUT P6, PT, PT, PT, PT, 0x8, 0x0 ;  /* 0x000000000000781c */ /* 0x000fd60003fce170 */
[----:B------:R-:W-:Y:S05]  /*25160*/  @P0 BRA `(.L_x_696) ;  /* 0x00000000000c0947 */ /* 0x000fea0003800000 */
[----:B------:R-:W-:-:S03]  /*25170*/  UMOV UR4, 0xffffffff ;  /* 0xffffffff00047882 */ /* 0x000fc60000000000 */
[----:B------:R-:W-:Y:S05]  /*25180*/  BRA.DIV UR4, `(.L_x_697) ;  /* 0x0000007604387947 */ /* 0x000fea000b800000 */
[----:B------:R-:W-:-:S13]  /*25190*/  ELECT P6, URZ, PT ;  /* 0x00000000003f782f */ /* 0x000fda00038c0000 */
.L_x_696:
[----:B0-----:R-:W2:Y:S01]  /*251a0*/  LDL R8, [R1+0x2c] ;  /* 0x00002c0001087983 */ /* 0x001ea20000100800 */
[----:B------:R-:W-:Y:S01]  /*251b0*/  BSSY B1, `(.L_x_698) ;  /* 0x0000008000017945 */ /* 0x000fe20003800000 */
[----:B--2---:R-:W-:-:S05]  /*251c0*/  VIADD R8, R8, 0x1 ;  /* 0x0000000108087836 */ /* 0x004fca0000000000 */
[----:B------:R-:W-:-:S04]  /*251d0*/  LEA.HI R9, R8, R8, RZ, 0x1 ;  /* 0x0000000808097211 */ /* 0x000fc800078f08ff */
[----:B------:R-:W-:-:S05]  /*251e0*/  LOP3.LUT R9, R9, 0xfffffffe, RZ, 0xc0, !PT ;  /* 0xfffffffe09097812 */ /* 0x000fca00078ec0ff */
[----:B------:R-:W-:-:S05]  /*251f0*/  IMAD.IADD R8, R8, 0x1, -R9 ;  /* 0x0000000108087824 */ /* 0x000fca00078e0a09 */
[----:B------:R-:W-:-:S04]  /*25200*/  SHF.L.U32 R8, R8, 0x1f, RZ ;  /* 0x0000001f08087819 */ /* 0x000fc800000006ff */
[----:B------:R-:W0:Y:S02]  /*25210*/  SYNCS.PHASECHK.TRANS64.TRYWAIT P0, [R16+URZ+0x38820], R8 ;  /* 0x03882008100075a7 */ /* 0x000e24000800017f */
[----:B0-----:R-:W-:Y:S05]  /*25220*/  @!P0 BRA `(.L_x_699) ;  /* 0x0000007400308947 */ /* 0x001fea0003800000 */
.L_x_869:
[----:B------:R-:W-:Y:S05]  /*25230*/  BSYNC B1 ;  /* 0x0000000000017941 */ /* 0x000fea0003800000 */
.L_x_698:
[----:B------:R-:W-:Y:S04]  /*25240*/  BSSY B1, `(.L_x_700) ;  /* 0x00000ab000017945 */ /* 0x000fe80003800000 */
[----:B------:R-:W-:Y:S05]  /*25250*/  @!P6 BRA `(.L_x_701) ;  /* 0x0000000800a4e947 */ /* 0x000fea0003800000 */
[----:B------:R-:W-:Y:S01]  /*25260*/  IMAD R12, R28, 0x8, R16 ;  /* 0x000000081c0c7824 */ /* 0x000fe200078e0210 */
[----:B------:R-:W-:Y:S01]  /*25270*/  SHF.L.U32 R11, R30, 0x1f, RZ ;  /* 0x0000001f1e0b7819 */ /* 0x000fe200000006ff */
[----:B------:R-:W1:Y:S01]  /*25280*/  S2R R9, SR_TID.X ;  /* 0x0000000000097919 */ /* 0x000e620000002100 */
[----:B------:R-:W-:Y:S02]  /*25290*/  BSSY B2, `(.L_x_702) ;  /* 0x0000005000027945 */ /* 0x000fe40003800000 */
[----:B------:R-:W2:Y:S01]  /*252a0*/  SYNCS.PHASECHK.TRANS64.TRYWAIT P0, [R12+URZ+0x388a0], R11 ;  /* 0x0388a00b0c0075a7 */ /* 0x000ea2000800017f */
[----:B-1----:R-:W-:-:S04]  /*252b0*/  LOP3.LUT R9, R9, 0x7f, RZ, 0xc0, !PT ;  /* 0x0000007f09097812 */ /* 0x002fc800078ec0ff */
[----:B------:R-:W-:Y:S01]  /*252c0*/  ISETP.NE.AND P2, PT, R9, RZ, PT ;  /* 0x000000ff0900720c */ /* 0x000fe20003f45270 */
[----:B--2---:R-:W-:-:S12]  /*252d0*/  @!P0 BRA `(.L_x_703) ;  /* 0x0000007400188947 */ /* 0x004fd80003800000 */
.L_x_870:
[----:B------:R-:W-:Y:S05]  /*252e0*/  BSYNC B2 ;  /* 0x0000000000027941 */ /* 0x000fea0003800000 */
.L_x_702:
[----:B------:R-:W-:Y:S04]  /*252f0*/  BSSY B2, `(.L_x_704) ;  /* 0x0000009000027945 */ /* 0x000fe80003800000 */
[----:B------:R-:W-:Y:S05]  /*25300*/  @P2 BRA `(.L_x_705) ;  /* 0x00000000001c2947 */ /* 0x000fea0003800000 */
[----:B------:R-:W2:Y:S01]  /*25310*/  S2R R9, SR_TID.X ;  /* 0x0000000000097919 */ /* 0x000ea20000002100 */
[----:B0-----:R-:W-:-:S04]  /*25320*/  IMAD.MOV.U32 R8, RZ, RZ, 0xa000 ;  /* 0x0000a000ff087424 */ /* 0x001fc800078e00ff */
[----:B------:R3:W-:Y:S01]  /*25330*/  SYNCS.ARRIVE.TRANS64 RZ, [R12+URZ+0x38890], R8 ;  /* 0x038890080cff79a7 */ /* 0x0007e2000800003f */
[----:B--2---:R-:W-:-:S04]  /*25340*/  LOP3.LUT R9, R9, 0x1f, RZ, 0xc0, !PT ;  /* 0x0000001f09097812 */ /* 0x004fc800078ec0ff */
[----:B------:R-:W-:-:S13]  /*25350*/  ISETP.NE.AND P0, PT, R9, RZ, PT ;  /* 0x000000ff0900720c */ /* 0x000fda0003f05270 */
[----:B---3--:R-:W-:Y:S05]  /*25360*/  @!P0 BRA `(.L_x_705) ;  /* 0x0000000000048947 */ /* 0x008fea0003800000 */
[----:B------:R-:W-:Y:S01]  /*25370*/  BPT.TRAP 0x1 ;  /* 0x000000040000795c */ /* 0x000fe20000300000 */
.L_x_705:
[----:B------:R-:W-:Y:S05]  /*25380*/  BSYNC B2 ;  /* 0x0000000000027941 */ /* 0x000fea0003800000 */
.L_x_704:
[----:B0-----:R-:W-:Y:S01]  /*25390*/  IMAD.MOV.U32 R8, RZ, RZ, RZ ;  /* 0x000000ffff087224 */ /* 0x001fe200078e00ff */
[----:B------:R-:W-:Y:S01]  /*253a0*/  UIADD3 UR4, UP0, UR38, 0x570, URZ ;  /* 0x0000057026047890 */ /* 0x000fe2000ff1e03f */
[----:B------:R-:W-:Y:S01]  /*253b0*/  IMAD R10, R28, 0xa000, R16 ;  /* 0x0000a0001c0a7824 */ /* 0x000fe200078e0210 */
[----:B------:R-:W-:Y:S01]  /*253c0*/  PLOP3.LUT P0, PT, PT, PT, PT, 0x80, 0x0 ;  /* 0x000000000000781c */ /* 0x000fe20003f0f070 */
[----:B------:R-:W-:Y:S01]  /*253d0*/  IMAD R9, R3, 0x50, R0 ;  /* 0x0000005003097824 */ /* 0x000fe200078e0200 */
[----:B------:R-:W-:Y:S01]  /*253e0*/  R2UR UR10, R8 ;  /* 0x00000000080a72ca */ /* 0x000fe200000e0000 */
[----:B------:R-:W-:Y:S01]  /*253f0*/  VIADD R8, R12, 0x38890 ;  /* 0x000388900c087836 */ /* 0x000fe20000000000 */
[----:B------:R-:W-:Y:S01]  /*25400*/  IADD3 R13, R10, 0x24400, RZ ;  /* 0x000244000a0d7810 */ /* 0x000fe20007ffe0ff */
[----:B------:R-:W-:Y:S01]  /*25410*/  VIADD R9, R9, 0xffffffb0 ;  /* 0xffffffb009097836 */ /* 0x000fe20000000000 */
[----:B------:R-:W-:Y:S01]  /*25420*/  UIADD3.X UR5, URZ, UR39, URZ, UP0, !UPT ;  /* 0x000000273f057290 */ /* 0x000fe200087fe43f */
[----:B------:R-:W-:Y:S01]  /*25430*/  UMOV UR6, 0x0 ;  /* 0x0000000000067882 */ /* 0x000fe20000000000 */
[----:B------:R-:W-:-:S10]  /*25440*/  UMOV UR7, 0x12f00000 ;  /* 0x12f0000000077882 */ /* 0x000fd40000000000 */
.L_x_706:
[----:B------:R-:W-:-:S13]  /*25450*/  @P0 ELECT P3, URZ, PT ;  /* 0x00000000003f082f */ /* 0x000fda0003860000 */
[----:B------:R-:W-:Y:S02]  /*25460*/  @P3 R2UR UR13, R2 ;  /* 0x00000000020d32ca */ /* 0x000fe400000e0000 */
[----:B------:R-:W-:Y:S02]  /*25470*/  @P3 R2UR UR12, R26 ;  /* 0x000000001a0c32ca */ /* 0x000fe400000e0000 */
[----:B------:R-:W-:Y:S02]  /*25480*/  @P3 R2UR UR11, R9 ;  /* 0x00000000090b32ca */ /* 0x000fe400000e0000 */
[----:B------:R-:W-:Y:S02]  /*25490*/  @P3 R2UR UR9, R8 ;  /* 0x00000000080932ca */ /* 0x000fe400000e0000 */
[----:B------:R-:W-:Y:S02]  /*254a0*/  @P3 R2UR UR8, R13 ;  /* 0x000000000d0832ca */ /* 0x000fe400000e0000 */
[----:B------:R-:W-:-:S02]  /*254b0*/  @P3 PLOP3.LUT P0, PT, P3, PT, PT, 0x8, 0x0 ;  /* 0x000000000000381c */ /* 0x000fc40001f0e170 */
[----:B------:R-:W-:-:S09]  /*254c0*/  PLOP3.LUT P3, PT, PT, PT, PT, 0x8, 0x0 ;  /* 0x000000000000781c */ /* 0x000fd20003f6e170 */
[----:B------:R0:W-:Y:S02]  /*254d0*/  UTMALDG.4D [UR8], [UR4], desc[UR6] ;  /* 0x00000608040075b4 */ /* 0x0001e40008019000 */
[----:B0-----:R-:W-:Y:S05]  /*254e0*/  @P0 BRA.U.ANY `(.L_x_706) ;  /* 0xfffffffd00d80947 */ /* 0x001fea000393ffff */
[----:B------:R-:W-:Y:S01]  /*254f0*/  IMAD.MOV.U32 R22, RZ, RZ, 0x40 ;  /* 0x00000040ff167424 */ /* 0x000fe200078e00ff */
[----:B------:R-:W-:Y:S01]  /*25500*/  PLOP3.LUT P0, PT, PT, PT, PT, 0x80, 0x0 ;  /* 0x000000000000781c */ /* 0x000fe20003f0f070 */
[----:B------:R-:W-:Y:S01]  /*25510*/  VIADD R13, R10, 0x26c00 ;  /* 0x00026c000a0d7836 */ /* 0x000fe20000000000 */
[----:B------:R-:W-:Y:S01]  /*25520*/  UMOV UR6, 0x0 ;  /* 0x0000000000067882 */ /* 0x000fe20000000000 */
[----:B------:R-:W-:Y:S01]  /*25530*/  UMOV UR7, 0x12f00000 ;  /* 0x12f0000000077882 */ /* 0x000fe20000000000 */
[----:B------:R-:W-:-:S15]  /*25540*/  R2UR UR10, R22 ;  /* 0x00000000160a72ca */ /* 0x000fde00000e0000 */
.L_x_707:
        /* <DEDUP_REMOVED lines=16> */
.L_x_708:
        /* <DEDUP_REMOVED lines=16> */
.L_x_709:
        /* <DEDUP_REMOVED lines=10> */
[----:B------:R-:W0:Y:S01]  /*257f0*/  SYNCS.PHASECHK.TRANS64.TRYWAIT P0, [R12+URZ+0x388c0], R11 ;  /* 0x0388c00b0c0075a7 */ /* 0x000e22000800017f */
[----:B------:R-:W-:Y:S04]  /*25800*/  BSSY B2, `(.L_x_710) ;  /* 0x0000002000027945 */ /* 0x000fe80003800000 */
[----:B0-----:R-:W-:Y:S05]  /*25810*/  @!P0 BRA `(.L_x_711) ;  /* 0x0000006c00dc8947 */ /* 0x001fea0003800000 */
.L_x_871:
[----:B------:R-:W-:Y:S05]  /*25820*/  BSYNC B2 ;  /* 0x0000000000027941 */ /* 0x000fea0003800000 */
.L_x_710:
[----:B------:R-:W-:Y:S01]  /*25830*/  BSSY B2, `(.L_x_712) ;  /* 0x000000b000027945 */ /* 0x000fe20003800000 */
[----:B------:R-:W-:Y:S02]  /*25840*/  IMAD.MOV.U32 R14, RZ, RZ, 0x0 ;  /* 0x00000000ff0e7424 */ /* 0x000fe400078e00ff */
[----:B------:R-:W-:Y:S01]  /*25850*/  IMAD.MOV.U32 R15, RZ, RZ, 0x12f00000 ;  /* 0x12f00000ff0f7424 */ /* 0x000fe200078e00ff */
[----:B------:R-:W-:Y:S06]  /*25860*/  @P2 BRA `(.L_x_713) ;  /* 0x00000000001c2947 */ /* 0x000fec0003800000 */
[----:B------:R-:W2:Y:S01]  /*25870*/  S2R R13, SR_TID.X ;  /* 0x00000000000d7919 */ /* 0x000ea20000002100 */
[----:B------:R-:W-:-:S04]  /*25880*/  IMAD.MOV.U32 R8, RZ, RZ, 0xa000 ;  /* 0x0000a000ff087424 */ /* 0x000fc800078e00ff */
[----:B------:R3:W-:Y:S01]  /*25890*/  SYNCS.ARRIVE.TRANS64 RZ, [R12+URZ+0x388b0], R8 ;  /* 0x0388b0080cff79a7 */ /* 0x0007e2000800003f */
[----:B--2---:R-:W-:-:S04]  /*258a0*/  LOP3.LUT R13, R13, 0x1f, RZ, 0xc0, !PT ;  /* 0x0000001f0d0d7812 */ /* 0x004fc800078ec0ff */
[----:B------:R-:W-:-:S13]  /*258b0*/  ISETP.NE.AND P0, PT, R13, RZ, PT ;  /* 0x000000ff0d00720c */ /* 0x000fda0003f05270 */
[----:B---3--:R-:W-:Y:S05]  /*258c0*/  @!P0 BRA `(.L_x_713) ;  /* 0x0000000000048947 */ /* 0x008fea0003800000 */
[----:B------:R-:W-:Y:S01]  /*258d0*/  BPT.TRAP 0x1 ;  /* 0x000000040000795c */ /* 0x000fe20000300000 */
.L_x_713:
[----:B------:R-:W-:Y:S05]  /*258e0*/  BSYNC B2 ;  /* 0x0000000000027941 */ /* 0x000fea0003800000 */
.L_x_712:
[----:B------:R-:W-:Y:S01]  /*258f0*/  R2UR UR6, R14 ;  /* 0x000000000e0672ca */ /* 0x000fe200000e0000 */
[----:B------:R-:W-:Y:S01]  /*25900*/  IMAD.MOV.U32 R8, RZ, RZ, RZ ;  /* 0x000000ffff087224 */ /* 0x000fe200078e00ff */
[----:B------:R-:W-:Y:S01]  /*25910*/  R2UR UR7, R15 ;  /* 0x000000000f0772ca */ /* 0x000fe200000e0000 */
[----:B------:R-:W-:Y:S01]  /*25920*/  UIADD3 UR4, UP0, UR38, 0x670, URZ ;  /* 0x0000067026047890 */ /* 0x000fe2000ff1e03f */
[----:B------:R-:W-:Y:S01]  /*25930*/  PLOP3.LUT P0, PT, PT, PT, PT, 0x80, 0x0 ;  /* 0x000000000000781c */ /* 0x000fe20003f0f070 */
[----:B01----:R-:W-:Y:S01]  /*25940*/  VIADD R12, R12, 0x388b0 ;  /* 0x000388b00c0c7836 */ /* 0x003fe20000000000 */
[----:B------:R-:W-:Y:S01]  /*25950*/  R2UR UR10, R8 ;  /* 0x00000000080a72ca */ /* 0x000fe200000e0000 */
[----:B------:R-:W-:Y:S01]  /*25960*/  VIADD R8, R10, 0x400 ;  /* 0x000004000a087836 */ /* 0x000fe20000000000 */
[----:B------:R-:W-:-:S13]  /*25970*/  UIADD3.X UR5, URZ, UR39, URZ, UP0, !UPT ;  /* 0x000000273f057290 */ /* 0x000fda00087fe43f */
.L_x_714:
        /* <DEDUP_REMOVED lines=10> */
[----:B------:R-:W-:Y:S01]  /*25a20*/  R2UR UR10, R22 ;  /* 0x00000000160a72ca */ /* 0x000fe200000e0000 */
[----:B------:R-:W-:Y:S01]  /*25a30*/  VIADD R8, R10, 0x2c00 ;  /* 0x00002c000a087836 */ /* 0x000fe20000000000 */
[----:B------:R-:W-:Y:S02]  /*25a40*/  R2UR UR6, R14 ;  /* 0x000000000e0672ca */ /* 0x000fe400000e0000 */
[----:B------:R-:W-:Y:S02]  /*25a50*/  R2UR UR7, R15 ;  /* 0x000000000f0772ca */ /* 0x000fe400000e0000 */
[----:B------:R-:W-:-:S13]  /*25a60*/  PLOP3.LUT P0, PT, PT, PT, PT, 0x80, 0x0 ;  /* 0x000000000000781c */ /* 0x000fda0003f0f070 */
.L_x_715:
        /* <DEDUP_REMOVED lines=15> */
.L_x_716:
        /* <DEDUP_REMOVED lines=15> */
.L_x_717:
        /* <DEDUP_REMOVED lines=9> */
[----:B-1----:R-:W-:Y:S05]  /*25ce0*/  @P0 BRA.U.ANY `(.L_x_717) ;  /* 0xfffffffd00d80947 */ /* 0x002fea000393ffff */
.L_x_701:
[----:B------:R-:W-:Y:S05]  /*25cf0*/  BSYNC B1 ;  /* 0x0000000000017941 */ /* 0x000fea0003800000 */
.L_x_700:
[----:B------:R-:W-:Y:S01]  /*25d00*/  VIADD R12, R3, 0xfffffffe ;  /* 0xfffffffe030c7836 */ /* 0x000fe20000000000 */
[----:B------:R-:W-:Y:S01]  /*25d10*/  PLOP3.LUT P0, PT, PT, PT, PT, 0x8, 0x0 ;  /* 0x000000000000781c */ /* 0x000fe20003f0e170 */
[----:B------:R-:W-:-:S03]  /*25d20*/  VIADD R28, R28, 0x1 ;  /* 0x000000011c1c7836 */ /* 0x000fc60000000000 */
[----:B------:R-:W-:Y:S02]  /*25d30*/  ISETP.GE.AND P3, PT, R12, R6, PT ;  /* 0x000000060c00720c */ /* 0x000fe40003f66270 */
[----:B------:R-:W-:-:S04]  /*25d40*/  ISETP.NE.AND P2, PT, R28, 0x2, PT ;  /* 0x000000021c00780c */ /* 0x000fc80003f45270 */
[----:B------:R-:W-:Y:S02]  /*25d50*/  SEL R3, RZ, 0x1, P2 ;  /* 0x00000001ff037807 */ /* 0x000fe40001000000 */
[----:B------:R-:W-:Y:S02]  /*25d60*/  SEL R28, R28, RZ, P2 ;  /* 0x000000ff1c1c7207 */ /* 0x000fe40001000000 */
[----:B------:R-:W-:-:S03]  /*25d70*/  LOP3.LUT R30, R30, R3, RZ, 0x3c, !PT ;  /* 0x000000031e1e7212 */ /* 0x000fc600078e3cff */
[----:B------:R-:W-:Y:S05]  /*25d80*/  @!P3 BRA `(.L_x_694) ;  /* 0x0000000800d0b947 */ /* 0x000fea0003800000 */
.L_x_736:
[----:B------:R-:W-:Y:S05]  /*25d90*/  YIELD ;  /* 0x0000000000007946 */ /* 0x000fea0003800000 */
        /* <DEDUP_REMOVED lines=10> */
.L_x_872:
[----:B------:R-:W-:Y:S05]  /*25e40*/  BSYNC B2 ;  /* 0x0000000000027941 */ /* 0x000fea0003800000 */
.L_x_720:
[----:B------:R-:W-:Y:S04]  /*25e50*/  BSSY B2, `(.L_x_722) ;  /* 0x0000009000027945 */ /* 0x000fe80003800000 */
[----:B------:R-:W-:Y:S05]  /*25e60*/  @P3 BRA `(.L_x_723) ;  /* 0x00000000001c3947 */ /* 0x000fea0003800000 */
[----:B0-----:R-:W0:Y:S01]  /*25e70*/  S2R R8, SR_TID.X ;  /* 0x0000000000087919 */ /* 0x001e220000002100 */
[----:B------:R-:W-:-:S04]  /*25e80*/  IMAD.MOV.U32 R3, RZ, RZ, 0xa000 ;  /* 0x0000a000ff037424 */ /* 0x000fc800078e00ff */
[----:B------:R2:W-:Y:S01]  /*25e90*/  SYNCS.ARRIVE.TRANS64 RZ, [R11+URZ+0x38890], R3 ;  /* 0x038890030bff79a7 */ /* 0x0005e2000800003f */
[----:B0-----:R-:W-:-:S04]  /*25ea0*/  LOP3.LUT R8, R8, 0x1f, RZ, 0xc0, !PT ;  /* 0x0000001f08087812 */ /* 0x001fc800078ec0ff */
[----:B------:R-:W-:-:S13]  /*25eb0*/  ISETP.NE.AND P2, PT, R8, RZ, PT ;  /* 0x000000ff0800720c */ /* 0x000fda0003f45270 */
[----:B--2---:R-:W-:Y:S05]  /*25ec0*/  @!P2 BRA `(.L_x_723) ;  /* 0x000000000004a947 */ /* 0x004fea0003800000 */
[----:B------:R-:W-:Y:S01]  /*25ed0*/  BPT.TRAP 0x1 ;  /* 0x000000040000795c */ /* 0x000fe20000300000 */
.L_x_723:
[----:B------:R-:W-:Y:S05]  /*25ee0*/  BSYNC B2 ;  /* 0x0000000000027941 */ /* 0x000fea0003800000 */
.L_x_722:
[----:B------:R-:W-:Y:S01]  /*25ef0*/  IMAD.MOV.U32 R20, RZ, RZ, RZ ;  /* 0x000000ffff147224 */ /* 0x000fe200078e00ff */
[----:B------:R-:W-:Y:S01]  /*25f00*/  UIADD3 UR4, UP0, UR38, 0x570, URZ ;  /* 0x0000057026047890 */ /* 0x000fe2000ff1e03f */
[----:B------:R-:W-:Y:S01]  /*25f10*/  IMAD R9, R28, 0xa000, R16 ;  /* 0x0000a0001c097824 */ /* 0x000fe200078e0210 */
[----:B------:R-:W-:Y:S01]  /*25f20*/  PLOP3.LUT P2, PT, PT, PT, PT, 0x80, 0x0 ;  /* 0x000000000000781c */ /* 0x000fe20003f4f070 */
[----:B0-----:R-:W-:Y:S01]  /*25f30*/  IMAD R8, R12, 0x50, R0 ;  /* 0x000000500c087824 */ /* 0x001fe200078e0200 */
[----:B------:R-:W-:Y:S01]  /*25f40*/  R2UR UR10, R20 ;  /* 0x00000000140a72ca */ /* 0x000fe200000e0000 */
[----:B------:R-:W-:Y:S01]  /*25f50*/  VIADD R3, R11, 0x38890 ;  /* 0x000388900b037836 */ /* 0x000fe20000000000 */
[----:B------:R-:W-:Y:S01]  /*25f60*/  UIADD3.X UR5, URZ, UR39, URZ, UP0, !UPT ;  /* 0x000000273f057290 */ /* 0x000fe200087fe43f */
[----:B------:R-:W-:Y:S01]  /*25f70*/  VIADD R13, R9, 0x24400 ;  /* 0x00024400090d7836 */ /* 0x000fe20000000000 */
[----:B------:R-:W-:Y:S01]  /*25f80*/  UMOV UR6, 0x0 ;  /* 0x0000000000067882 */ /* 0x000fe20000000000 */
[----:B------:R-:W-:-:S10]  /*25f90*/  UMOV UR7, 0x12f00000 ;  /* 0x12f0000000077882 */ /* 0x000fd40000000000 */
.L_x_724:
        /* <DEDUP_REMOVED lines=12> */
[----:B------:R-:W-:Y:S01]  /*26060*/  UMOV UR6, 0x0 ;  /* 0x0000000000067882 */ /* 0x000fe20000000000 */
[----:B------:R-:W-:Y:S02]  /*26070*/  UMOV UR7, 0x12f00000 ;  /* 0x12f0000000077882 */ /* 0x000fe40000000000 */
[----:B------:R-:W-:Y:S02]  /*26080*/  R2UR UR10, R13 ;  /* 0x000000000d0a72ca */ /* 0x000fe400000e0000 */
[----:B------:R-:W-:-:S13]  /*26090*/  IADD3 R13, R9, 0x26c00, RZ ;  /* 0x00026c00090d7810 */ /* 0x000fda0007ffe0ff */
.L_x_725:
        /* <DEDUP_REMOVED lines=16> */
.L_x_726:
        /* <DEDUP_REMOVED lines=16> */
.L_x_727:
        /* <DEDUP_REMOVED lines=13> */
.L_x_873:
[----:B------:R-:W-:Y:S05]  /*26370*/  BSYNC B2 ;  /* 0x0000000000027941 */ /* 0x000fea0003800000 */
.L_x_728:
        /* <DEDUP_REMOVED lines=11> */
.L_x_731:
[----:B------:R-:W-:Y:S05]  /*26430*/  BSYNC B2 ;  /* 0x0000000000027941 */ /* 0x000fea0003800000 */
.L_x_730:
[----:B------:R-:W-:Y:S01]  /*26440*/  R2UR UR10, R20 ;  /* 0x00000000140a72ca */ /* 0x000fe200000e0000 */
[----:B------:R-:W-:Y:S01]  /*26450*/  UIADD3 UR4, UP0, UR38, 0x670, URZ ;  /* 0x0000067026047890 */ /* 0x000fe2000ff1e03f */
[----:B------:R-:W-:Y:S01]  /*26460*/  R2UR UR6, R14 ;  /* 0x000000000e0672ca */ /* 0x000fe200000e0000 */
[----:B01----:R-:W-:Y:S01]  /*26470*/  VIADD R11, R11, 0x388b0 ;  /* 0x000388b00b0b7836 */ /* 0x003fe20000000000 */
[----:B------:R-:W-:Y:S01]  /*26480*/  R2UR UR7, R15 ;  /* 0x000000000f0772ca */ /* 0x000fe200000e0000 */
[----:B------:R-:W-:Y:S01]  /*26490*/  VIADD R3, R9, 0x400 ;  /* 0x0000040009037836 */ /* 0x000fe20000000000 */
[----:B------:R-:W-:Y:S01]  /*264a0*/  PLOP3.LUT P2, PT, PT, PT, PT, 0x80, 0x0 ;  /* 0x000000000000781c */ /* 0x000fe20003f4f070 */
[----:B------:R-:W-:-:S12]  /*264b0*/  UIADD3.X UR5, URZ, UR39, URZ, UP0, !UPT ;  /* 0x000000273f057290 */ /* 0x000fd800087fe43f */
.L_x_732:
        /* <DEDUP_REMOVED lines=11> */
[----:B------:R-:W-:Y:S01]  /*26570*/  R2UR UR6, R14 ;  /* 0x000000000e0672ca */ /* 0x000fe200000e0000 */
[----:B------:R-:W-:Y:S01]  /*26580*/  VIADD R3, R9, 0x2c00 ;  /* 0x00002c0009037836 */ /* 0x000fe20000000000 */
[----:B------:R-:W-:Y:S02]  /*26590*/  R2UR UR7, R15 ;  /* 0x000000000f0772ca */ /* 0x000fe400000e0000 */
[----:B------:R-:W-:Y:S02]  /*265a0*/  R2UR UR10, R10 ;  /* 0x000000000a0a72ca */ /* 0x000fe400000e0000 */
[----:B------:R-:W-:-:S13]  /*265b0*/  PLOP3.LUT P2, PT, PT, PT, PT, 0x80, 0x0 ;  /* 0x000000000000781c */ /* 0x000fda0003f4f070 */
.L_x_733:
        /* <DEDUP_REMOVED lines=15> */
.L_x_734:
        /* <DEDUP_REMOVED lines=15> */
.L_x_735:
        /* <DEDUP_REMOVED lines=10> */
.L_x_719:
[----:B------:R-:W-:Y:S05]  /*26840*/  BSYNC B1 ;  /* 0x0000000000017941 */ /* 0x000fea0003800000 */
.L_x_718:
[----:B------:R-:W-:Y:S01]  /*26850*/  ISETP.GT.AND P3, PT, R12, R6, PT ;  /* 0x000000060c00720c */ /* 0x000fe20003f64270 */
[----:B------:R-:W-:Y:S02]  /*26860*/  VIADD R28, R28, 0x1 ;  /* 0x000000011c1c7836 */ /* 0x000fe40000000000 */
[----:B------:R-:W-:-:S03]  /*26870*/  VIADD R12, R12, 0xffffffff ;  /* 0xffffffff0c0c7836 */ /* 0x000fc60000000000 */
[----:B------:R-:W-:-:S04]  /*26880*/  ISETP.NE.AND P2, PT, R28, 0x2, PT ;  /* 0x000000021c00780c */ /* 0x000fc80003f45270 */
[----:B------:R-:W-:Y:S02]  /*26890*/  SEL R3, RZ, 0x1, P2 ;  /* 0x00000001ff037807 */ /* 0x000fe40001000000 */
[----:B------:R-:W-:Y:S02]  /*268a0*/  SEL R28, R28, RZ, P2 ;  /* 0x000000ff1c1c7207 */ /* 0x000fe40001000000 */
[----:B------:R-:W-:Y:S01]  /*268b0*/  LOP3.LUT R30, R30, R3, RZ, 0x3c, !PT ;  /* 0x000000031e1e7212 */ /* 0x000fe200078e3cff */
[----:B------:R-:W-:Y:S06]  /*268c0*/  @P3 BRA `(.L_x_736) ;  /* 0xfffffff400303947 */ /* 0x000fec000383ffff */
.L_x_694:
[----:B------:R-:W-:Y:S05]  /*268d0*/  BSYNC B0 ;  /* 0x0000000000007941 */ /* 0x000fea0003800000 */
.L_x_693:
[----:B------:R-:W-:Y:S05]  /*268e0*/  @!P0 WARPSYNC.ALL ;  /* 0x0000000000008948 */ /* 0x000fea0003800000 */
[----:B------:R-:W-:Y:S01]  /*268f0*/  @!P0 BAR.SYNC.DEFER_BLOCKING 0xc, 0x180 ;  /* 0x0306000000008b1d */ /* 0x000fe20000010000 */
[----:B------:R-:W-:-:S05]  /*26900*/  IMAD.MOV.U32 R0, RZ, RZ, RZ ;  /* 0x000000ffff007224 */ /* 0x000fca00078e00ff */
[----:B------:R-:W-:Y:S04]  /*26910*/  BSSY B0, `(.L_x_737) ;  /* 0x000001e000007945 */ /* 0x000fe80003800000 */
[----:B------:R-:W-:Y:S05]  /*26920*/  @!P1 BRA `(.L_x_738) ;  /* 0x0000000000709947 */ /* 0x000fea0003800000 */
[----:B------:R-:W-:-:S13]  /*26930*/  ISETP.NE.AND P0, PT, R5, RZ, PT ;  /* 0x000000ff0500720c */ /* 0x000fda0003f05270 */
[----:B------:R-:W1:Y:S02]  /*26940*/  @!P0 LDC R5, c[0x0][0x9f0] ;  /* 0x00027c00ff058b82 */ /* 0x000e640000000800 */
[-C--:B-1----:R-:W-:Y:S02]  /*26950*/  IABS R0, R5.reuse ;  /* 0x0000000500007213 */ /* 0x082fe40000000000 */
[----:B0-----:R-:W-:Y:S02]  /*26960*/  IABS R8, R5 ;  /* 0x0000000500087213 */ /* 0x001fe40000000000 */
[----:B------:R-:W0:Y:S03]  /*26970*/  I2F.RP R9, R0 ;  /* 0x0000000000097306 */ /* 0x000e260000209400 */
[----:B------:R-:W-:-:S05]  /*26980*/  IMAD.MOV R8, RZ, RZ, -R8 ;  /* 0x000000ffff087224 */ /* 0x000fca00078e0a08 */
[----:B0-----:R-:W0:Y:S02]  /*26990*/  MUFU.RCP R9, R9 ;  /* 0x0000000900097308 */ /* 0x001e240000001000 */
[----:B0-----:R-:W-:-:S06]  /*269a0*/  VIADD R10, R9, 0xffffffe ;  /* 0x0ffffffe090a7836 */ /* 0x001fcc0000000000 */
[----:B------:R-:W0:Y:S02]  /*269b0*/  F2I.FTZ.U32.TRUNC.NTZ R3, R10 ;  /* 0x0000000a00037305 */ /* 0x000e24000021f000 */
[----:B0-----:R-:W-:-:S04]  /*269c0*/  IMAD.MOV R2, RZ, RZ, -R3 ;  /* 0x000000ffff027224 */ /* 0x001fc800078e0a03 */
[----:B------:R-:W-:Y:S02]  /*269d0*/  IMAD R6, R2, R0, RZ ;  /* 0x0000000002067224 */ /* 0x000fe400078e02ff */
[----:B------:R-:W-:-:S04]  /*269e0*/  IMAD.MOV.U32 R2, RZ, RZ, RZ ;  /* 0x000000ffff027224 */ /* 0x000fc800078e00ff */
[----:B------:R-:W-:Y:S01]  /*269f0*/  IMAD.HI.U32 R6, R3, R6, R2 ;  /* 0x0000000603067227 */ /* 0x000fe200078e0002 */
[----:B------:R-:W-:-:S04]  /*26a00*/  IADD3 R3, R4, -0x1, R5 ;  /* 0xffffffff04037810 */ /* 0x000fc80007ffe005 */
[----:B------:R-:W-:Y:S02]  /*26a10*/  IABS R2, R3 ;  /* 0x0000000300027213 */ /* 0x000fe40000000000 */
[----:B------:R-:W-:-:S03]  /*26a20*/  LOP3.LUT R3, R3, R5, RZ, 0x3c, !PT ;  /* 0x0000000503037212 */ /* 0x000fc600078e3cff */
[----:B------:R-:W-:Y:S01]  /*26a30*/  IMAD.HI.U32 R6, R6, R2, RZ ;  /* 0x0000000206067227 */ /* 0x000fe200078e00ff */
[----:B------:R-:W-:-:S03]  /*26a40*/  ISETP.GE.AND P2, PT, R3, RZ, PT ;  /* 0x000000ff0300720c */ /* 0x000fc60003f46270 */
[----:B------:R-:W-:-:S05]  /*26a50*/  IMAD R2, R6, R8, R2 ;  /* 0x0000000806027224 */ /* 0x000fca00078e0202 */
[----:B------:R-:W-:-:S13]  /*26a60*/  ISETP.GT.U32.AND P1, PT, R0, R2, PT ;  /* 0x000000020000720c */ /* 0x000fda0003f24070 */
[----:B------:R-:W-:Y:S02]  /*26a70*/  @!P1 IMAD.IADD R2, R2, 0x1, -R0 ;  /* 0x0000000102029824 */ /* 0x000fe400078e0a00 */
[----:B------:R-:W-:Y:S01]  /*26a80*/  @!P1 VIADD R6, R6, 0x1 ;  /* 0x0000000106069836 */ /* 0x000fe20000000000 */
[----:B------:R-:W-:Y:S02]  /*26a90*/  ISETP.NE.AND P1, PT, R5, RZ, PT ;  /* 0x000000ff0500720c */ /* 0x000fe40003f25270 */
[----:B------:R-:W-:-:S13]  /*26aa0*/  ISETP.GE.U32.AND P0, PT, R2, R0, PT ;  /* 0x000000000200720c */ /* 0x000fda0003f06070 */
[----:B------:R-:W-:-:S05]  /*26ab0*/  @P0 VIADD R6, R6, 0x1 ;  /* 0x0000000106060836 */ /* 0x000fca0000000000 */
[----:B------:R-:W-:-:S05]  /*26ac0*/  MOV R0, R6 ;  /* 0x0000000600007202 */ /* 0x000fca0000000f00 */
[----:B------:R-:W-:Y:S01]  /*26ad0*/  @!P2 IMAD.MOV R0, RZ, RZ, -R0 ;  /* 0x000000ffff00a224 */ /* 0x000fe200078e0a00 */
[----:B------:R-:W-:-:S07]  /*26ae0*/  @!P1 LOP3.LUT R0, RZ, R5, RZ, 0x33, !PT ;  /* 0x00000005ff009212 */ /* 0x000fce00078e33ff */
.L_x_738:
[----:B------:R-:W-:Y:S05]  /*26af0*/  BSYNC B0 ;  /* 0x0000000000007941 */ /* 0x000fea0003800000 */
.L_x_737:
[-C--:B------:R-:W-:Y:S01]  /*26b00*/  IMAD R3, R7, R0.reuse, RZ ;  /* 0x0000000007037224 */ /* 0x080fe200078e02ff */
[----:B------:R-:W-:Y:S04]  /*26b10*/  BSSY B7, `(.L_x_739) ;  /* 0x0000393000077945 */ /* 0x000fe80003800000 */
[----:B------:R-:W-:Y:S01]  /*26b20*/  VIADDMNMX R2, R3, R0, R4, PT ;  /* 0x0000000003027246 */ /* 0x000fe20003800104 */
[----:B------:R1:W-:Y:S03]  /*26b30*/  STL [R1+0xc], R3 ;  /* 0x00000c0301007387 */ /* 0x0003e60000100800 */
[----:B------:R-:W-:Y:S01]  /*26b40*/  ISETP.GT.AND P0, PT, R2, R3, PT ;  /* 0x000000030200720c */ /* 0x000fe20003f04270 */
[----:B------:R1:W-:-:S12]  /*26b50*/  STL [R1+0x1c], R2 ;  /* 0x00001c0201007387 */ /* 0x0003d80000100800 */
[----:B-1----:R-:W-:Y:S05]  /*26b60*/  @P0 BRA `(.L_x_740) ;  /* 0x0000000000480947 */ /* 0x002fea0003800000 */
[----:B------:R-:W1:Y:S02]  /*26b70*/  S2R R2, SR_TID.X ;  /* 0x0000000000027919 */ /* 0x000e640000002100 */
[----:B-1----:R-:W-:-:S04]  /*26b80*/  LOP3.LUT R2, R2, 0x7f, RZ, 0xc0, !PT ;  /* 0x0000007f02027812 */ /* 0x002fc800078ec0ff */
[----:B------:R-:W-:-:S13]  /*26b90*/  ISETP.NE.AND P0, PT, R2, RZ, PT ;  /* 0x000000ff0200720c */ /* 0x000fda0003f05270 */
[----:B------:R-:W-:Y:S05]  /*26ba0*/  @P0 BRA `(.L_x_741) ;  /* 0x0000003800240947 */ /* 0x000fea0003800000 */
[----:B------:R-:W1:Y:S01]  /*26bb0*/  S2R R5, SR_LANEID ;  /* 0x0000000000057919 */ /* 0x000e620000000000 */
[----:B------:R-:W-:Y:S01]  /*26bc0*/  VOTEU.ANY UR4, UPT, PT ;  /* 0x0000000000047886 */ /* 0x000fe200038e0100 */
[----:B------:R-:W2:Y:S01]  /*26bd0*/  LDC.64 R2, c[0x0][0xc60] ;  /* 0x00031800ff027b82 */ /* 0x000ea20000000a00 */
[----:B------:R-:W1:Y:S01]  /*26be0*/  FLO.U32 R0, UR4 ;  /* 0x0000000400007d00 */ /* 0x000e6200080e0000 */
[----:B------:R-:W-:Y:S01]  /*26bf0*/  ULDC.64 UR6, c[0x0][0x208] ;  /* 0x0000820000067ab9 */ /* 0x000fe20000000a00 */
[----:B-1----:R-:W-:-:S06]  /*26c00*/  ISETP.EQ.U32.AND P0, PT, R0, R5, PT ;  /* 0x000000050000720c */ /* 0x002fcc0003f02070 */
[----:B------:R-:W2:Y:S07]  /*26c10*/  POPC R5, UR4 ;  /* 0x0000000400057d09 */ /* 0x000eae0008000000 */
[----:B--2---:R-:W2:Y:S01]  /*26c20*/  @P0 ATOMG.E.ADD.STRONG.GPU PT, R3, desc[UR6][R2.64], R5 ;  /* 0x00000005020309a8 */ /* 0x004ea200081ee1c6 */
[----:B------:R-:W1:Y:S02]  /*26c30*/  S2R R4, SR_LTMASK ;  /* 0x0000000000047919 */ /* 0x000e640000003900 */
[----:B-1----:R-:W-:-:S04]  /*26c40*/  LOP3.LUT R4, R4, UR4, RZ, 0xc0, !PT ;  /* 0x0000000404047c12 */ /* 0x002fc8000f8ec0ff */
[----:B------:R-:W1:Y:S01]  /*26c50*/  POPC R7, R4 ;  /* 0x0000000400077309 */ /* 0x000e620000000000 */
[----:B--2---:R-:W1:Y:S02]  /*26c60*/  SHFL.IDX PT, R0, R3, R0, 0x1f ;  /* 0x00001f0003007589 */ /* 0x004e6400000e0000 */
[----:B-1----:R-:W-:Y:S01]  /*26c70*/  IADD3 R24, R0, UR36, R7 ;  /* 0x0000002400187c10 */ /* 0x002fe2000fffe007 */
[----:B------:R-:W-:Y:S06]  /*26c80*/  BRA `(.L_x_741) ;  /* 0x0000003400ec7947 */ /* 0x000fec0003800000 */
.L_x_740:
        /* <DEDUP_REMOVED lines=8> */
[----:B------:R-:W-:Y:S02]  /*26d10*/  IMAD.U32 R4, RZ, RZ, UR6 ;  /* 0x00000006ff047e24 */ /* 0x000fe4000f8e00ff */
[----:B------:R-:W1:Y:S01]  /*26d20*/  LDC.64 R2, c[0x4][R2] ;  /* 0x0100000002027b82 */ /* 0x000e620000000a00 */
[----:B------:R-:W-:Y:S02]  /*26d30*/  IMAD.U32 R5, RZ, RZ, UR7 ;  /* 0x00000007ff057e24 */ /* 0x000fe4000f8e00ff */
[----:B------:R-:W-:Y:S02]  /*26d40*/  IMAD.U32 R6, RZ, RZ, UR8 ;  /* 0x00000008ff067e24 */ /* 0x000fe4000f8e00ff */
[----:B------:R-:W-:-:S02]  /*26d50*/  IMAD.U32 R7, RZ, RZ, UR9 ;  /* 0x00000009ff077e24 */ /* 0x000fc4000f8e00ff */
[----:B------:R-:W-:Y:S02]  /*26d60*/  IMAD.U32 R10, RZ, RZ, UR4 ;  /* 0x00000004ff0a7e24 */ /* 0x000fe4000f8e00ff */
[----:B------:R-:W-:Y:S02]  /*26d70*/  IMAD.U32 R11, RZ, RZ, UR5 ;  /* 0x00000005ff0b7e24 */ /* 0x000fe4000f8e00ff */
[----:B0-----:R-:W-:Y:S02]  /*26d80*/  IMAD.MOV.U32 R8, RZ, RZ, 0x70 ;  /* 0x00000070ff087424 */ /* 0x001fe400078e00ff */
[----:B------:R-:W-:Y:S02]  /*26d90*/  IMAD.MOV.U32 R12, RZ, RZ, 0x1 ;  /* 0x00000001ff0c7424 */ /* 0x000fe400078e00ff */
[----:B------:R-:W-:-:S07]  /*26da0*/  IMAD.MOV.U32 R13, RZ, RZ, RZ ;  /* 0x000000ffff0d7224 */ /* 0x000fce00078e00ff */
[----:B------:R-:W-:-:S07]  /*26db0*/  LEPC R20, `(.L_x_743) ;  /* 0x000000001014794e */ /* 0x000fce0000000000 */
[----:B-1----:R-:W-:Y:S05]  /*26dc0*/  CALL.ABS.NOINC R2 ;  /* 0x0000000002007343 */ /* 0x002fea0003c00000 */
.L_x_743:
[----:B------:R-:W-:Y:S05]  /*26dd0*/  BSYNC B6 ;  /* 0x0000000000067941 */ /* 0x000fea0003800000 */
.L_x_742:
        /* <DEDUP_REMOVED lines=8> */
[----:B------:R1:W2:Y:S01]  /*26e60*/  LDC.64 R2, c[0x4][R22] ;  /* 0x0100000016027b82 */ /* 0x0002a20000000a00 */
[----:B------:R-:W-:Y:S02]  /*26e70*/  IMAD.U32 R4, RZ, RZ, UR6 ;  /* 0x00000006ff047e24 */ /* 0x000fe4000f8e00ff */
[----:B------:R-:W-:Y:S02]  /*26e80*/  IMAD.U32 R5, RZ, RZ, UR7 ;  /* 0x00000007ff057e24 */ /* 0x000fe4000f8e00ff */
[----:B------:R-:W-:Y:S02]  /*26e90*/  IMAD.U32 R6, RZ, RZ, UR8 ;  /* 0x00000008ff067e24 */ /* 0x000fe4000f8e00ff */
[----:B------:R-:W-:-:S02]  /*26ea0*/  IMAD.U32 R7, RZ, RZ, UR9 ;  /* 0x00000009ff077e24 */ /* 0x000fc4000f8e00ff */
[----:B------:R-:W-:Y:S02]  /*26eb0*/  IMAD.U32 R10, RZ, RZ, UR4 ;  /* 0x00000004ff0a7e24 */ /* 0x000fe4000f8e00ff */
[----:B------:R-:W-:Y:S02]  /*26ec0*/  IMAD.U32 R11, RZ, RZ, UR5 ;  /* 0x00000005ff0b7e24 */ /* 0x000fe4000f8e00ff */
[----:B0-----:R-:W-:Y:S02]  /*26ed0*/  IMAD.MOV.U32 R8, RZ, RZ, 0x70 ;  /* 0x00000070ff087424 */ /* 0x001fe400078e00ff */
[----:B------:R-:W-:Y:S02]  /*26ee0*/  IMAD.MOV.U32 R12, RZ, RZ, 0x1 ;  /* 0x00000001ff0c7424 */ /* 0x000fe400078e00ff */
[----:B-1----:R-:W-:-:S07]  /*26ef0*/  IMAD.MOV.U32 R13, RZ, RZ, RZ ;  /* 0x000000ffff0d7224 */ /* 0x002fce00078e00ff */
[----:B------:R-:W-:-:S07]  /*26f00*/  LEPC R20, `(.L_x_746) ;  /* 0x000000001014794e */ /* 0x000fce0000000000 */
[----:B--2---:R-:W-:Y:S05]  /*26f10*/  CALL.ABS.NOINC R2 ;  /* 0x0000000002007343 */ /* 0x004fea0003c00000 */
.L_x_746:
        /* <DEDUP_REMOVED lines=15> */
.L_x_745:
[----:B------:R-:W-:Y:S05]  /*27010*/  BSYNC B6 ;  /* 0x0000000000067941 */ /* 0x000fea0003800000 */
.L_x_744:
[----:B------:R-:W2:Y:S01]  /*27020*/  LDL R22, [R1+0x1c] ;  /* 0x00001c0001167983 */ /* 0x000ea20000100800 */
[----:B------:R-:W-:-:S03]  /*27030*/  ULDC.64 UR4, c[0x0][0x9f8] ;  /* 0x00027e0000047ab9 */ /* 0x000fc60000000a00 */
[----:B------:R-:W3:Y:S01]  /*27040*/  LDL R7, [R1+0x8] ;  /* 0x0000080001077983 */ /* 0x000ee20000100800 */
[----:B------:R-:W-:-:S03]  /*27050*/  ISETP.NE.U32.AND P0, PT, RZ, UR4, PT ;  /* 0x00000004ff007c0c */ /* 0x000fc6000bf05070 */
[----:B------:R-:W4:Y:S01]  /*27060*/  LDL R21, [R1+0x10] ;  /* 0x0000100001157983 */ /* 0x000f220000100800 */
[----:B------:R-:W-:Y:S01]  /*27070*/  ISETP.NE.AND.EX P0, PT, RZ, UR5, PT, P0 ;  /* 0x00000005ff007c0c */ /* 0x000fe2000bf05300 */
[----:B------:R-:W-:Y:S01]  /*27080*/  ULDC.64 UR6, c[0x0][0x208] ;  /* 0x0000820000067ab9 */ /* 0x000fe20000000a00 */
[----:B------:R-:W1:Y:S01]  /*27090*/  LDC R0, c[0x0][0x430] ;  /* 0x00010c00ff007b82 */ /* 0x000e620000000800 */
[----:B------:R-:W0:Y:S10]  /*270a0*/  S2R R20, SR_TID.X ;  /* 0x0000000000147919 */ /* 0x000e340000002100 */
[----:B------:R-:W-:Y:S01]  /*270b0*/  @P0 IADD3 R2, P1, R17, UR4, RZ ;  /* 0x0000000411020c10 */ /* 0x000fe2000ff3e0ff */
[----:B------:R-:W-:-:S03]  /*270c0*/  ULDC UR4, c[0x0][0x2f4] ;  /* 0x0000bd0000047ab9 */ /* 0x000fc60000000800 */
[----:B------:R-:W-:-:S05]  /*270d0*/  @P0 IADD3.X R3, R19, UR5, RZ, P1, !PT ;  /* 0x0000000513030c10 */ /* 0x000fca0008ffe4ff */
[----:B------:R4:W4:Y:S01]  /*270e0*/  @P0 LDG.E R32, desc[UR6][R2.64] ;  /* 0x0000000602200981 */ /* 0x000922000c1e1900 */
[----:B0-----:R-:W-:-:S04]  /*270f0*/  LOP3.LUT R20, R20, 0x7f, RZ, 0xc0, !PT ;  /* 0x0000007f14147812 */ /* 0x001fc800078ec0ff */
[----:B------:R-:W-:Y:S02]  /*27100*/  SHF.R.U32.HI R4, RZ, 0x3, R20 ;  /* 0x00000003ff047819 */ /* 0x000fe40000011614 */
[----:B------:R-:W0:Y:S01]  /*27110*/  S2R R20, SR_TID.X ;  /* 0x0000000000147919 */ /* 0x000e220000002100 */
[----:B-1----:R-:W-:-:S13]  /*27120*/  ISETP.NE.AND P1, PT, R0, 0x1, PT ;  /* 0x000000010000780c */ /* 0x002fda0003f25270 */
[----:B------:R-:W1:Y:S01]  /*27130*/  @P1 LDC R6, c[0x0][0x438] ;  /* 0x00010e00ff061b82 */ /* 0x000e620000000800 */
[----:B0-----:R-:W-:-:S05]  /*27140*/  IMAD.SHL.U32 R20, R20, 0x10, RZ ;  /* 0x0000001014147824 */ /* 0x001fca00078e00ff */
[----:B------:R-:W-:Y:S02]  /*27150*/  LOP3.LUT R20, R4, 0x70, R20, 0xf8, !PT ;  /* 0x0000007004147812 */ /* 0x000fe400078ef814 */
[----:B------:R-:W0:Y:S01]  /*27160*/  @P1 LDC R4, c[0x0][0x434] ;  /* 0x00010d00ff041b82 */ /* 0x000e220000000800 */
[----:B------:R-:W-:Y:S02]  /*27170*/  LOP3.LUT R18, R18, 0xfffffffe, RZ, 0xc0, !PT ;  /* 0xfffffffe12127812 */ /* 0x000fe400078ec0ff */
[----:B------:R-:W-:-:S04]  /*27180*/  LOP3.LUT R9, R34, 0x40, RZ, 0xfc, !PT ;  /* 0x0000004022097812 */ /* 0x000fc800078efcff */
[----:B------:R-:W-:Y:S01]  /*27190*/  ISETP.GE.AND P3, PT, R9, UR4, PT ;  /* 0x0000000409007c0c */ /* 0x000fe2000bf66270 */
[----:B------:R-:W-:Y:S01]  /*271a0*/  UMOV UR5, 0xffffffff ;  /* 0xffffffff00057882 */ /* 0x000fe20000000000 */
[----:B--2---:R-:W-:-:S04]  /*271b0*/  VIADD R22, R22, 0xffffffff ;  /* 0xffffffff16167836 */ /* 0x004fc80000000000 */
[----:B------:R-:W-:-:S05]  /*271c0*/  IMAD R5, R22, 0x50, R20 ;  /* 0x0000005016057824 */ /* 0x000fca00078e0214 */
[----:B---3--:R-:W-:-:S04]  /*271d0*/  ISETP.GE.AND P0, PT, R5, R7, PT ;  /* 0x000000070500720c */ /* 0x008fc80003f06270 */
[----:B------:R-:W-:Y:S01]  /*271e0*/  ISETP.GT.U32.OR P0, PT, R20, 0x4f, P0 ;  /* 0x0000004f1400780c */ /* 0x000fe20000704470 */
[----:B----4-:R-:W-:-:S04]  /*271f0*/  IMAD.IADD R5, R5, 0x1, R21 ;  /* 0x0000000105057824 */ /* 0x010fc800078e0215 */
[----:B0-----:R-:W-:-:S08]  /*27200*/  @P1 IMAD.HI.U32 R7, R5, R4, RZ ;  /* 0x0000000405071227 */ /* 0x001fd000078e00ff */
[----:B------:R-:W0:Y:S01]  /*27210*/  @!P0 LDC.64 R2, c[0x0][0x428] ;  /* 0x00010a00ff028b82 */ /* 0x000e220000000a00 */
[----:B------:R-:W-:Y:S01]  /*27220*/  IMAD.MOV.U32 R4, RZ, RZ, R5 ;  /* 0x000000ffff047224 */ /* 0x000fe200078e0005 */
[----:B-1----:R-:W-:Y:S02]  /*27230*/  @P1 SHF.R.U32.HI R4, RZ, R6, R7 ;  /* 0x00000006ff041219 */ /* 0x002fe40000011607 */
[----:B------:R-:W-:-:S03]  /*27240*/  SHF.R.S32.HI R8, RZ, 0x1f, R32 ;  /* 0x0000001fff087819 */ /* 0x000fc60000011420 */
[----:B------:R-:W-:-:S04]  /*27250*/  IMAD.MOV R6, RZ, RZ, -R4 ;  /* 0x000000ffff067224 */ /* 0x000fc800078e0a04 */
[----:B------:R-:W-:Y:S01]  /*27260*/  IMAD R0, R0, R6, R5 ;  /* 0x0000000600007224 */ /* 0x000fe200078e0205 */
[--C-:B------:R-:W-:Y:S01]  /*27270*/  @!P0 SHF.R.S32.HI R5, RZ, 0x1f, R4.reuse ;  /* 0x0000001fff058819 */ /* 0x100fe20000011404 */
[-C--:B0-----:R-:W-:Y:S02]  /*27280*/  @!P0 IMAD R6, R8, R2.reuse, RZ ;  /* 0x0000000208068224 */ /* 0x081fe400078e02ff */
[----:B------:R-:W-:-:S04]  /*27290*/  @!P0 IMAD.WIDE.U32 R4, R32, R2, R4 ;  /* 0x0000000220048225 */ /* 0x000fc800078e0004 */
[----:B------:R-:W-:Y:S02]  /*272a0*/  @!P0 IMAD R6, R32, R3, R6 ;  /* 0x0000000320068224 */ /* 0x000fe400078e0206 */
[----:B------:R-:W0:Y:S02]  /*272b0*/  @!P0 LDC.64 R2, c[0x0][0x418] ;  /* 0x00010600ff028b82 */ /* 0x000e240000000a00 */
[----:B------:R-:W-:Y:S02]  /*272c0*/  @!P0 IMAD.IADD R6, R5, 0x1, R6 ;  /* 0x0000000105068824 */ /* 0x000fe400078e0206 */
[----:B------:R-:W-:Y:S01]  /*272d0*/  IMAD.U32 R7, RZ, RZ, UR37 ;  /* 0x00000025ff077e24 */ /* 0x000fe2000f8e00ff */
[----:B0-----:R-:W-:-:S04]  /*272e0*/  @!P0 LEA R2, P1, R4, R2, 0x2 ;  /* 0x0000000204028211 */ /* 0x001fc800078210ff */
[----:B------:R-:W-:Y:S01]  /*272f0*/  @!P0 LEA.HI.X R3, R4, R3, R6, 0x2, P1 ;  /* 0x0000000304038211 */ /* 0x000fe200008f1406 */
[----:B------:R-:W-:-:S06]  /*27300*/  IMAD.MOV.U32 R4, RZ, RZ, RZ ;  /* 0x000000ffff047224 */ /* 0x000fcc00078e00ff */
[----:B------:R0:W5:Y:S01]  /*27310*/  @!P0 LDG.E R4, desc[UR6][R2.64] ;  /* 0x0000000602048981 */ /* 0x000162000c1e1900 */
[----:B------:R-:W-:Y:S02]  /*27320*/  ISETP.GT.U32.AND P0, PT, R20, 0x4f, PT ;  /* 0x0000004f1400780c */ /* 0x000fe40003f04070 */
[----:B------:R-:W-:-:S11]  /*27330*/  ISETP.NE.AND P2, PT, R7, 0x3, PT ;  /* 0x000000030700780c */ /* 0x000fd60003f45270 */
[----:B------:R-:W-:Y:S02]  /*27340*/  @P0 LOP3.LUT R18, R18, 0x1, RZ, 0xfc, !PT ;  /* 0x0000000112120812 */ /* 0x000fe400078efcff */
[----:B------:R-:W-:Y:S02]  /*27350*/  ISETP.GE.AND P0, PT, R34, UR4, PT ;  /* 0x0000000422007c0c */ /* 0x000fe4000bf06270 */
[----:B------:R-:W-:-:S04]  /*27360*/  LOP3.LUT R18, R18, 0xffffffdf, RZ, 0xc0, !PT ;  /* 0xffffffdf12127812 */ /* 0x000fc800078ec0ff */
[----:B------:R-:W-:-:S04]  /*27370*/  @P2 LOP3.LUT R18, R18, 0x20, RZ, 0xfc, !PT ;  /* 0x0000002012122812 */ /* 0x000fc800078efcff */
[----:B------:R-:W-:Y:S01]  /*27380*/  LOP3.LUT R18, R18, 0xffffffef, RZ, 0xc0, !PT ;  /* 0xffffffef12127812 */ /* 0x000fe200078ec0ff */
[----:B------:R1:W-:Y:S03]  /*27390*/  STL [R1+0x14], R8 ;  /* 0x0000140801007387 */ /* 0x0003e60000100800 */
[----:B------:R-:W-:-:S04]  /*273a0*/  @P0 LOP3.LUT R18, R18, 0x10, RZ, 0xfc, !PT ;  /* 0x0000001012120812 */ /* 0x000fc800078efcff */
[----:B------:R-:W-:Y:S02]  /*273b0*/  LOP3.LUT R18, R18, 0xfffffff7, RZ, 0xc0, !PT ;  /* 0xfffffff712127812 */ /* 0x000fe400078ec0ff */
[----:B-1----:R-:W-:Y:S02]  /*273c0*/  LOP3.LUT R8, R34, 0x80, RZ, 0xfc, !PT ;  /* 0x0000008022087812 */ /* 0x002fe400078efcff */
[----:B------:R-:W-:Y:S02]  /*273d0*/  @P3 LOP3.LUT R18, R18, 0x8, RZ, 0xfc, !PT ;  /* 0x0000000812123812 */ /* 0x000fe400078efcff */
[----:B------:R-:W-:Y:S02]  /*273e0*/  ISETP.GE.AND P1, PT, R8, UR4, PT ;  /* 0x0000000408007c0c */ /* 0x000fe4000bf26270 */
[----:B------:R-:W-:Y:S02]  /*273f0*/  ISETP.GE.AND P0, PT, R37, UR4, PT ;  /* 0x0000000425007c0c */ /* 0x000fe4000bf06270 */
[----:B------:R-:W-:-:S04]  /*27400*/  LOP3.LUT R18, R18, 0xfffffffd, RZ, 0xc0, !PT ;  /* 0xfffffffd12127812 */ /* 0x000fc800078ec0ff */
[----:B------:R-:W-:-:S05]  /*27410*/  LOP3.LUT R18, R18, 0xfffffffb, RZ, 0xc0, !PT ;  /* 0xfffffffb12127812 */ /* 0x000fca00078ec0ff */
[----:B------:R-:W-:-:S04]  /*27420*/  @P1 LOP3.LUT R18, R18, 0x4, RZ, 0xfc, !PT ;  /* 0x0000000412121812 */ /* 0x000fc800078efcff */
[----:B------:R-:W-:Y:S01]  /*27430*/  @P0 LOP3.LUT R18, R18, 0x2, RZ, 0xfc, !PT ;  /* 0x0000000212120812 */ /* 0x000fe200078efcff */
[----:B0-----:R-:W-:Y:S06]  /*27440*/  BRA.DIV UR5, `(.L_x_747) ;  /* 0x00000056050c7947 */ /* 0x001fec000b800000 */
.L_x_876:
[----:B------:R-:W-:Y:S05]  /*27450*/  @!P2 BRA `(.L_x_748) ;  /* 0x000000000004a947 */ /* 0x000fea0003800000 */
[----:B------:R-:W-:Y:S01]  /*27460*/  BPT.TRAP 0x1 ;  /* 0x000000040000795c */ /* 0x000fe20000300000 */
.L_x_748:
        /* <DEDUP_REMOVED lines=15> */
[----:B------:R-:W-:Y:S02]  /*27560*/  IMAD R5, R23, 0x8, R16 ;  /* 0x0000000817057824 */ /* 0x000fe400078e0210 */
[----:B------:R-:W-:-:S04]  /*27570*/  IMAD.WIDE.U32 R2, R26, UR4, R2 ;  /* 0x000000041a027c25 */ /* 0x000fc8000f8e0002 */
[----:B------:R-:W-:Y:S01]  /*27580*/  IMAD R19, R26, UR5, R3 ;  /* 0x000000051a137c24 */ /* 0x000fe2000f8e0203 */
[----:B------:R-:W-:-:S04]  /*27590*/  LEA R17, P0, R2, UR6, 0x1 ;  /* 0x0000000602117c11 */ /* 0x000fc8000f8008ff */
[----:B------:R-:W-:Y:S02]  /*275a0*/  LEA.HI.X R19, R2, UR7, R19, 0x1, P0 ;  /* 0x0000000702137c11 */ /* 0x000fe400080f0c13 */
[----:B------:R-:W-:-:S06]  /*275b0*/  SHF.L.U32 R2, R29, 0x1f, RZ ;  /* 0x0000001f1d027819 */ /* 0x000fcc00000006ff */
[----:B------:R-:W0:Y:S02]  /*275c0*/  SYNCS.PHASECHK.TRANS64.TRYWAIT P0, [R5+URZ+0x38840], R2 ;  /* 0x03884002050075a7 */ /* 0x000e24000800017f */
[----:B0-----:R-:W-:Y:S05]  /*275d0*/  @!P0 BRA `(.L_x_750) ;  /* 0x0000005000dc8947 */ /* 0x001fea0003800000 */
.L_x_877:
[----:B------:R-:W-:Y:S05]  /*275e0*/  BSYNC B0 ;  /* 0x0000000000007941 */ /* 0x000fea0003800000 */
.L_x_749:
[----:B------:R-:W2:Y:S01]  /*275f0*/  LDL R9, [R1+0x8] ;  /* 0x0000080001097983 */ /* 0x000ea20000100800 */
        /* <DEDUP_REMOVED lines=26> */
[C---:B------:R-:W-:Y:S01]  /*277a0*/  LOP3.LUT P5, RZ, R18.reuse, 0x10, RZ, 0xc0, !PT ;  /* 0x0000001012ff7812 */ /* 0x040fe200078ac0ff */
[----:B------:R-:W-:Y:S01]  /*277b0*/  @P0 IMAD R9, R7, 0x2, R16 ;  /* 0x0000000207090824 */ /* 0x000fe200078e0210 */
[C---:B------:R-:W-:Y:S01]  /*277c0*/  LOP3.LUT P4, RZ, R18.reuse, 0x8, RZ, 0xc0, !PT ;  /* 0x0000000812ff7812 */ /* 0x040fe2000788c0ff */
[----:B------:R-:W1:Y:S01]  /*277d0*/  SHFL.IDX PT, R2, R6, RZ, 0x181f ;  /* 0x00181fff06027589 */ /* 0x000e6200000e0000 */
[C---:B------:R-:W-:Y:S01]  /*277e0*/  LOP3.LUT P3, RZ, R18.reuse, 0x4, RZ, 0xc0, !PT ;  /* 0x0000000412ff7812 */ /* 0x040fe2000786c0ff */
[----:B------:R-:W-:Y:S01]  /*277f0*/  ULDC.64 UR4, c[0x0][0x208] ;  /* 0x0000820000047ab9 */ /* 0x000fe20000000a00 */
[----:B------:R-:W-:Y:S01]  /*27800*/  LOP3.LUT P2, RZ, R18, 0x2, RZ, 0xc0, !PT ;  /* 0x0000000212ff7812 */ /* 0x000fe2000784c0ff */
[----:B------:R-:W-:Y:S01]  /*27810*/  SHFL.IDX PT, R8, R6, 0x1, 0x181f ;  /* 0x00381f0006087f89 */ /* 0x000fe200000e0000 */
[----:B0-----:R-:W-:-:S05]  /*27820*/  @P0 LEA R3, P1, R34, R3, 0x1 ;  /* 0x0000000322030211 */ /* 0x001fca00078208ff */
[----:B-1----:R-:W-:Y:S01]  /*27830*/  @P0 IMAD.X R2, RZ, RZ, R2, P1 ;  /* 0x000000ffff020224 */ /* 0x002fe200008e0602 */
[----:B------:R-:W-:-:S04]  /*27840*/  ISETP.GE.AND P1, PT, R4, 0x11, PT ;  /* 0x000000110400780c */ /* 0x000fc80003f26270 */
[----:B------:R-:W-:-:S04]  /*27850*/  @P0 LOP3.LUT R3, R3, R2, RZ, 0x3c, !PT ;  /* 0x0000000203030212 */ /* 0x000fc800078e3cff */
[----:B------:R-:W-:-:S04]  /*27860*/  @P0 LOP3.LUT R2, R3, R2, RZ, 0x3c, !PT ;  /* 0x0000000203020212 */ /* 0x000fc800078e3cff */
[----:B------:R-:W-:Y:S02]  /*27870*/  @P0 LOP3.LUT R3, R3, R2, RZ, 0x3c, !PT ;  /* 0x0000000203030212 */ /* 0x000fe400078e3cff */
[----:B------:R-:W-:-:S03]  /*27880*/  @P1 LEA R21, R7, R16, 0x1 ;  /* 0x0000001007151211 */ /* 0x000fc600078e08ff */
[----:B------:R-:W-:Y:S04]  /*27890*/  @P0 LDGSTS.E.BYPASS.LTC128B.128 [R9+0x24400], desc[UR4][R2.64], !P5 ;  /* 0x2440000002090fae */ /* 0x000fe8000e901d44 */
[----:B------:R-:W-:Y:S04]  /*278a0*/  @P0 LDGSTS.E.BYPASS.LTC128B.128 [R9+0x26c00], desc[UR4][R2.64+0x80], !P4 ;  /* 0x26c0008002090fae */ /* 0x000fe8000e101d44 */
[----:B------:R-:W-:Y:S04]  /*278b0*/  @P0 LDGSTS.E.BYPASS.LTC128B.128 [R9+0x29400], desc[UR4][R2.64+0x100], !P3 ;  /* 0x2940010002090fae */ /* 0x000fe8000d901d44 */
[----:B------:R0:W-:Y:S04]  /*278c0*/  @P0 LDGSTS.E.BYPASS.LTC128B.128 [R9+0x2bc00], desc[UR4][R2.64+0x180], !P2 ;  /* 0x2bc0018002090fae */ /* 0x0001e8000d101d44 */
[----:B0-----:R-:W0:Y:S02]  /*278d0*/  SHFL.IDX PT, R2, R0, 0x1, 0x181f ;  /* 0x00381f0000027f89 */ /* 0x001e2400000e0000 */
        /* <DEDUP_REMOVED lines=28> */
.L_x_889:
[----:B------:R-:W-:Y:S01]  /*27aa0*/  ISETP.GE.AND P0, PT, R4, 0x41, PT ;  /* 0x000000410400780c */ /* 0x000fe20003f06270 */
[----:B------:R-:W-:-:S12]  /*27ab0*/  BSSY B0, `(.L_x_752) ;  /* 0x0000011000007945 */ /* 0x000fd80003800000 */
[----:B------:R-:W-:Y:S05]  /*27ac0*/  @!P0 BRA `(.L_x_753) ;  /* 0x00000000003c8947 */ /* 0x000fea0003800000 */
[C---:B------:R-:W-:Y:S01]  /*27ad0*/  LOP3.LUT P4, RZ, R18.reuse, 0x10, RZ, 0xc0, !PT ;  /* 0x0000001012ff7812 */ /* 0x040fe2000788c0ff */
[----:B------:R-:W-:Y:S01]  /*27ae0*/  IMAD R7, R7, 0x2, R16 ;  /* 0x0000000207077824 */ /* 0x000fe200078e0210 */
[C---:B------:R-:W-:Y:S01]  /*27af0*/  LOP3.LUT P3, RZ, R18.reuse, 0x8, RZ, 0xc0, !PT ;  /* 0x0000000812ff7812 */ /* 0x040fe2000786c0ff */
[----:B------:R-:W-:Y:S01]  /*27b00*/  ULDC.64 UR4, c[0x0][0x208] ;  /* 0x0000820000047ab9 */ /* 0x000fe20000000a00 */
        /* <DEDUP_REMOVED lines=11> */
.L_x_753:
[----:B------:R-:W-:Y:S05]  /*27bc0*/  BSYNC B0 ;  /* 0x0000000000007941 */ /* 0x000fea0003800000 */
.L_x_752:
[----:B------:R-:W-:Y:S01]  /*27bd0*/  NOP ;  /* 0x0000000000007918 */ /* 0x000fe20000000000 */
[----:B------:R-:W-:-:S13]  /*27be0*/  PLOP3.LUT P0, PT, PT, PT, PT, 0x80, 0x0 ;  /* 0x000000000000781c */ /* 0x000fda0003f0f070 */
.L_x_754:
[----:B------:R-:W-:Y:S02]  /*27bf0*/  PLOP3.LUT P1, PT, P1, P0, PT, 0xa2, 0x0 ;  /* 0x000000000000781c */ /* 0x000fe40000f21472 */
[----:B------:R-:W-:-:S08]  /*27c00*/  @P0 R2UR P1, UR4, R5 ;  /* 0x00000000050402ca */ /* 0x000fd00000020000 */
[----:B------:R-:W-:-:S05]  /*27c10*/  @P0 PLOP3.LUT P0, PT, P1, PT, PT, 0x80, 0x0 ;  /* 0x000000000000081c */ /* 0x000fca0000f0f070 */
[----:B------:R-:W-:Y:S01]  /*27c20*/  @!P1 SYNCS.ARRIVE.TRANS64.RED.A0T1 RZ, [UR4+0x38830], RZ ;  /* 0x038830ffffff99a7 */ /* 0x000fe20008200404 */
[----:B------:R-:W-:Y:S07]  /*27c30*/  @!P1 ARRIVES.LDGSTSBAR.64.TRANSCNT [UR4+0x38830] ;  /* 0x03883000ff0099b0 */ /* 0x000fee0008000a84 */
[----:B------:R-:W-:Y:S05]  /*27c40*/  @P0 BRA.U.ANY `(.L_x_754) ;  /* 0xfffffffd00e80947 */ /* 0x000fea000393ffff */
[----:B------:R-:W-:Y:S01]  /*27c50*/  NOP ;  /* 0x0000000000007918 */ /* 0x000fe20000000000 */
[----:B------:R-:W-:-:S05]  /*27c60*/  IMAD.U32 R0, RZ, RZ, UR37 ;  /* 0x00000025ff007e24 */ /* 0x000fca000f8e00ff */
[----:B------:R-:W-:-:S13]  /*27c70*/  ISETP.NE.AND P2, PT, R0, 0x3, PT ;  /* 0x000000030000780c */ /* 0x000fda0003f45270 */
[----:B------:R-:W-:Y:S05]  /*27c80*/  @!P2 BRA `(.L_x_755) ;  /* 0x000000000004a947 */ /* 0x000fea0003800000 */
[----:B------:R-:W-:Y:S01]  /*27c90*/  BPT.TRAP 0x1 ;  /* 0x000000040000795c */ /* 0x000fe20000300000 */
.L_x_755:
[----:B------:R3:W5:Y:S01]  /*27ca0*/  LDL.LU R0, [R1+0x20] ;  /* 0x0000200001007983 */ /* 0x0007620000300800 */
[----:B------:R3:W-:Y:S02]  /*27cb0*/  SYNCS.ARRIVE.TRANS64.A1T0 RZ, [R5+URZ+0x38830], RZ ;  /* 0x038830ff05ff79a7 */ /* 0x0007e4000810003f */
[----:B------:R-:W-:Y:S05]  /*27cc0*/  WARPSYNC.ALL ;  /* 0x0000000000007948 */ /* 0x000fea0003800000 */
[----:B------:R-:W-:Y:S01]  /*27cd0*/  ULDC.64 UR4, c[0x0][0xa00] ;  /* 0x0002800000047ab9 */ /* 0x000fe20000000a00 */
[----:B------:R-:W-:Y:S01]  /*27ce0*/  BSSY B6, `(.L_x_756) ;  /* 0x0000021000067945 */ /* 0x000fe20003800000 */
[----:B------:R-:W-:Y:S01]  /*27cf0*/  BAR.SYNC.DEFER_BLOCKING 0x8, 0x180 ;  /* 0x0206000000007b1d */ /* 0x000fe20000010000 */
[----:B------:R-:W-:-:S04]  /*27d00*/  ISETP.NE.U32.AND P0, PT, RZ, UR4, PT ;  /* 0x00000004ff007c0c */ /* 0x000fc8000bf05070 */
[----:B------:R-:W-:Y:S01]  /*27d10*/  ISETP.NE.AND.EX P0, PT, RZ, UR5, PT, P0 ;  /* 0x00000005ff007c0c */ /* 0x000fe2000bf05300 */
[----:B------:R-:W-:Y:S02]  /*27d20*/  ULDC.64 UR4, c[0x0][0x298] ;  /* 0x0000a60000047ab9 */ /* 0x000fe40000000a00 */
[----:B---3--:R-:W-:Y:S01]  /*27d30*/  IMAD.WIDE.U32 R4, R35, UR4, RZ ;  /* 0x0000000423047c25 */ /* 0x008fe2000f8e00ff */
[----:B------:R-:W-:Y:S02]  /*27d40*/  SEL R31, R31, RZ, !P0 ;  /* 0x000000ff1f1f7207 */ /* 0x000fe40004000000 */
[----:B01---5:R-:W-:Y:S02]  /*27d50*/  SEL R2, R0, RZ, !P0 ;  /* 0x000000ff00027207 */ /* 0x023fe40004000000 */
[----:B------:R-:W-:-:S03]  /*27d60*/  SHF.R.S32.HI R0, RZ, 0x1f, R35 ;  /* 0x0000001fff007819 */ /* 0x000fc60000011423 */
[----:B------:R0:W-:Y:S02]  /*27d70*/  STL [R1+0x30], R2 ;  /* 0x0000300201007387 */ /* 0x0001e40000100800 */
[----:B------:R-:W-:Y:S02]  /*27d80*/  IMAD R0, R0, UR4, RZ ;  /* 0x0000000400007c24 */ /* 0x000fe4000f8e02ff */
[----:B------:R1:W-:Y:S02]  /*27d90*/  STL.64 [R1+0x20], R4 ;  /* 0x0000200401007387 */ /* 0x0003e40000100a00 */
[----:B------:R-:W-:Y:S02]  /*27da0*/  IMAD R0, R35, UR5, R0 ;  /* 0x0000000523007c24 */ /* 0x000fe4000f8e0200 */
[----:B0-----:R-:W-:Y:S02]  /*27db0*/  VIADD R2, R16, 0x14400 ;  /* 0x0001440010027836 */ /* 0x001fe40000000000 */
[----:B------:R-:W-:-:S03]  /*27dc0*/  IMAD.IADD R35, R5, 0x1, R0 ;  /* 0x0000000105237824 */ /* 0x000fc600078e0200 */
[----:B------:R-:W-:-:S13]  /*27dd0*/  LOP3.LUT P0, RZ, R2, 0x3ff, RZ, 0xc0, !PT ;  /* 0x000003ff02ff7812 */ /* 0x000fda000780c0ff */
[----:B-1----:R-:W-:Y:S05]  /*27de0*/  @!P0 BRA `(.L_x_757) ;  /* 0x0000000000408947 */ /* 0x002fea0003800000 */
[----:B------:R-:W-:Y:S01]  /*27df0*/  MOV R2, 0x0 ;  /* 0x0000000000027802 */ /* 0x000fe20000000f00 */
[----:B------:R-:W-:Y:S01]  /*27e00*/  ULDC.64 UR4, c[0x4][0xa8] ;  /* 0x01002a0000047ab9 */ /* 0x000fe20000000a00 */
[----:B------:R-:W-:Y:S01]  /*27e10*/  ULDC.64 UR6, c[0x4][0xb0] ;  /* 0x01002c0000067ab9 */ /* 0x000fe20000000a00 */
[----:B------:R-:W-:Y:S01]  /*27e20*/  ULDC.64 UR8, c[0x4][0x20] ;  /* 0x0100080000087ab9 */ /* 0x000fe20000000a00 */
[----:B------:R-:W-:Y:S02]  /*27e30*/  IMAD.U32 R4, RZ, RZ, UR4 ;  /* 0x00000004ff047e24 */ /* 0x000fe4000f8e00ff */
[----:B------:R-:W0:Y:S01]  /*27e40*/  LDC.64 R2, c[0x4][R2] ;  /* 0x0100000002027b82 */ /* 0x000e220000000a00 */
[----:B------:R-:W-:Y:S02]  /*27e50*/  IMAD.U32 R5, RZ, RZ, UR5 ;  /* 0x00000005ff057e24 */ /* 0x000fe4000f8e00ff */
[----:B------:R-:W-:Y:S02]  /*27e60*/  IMAD.U32 R6, RZ, RZ, UR6 ;  /* 0x00000006ff067e24 */ /* 0x000fe4000f8e00ff */
[----:B------:R-:W-:-:S02]  /*27e70*/  IMAD.U32 R7, RZ, RZ, UR7 ;  /* 0x00000007ff077e24 */ /* 0x000fc4000f8e00ff */
[----:B------:R-:W-:Y:S02]  /*27e80*/  IMAD.U32 R10, RZ, RZ, UR8 ;  /* 0x00000008ff0a7e24 */ /* 0x000fe4000f8e00ff */
[----:B------:R-:W-:Y:S02]  /*27e90*/  IMAD.U32 R11, RZ, RZ, UR9 ;  /* 0x00000009ff0b7e24 */ /* 0x000fe4000f8e00ff */
[----:B--2---:R-:W-:Y:S02]  /*27ea0*/  IMAD.MOV.U32 R8, RZ, RZ, 0x70 ;  /* 0x00000070ff087424 */ /* 0x004fe400078e00ff */
[----:B------:R-:W-:Y:S02]  /*27eb0*/  IMAD.MOV.U32 R12, RZ, RZ, 0x1 ;  /* 0x00000001ff0c7424 */ /* 0x000fe400078e00ff */
[----:B------:R-:W-:-:S07]  /*27ec0*/  IMAD.MOV.U32 R13, RZ, RZ, RZ ;  /* 0x000000ffff0d7224 */ /* 0x000fce00078e00ff */
[----:B------:R-:W-:-:S07]  /*27ed0*/  LEPC R20, `(.L_x_757) ;  /* 0x000000001014794e */ /* 0x000fce0000000000 */
[----:B0-----:R-:W-:Y:S05]  /*27ee0*/  CALL.ABS.NOINC R2 ;  /* 0x0000000002007343 */ /* 0x001fea0003c00000 */
.L_x_757:
[----:B------:R-:W-:Y:S05]  /*27ef0*/  BSYNC B6 ;  /* 0x0000000000067941 */ /* 0x000fea0003800000 */
.L_x_756:
[----:B------:R-:W3:Y:S01]  /*27f00*/  LDL.LU R20, [R1+0x30] ;  /* 0x0000300001147983 */ /* 0x000ee20000300800 */
[----:B------:R-:W-:Y:S01]  /*27f10*/  ULDC.64 UR4, c[0x0][0x2d8] ;  /* 0x0000b60000047ab9 */ /* 0x000fe20000000a00 */
[----:B--2---:R-:W0:Y:S02]  /*27f20*/  LDC R8, c[0x0][0x448] ;  /* 0x00011200ff087b82 */ /* 0x004e240000000800 */
[----:B------:R-:W2:Y:S04]  /*27f30*/  LDL.LU.64 R2, [R1+0x20] ;  /* 0x0000200001027983 */ /* 0x000ea80000300a00 */
[----:B------:R1:W5:Y:S01]  /*27f40*/  LDL R10, [R1+0x28] ;  /* 0x00002800010a7983 */ /* 0x0003620000100800 */
[----:B0-----:R-:W-:-:S13]  /*27f50*/  ISETP.NE.AND P0, PT, R8, 0x1, PT ;  /* 0x000000010800780c */ /* 0x001fda0003f05270 */
[----:B------:R-:W0:Y:S08]  /*27f60*/  @P0 LDC R5, c[0x0][0x44c] ;  /* 0x00011300ff050b82 */ /* 0x000e300000000800 */
[----:B------:R-:W4:Y:S01]  /*27f70*/  @P0 LDC R4, c[0x0][0x450] ;  /* 0x00011400ff040b82 */ /* 0x000f220000000800 */
[C---:B------:R-:W-:Y:S02]  /*27f80*/  LOP3.LUT R11, R34.reuse, 0x40, RZ, 0xfc, !PT ;  /* 0x00000040220b7812 */ /* 0x040fe400078efcff */
[----:B------:R-:W-:Y:S01]  /*27f90*/  LOP3.LUT R9, R34, 0x80, RZ, 0xfc, !PT ;  /* 0x0000008022097812 */ /* 0x000fe200078efcff */
[----:B--2---:R-:W-:-:S02]  /*27fa0*/  IMAD.MOV.U32 R3, RZ, RZ, R35 ;  /* 0x000000ffff037224 */ /* 0x004fc400078e0023 */
[----:B------:R-:W-:-:S04]  /*27fb0*/  IMAD.WIDE.U32 R2, R26, UR4, R2 ;  /* 0x000000041a027c25 */ /* 0x000fc8000f8e0002 */
[----:B------:R-:W-:Y:S01]  /*27fc0*/  IMAD R3, R26, UR5, R3 ;  /* 0x000000051a037c24 */ /* 0x000fe2000f8e0203 */
[----:B------:R-:W-:Y:S02]  /*27fd0*/  ULDC.64 UR4, c[0x0][0x2e0] ;  /* 0x0000b80000047ab9 */ /* 0x000fe40000000a00 */
[----:B---3--:R-:W-:Y:S02]  /*27fe0*/  IMAD R0, R20, UR4, RZ ;  /* 0x0000000414007c24 */ /* 0x008fe4000f8e02ff */
        /* <DEDUP_REMOVED lines=14> */
[----:B----4-:R-:W-:-:S04]  /*280d0*/  @P0 SHF.R.U32.HI R5, RZ, R4, R7 ;  /* 0x00000004ff050219 */ /* 0x010fc80000011607 */
[C---:B------:R-:W-:Y:S01]  /*280e0*/  IADD3 R4, -R5.reuse, RZ, RZ ;  /* 0x000000ff05047210 */ /* 0x040fe20007ffe1ff */
[----:B------:R-:W0:Y:S04]  /*280f0*/  S2R R20, SR_TID.X ;  /* 0x0000000000147919 */ /* 0x000e280000002100 */
        /* <DEDUP_REMOVED lines=14> */
[----:B------:R-:W-:Y:S01]  /*281e0*/  ULDC UR4, c[0x0][0x2b8] ;  /* 0x0000ae0000047ab9 */ /* 0x000fe20000000800 */
[----:B0-----:R-:W-:Y:S02]  /*281f0*/  LOP3.LUT R20, R20, 0x7f, RZ, 0xc0, !PT ;  /* 0x0000007f14147812 */ /* 0x001fe400078ec0ff */
[----:B------:R-:W-:Y:S01]  /*28200*/  LEA.HI.X R4, R2, UR5, R4, 0x1, P0 ;  /* 0x0000000502047c11 */ /* 0x000fe200080f0c04 */
[----:B------:R-:W-:Y:S01]  /*28210*/  UMOV UR5, 0xffffffff ;  /* 0xffffffff00057882 */ /* 0x000fe20000000000 */
[----:B------:R-:W-:Y:S02]  /*28220*/  ISETP.GE.AND P4, PT, R34, UR4, PT ;  /* 0x0000000422007c0c */ /* 0x000fe4000bf86270 */
[----:B------:R-:W-:Y:S02]  /*28230*/  ISETP.GE.AND P3, PT, R11, UR4, PT ;  /* 0x000000040b007c0c */ /* 0x000fe4000bf66270 */
[----:B------:R-:W-:-:S02]  /*28240*/  ISETP.GE.AND P2, PT, R9, UR4, PT ;  /* 0x0000000409007c0c */ /* 0x000fc4000bf46270 */
[----:B------:R-:W-:Y:S02]  /*28250*/  ISETP.GE.AND P0, PT, R37, UR4, PT ;  /* 0x0000000425007c0c */ /* 0x000fe4000bf06270 */
[----:B------:R-:W-:Y:S01]  /*28260*/  SHF.R.U32.HI R9, RZ, 0x3, R20 ;  /* 0x00000003ff097819 */ /* 0x000fe20000011614 */
[----:B-1----:R-:W-:Y:S10]  /*28270*/  BRA.DIV UR5, `(.L_x_758) ;  /* 0x0000004e059c7947 */ /* 0x002ff4000b800000 */
[----:B------:R-:W0:Y:S01]  /*28280*/  SHFL.IDX PT, R3, R5, RZ, 0x181f ;  /* 0x00181fff05037589 */ /* 0x000e2200000e0000 */
[----:B-----5:R-:W-:Y:S01]  /*28290*/  IMAD R6, R10, R8, RZ ;  /* 0x000000080a067224 */ /* 0x020fe200078e02ff */
[----:B------:R-:W-:Y:S01]  /*282a0*/  ULDC.64 UR4, c[0x0][0x208] ;  /* 0x0000820000047ab9 */ /* 0x000fe20000000a00 */
[----:B------:R-:W-:Y:S01]  /*282b0*/  IMAD.IADD R0, R9, 0x1, R0 ;  /* 0x0000000109007824 */ /* 0x000fe200078e0200 */
[----:B------:R-:W1:Y:S04]  /*282c0*/  SHFL.IDX PT, R2, R4, RZ, 0x181f ;  /* 0x00181fff04027589 */ /* 0x000e6800000e0000 */
[----:B------:R-:W-:Y:S01]  /*282d0*/  ISETP.GE.AND P1, PT, R0, R6, PT ;  /* 0x000000060000720c */ /* 0x000fe20003f26270 */
[----:B------:R-:W-:-:S12]  /*282e0*/  SHFL.IDX PT, R14, R5, 0x7, 0x181f ;  /* 0x00f81f00050e7f89 */ /* 0x000fd800000e0000 */
[----:B0-----:R-:W-:-:S05]  /*282f0*/  @!P1 LEA R7, P5, R34, R3, 0x1 ;  /* 0x0000000322079211 */ /* 0x001fca00078a08ff */
[----:B-1----:R-:W-:Y:S02]  /*28300*/  @!P1 IMAD.X R3, RZ, RZ, R2, P5 ;  /* 0x000000ffff039224 */ /* 0x002fe400028e0602 */
[----:B------:R-:W-:Y:S02]  /*28310*/  @!P1 IMAD.MOV.U32 R2, RZ, RZ, R7 ;  /* 0x000000ffff029224 */ /* 0x000fe400078e0007 */
[----:B------:R-:W-:-:S03]  /*28320*/  VIADD R7, R0, 0x10 ;  /* 0x0000001000077836 */ /* 0x000fc60000000000 */
[----:B------:R-:W-:Y:S04]  /*28330*/  @!P1 LDGSTS.E.BYPASS.LTC128B.128 [R36+0x14400], desc[UR4][R2.64], !P4 ;  /* 0x1440000002249fae */ /* 0x000fe8000e101d44 */
[----:B------:R-:W-:Y:S04]  /*28340*/  @!P1 LDGSTS.E.BYPASS.LTC128B.128 [R36+0x18400], desc[UR4][R2.64+0x80], !P3 ;  /* 0x1840008002249fae */ /* 0x000fe8000d901d44 */
[----:B------:R-:W-:Y:S04]  /*28350*/  @!P1 LDGSTS.E.BYPASS.LTC128B.128 [R36+0x1c400], desc[UR4][R2.64+0x100], !P2 ;  /* 0x1c40010002249fae */ /* 0x000fe8000d101d44 */
[----:B------:R0:W-:Y:S01]  /*28360*/  @!P1 LDGSTS.E.BYPASS.LTC128B.128 [R36+0x20400], desc[UR4][R2.64+0x180], !P0 ;  /* 0x2040018002249fae */ /* 0x0001e2000c101d44 */
[----:B------:R-:W-:-:S03]  /*28370*/  ISETP.GE.AND P1, PT, R7, R6, PT ;  /* 0x000000060700720c */ /* 0x000fc60003f26270 */
[----:B0-----:R-:W0:Y:S04]  /*28380*/  SHFL.IDX PT, R3, R5, 0x1, 0x181f ;  /* 0x00381f0005037f89 */ /* 0x001e2800000e0000 */
[----:B------:R-:W1:Y:S06]  /*28390*/  SHFL.IDX PT, R2, R4, 0x1, 0x181f ;  /* 0x00381f0004027f89 */ /* 0x000e6c00000e0000 */
[----:B0-----:R-:W-:-:S05]  /*283a0*/  @!P1 LEA R7, P5, R34, R3, 0x1 ;  /* 0x0000000322079211 */ /* 0x001fca00078a08ff */
[----:B-1----:R-:W-:Y:S02]  /*283b0*/  @!P1 IMAD.X R8, RZ, RZ, R2, P5 ;  /* 0x000000ffff089224 */ /* 0x002fe400028e0602 */
[----:B------:R-:W-:Y:S02]  /*283c0*/  @!P1 IMAD.MOV.U32 R2, RZ, RZ, R7 ;  /* 0x000000ffff029224 */ /* 0x000fe400078e0007 */
        /* <DEDUP_REMOVED lines=46> */
[----:B-1----:R-:W-:Y:S01]  /*286b0*/  @!P1 IMAD.X R8, RZ, RZ, R2, P5 ;  /* 0x000000ffff089224 */ /* 0x002fe200028e0602 */
[----:B------:R-:W-:Y:S01]  /*286c0*/  @!P1 MOV R2, R7 ;  /* 0x0000000700029202 */ /* 0x000fe20000000f00 */
[----:B------:R-:W-:Y:S02]  /*286d0*/  VIADD R7, R0, 0x60 ;  /* 0x0000006000077836 */ /* 0x000fe40000000000 */
[----:B------:R-:W-:-:S05]  /*286e0*/  @!P1 IMAD.MOV.U32 R3, RZ, RZ, R8 ;  /* 0x000000ffff039224 */ /* 0x000fca00078e0008 */
        /* <DEDUP_REMOVED lines=15> */
[----:B------:R0:W-:Y:S02]  /*287e0*/  @!P1 LDGSTS.E.BYPASS.LTC128B.128 [R36+0x23400], desc[UR4][R2.64+0x180], !P0 ;  /* 0x2340018002249fae */ /* 0x0001e4000c101d44 */
.L_x_906:
[----:B0-----:R-:W-:Y:S01]  /*287f0*/  VIADD R3, R0, 0x70 ;  /* 0x0000007000037836 */ /* 0x001fe20000000000 */
[----:B------:R-:W-:Y:S04]  /*28800*/  BSSY B0, `(.L_x_759) ;  /* 0x000000d000007945 */ /* 0x000fe80003800000 */
[----:B------:R-:W-:-:S13]  /*28810*/  ISETP.GE.AND P1, PT, R3, R6, PT ;  /* 0x000000060300720c */ /* 0x000fda0003f26270 */
[----:B------:R-:W-:Y:S05]  /*28820*/  @P1 BRA `(.L_x_760) ;  /* 0x0000000000281947 */ /* 0x000fea0003800000 */
[----:B------:R-:W-:Y:S01]  /*28830*/  LEA R2, P1, R34, R14, 0x1 ;  /* 0x0000000e22027211 */ /* 0x000fe200078208ff */
[----:B------:R-:W-:-:S04]  /*28840*/  ULDC.64 UR4, c[0x0][0x208] ;  /* 0x0000820000047ab9 */ /* 0x000fc80000000a00 */
[----:B-1----:R-:W-:-:S05]  /*28850*/  IMAD.X R3, RZ, RZ, R7, P1 ;  /* 0x000000ffff037224 */ /* 0x002fca00008e0607 */
[----:B------:R-:W-:Y:S01]  /*28860*/  @!PT LDS RZ, [RZ] ;  /* 0x00000000fffff984 */ /* 0x000fe20000000800 */
[----:B------:R-:W-:Y:S01]  /*28870*/  @!PT LDS RZ, [RZ] ;  /* 0x00000000fffff984 */ /* 0x000fe20000000800 */
[----:B------:R-:W-:Y:S01]  /*28880*/  @!PT LDS RZ, [RZ] ;  /* 0x00000000fffff984 */ /* 0x000fe20000000800 */
[----:B------:R0:W-:Y:S04]  /*28890*/  LDGSTS.E.BYPASS.LTC128B.128 [R36+0x17c00], desc[UR4][R2.64], !P4 ;  /* 0x17c0000002247fae */ /* 0x0001e8000e101d44 */
[----:B------:R0:W-:Y:S04]  /*288a0*/  LDGSTS.E.BYPASS.LTC128B.128 [R36+0x1bc00], desc[UR4][R2.64+0x80], !P3 ;  /* 0x1bc0008002247fae */ /* 0x0001e8000d901d44 */
[----:B------:R0:W-:Y:S04]  /*288b0*/  LDGSTS.E.BYPASS.LTC128B.128 [R36+0x1fc00], desc[UR4][R2.64+0x100], !P2 ;  /* 0x1fc0010002247fae */ /* 0x0001e8000d101d44 */
[----:B------:R0:W-:Y:S02]  /*288c0*/  LDGSTS.E.BYPASS.LTC128B.128 [R36+0x23c00], desc[UR4][R2.64+0x180], !P0 ;  /* 0x23c0018002247fae */ /* 0x0001e4000c101d44 */
.L_x_760:
[----:B------:R-:W-:Y:S05]  /*288d0*/  BSYNC B0 ;  /* 0x0000000000007941 */ /* 0x000fea0003800000 */
.L_x_759:
[----:B------:R-:W-:Y:S01]  /*288e0*/  NOP ;  /* 0x0000000000007918 */ /* 0x000fe20000000000 */
[----:B------:R-:W-:-:S13]  /*288f0*/  PLOP3.LUT P0, PT, PT, PT, PT, 0x80, 0x0 ;  /* 0x000000000000781c */ /* 0x000fda0003f0f070 */
.L_x_761:
[----:B------:R-:W-:Y:S02]  /*28900*/  PLOP3.LUT P1, PT, P1, P0, PT, 0xa2, 0x0 ;  /* 0x000000000000781c */ /* 0x000fe40000f21472 */
[----:B------:R-:W-:-:S08]  /*28910*/  @P0 R2UR P1, UR4, R16 ;  /* 0x00000000100402ca */ /* 0x000fd00000020000 */
[----:B------:R-:W-:-:S05]  /*28920*/  @P0 PLOP3.LUT P0, PT, P1, PT, PT, 0x80, 0x0 ;  /* 0x000000000000081c */ /* 0x000fca0000f0f070 */
[----:B------:R-:W-:Y:S01]  /*28930*/  @!P1 SYNCS.ARRIVE.TRANS64.RED.A0T1 RZ, [UR4+0x38800], RZ ;  /* 0x038800ffffff99a7 */ /* 0x000fe20008200404 */
[----:B------:R-:W-:Y:S07]  /*28940*/  @!P1 ARRIVES.LDGSTSBAR.64.TRANSCNT [UR4+0x38800] ;  /* 0x03880000ff0099b0 */ /* 0x000fee0008000a84 */
[----:B------:R-:W-:Y:S05]  /*28950*/  @P0 BRA.U.ANY `(.L_x_761) ;  /* 0xfffffffd00e80947 */ /* 0x000fea000393ffff */
[----:B0-----:R-:W2:Y:S04]  /*28960*/  LDL.LU R3, [R1+0x2c] ;  /* 0x00002c0001037983 */ /* 0x001ea80000300800 */
[----:B------:R-:W3:Y:S01]  /*28970*/  LDL.LU R2, [R1+0x1c] ;  /* 0x00001c0001027983 */ /* 0x000ee20000300800 */
[----:B--2---:R-:W-:-:S05]  /*28980*/  VIADD R3, R3, 0x1 ;  /* 0x0000000103037836 */ /* 0x004fca0000000000 */
[----:B------:R-:W-:Y:S01]  /*28990*/  LEA.HI R0, R3, R3, RZ, 0x1 ;  /* 0x0000000303007211 */ /* 0x000fe200078f08ff */
[----:B------:R0:W-:Y:S03]  /*289a0*/  STL [R1+0x2c], R3 ;  /* 0x00002c0301007387 */ /* 0x0001e60000100800 */
[----:B------:R-:W-:-:S05]  /*289b0*/  LOP3.LUT R0, R0, 0xfffffffe, RZ, 0xc0, !PT ;  /* 0xfffffffe00007812 */ /* 0x000fca00078ec0ff */
[----:B0-----:R-:W-:Y:S02]  /*289c0*/  IMAD.IADD R3, R3, 0x1, -R0 ;  /* 0x0000000103037824 */ /* 0x001fe400078e0a00 */
[----:B---3--:R-:W-:-:S03]  /*289d0*/  VIADD R0, R2, 0xfffffffe ;  /* 0xfffffffe02007836 */ /* 0x008fc60000000000 */
[----:B------:R-:W-:Y:S01]  /*289e0*/  SHF.L.U32 R3, R3, 0x1f, RZ ;  /* 0x0000001f03037819 */ /* 0x000fe200000006ff */
[----:B------:R-:W-:Y:S01]  /*289f0*/  NOP ;  /* 0x0000000000007918 */ /* 0x000fe20000000000 */
[----:B------:R0:W-:Y:S01]  /*28a00*/  SYNCS.ARRIVE.TRANS64.A1T0 RZ, [R16+URZ+0x38800], RZ ;  /* 0x038800ff10ff79a7 */ /* 0x0001e2000810003f */
[----:B------:R-:W-:Y:S01]  /*28a10*/  BSSY B0, `(.L_x_762) ;  /* 0x0000003000007945 */ /* 0x000fe20003800000 */
[----:B------:R-:W2:Y:S03]  /*28a20*/  SYNCS.PHASECHK.TRANS64.TRYWAIT P0, [R16+URZ+0x38820], R3 ;  /* 0x03882003100075a7 */ /* 0x000ea6000800017f */
[----:B0-2---:R-:W-:Y:S05]  /*28a30*/  @!P0 BRA `(.L_x_763) ;  /* 0x00000050009c8947 */ /* 0x005fea0003800000 */
.L_x_907:
[----:B------:R-:W-:Y:S05]  /*28a40*/  BSYNC B0 ;  /* 0x0000000000007941 */ /* 0x000fea0003800000 */
.L_x_762:
[----:B------:R-:W2:Y:S01]  /*28a50*/  LDL R2, [R1+0xc] ;  /* 0x00000c0001027983 */ /* 0x000ea20000100800 */
[----:B------:R-:W-:Y:S01]  /*28a60*/  BSSY B0, `(.L_x_764) ;  /* 0x000011a000007945 */ /* 0x000fe20003800000 */
[----:B--2---:R-:W-:-:S13]  /*28a70*/  ISETP.GE.AND P0, PT, R0, R2, PT ;  /* 0x000000020000720c */ /* 0x004fda0003f06270 */
[----:B------:R-:W-:Y:S05]  /*28a80*/  @!P0 BRA `(.L_x_765) ;  /* 0x00000010005c8947 */ /* 0x000fea0003800000 */
[C---:B------:R-:W-:Y:S01]  /*28a90*/  LOP3.LUT R4, R34.reuse, 0x40, RZ, 0xfc, !PT ;  /* 0x0000004022047812 */ /* 0x040fe200078efcff */
[----:B------:R-:W-:Y:S01]  /*28aa0*/  ULDC UR4, c[0x0][0x2f4] ;  /* 0x0000bd0000047ab9 */ /* 0x000fe20000000800 */
[C---:B------:R-:W-:Y:S01]  /*28ab0*/  LOP3.LUT R2, R34.reuse, 0x80, RZ, 0xfc, !PT ;  /* 0x0000008022027812 */ /* 0x040fe200078efcff */
[----:B-1----:R-:W-:Y:S01]  /*28ac0*/  IMAD.MOV.U32 R7, RZ, RZ, R23 ;  /* 0x000000ffff077224 */ /* 0x002fe200078e0017 */
[----:B------:R-:W-:Y:S01]  /*28ad0*/  ISETP.GE.AND P4, PT, R34, UR4, PT ;  /* 0x0000000422007c0c */ /* 0x000fe2000bf86270 */
[----:B------:R-:W-:Y:S01]  /*28ae0*/  IMAD.MOV.U32 R20, RZ, RZ, R29 ;  /* 0x000000ffff147224 */ /* 0x000fe200078e001d */
[----:B------:R-:W-:Y:S01]  /*28af0*/  ISETP.GE.AND P3, PT, R4, UR4, PT ;  /* 0x0000000404007c0c */ /* 0x000fe2000bf66270 */
[----:B------:R-:W-:Y:S01]  /*28b00*/  IMAD.MOV.U32 R31, RZ, RZ, R22 ;  /* 0x000000ffff1f7224 */ /* 0x000fe200078e0016 */
[----:B------:R-:W-:Y:S02]  /*28b10*/  ISETP.GE.AND P2, PT, R2, UR4, PT ;  /* 0x0000000402007c0c */ /* 0x000fe4000bf46270 */
[----:B------:R-:W-:-:S13]  /*28b20*/  ISETP.GE.AND P1, PT, R37, UR4, PT ;  /* 0x0000000425007c0c */ /* 0x000fda000bf26270 */
.L_x_778:
[----:B------:R-:W2:Y:S01]  /*28b30*/  LDL R5, [R1+0x10] ;  /* 0x0000100001057983 */ /* 0x000ea20000100800 */
[----:B------:R-:W1:Y:S03]  /*28b40*/  LDC R11, c[0x0][0x430] ;  /* 0x00010c00ff0b7b82 */ /* 0x000e660000000800 */
[----:B------:R-:W3:Y:S01]  /*28b50*/  LDL R8, [R1+0x14] ;  /* 0x0000140001087983 */ /* 0x000ee20000100800 */
[----:B------:R-:W4:Y:S01]  /*28b60*/  S2R R2, SR_TID.X ;  /* 0x0000000000027919 */ /* 0x000f220000002100 */
[----:B------:R-:W4:Y:S01]  /*28b70*/  S2R R4, SR_TID.X ;  /* 0x0000000000047919 */ /* 0x000f220000002100 */
[----:B-1----:R-:W-:-:S13]  /*28b80*/  ISETP.NE.AND P0, PT, R11, 0x1, PT ;  /* 0x000000010b00780c */ /* 0x002fda0003f05270 */
[----:B0-----:R-:W0:Y:S01]  /*28b90*/  @P0 LDC R3, c[0x0][0x434] ;  /* 0x00010d00ff030b82 */ /* 0x001e220000000800 */
[----:B----4-:R-:W-:Y:S01]  /*28ba0*/  LOP3.LUT R2, R2, 0x7f, RZ, 0xc0, !PT ;  /* 0x0000007f02027812 */ /* 0x010fe200078ec0ff */
[----:B------:R-:W-:-:S03]  /*28bb0*/  IMAD.SHL.U32 R4, R4, 0x10, RZ ;  /* 0x0000001004047824 */ /* 0x000fc600078e00ff */
[----:B------:R-:W-:-:S04]  /*28bc0*/  SHF.R.U32.HI R2, RZ, 0x3, R2 ;  /* 0x00000003ff027819 */ /* 0x000fc80000011602 */
[----:B------:R-:W-:Y:S02]  /*28bd0*/  LOP3.LUT R4, R2, 0x70, R4, 0xf8, !PT ;  /* 0x0000007002047812 */ /* 0x000fe400078ef804 */
[----:B------:R-:W1:Y:S02]  /*28be0*/  @P0 LDC R2, c[0x0][0x438] ;  /* 0x00010e00ff020b82 */ /* 0x000e640000000800 */
[----:B------:R-:W-:Y:S01]  /*28bf0*/  ISETP.GT.U32.AND P5, PT, R4, 0x4f, PT ;  /* 0x0000004f0400780c */ /* 0x000fe20003fa4070 */
[----:B------:R-:W-:Y:S01]  /*28c00*/  IMAD.U32 R12, RZ, RZ, UR37 ;  /* 0x00000025ff0c7e24 */ /* 0x000fe2000f8e00ff */
[----:B------:R-:W-:Y:S01]  /*28c10*/  ULDC.64 UR4, c[0x0][0x208] ;  /* 0x0000820000047ab9 */ /* 0x000fe20000000a00 */
[----:B------:R-:W-:Y:S02]  /*28c20*/  VIADD R23, R7, 0x1 ;  /* 0x0000000107177836 */ /* 0x000fe40000000000 */
[----:B------:R-:W-:Y:S02]  /*28c30*/  IMAD.MOV.U32 R22, RZ, RZ, R0 ;  /* 0x000000ffff167224 */ /* 0x000fe400078e0000 */
[----:B--2---:R-:W-:-:S04]  /*28c40*/  IMAD R6, R0, 0x50, R5 ;  /* 0x0000005000067824 */ /* 0x004fc800078e0205 */
[----:B------:R-:W-:Y:S02]  /*28c50*/  IMAD.IADD R6, R4, 0x1, R6 ;  /* 0x0000000104067824 */ /* 0x000fe400078e0206 */
[----:B------:R-:W2:Y:S02]  /*28c60*/  @!P5 LDC.64 R4, c[0x0][0x428] ;  /* 0x00010a00ff04db82 */ /* 0x000ea40000000a00 */
[----:B0-----:R-:W-:-:S04]  /*28c70*/  @P0 IMAD.HI.U32 R3, R6, R3, RZ ;  /* 0x0000000306030227 */ /* 0x001fc800078e00ff */
[----:B------:R-:W-:Y:S01]  /*28c80*/  IMAD.MOV.U32 R10, RZ, RZ, R6 ;  /* 0x000000ffff0a7224 */ /* 0x000fe200078e0006 */
[----:B-1----:R-:W-:-:S04]  /*28c90*/  @P0 SHF.R.U32.HI R10, RZ, R2, R3 ;  /* 0x00000002ff0a0219 */ /* 0x002fc80000011603 */
[--C-:B------:R-:W-:Y:S01]  /*28ca0*/  @!P5 SHF.R.S32.HI R3, RZ, 0x1f, R10.reuse ;  /* 0x0000001fff03d819 */ /* 0x100fe2000001140a */
[----:B------:R-:W-:-:S04]  /*28cb0*/  @!P5 IMAD.MOV.U32 R2, RZ, RZ, R10 ;  /* 0x000000ffff02d224 */ /* 0x000fc800078e000a */
[----:B--2---:R-:W-:-:S04]  /*28cc0*/  @!P5 IMAD.WIDE.U32 R2, R32, R4, R2 ;  /* 0x000000042002d225 */ /* 0x004fc800078e0002 */
[----:B---3--:R-:W-:Y:S02]  /*28cd0*/  @!P5 IMAD R4, R8, R4, RZ ;  /* 0x000000040804d224 */ /* 0x008fe400078e02ff */
[----:B------:R-:W0:Y:S02]  /*28ce0*/  @!P5 LDC.64 R8, c[0x0][0x418] ;  /* 0x00010600ff08db82 */ /* 0x000e240000000a00 */
[----:B------:R-:W-:-:S04]  /*28cf0*/  @!P5 IMAD R5, R32, R5, R4 ;  /* 0x000000052005d224 */ /* 0x000fc800078e0204 */
[----:B------:R-:W-:Y:S02]  /*28d00*/  @!P5 IMAD.IADD R3, R5, 0x1, R3 ;  /* 0x000000010503d824 */ /* 0x000fe400078e0203 */
[----:B------:R-:W-:Y:S01]  /*28d10*/  IMAD.MOV.U32 R4, RZ, RZ, RZ ;  /* 0x000000ffff047224 */ /* 0x000fe200078e00ff */
[----:B0-----:R-:W-:-:S04]  /*28d20*/  @!P5 LEA R8, P0, R2, R8, 0x2 ;  /* 0x000000080208d211 */ /* 0x001fc800078010ff */
[----:B------:R-:W-:-:S05]  /*28d30*/  @!P5 LEA.HI.X R9, R2, R9, R3, 0x2, P0 ;  /* 0x000000090209d211 */ /* 0x000fca00000f1403 */
[----:B------:R0:W5:Y:S01]  /*28d40*/  @!P5 LDG.E R4, desc[UR4][R8.64] ;  /* 0x000000040804d981 */ /* 0x000162000c1e1900 */
[----:B------:R-:W-:Y:S02]  /*28d50*/  ISETP.NE.AND P5, PT, R12, 0x3, PT ;  /* 0x000000030c00780c */ /* 0x000fe40003fa5270 */
[----:B------:R-:W-:Y:S01]  /*28d60*/  ISETP.NE.AND P0, PT, R23, 0x2, PT ;  /* 0x000000021700780c */ /* 0x000fe20003f05270 */
[----:B------:R-:W-:Y:S01]  /*28d70*/  IMAD.MOV R5, RZ, RZ, -R10 ;  /* 0x000000ffff057224 */ /* 0x000fe200078e0a0a */
[----:B------:R-:W-:Y:S05]  /*28d80*/  YIELD ;  /* 0x0000000000007946 */ /* 0x000fea0003800000 */
[----:B------:R-:W-:Y:S01]  /*28d90*/  SEL R29, RZ, 0x1, P0 ;  /* 0x00000001ff1d7807 */ /* 0x000fe20000000000 */
[----:B------:R-:W-:Y:S01]  /*28da0*/  IMAD R5, R11, R5, R6 ;  /* 0x000000050b057224 */ /* 0x000fe200078e0206 */
[----:B------:R-:W-:-:S02]  /*28db0*/  SEL R23, R23, RZ, P0 ;  /* 0x000000ff17177207 */ /* 0x000fc40000000000 */
[----:B------:R-:W-:Y:S01]  /*28dc0*/  LOP3.LUT R29, R20, R29, RZ, 0x3c, !PT ;  /* 0x0000001d141d7212 */ /* 0x000fe200078e3cff */
[----:B0-----:R-:W-:Y:S06]  /*28dd0*/  @!P5 BRA `(.L_x_766) ;  /* 0x000000000004d947 */ /* 0x001fec0003800000 */
[----:B------:R-:W-:Y:S01]  /*28de0*/  BPT.TRAP 0x1 ;  /* 0x000000040000795c */ /* 0x000fe20000300000 */
.L_x_766:
[----:B------:R-:W-:Y:S01]  /*28df0*/  LEA R6, R23, R16, 0x3 ;  /* 0x0000001017067211 */ /* 0x000fe200078e18ff */
[----:B------:R-:W-:Y:S01]  /*28e00*/  BSSY B1, `(.L_x_767) ;  /* 0x0000004000017945 */ /* 0x000fe20003800000 */
[----:B------:R-:W-:-:S04]  /*28e10*/  SHF.L.U32 R3, R29, 0x1f, RZ ;  /* 0x0000001f1d037819 */ /* 0x000fc800000006ff */
[----:B------:R-:W0:Y:S02]  /*28e20*/  SYNCS.PHASECHK.TRANS64.TRYWAIT P0, [R6+URZ+0x38840], R3 ;  /* 0x03884003060075a7 */ /* 0x000e24000800017f */
[----:B0-----:R-:W-:Y:S05]  /*28e30*/  @!P0 BRA `(.L_x_768) ;  /* 0x0000004c00b08947 */ /* 0x001fea0003800000 */
.L_x_908:
[----:B------:R-:W-:Y:S05]  /*28e40*/  BSYNC B1 ;  /* 0x0000000000017941 */ /* 0x000fea0003800000 */
.L_x_767:
        /* <DEDUP_REMOVED lines=24> */
[----:B------:R-:W-:Y:S01]  /*28fd0*/  IMAD.SHL.U32 R0, R34, 0x2, RZ ;  /* 0x0000000222007824 */ /* 0x000fe200078e00ff */
[----:B------:R-:W-:Y:S01]  /*28fe0*/  ULDC.64 UR4, c[0x0][0x208] ;  /* 0x0000820000047ab9 */ /* 0x000fe20000000a00 */
[----:B------:R-:W1:Y:S01]  /*28ff0*/  SHFL.IDX PT, R3, R10, RZ, 0x181f ;  /* 0x00181fff0a037589 */ /* 0x000e6200000e0000 */
[----:B------:R-:W-:Y:S01]  /*29000*/  @P2 LOP3.LUT R18, R18, 0x100, RZ, 0xfc, !PT ;  /* 0x0000010012122812 */ /* 0x000fe200078efcff */
[----:B------:R-:W-:Y:S02]  /*29010*/  IMAD R9, R9, 0x2, R16 ;  /* 0x0000000209097824 */ /* 0x000fe400078e0210 */
        /* <DEDUP_REMOVED lines=39> */
.L_x_920:
[----:B------:R-:W-:Y:S01]  /*29290*/  LOP3.LUT R18, R18, 0xffffff7f, RZ, 0xc0, !PT ;  /* 0xffffff7f12127812 */ /* 0x000fe200078ec0ff */
[----:B------:R-:W-:Y:S01]  /*292a0*/  ULDC.64 UR4, c[0x0][0x208] ;  /* 0x0000820000047ab9 */ /* 0x000fe20000000a00 */
        /* <DEDUP_REMOVED lines=16> */
.L_x_770:
[----:B------:R-:W-:Y:S02]  /*293b0*/  PLOP3.LUT P5, PT, P5, P0, PT, 0xa2, 0x0 ;  /* 0x000000000000781c */ /* 0x000fe40002fa1472 */
[----:B------:R-:W-:-:S08]  /*293c0*/  @P0 R2UR P5, UR4, R6 ;  /* 0x00000000060402ca */ /* 0x000fd000000a0000 */
[----:B------:R-:W-:-:S05]  /*293d0*/  @P0 PLOP3.LUT P0, PT, P5, PT, PT, 0x80, 0x0 ;  /* 0x000000000000081c */ /* 0x000fca0002f0f070 */
[----:B------:R-:W-:Y:S01]  /*293e0*/  @!P5 SYNCS.ARRIVE.TRANS64.RED.A0T1 RZ, [UR4+0x38830], RZ ;  /* 0x038830ffffffd9a7 */ /* 0x000fe20008200404 */
[----:B------:R-:W-:Y:S07]  /*293f0*/  @!P5 ARRIVES.LDGSTSBAR.64.TRANSCNT [UR4+0x38830] ;  /* 0x03883000ff00d9b0 */ /* 0x000fee0008000a84 */
[----:B------:R-:W-:Y:S05]  /*29400*/  @P0 BRA.U.ANY `(.L_x_770) ;  /* 0xfffffffd00e80947 */ /* 0x000fea000393ffff */
[----:B------:R-:W-:Y:S01]  /*29410*/  NOP ;  /* 0x0000000000007918 */ /* 0x000fe20000000000 */
[----:B-1----:R-:W-:-:S05]  /*29420*/  IMAD.U32 R2, RZ, RZ, UR37 ;  /* 0x00000025ff027e24 */ /* 0x002fca000f8e00ff */
[----:B------:R-:W-:-:S13]  /*29430*/  ISETP.NE.AND P6, PT, R2, 0x3, PT ;  /* 0x000000030200780c */ /* 0x000fda0003fc5270 */
[----:B------:R-:W-:Y:S05]  /*29440*/  @!P6 BRA `(.L_x_771) ;  /* 0x000000000004e947 */ /* 0x000fea0003800000 */
[----:B------:R-:W-:Y:S01]  /*29450*/  BPT.TRAP 0x1 ;  /* 0x000000040000795c */ /* 0x000fe20000300000 */
.L_x_771:
[----:B------:R1:W-:Y:S01]  /*29460*/  SYNCS.ARRIVE.TRANS64.A1T0 RZ, [R6+URZ+0x38830], RZ ;  /* 0x038830ff06ff79a7 */ /* 0x0003e2000810003f */
[----:B------:R-:W-:Y:S05]  /*29470*/  @!P6 BRA `(.L_x_772) ;  /* 0x000000000004e947 */ /* 0x000fea0003800000 */
[----:B------:R-:W-:Y:S01]  /*29480*/  BPT.TRAP 0x1 ;  /* 0x000000040000795c */ /* 0x000fe20000300000 */
.L_x_772:
[----:B------:R-:W-:Y:S01]  /*29490*/  SHF.L.U32 R2, R20, 0x1f, RZ ;  /* 0x0000001f14027819 */ /* 0x000fe200000006ff */
[----:B-1----:R-:W-:Y:S01]  /*294a0*/  IMAD R6, R7, 0x8, R16 ;  /* 0x0000000807067824 */ /* 0x002fe200078e0210 */
[----:B------:R-:W-:Y:S03]  /*294b0*/  BSSY B1, `(.L_x_773) ;  /* 0x0000003000017945 */ /* 0x000fe60003800000 */
[----:B------:R-:W1:Y:S02]  /*294c0*/  SYNCS.PHASECHK.TRANS64.TRYWAIT P0, [R6+URZ+0x38860], R2 ;  /* 0x03886002060075a7 */ /* 0x000e64000800017f */
[----:B-1----:R-:W-:Y:S05]  /*294d0*/  @!P0 BRA `(.L_x_774) ;  /* 0x0000004c00f08947 */ /* 0x002fea0003800000 */
.L_x_921:
[----:B------:R-:W-:Y:S05]  /*294e0*/  BSYNC B1 ;  /* 0x0000000000017941 */ /* 0x000fea0003800000 */
.L_x_773:
[----:B0-----:R-:W2:Y:S01]  /*294f0*/  LDL R8, [R1+0x8] ;  /* 0x0000080001087983 */ /* 0x001ea20000100800 */
        /* <DEDUP_REMOVED lines=9> */
[----:B------:R-:W-:Y:S01]  /*29590*/  IMAD R7, R7, 0x2, R16 ;  /* 0x0000000207077824 */ /* 0x000fe200078e0210 */
[----:B------:R-:W-:Y:S02]  /*295a0*/  ULDC.64 UR4, c[0x0][0x208] ;  /* 0x0000820000047ab9 */ /* 0x000fe40000000a00 */
[----:B------:R-:W1:Y:S01]  /*295b0*/  SHFL.IDX PT, R3, R19, RZ, 0x181f ;  /* 0x00181fff13037589 */ /* 0x000e6200000e0000 */
[----:B0-----:R-:W-:-:S05]  /*295c0*/  IADD3 R2, P0, R2, R0, RZ ;  /* 0x0000000002027210 */ /* 0x001fca0007f1e0ff */
[----:B-1----:R-:W-:Y:S01]  /*295d0*/  IMAD.X R3, RZ, RZ, R3, P0 ;  /* 0x000000ffff037224 */ /* 0x002fe200000e0603 */
[----:B------:R-:W-:-:S13]  /*295e0*/  ISETP.LT.OR P0, PT, R8, 0x1, P4 ;  /* 0x000000010800780c */ /* 0x000fda0002701670 */
[----:B------:R-:W-:Y:S01]  /*295f0*/  @!PT LDS RZ, [RZ] ;  /* 0x00000000fffff984 */ /* 0x000fe20000000800 */
        /* <DEDUP_REMOVED lines=44> */
[----:B0-2---:R0:W1:Y:S02]  /*298c0*/  SHFL.IDX PT, R2, R17, 0x4, 0x181f ;  /* 0x00981f0011027f89 */ /* 0x00506400000e0000 */
.L_x_933:
[----:B-1----:R-:W-:Y:S01]  /*298d0*/  IADD3 R2, P0, R2, R0, RZ ;  /* 0x0000000002027210 */ /* 0x002fe20007f1e0ff */
[----:B------:R-:W-:Y:S01]  /*298e0*/  ULDC.64 UR4, c[0x0][0x208] ;  /* 0x0000820000047ab9 */ /* 0x000fe20000000a00 */
[----:B------:R-:W-:-:S03]  /*298f0*/  ULDC.64 UR6, c[0x0][0x318] ;  /* 0x0000c60000067ab9 */ /* 0x000fc60000000a00 */
[----:B------:R-:W-:Y:S01]  /*29900*/  IMAD.X R3, RZ, RZ, R19, P0 ;  /* 0x000000ffff037224 */ /* 0x000fe200000e0613 */
        /* <DEDUP_REMOVED lines=11> */
[----:B------:R-:W-:Y:S02]  /*299c0*/  ULDC.64 UR4, c[0x0][0x328] ;  /* 0x0000ca0000047ab9 */ /* 0x000fe40000000a00 */
[----:B------:R-:W-:-:S04]  /*299d0*/  IMAD R0, R21, UR4, RZ ;  /* 0x0000000415007c24 */ /* 0x000fc8000f8e02ff */
[C---:B------:R-:W-:Y:S01]  /*299e0*/  IMAD R9, R5.reuse, UR5, R0 ;  /* 0x0000000505097c24 */ /* 0x040fe2000f8e0200 */
[----:B------:R-:W-:Y:S01]  /*299f0*/  NOP ;  /* 0x0000000000007918 */ /* 0x000fe20000000000 */
[----:B-1----:R-:W-:Y:S01]  /*29a00*/  IMAD.WIDE.U32 R2, R5, UR4, RZ ;  /* 0x0000000405027c25 */ /* 0x002fe2000f8e00ff */
[----:B------:R-:W-:-:S03]  /*29a10*/  ULDC.64 UR4, c[0x0][0x338] ;  /* 0x0000ce0000047ab9 */ /* 0x000fc60000000a00 */
[----:B------:R-:W-:Y:S02]  /*29a20*/  IMAD.IADD R3, R3, 0x1, R9 ;  /* 0x0000000103037824 */ /* 0x000fe400078e0209 */
[----:B------:R-:W-:Y:S02]  /*29a30*/  IMAD R25, R25, UR4, RZ ;  /* 0x0000000419197c24 */ /* 0x000fe4000f8e02ff */
[----:B------:R-:W-:-:S04]  /*29a40*/  IMAD.WIDE.U32 R2, R4, UR4, R2 ;  /* 0x0000000404027c25 */ /* 0x000fc8000f8e0002 */
[----:B------:R-:W-:Y:S01]  /*29a50*/  IMAD R25, R4, UR5, R25 ;  /* 0x0000000504197c24 */ /* 0x000fe2000f8e0219 */
[----:B------:R-:W-:-:S03]  /*29a60*/  ULDC.64 UR4, c[0x0][0x330] ;  /* 0x0000cc0000047ab9 */ /* 0x000fc60000000a00 */
[----:B------:R-:W-:Y:S02]  /*29a70*/  IMAD.IADD R3, R3, 0x1, R25 ;  /* 0x0000000103037824 */ /* 0x000fe400078e0219 */
[----:B------:R-:W-:-:S04]  /*29a80*/  IMAD.WIDE.U32 R2, R26, UR4, R2 ;  /* 0x000000041a027c25 */ /* 0x000fc8000f8e0002 */
[----:B------:R-:W-:Y:S01]  /*29a90*/  IMAD R3, R26, UR5, R3 ;  /* 0x000000051a037c24 */ /* 0x000fe2000f8e0203 */
[----:B0-----:R-:W-:-:S04]  /*29aa0*/  LEA R17, P0, R2, UR6, 0x1 ;  /* 0x0000000602117c11 */ /* 0x001fc8000f8008ff */
[----:B------:R-:W-:Y:S02]  /*29ab0*/  LEA.HI.X R19, R2, UR7, R3, 0x1, P0 ;  /* 0x0000000702137c11 */ /* 0x000fe400080f0c03 */
[----:B------:R-:W-:-:S13]  /*29ac0*/  PLOP3.LUT P0, PT, PT, PT, PT, 0x80, 0x0 ;  /* 0x000000000000781c */ /* 0x000fda0003f0f070 */
.L_x_776:
        /* <DEDUP_REMOVED lines=11> */
.L_x_777:
[----:B------:R-:W2:Y:S01]  /*29b80*/  LDL R2, [R1+0xc] ;  /* 0x00000c0001027983 */ /* 0x000ea20000100800 */
[----:B------:R3:W-:Y:S01]  /*29b90*/  SYNCS.ARRIVE.TRANS64.A1T0 RZ, [R6+URZ+0x38850], RZ ;  /* 0x038850ff06ff79a7 */ /* 0x0007e2000810003f */
[C---:B------:R-:W-:Y:S01]  /*29ba0*/  VIADD R0, R22.reuse, 0xffffffff ;  /* 0xffffffff16007836 */ /* 0x040fe20000000000 */
[----:B------:R-:W-:Y:S01]  /*29bb0*/  MOV R20, R29 ;  /* 0x0000001d00147202 */ /* 0x000fe20000000f00 */
[----:B------:R-:W-:Y:S02]  /*29bc0*/  IMAD.MOV.U32 R7, RZ, RZ, R23 ;  /* 0x000000ffff077224 */ /* 0x000fe400078e0017 */
[----:B------:R-:W-:Y:S01]  /*29bd0*/  IMAD.MOV.U32 R31, RZ, RZ, R22 ;  /* 0x000000ffff1f7224 */ /* 0x000fe200078e0016 */
[----:B--2---:R-:W-:-:S13]  /*29be0*/  ISETP.GT.AND P0, PT, R22, R2, PT ;  /* 0x000000021600720c */ /* 0x004fda0003f04270 */
[----:B---3--:R-:W-:Y:S05]  /*29bf0*/  @P0 BRA `(.L_x_778) ;  /* 0xffffffec00cc0947 */ /* 0x008fea000383ffff */
.L_x_765:
[----:B------:R-:W-:Y:S05]  /*29c00*/  BSYNC B0 ;  /* 0x0000000000007941 */ /* 0x000fea0003800000 */
.L_x_764:
[----:B------:R-:W2:Y:S01]  /*29c10*/  S2R R2, SR_TID.X ;  /* 0x0000000000027919 */ /* 0x000ea20000002100 */
[----:B------:R-:W-:Y:S01]  /*29c20*/  BSSY B0, `(.L_x_779) ;  /* 0x0000011000007945 */ /* 0x000fe20003800000 */
[----:B--2---:R-:W-:-:S04]  /*29c30*/  LOP3.LUT R2, R2, 0x7f, RZ, 0xc0, !PT ;  /* 0x0000007f02027812 */ /* 0x004fc800078ec0ff */
[----:B------:R-:W-:-:S13]  /*29c40*/  ISETP.NE.AND P0, PT, R2, RZ, PT ;  /* 0x000000ff0200720c */ /* 0x000fda0003f05270 */
[----:B------:R-:W-:Y:S05]  /*29c50*/  @P0 BRA `(.L_x_780) ;  /* 0x0000000000340947 */ /* 0x000fea0003800000 */
[----:B------:R-:W2:Y:S01]  /*29c60*/  S2R R5, SR_LANEID ;  /* 0x0000000000057919 */ /* 0x000ea20000000000 */
[----:B------:R-:W-:Y:S01]  /*29c70*/  VOTEU.ANY UR4, UPT, PT ;  /* 0x0000000000047886 */ /* 0x000fe200038e0100 */
[----:B0-----:R-:W0:Y:S01]  /*29c80*/  LDC.64 R2, c[0x0][0xc60] ;  /* 0x00031800ff027b82 */ /* 0x001e220000000a00 */
[----:B------:R-:W2:Y:S01]  /*29c90*/  FLO.U32 R0, UR4 ;  /* 0x0000000400007d00 */ /* 0x000ea200080e0000 */
[----:B------:R-:W-:Y:S01]  /*29ca0*/  ULDC.64 UR6, c[0x0][0x208] ;  /* 0x0000820000067ab9 */ /* 0x000fe20000000a00 */
[----:B--2---:R-:W-:-:S06]  /*29cb0*/  ISETP.EQ.U32.AND P0, PT, R0, R5, PT ;  /* 0x000000050000720c */ /* 0x004fcc0003f02070 */
[----:B------:R-:W0:Y:S07]  /*29cc0*/  POPC R5, UR4 ;  /* 0x0000000400057d09 */ /* 0x000e2e0008000000 */
[----:B0-----:R-:W2:Y:S01]  /*29cd0*/  @P0 ATOMG.E.ADD.STRONG.GPU PT, R3, desc[UR6][R2.64], R5 ;  /* 0x00000005020309a8 */ /* 0x001ea200081ee1c6 */
[----:B------:R-:W0:Y:S02]  /*29ce0*/  S2R R4, SR_LTMASK ;  /* 0x0000000000047919 */ /* 0x000e240000003900 */
[----:B0-----:R-:W-:-:S04]  /*29cf0*/  LOP3.LUT R4, R4, UR4, RZ, 0xc0, !PT ;  /* 0x0000000404047c12 */ /* 0x001fc8000f8ec0ff */
[----:B-1----:R-:W0:Y:S01]  /*29d00*/  POPC R7, R4 ;  /* 0x0000000400077309 */ /* 0x002e220000000000 */
[----:B--2---:R-:W0:Y:S02]  /*29d10*/  SHFL.IDX PT, R0, R3, R0, 0x1f ;  /* 0x00001f0003007589 */ /* 0x004e2400000e0000 */
[----:B0-----:R-:W-:-:S07]  /*29d20*/  IADD3 R24, R0, UR36, R7 ;  /* 0x0000002400187c10 */ /* 0x001fce000fffe007 */
.L_x_780:
[----:B------:R-:W-:Y:S05]  /*29d30*/  BSYNC B0 ;  /* 0x0000000000007941 */ /* 0x000fea0003800000 */
.L_x_779:
[----:B------:R-:W-:-:S05]  /*29d40*/  IMAD.U32 R0, RZ, RZ, UR37 ;  /* 0x00000025ff007e24 */ /* 0x000fca000f8e00ff */
[----:B------:R-:W-:-:S13]  /*29d50*/  ISETP.NE.AND P0, PT, R0, 0x3, PT ;  /* 0x000000030000780c */ /* 0x000fda0003f05270 */
[----:B------:R-:W-:Y:S05]  /*29d60*/  @!P0 BRA `(.L_x_781) ;  /* 0x0000000000048947 */ /* 0x000fea0003800000 */
[----:B------:R-:W-:Y:S01]  /*29d70*/  BPT.TRAP 0x1 ;  /* 0x000000040000795c */ /* 0x000fe20000300000 */
.L_x_781:
[----:B------:R-:W2:Y:S01]  /*29d80*/  LDL.LU R0, [R1+0x8] ;  /* 0x0000080001007983 */ /* 0x000ea20000300800 */
[----:B------:R-:W-:Y:S01]  /*29d90*/  IMAD R4, R23, 0x8, R16 ;  /* 0x0000000817047824 */ /* 0x000fe200078e0210 */
[----:B0-----:R-:W-:Y:S01]  /*29da0*/  SHF.L.U32 R3, R29, 0x1f, RZ ;  /* 0x0000001f1d037819 */ /* 0x001fe200000006ff */
[----:B------:R-:W-:Y:S03]  /*29db0*/  BSSY B0, `(.L_x_782) ;  /* 0x0000004000007945 */ /* 0x000fe60003800000 */
[----:B------:R-:W0:Y:S01]  /*29dc0*/  SYNCS.PHASECHK.TRANS64.TRYWAIT P0, [R4+URZ+0x38860], R3 ;  /* 0x03886003040075a7 */ /* 0x000e22000800017f */
[----:B--2---:R-:W-:Y:S01]  /*29dd0*/  IMAD R5, R22, -0x50, R0 ;  /* 0xffffffb016057824 */ /* 0x004fe200078e0200 */
[----:B0-----:R-:W-:Y:S06]  /*29de0*/  @!P0 BRA `(.L_x_783) ;  /* 0x0000004c00a08947 */ /* 0x001fec0003800000 */
.L_x_934:
[----:B------:R-:W-:Y:S05]  /*29df0*/  BSYNC B0 ;  /* 0x0000000000007941 */ /* 0x000fea0003800000 */
.L_x_782:
[----:B------:R-:W2:Y:S01]  /*29e00*/  S2R R0, SR_TID.X ;  /* 0x0000000000007919 */ /* 0x000ea20000002100 */
[----:B------:R-:W-:Y:S01]  /*29e10*/  UMOV UR4, 0xffffffff ;  /* 0xffffffff00047882 */ /* 0x000fe20000000000 */
[----:B-1----:R-:W-:Y:S01]  /*29e20*/  IMAD R7, R23, 0x5000, R33 ;  /* 0x0000500017077824 */ /* 0x002fe200078e0221 */
[----:B--2---:R-:W-:-:S04]  /*29e30*/  LOP3.LUT R0, R0, 0x7f, RZ, 0xc0, !PT ;  /* 0x0000007f00007812 */ /* 0x004fc800078ec0ff */
[----:B------:R-:W-:-:S05]  /*29e40*/  SHF.R.U32.HI R0, RZ, 0x3, R0 ;  /* 0x00000003ff007819 */ /* 0x000fca0000011600 */
[----:B------:R-:W-:Y:S01]  /*29e50*/  IMAD.IADD R5, R5, 0x1, -R0 ;  /* 0x0000000105057824 */ /* 0x000fe200078e0a00 */
[----:B------:R-:W-:Y:S06]  /*29e60*/  BRA.DIV UR4, `(.L_x_784) ;  /* 0x0000004e04947947 */ /* 0x000fec000b800000 */
[----:B------:R-:W1:Y:S01]  /*29e70*/  SHFL.IDX PT, R14, R17, RZ, 0x181f ;  /* 0x00181fff110e7589 */ /* 0x000e6200000e0000 */
[----:B------:R-:W-:Y:S01]  /*29e80*/  ULDC UR4, c[0x0][0x2f4] ;  /* 0x0000bd0000047ab9 */ /* 0x000fe20000000800 */
[C---:B------:R-:W-:Y:S01]  /*29e90*/  IMAD.SHL.U32 R8, R34.reuse, 0x2, RZ ;  /* 0x0000000222087824 */ /* 0x040fe200078e00ff */
[C---:B------:R-:W-:Y:S01]  /*29ea0*/  ISETP.GE.AND P3, PT, R34.reuse, UR4, PT ;  /* 0x0000000422007c0c */ /* 0x040fe2000bf66270 */
[----:B0-----:R-:W0:Y:S01]  /*29eb0*/  SHFL.IDX PT, R3, R19, RZ, 0x181f ;  /* 0x00181fff13037589 */ /* 0x001e2200000e0000 */
[----:B------:R-:W-:Y:S01]  /*29ec0*/  LOP3.LUT R2, R34, 0x40, RZ, 0xfc, !PT ;  /* 0x0000004022027812 */ /* 0x000fe200078efcff */
[----:B------:R-:W-:Y:S01]  /*29ed0*/  IMAD R0, R7, 0x2, R16 ;  /* 0x0000000207007824 */ /* 0x000fe200078e0210 */
[----:B------:R-:W-:Y:S01]  /*29ee0*/  ISETP.LT.OR P4, PT, R5, 0x1, P3 ;  /* 0x000000010500780c */ /* 0x000fe20001f81670 */
[----:B------:R-:W-:Y:S01]  /*29ef0*/  ULDC.64 UR6, c[0x0][0x208] ;  /* 0x0000820000067ab9 */ /* 0x000fe20000000a00 */
[----:B------:R-:W-:Y:S02]  /*29f00*/  ISETP.GE.AND P2, PT, R2, UR4, PT ;  /* 0x0000000402007c0c */ /* 0x000fe4000bf46270 */
[----:B------:R-:W-:-:S04]  /*29f10*/  LOP3.LUT R2, R34, 0x80, RZ, 0xfc, !PT ;  /* 0x0000008022027812 */ /* 0x000fc800078efcff */
[----:B------:R-:W-:Y:S02]  /*29f20*/  ISETP.GE.AND P1, PT, R2, UR4, PT ;  /* 0x0000000402007c0c */ /* 0x000fe4000bf26270 */
[----:B-1----:R-:W-:Y:S02]  /*29f30*/  IADD3 R6, P0, R14, R8, RZ ;  /* 0x000000080e067210 */ /* 0x002fe40007f1e0ff */
[----:B------:R-:W1:Y:S03]  /*29f40*/  SHFL.IDX PT, R14, R17, 0x1, 0x181f ;  /* 0x00381f00110e7f89 */ /* 0x000e6600000e0000 */
[----:B0-----:R-:W-:Y:S01]  /*29f50*/  IMAD.X R7, RZ, RZ, R3, P0 ;  /* 0x000000ffff077224 */ /* 0x001fe200000e0603 */
[C---:B------:R-:W-:Y:S01]  /*29f60*/  ISETP.LT.OR P0, PT, R5.reuse, 0x1, P2 ;  /* 0x000000010500780c */ /* 0x040fe20001701670 */
[----:B------:R-:W0:Y:S04]  /*29f70*/  SHFL.IDX PT, R3, R19, 0x1, 0x181f ;  /* 0x00381f0013037f89 */ /* 0x000e2800000e0000 */
[----:B------:R-:W-:Y:S01]  /*29f80*/  LDGSTS.E.BYPASS.LTC128B.128 [R0+0x400], desc[UR6][R6.64], !P4 ;  /* 0x0040000006007fae */ /* 0x000fe2000e101d46 */
[----:B------:R-:W-:-:S07]  /*29f90*/  ISETP.LT.OR P4, PT, R5, 0x1, P1 ;  /* 0x000000010500780c */ /* 0x000fce0000f81670 */
[----:B------:R-:W-:Y:S01]  /*29fa0*/  LDGSTS.E.BYPASS.LTC128B.128 [R0+0x2c00], desc[UR6][R6.64+0x80], !P0 ;  /* 0x02c0008006007fae */ /* 0x000fe2000c101d46 */
[----:B------:R-:W-:-:S05]  /*29fb0*/  ISETP.GE.AND P0, PT, R37, UR4, PT ;  /* 0x0000000425007c0c */ /* 0x000fca000bf06270 */
[----:B------:R-:W-:Y:S01]  /*29fc0*/  LDGSTS.E.BYPASS.LTC128B.128 [R0+0x5400], desc[UR6][R6.64+0x100], !P4 ;  /* 0x0540010006007fae */ /* 0x000fe2000e101d46 */
[----:B------:R-:W-:-:S13]  /*29fd0*/  ISETP.LT.OR P4, PT, R5, 0x1, P0 ;  /* 0x000000010500780c */ /* 0x000fda0000781670 */
[----:B------:R2:W-:Y:S01]  /*29fe0*/  LDGSTS.E.BYPASS.LTC128B.128 [R0+0x7c00], desc[UR6][R6.64+0x180], !P4 ;  /* 0x07c0018006007fae */ /* 0x0005e2000e101d46 */
[----:B-1----:R-:W-:-:S03]  /*29ff0*/  IADD3 R2, P4, R14, R8, RZ ;  /* 0x000000080e027210 */ /* 0x002fc60007f9e0ff */
[----:B------:R-:W1:Y:S02]  /*2a000*/  SHFL.IDX PT, R14, R17, 0x2, 0x181f ;  /* 0x00581f00110e7f89 */ /* 0x000e6400000e0000 */
[----:B0-----:R-:W-:Y:S01]  /*2a010*/  IMAD.X R3, RZ, RZ, R3, P4 ;  /* 0x000000ffff037224 */ /* 0x001fe200020e0603 */
[----:B------:R-:W-:Y:S01]  /*2a020*/  ISETP.LT.OR P4, PT, R5, 0x11, P3 ;  /* 0x000000110500780c */ /* 0x000fe20001f81670 */
[----:B--2---:R-:W0:-:S12]  /*2a030*/  SHFL.IDX PT, R7, R19, 0x2, 0x181f ;  /* 0x00581f0013077f89 */ /* 0x004e1800000e0000 */
[----:B------:R-:W-:Y:S01]  /*2a040*/  LDGSTS.E.BYPASS.LTC128B.128 [R0+0xc00], desc[UR6][R2.64], !P4 ;  /* 0x00c0000002007fae */ /* 0x000fe2000e101d46 */
[----:B------:R-:W-:-:S13]  /*2a050*/  ISETP.LT.OR P4, PT, R5, 0x11, P2 ;  /* 0x000000110500780c */ /* 0x000fda0001781670 */
[----:B------:R-:W-:Y:S01]  /*2a060*/  LDGSTS.E.BYPASS.LTC128B.128 [R0+0x3400], desc[UR6][R2.64+0x80], !P4 ;  /* 0x0340008002007fae */ /* 0x000fe2000e101d46 */
[----:B------:R-:W-:-:S13]  /*2a070*/  ISETP.LT.OR P4, PT, R5, 0x11, P1 ;  /* 0x000000110500780c */ /* 0x000fda0000f81670 */
[----:B------:R-:W-:Y:S01]  /*2a080*/  LDGSTS.E.BYPASS.LTC128B.128 [R0+0x5c00], desc[UR6][R2.64+0x100], !P4 ;  /* 0x05c0010002007fae */ /* 0x000fe2000e101d46 */
[----:B------:R-:W-:-:S13]  /*2a090*/  ISETP.LT.OR P4, PT, R5, 0x11, P0 ;  /* 0x000000110500780c */ /* 0x000fda0000781670 */
[----:B------:R2:W-:Y:S01]  /*2a0a0*/  LDGSTS.E.BYPASS.LTC128B.128 [R0+0x8400], desc[UR6][R2.64+0x180], !P4 ;  /* 0x0840018002007fae */ /* 0x0005e2000e101d46 */
[----:B-1----:R-:W-:-:S03]  /*2a0b0*/  IADD3 R6, P4, R14, R8, RZ ;  /* 0x000000080e067210 */ /* 0x002fc60007f9e0ff */
[----:B------:R-:W1:Y:S02]  /*2a0c0*/  SHFL.IDX PT, R14, R17, 0x3, 0x181f ;  /* 0x00781f00110e7f89 */ /* 0x000e6400000e0000 */
[----:B0-----:R-:W-:Y:S01]  /*2a0d0*/  IMAD.X R7, RZ, RZ, R7, P4 ;  /* 0x000000ffff077224 */ /* 0x001fe200020e0607 */
[C---:B------:R-:W-:Y:S01]  /*2a0e0*/  ISETP.LT.OR P4, PT, R5.reuse, 0x21, P3 ;  /* 0x000000210500780c */ /* 0x040fe20001f81670 */
[----:B--2---:R-:W0:Y:S04]  /*2a0f0*/  SHFL.IDX PT, R3, R19, 0x3, 0x181f ;  /* 0x00781f0013037f89 */ /* 0x004e2800000e0000 */
[----:B------:R-:W2:Y:S08]  /*2a100*/  SHFL.IDX PT, R19, R19, 0x4, 0x181f ;  /* 0x00981f0013137f89 */ /* 0x000eb000000e0000 */
[----:B------:R3:W-:Y:S01]  /*2a110*/  LDGSTS.E.BYPASS.LTC128B.128 [R0+0x1400], desc[UR6][R6.64], !P4 ;  /* 0x0140000006007fae */ /* 0x0007e2000e101d46 */
[----:B------:R-:W-:-:S13]  /*2a120*/  ISETP.LT.OR P4, PT, R5, 0x21, P2 ;  /* 0x000000210500780c */ /* 0x000fda0001781670 */
[----:B------:R3:W-:Y:S01]  /*2a130*/  LDGSTS.E.BYPASS.LTC128B.128 [R0+0x3c00], desc[UR6][R6.64+0x80], !P4 ;  /* 0x03c0008006007fae */ /* 0x0007e2000e101d46 */
[----:B------:R-:W-:-:S13]  /*2a140*/  ISETP.LT.OR P4, PT, R5, 0x21, P1 ;  /* 0x000000210500780c */ /* 0x000fda0000f81670 */
[----:B------:R3:W-:Y:S01]  /*2a150*/  LDGSTS.E.BYPASS.LTC128B.128 [R0+0x6400], desc[UR6][R6.64+0x100], !P4 ;  /* 0x0640010006007fae */ /* 0x0007e2000e101d46 */
[----:B------:R-:W-:-:S13]  /*2a160*/  ISETP.LT.OR P4, PT, R5, 0x21, P0 ;  /* 0x000000210500780c */ /* 0x000fda0000781670 */
[----:B------:R3:W-:Y:S01]  /*2a170*/  LDGSTS.E.BYPASS.LTC128B.128 [R0+0x8c00], desc[UR6][R6.64+0x180], !P4 ;  /* 0x08c0018006007fae */ /* 0x0007e2000e101d46 */
[----:B-1----:R-:W-:-:S03]  /*2a180*/  IADD3 R2, P4, R14, R8, RZ ;  /* 0x000000080e027210 */ /* 0x002fc60007f9e0ff */
[----:B------:R3:W1:Y:S02]  /*2a190*/  SHFL.IDX PT, R14, R17, 0x4, 0x181f ;  /* 0x00981f00110e7f89 */ /* 0x00066400000e0000 */
        /* <DEDUP_REMOVED lines=8> */
[----:B-12---:R3:W-:Y:S02]  /*2a220*/  LDGSTS.E.BYPASS.LTC128B.128 [R0+0x9400], desc[UR6][R2.64+0x180], !P4 ;  /* 0x0940018002007fae */ /* 0x0067e4000e101d46 */
.L_x_946:
[C---:B------:R-:W-:Y:S01]  /*2a230*/  ISETP.LT.OR P3, PT, R5.reuse, 0x41, P3 ;  /* 0x000000410500780c */ /* 0x040fe20001f61670 */
[----:B------:R-:W-:Y:S01]  /*2a240*/  ULDC.64 UR4, c[0x0][0x208] ;  /* 0x0000820000047ab9 */ /* 0x000fe20000000a00 */
[C---:B------:R-:W-:Y:S02]  /*2a250*/  ISETP.LT.OR P2, PT, R5.reuse, 0x41, P2 ;  /* 0x000000410500780c */ /* 0x040fe40001741670 */
[C---:B------:R-:W-:Y:S02]  /*2a260*/  ISETP.LT.OR P1, PT, R5.reuse, 0x41, P1 ;  /* 0x000000410500780c */ /* 0x040fe40000f21670 */
[----:B---3--:R-:W-:Y:S02]  /*2a270*/  IADD3 R2, P4, R14, R8, RZ ;  /* 0x000000080e027210 */ /* 0x008fe40007f9e0ff */
        /* <DEDUP_REMOVED lines=11> */
.L_x_785:
[----:B------:R-:W-:Y:S02]  /*2a330*/  PLOP3.LUT P1, PT, P1, P0, PT, 0xa2, 0x0 ;  /* 0x000000000000781c */ /* 0x000fe40000f21472 */
[----:B------:R-:W-:-:S08]  /*2a340*/  @P0 R2UR P1, UR4, R4 ;  /* 0x00000000040402ca */ /* 0x000fd00000020000 */
[----:B------:R-:W-:-:S05]  /*2a350*/  @P0 PLOP3.LUT P0, PT, P1, PT, PT, 0x80, 0x0 ;  /* 0x000000000000081c */ /* 0x000fca0000f0f070 */
[----:B------:R-:W-:Y:S01]  /*2a360*/  @!P1 SYNCS.ARRIVE.TRANS64.RED.A0T1 RZ, [UR4+0x38850], RZ ;  /* 0x038850ffffff99a7 */ /* 0x000fe20008200404 */
[----:B------:R-:W-:Y:S07]  /*2a370*/  @!P1 ARRIVES.LDGSTSBAR.64.TRANSCNT [UR4+0x38850] ;  /* 0x03885000ff0099b0 */ /* 0x000fee0008000a84 */
[----:B------:R-:W-:Y:S05]  /*2a380*/  @P0 BRA.U.ANY `(.L_x_785) ;  /* 0xfffffffd00e80947 */ /* 0x000fea000393ffff */
[----:B------:R-:W-:Y:S01]  /*2a390*/  NOP ;  /* 0x0000000000007918 */ /* 0x000fe20000000000 */
[----:B0-----:R-:W-:-:S05]  /*2a3a0*/  IMAD.U32 R0, RZ, RZ, UR37 ;  /* 0x00000025ff007e24 */ /* 0x001fca000f8e00ff */
[----:B------:R-:W-:-:S13]  /*2a3b0*/  ISETP.NE.AND P2, PT, R0, 0x3, PT ;  /* 0x000000030000780c */ /* 0x000fda0003f45270 */
[----:B------:R-:W-:Y:S05]  /*2a3c0*/  @!P2 BRA `(.L_x_786) ;  /* 0x000000000004a947 */ /* 0x000fea0003800000 */
[----:B------:R-:W-:Y:S01]  /*2a3d0*/  BPT.TRAP 0x1 ;  /* 0x000000040000795c */ /* 0x000fe20000300000 */
.L_x_786:
[----:B------:R0:W-:Y:S01]  /*2a3e0*/  SYNCS.ARRIVE.TRANS64.A1T0 RZ, [R4+URZ+0x38850], RZ ;  /* 0x038850ff04ff79a7 */ /* 0x0001e2000810003f */
[----:B------:R-:W-:-:S05]  /*2a3f0*/  VIADD R23, R23, 0x1 ;  /* 0x0000000117177836 */ /* 0x000fca0000000000 */
[----:B------:R-:W-:-:S04]  /*2a400*/  ISETP.NE.AND P0, PT, R23, 0x2, PT ;  /* 0x000000021700780c */ /* 0x000fc80003f05270 */
[----:B------:R-:W-:Y:S02]  /*2a410*/  SEL R0, RZ, 0x1, P0 ;  /* 0x00000001ff007807 */ /* 0x000fe40000000000 */
[----:B------:R-:W-:Y:S02]  /*2a420*/  SEL R23, R23, RZ, P0 ;  /* 0x000000ff17177207 */ /* 0x000fe40000000000 */
[----:B0-----:R-:W-:-:S07]  /*2a430*/  LOP3.LUT R29, R29, R0, RZ, 0x3c, !PT ;  /* 0x000000001d1d7212 */ /* 0x001fce00078e3cff */
.L_x_741:
[----:B------:R-:W-:Y:S05]  /*2a440*/  BSYNC B7 ;  /* 0x0000000000077941 */ /* 0x000fea0003800000 */
.L_x_739:
[----:B------:R-:W-:-:S13]  /*2a450*/  LOP3.LUT P0, RZ, R18, 0x40, RZ, 0xc0, !PT ;  /* 0x0000004012ff7812 */ /* 0x000fda000780c0ff */
[----:B------:R-:W-:Y:S05]  /*2a460*/  @!P0 BRA `(.L_x_787) ;  /* 0x0000000000248947 */ /* 0x000fea0003800000 */
[----:B------:R-:W-:Y:S05]  /*2a470*/  WARPSYNC.ALL ;  /* 0x0000000000007948 */ /* 0x000fea0003800000 */
[----:B------:R-:W1:Y:S08]  /*2a480*/  S2UR UR5, SR_CgaCtaId ;  /* 0x00000000000579c3 */ /* 0x000e700000008800 */
[----:B------:R-:W-:Y:S06]  /*2a490*/  BAR.SYNC.DEFER_BLOCKING 0x5, 0x180 ;  /* 0x0146000000007b1d */ /* 0x000fec0000010000 */
[----:B------:R-:W-:-:S02]  /*2a4a0*/  UMOV UR4, 0x400 ;  /* 0x0000040000047882 */ /* 0x000fc40000000000 */
[----:B-1----:R-:W-:-:S06]  /*2a4b0*/  ULEA UR4, UR5, UR4, 0x18 ;  /* 0x0000000405047291 */ /* 0x002fcc000f8ec03f */
[----:B0-----:R-:W-:-:S05]  /*2a4c0*/  IMAD.U32 R16, RZ, RZ, UR4 ;  /* 0x00000004ff107e24 */ /* 0x001fca000f8e00ff */
[----:B------:R0:W1:Y:S01]  /*2a4d0*/  LDS.128 R24, [R16+0x388d0] ;  /* 0x0388d00010187984 */ /* 0x0000620000000c00 */
[----:B------:R-:W-:Y:S06]  /*2a4e0*/  BAR.ARV 0x4, 0x180 ;  /* 0x0106000000007b1d */ /* 0x000fec0000002000 */
[----:B------:R-:W-:Y:S05]  /*2a4f0*/  BRA `(.L_x_788) ;  /* 0x0000000800d87947 */ /* 0x000fea0003800000 */
.L_x_787:
[----:B------:R-:W1:Y:S01]  /*2a500*/  S2R R9, SR_TID.X ;  /* 0x0000000000097919 */ /* 0x000e620000002100 */
[----:B------:R-:W-:Y:S01]  /*2a510*/  UMOV UR4, 0xffffffff ;  /* 0xffffffff00047882 */ /* 0x000fe20000000000 */
[----:B-1----:R-:W-:-:S04]  /*2a520*/  LOP3.LUT R9, R9, 0x1f, RZ, 0xc0, !PT ;  /* 0x0000001f09097812 */ /* 0x002fc800078ec0ff */
[----:B------:R-:W-:Y:S01]  /*2a530*/  ISETP.NE.AND P0, PT, R9, 0x1f, PT ;  /* 0x0000001f0900780c */ /* 0x000fe20003f05270 */
[----:B------:R-:W-:-:S12]  /*2a540*/  BRA.DIV UR4, `(.L_x_789) ;  /* 0x0000004e04c87947 */ /* 0x000fd8000b800000 */
[----:B------:R-:W-:Y:S01]  /*2a550*/  IMAD.IADD R7, R27, 0x1, R9 ;  /* 0x000000011b077824 */ /* 0x000fe200078e0209 */
[----:B------:R-:W-:Y:S01]  /*2a560*/  ULDC UR4, c[0x0][0xc3c] ;  /* 0x00030f0000047ab9 */ /* 0x000fe20000000800 */
[----:B------:R-:W-:-:S03]  /*2a570*/  ULDC.64 UR6, c[0x0][0x208] ;  /* 0x0000820000067ab9 */ /* 0x000fc60000000a00 */
[----:B------:R-:W-:-:S13]  /*2a580*/  ISETP.GE.OR P1, PT, R7, UR4, !P0 ;  /* 0x0000000407007c0c */ /* 0x000fda000c726670 */
[----:B------:R-:W1:Y:S08]  /*2a590*/  @!P1 LDC.64 R2, c[0x0][0xc80] ;  /* 0x00032000ff029b82 */ /* 0x000e700000000a00 */
[----:B------:R-:W2:Y:S01]  /*2a5a0*/  @!P1 LDC.64 R4, c[0x0][0xc78] ;  /* 0x00031e00ff049b82 */ /* 0x000ea20000000a00 */
[----:B-1----:R-:W-:-:S05]  /*2a5b0*/  @!P1 IMAD.WIDE R2, R7, 0x4, R2 ;  /* 0x0000000407029825 */ /* 0x002fca00078e0202 */
[----:B------:R2:W3:Y:S02]  /*2a5c0*/  @!P1 LDG.E R6, desc[UR6][R2.64] ;  /* 0x0000000602069981 */ /* 0x0004e4000c1e1900 */
[----:B--2---:R-:W-:-:S05]  /*2a5d0*/  @!P1 IMAD.WIDE R2, R7, 0x4, R4 ;  /* 0x0000000407029825 */ /* 0x004fca00078e0204 */
[----:B------:R-:W2:Y:S01]  /*2a5e0*/  @!P1 LDG.E R5, desc[UR6][R2.64] ;  /* 0x0000000602059981 */ /* 0x000ea2000c1e1900 */
[----:B------:R-:W-:Y:S01]  /*2a5f0*/  IMAD.MOV.U32 R7, RZ, RZ, RZ ;  /* 0x000000ffff077224 */ /* 0x000fe200078e00ff */
[C---:B------:R-:W-:Y:S01]  /*2a600*/  ISETP.GE.U32.AND P2, PT, R9.reuse, 0x2, PT ;  /* 0x000000020900780c */ /* 0x040fe20003f46070 */
[----:B------:R-:W-:Y:S01]  /*2a610*/  IMAD.MOV.U32 R4, RZ, RZ, RZ ;  /* 0x000000ffff047224 */ /* 0x000fe200078e00ff */
[C---:B------:R-:W-:Y:S01]  /*2a620*/  ISETP.GE.U32.AND P3, PT, R9.reuse, 0x4, PT ;  /* 0x000000040900780c */ /* 0x040fe20003f66070 */
[----:B------:R-:W-:Y:S01]  /*2a630*/  SHFL.IDX PT, R0, R24, RZ, 0x1f ;  /* 0x00001fff18007589 */ /* 0x000fe200000e0000 */
[C---:B------:R-:W-:Y:S02]  /*2a640*/  ISETP.GE.U32.AND P4, PT, R9.reuse, 0x8, PT ;  /* 0x000000080900780c */ /* 0x040fe40003f86070 */
[----:B------:R-:W-:Y:S01]  /*2a650*/  ISETP.GE.U32.AND P5, PT, R9, 0x10, PT ;  /* 0x000000100900780c */ /* 0x000fe20003fa6070 */
[----:B0-----:R-:W-:Y:S01]  /*2a660*/  SHFL.IDX PT, R8, R24, 0x1, 0x1f ;  /* 0x00201f0018087f89 */ /* 0x001fe200000e0000 */
[----:B---3--:R-:W-:-:S02]  /*2a670*/  @!P1 IMAD.MOV.U32 R7, RZ, RZ, R6 ;  /* 0x000000ffff079224 */ /* 0x008fc400078e0006 */
[----:B------:R-:W-:Y:S02]  /*2a680*/  IMAD.MOV.U32 R6, RZ, RZ, RZ ;  /* 0x000000ffff067224 */ /* 0x000fe400078e00ff */
[----:B--2---:R-:W-:Y:S01]  /*2a690*/  @!P1 IMAD.MOV.U32 R4, RZ, RZ, R5 ;  /* 0x000000ffff049224 */ /* 0x004fe200078e0005 */
        /* <DEDUP_REMOVED lines=15> */
[----:B0-----:R-:W-:-:S04]  /*2a790*/  SEL R14, R14, RZ, P5 ;  /* 0x000000ff0e0e7207 */ /* 0x001fc80002800000 */
[----:B------:R-:W-:-:S05]  /*2a7a0*/  IADD3 R2, R5, R14, RZ ;  /* 0x0000000e05027210 */ /* 0x000fca0007ffe0ff */
[----:B------:R0:W1:Y:S02]  /*2a7b0*/  SHFL.IDX PT, R14, R2, 0x1f, 0x1f ;  /* 0x03e01f00020e7f89 */ /* 0x00006400000e0000 */
.L_x_956:
[----:B------:R-:W-:Y:S02]  /*2a7c0*/  ULDC UR4, c[0x0][0xc38] ;  /* 0x00030e0000047ab9 */ /* 0x000fe40000000800 */
[----:B------:R-:W-:-:S04]  /*2a7d0*/  IMAD.U32 R5, RZ, RZ, UR4 ;  /* 0x00000004ff057e24 */ /* 0x000fc8000f8e00ff */
[----:B-1----:R-:W-:-:S04]  /*2a7e0*/  IMAD R14, R14, R5, RZ ;  /* 0x000000050e0e7224 */ /* 0x002fc800078e02ff */
[----:B------:R-:W-:-:S05]  /*2a7f0*/  IMAD.IADD R9, R8, 0x1, R14 ;  /* 0x0000000108097824 */ /* 0x000fca00078e020e */
[----:B------:R-:W-:-:S13]  /*2a800*/  ISETP.GT.AND P6, PT, R9, R0, PT ;  /* 0x000000000900720c */ /* 0x000fda0003fc4270 */
[----:B------:R-:W-:Y:S05]  /*2a810*/  @P6 BRA `(.L_x_790) ;  /* 0x0000000000a86947 */ /* 0x000fea0003800000 */
.L_x_793:
[----:B0-----:R-:W0:Y:S01]  /*2a820*/  LDC R2, c[0x0][0xc3c] ;  /* 0x00030f00ff027b82 */ /* 0x001e220000000800 */
[----:B------:R-:W-:-:S05]  /*2a830*/  VIADD R27, R27, 0x1f ;  /* 0x0000001f1b1b7836 */ /* 0x000fca0000000000 */
[----:B0-----:R-:W-:-:S13]  /*2a840*/  ISETP.GE.AND P6, PT, R27, R2, PT ;  /* 0x000000021b00720c */ /* 0x001fda0003fc6270 */
[----:B------:R-:W-:Y:S05]  /*2a850*/  @P6 BRA `(.L_x_791) ;  /* 0x0000000400bc6947 */ /* 0x000fea0003800000 */
[----:B------:R-:W0:Y:S01]  /*2a860*/  S2R R3, SR_TID.X ;  /* 0x0000000000037919 */ /* 0x000e220000002100 */
[----:B------:R-:W-:Y:S01]  /*2a870*/  IMAD.MOV.U32 R7, RZ, RZ, RZ ;  /* 0x000000ffff077224 */ /* 0x000fe200078e00ff */
[----:B------:R-:W-:Y:S01]  /*2a880*/  ULDC.64 UR4, c[0x0][0x208] ;  /* 0x0000820000047ab9 */ /* 0x000fe20000000a00 */
[----:B0-----:R-:W-:-:S05]  /*2a890*/  LOP3.LUT R3, R3, 0x1f, RZ, 0xc0, !PT ;  /* 0x0000001f03037812 */ /* 0x001fca00078ec0ff */
[----:B------:R-:W-:-:S05]  /*2a8a0*/  IMAD.IADD R11, R27, 0x1, R3 ;  /* 0x000000011b0b7824 */ /* 0x000fca00078e0203 */
[----:B------:R-:W-:-:S13]  /*2a8b0*/  ISETP.GE.OR P6, PT, R11, R2, !P0 ;  /* 0x000000020b00720c */ /* 0x000fda00047c6670 */
[----:B------:R-:W0:Y:S08]  /*2a8c0*/  @!P6 LDC.64 R2, c[0x0][0xc80] ;  /* 0x00032000ff02eb82 */ /* 0x000e300000000a00 */
[----:B------:R-:W1:Y:S01]  /*2a8d0*/  @!P6 LDC.64 R4, c[0x0][0xc78] ;  /* 0x00031e00ff04eb82 */ /* 0x000e620000000a00 */
[----:B0-----:R-:W-:-:S05]  /*2a8e0*/  @!P6 IMAD.WIDE R2, R11, 0x4, R2 ;  /* 0x000000040b02e825 */ /* 0x001fca00078e0202 */
[----:B------:R1:W2:Y:S02]  /*2a8f0*/  @!P6 LDG.E R7, desc[UR4][R2.64] ;  /* 0x000000040207e981 */ /* 0x0002a4000c1e1900 */
[----:B-1----:R-:W-:-:S04]  /*2a900*/  @!P6 IMAD.WIDE R2, R11, 0x4, R4 ;  /* 0x000000040b02e825 */ /* 0x002fc800078e0204 */
[----:B------:R-:W-:-:S06]  /*2a910*/  IMAD.MOV.U32 R4, RZ, RZ, RZ ;  /* 0x000000ffff047224 */ /* 0x000fcc00078e00ff */
        /* <DEDUP_REMOVED lines=20> */
.L_x_964:
[----:B------:R-:W-:Y:S02]  /*2aa60*/  ULDC UR4, c[0x0][0xc38] ;  /* 0x00030e0000047ab9 */ /* 0x000fe40000000800 */
[----:B------:R-:W-:-:S04]  /*2aa70*/  IMAD.U32 R5, RZ, RZ, UR4 ;  /* 0x00000004ff057e24 */ /* 0x000fc8000f8e00ff */
[----:B-1----:R-:W-:-:S04]  /*2aa80*/  IMAD R14, R14, R5, RZ ;  /* 0x000000050e0e7224 */ /* 0x002fc800078e02ff */
[----:B------:R-:W-:-:S05]  /*2aa90*/  IMAD.IADD R9, R14, 0x1, R9 ;  /* 0x000000010e097824 */ /* 0x000fca00078e0209 */
[----:B------:R-:W-:-:S13]  /*2aaa0*/  ISETP.GT.AND P6, PT, R9, R0, PT ;  /* 0x000000000900720c */ /* 0x000fda0003fc4270 */
[----:B------:R-:W-:Y:S05]  /*2aab0*/  @!P6 BRA `(.L_x_793) ;  /* 0xfffffffc0058e947 */ /* 0x000fea000383ffff */
.L_x_790:
        /* <DEDUP_REMOVED lines=9> */
.L_x_969:
[----:B------:R-:W-:-:S13]  /*2ab50*/  ISETP.NE.AND P0, PT, R3, RZ, PT ;  /* 0x000000ff0300720c */ /* 0x000fda0003f05270 */
[----:B------:R-:W-:Y:S05]  /*2ab60*/  @!P0 BRA `(.L_x_795) ;  /* 0x0000000000108947 */ /* 0x000fea0003800000 */
[----:B------:R-:W-:Y:S01]  /*2ab70*/  UMOV UR4, 0xffffffff ;  /* 0xffffffff00047882 */ /* 0x000fe20000000000 */
[----:B------:R-:W-:Y:S02]  /*2ab80*/  VIADD R12, R8, 0xffffffff ;  /* 0xffffffff080c7836 */ /* 0x000fe40000000000 */
[----:B------:R-:W-:Y:S05]  /*2ab90*/  BRA.DIV UR4, `(.L_x_796) ;  /* 0x0000005204887947 */ /* 0x000fea000b800000 */
[----:B------:R4:W0:Y:S02]  /*2aba0*/  SHFL.IDX PT, R6, R2, R12, 0x1f ;  /* 0x00001f0c02067589 */ /* 0x00082400000e0000 */
.L_x_795:
        /* <DEDUP_REMOVED lines=23> */
[----:B------:R-:W-:Y:S01]  /*2ad20*/  @!P1 IMAD.IADD R9, R9, 0x1, -R10 ;  /* 0x0000000109099824 */ /* 0x000fe200078e0a0a */
[----:B0-----:R-:W-:Y:S01]  /*2ad30*/  IADD3 R2, RZ, -R3, RZ ;  /* 0x80000003ff027210 */ /* 0x001fe20007ffe0ff */
[----:B------:R-:W-:Y:S01]  /*2ad40*/  @!P1 VIADD R6, R6, 0x1 ;  /* 0x0000000106069836 */ /* 0x000fe20000000000 */
[----:B------:R-:W-:Y:S02]  /*2ad50*/  ISETP.NE.AND P1, PT, R7, RZ, PT ;  /* 0x000000ff0700720c */ /* 0x000fe40003f25270 */
[----:B------:R-:W-:Y:S01]  /*2ad60*/  ISETP.GE.U32.AND P0, PT, R9, R10, PT ;  /* 0x0000000a0900720c */ /* 0x000fe20003f06070 */
[----:B------:R-:W-:Y:S02]  /*2ad70*/  IMAD R9, R2, R5, RZ ;  /* 0x0000000502097224 */ /* 0x000fe400078e02ff */
        /* <DEDUP_REMOVED lines=29> */
.L_x_791:
[----:B------:R-:W-:Y:S01]  /*2af50*/  UMOV UR4, URZ ;  /* 0x0000003f00047c82 */ /* 0x000fe20008000000 */
[----:B------:R-:W-:Y:S01]  /*2af60*/  UMOV UR5, URZ ;  /* 0x0000003f00057c82 */ /* 0x000fe20008000000 */
[----:B------:R-:W-:Y:S01]  /*2af70*/  ULDC UR6, c[0x0][0xc3c] ;  /* 0x00030f0000067ab9 */ /* 0x000fe20000000800 */
[----:B------:R-:W-:Y:S02]  /*2af80*/  IMAD.MOV.U32 R24, RZ, RZ, R0 ;  /* 0x000000ffff187224 */ /* 0x000fe400078e0000 */
[----:B------:R-:W-:Y:S02]  /*2af90*/  IMAD.U32 R25, RZ, RZ, UR4 ;  /* 0x00000004ff197e24 */ /* 0x000fe4000f8e00ff */
[----:B------:R-:W-:Y:S02]  /*2afa0*/  IMAD.U32 R26, RZ, RZ, UR5 ;  /* 0x00000005ff1a7e24 */ /* 0x000fe4000f8e00ff */
[----:B------:R-:W-:-:S07]  /*2afb0*/  IMAD.U32 R27, RZ, RZ, UR6 ;  /* 0x00000006ff1b7e24 */ /* 0x000fce000f8e00ff */
.L_x_797:
        /* <DEDUP_REMOVED lines=10> */
.L_x_788:
[----:B------:R-:W-:Y:S02]  /*2b060*/  ULDC UR4, c[0x0][0xc3c] ;  /* 0x00030f0000047ab9 */ /* 0x000fe40000000800 */
[----:B-1----:R-:W-:-:S13]  /*2b070*/  ISETP.GE.AND P0, PT, R27, UR4, PT ;  /* 0x000000041b007c0c */ /* 0x002fda000bf06270 */
[----:B------:R-:W-:Y:S05]  /*2b080*/  @!P0 BRA `(.L_x_798) ;  /* 0xffffff9400c08947 */ /* 0x000fea000383ffff */
[----:B------:R-:W-:Y:S05]  /*2b090*/  BSYNC B8 ;  /* 0x0000000000087941 */ /* 0x000fea0003800000 */
.L_x_687:
        /* <DEDUP_REMOVED lines=12> */
.L_x_972:
[----:B------:R-:W-:Y:S05]  /*2b160*/  BSYNC B0 ;  /* 0x0000000000007941 */ /* 0x000fea0003800000 */
.L_x_799:
[----:B------:R-:W-:-:S03]  /*2b170*/  UMOV UR4, 0xffffffff ;  /* 0xffffffff00047882 */ /* 0x000fc60000000000 */
[----:B------:R-:W-:Y:S05]  /*2b180*/  BRA.DIV UR4, `(.L_x_801) ;  /* 0x0000004e04487947 */ /* 0x000fea000b800000 */
[----:B-1----:R-:W1:Y:S02]  /*2b190*/  S2R R0, SR_TID.X ;  /* 0x0000000000007919 */ /* 0x002e640000002100 */
[----:B-1----:R-:W-:-:S04]  /*2b1a0*/  SHF.R.U32.HI R0, RZ, 0x5, R0 ;  /* 0x00000005ff007819 */ /* 0x002fc80000011600 */
[----:B------:R-:W-:-:S05]  /*2b1b0*/  LOP3.LUT R0, R0, 0x3, RZ, 0xc0, !PT ;  /* 0x0000000300007812 */ /* 0x000fca00078ec0ff */
[----:B------:R1:W3:Y:S02]  /*2b1c0*/  SHFL.IDX PT, R14, R0, RZ, 0x1f ;  /* 0x00001fff000e7589 */ /* 0x0002e400000e0000 */
.L_x_975:
[----:B---3--:R-:W-:-:S13]  /*2b1d0*/  ISETP.NE.AND P0, PT, R14, RZ, PT ;  /* 0x000000ff0e00720c */ /* 0x008fda0003f05270 */
[----:B------:R-:W-:Y:S05]  /*2b1e0*/  @P0 BRA `(.L_x_434) ;  /* 0x0000000000880947 */ /* 0x000fea0003800000 */
[----:B------:R-:W-:-:S03]  /*2b1f0*/  UMOV UR4, 0xffffffff ;  /* 0xffffffff00047882 */ /* 0x000fc60000000000 */
[----:B------:R-:W-:Y:S05]  /*2b200*/  BRA.DIV UR4, `(.L_x_802) ;  /* 0x0000004e045c7947 */ /* 0x000fea000b800000 */
[----:B------:R-:W-:-:S13]  /*2b210*/  ELECT P6, URZ, PT ;  /* 0x00000000003f782f */ /* 0x000fda00038c0000 */
.L_x_978:
[----:B------:R-:W-:Y:S05]  /*2b220*/  @!P6 BRA `(.L_x_434) ;  /* 0x000000000078e947 */ /* 0x000fea0003800000 */
[----:B------:R-:W-:-:S06]  /*2b230*/  ULOP3.LUT UR4, UR60, 0x2, URZ, 0xfc, !UPT ;  /* 0x000000023c047892 */ /* 0x000fcc000f8efc3f */
[----:B-1----:R-:W-:-:S05]  /*2b240*/  IMAD.U32 R0, RZ, RZ, UR4 ;  /* 0x00000004ff007e24 */ /* 0x002fca000f8e00ff */
[----:B------:R-:W-:-:S13]  /*2b250*/  ISETP.NE.AND P0, PT, R0, 0x3, PT ;  /* 0x000000030000780c */ /* 0x000fda0003f05270 */
[----:B------:R-:W-:Y:S05]  /*2b260*/  @!P0 BRA `(.L_x_803) ;  /* 0x0000000000048947 */ /* 0x000fea0003800000 */
[----:B------:R-:W-:Y:S01]  /*2b270*/  BPT.TRAP 0x1 ;  /* 0x000000040000795c */ /* 0x000fe20000300000 */
.L_x_803:
[----:B------:R-:W-:Y:S01]  /*2b280*/  IMAD R3, R23, 0x8, R5 ;  /* 0x0000000817037824 */ /* 0x000fe200078e0205 */
[----:B------:R-:W-:Y:S01]  /*2b290*/  SHF.L.U32 R2, R29, 0x1f, RZ ;  /* 0x0000001f1d027819 */ /* 0x000fe200000006ff */
[----:B------:R-:W-:-:S03]  /*2b2a0*/  VIADD R23, R23, 0x1 ;  /* 0x0000000117177836 */ /* 0x000fc60000000000 */
[----:B------:R-:W1:Y:S02]  /*2b2b0*/  SYNCS.PHASECHK.TRANS64.TRYWAIT P1, [R3+URZ+0x38840], R2 ;  /* 0x03884002030075a7 */ /* 0x000e64000802017f */
[----:B------:R-:W-:-:S04]  /*2b2c0*/  ISETP.NE.AND P2, PT, R23, 0x2, PT ;  /* 0x000000021700780c */ /* 0x000fc80003f45270 */
[----:B------:R-:W-:Y:S01]  /*2b2d0*/  SEL R0, RZ, 0x1, P2 ;  /* 0x00000001ff007807 */ /* 0x000fe20001000000 */
[----:B-1----:R-:W-:Y:S08]  /*2b2e0*/  @!P1 BRA `(.L_x_804) ;  /* 0x0000004c00449947 */ /* 0x002ff00003800000 */
.L_x_979:
[----:B------:R-:W-:Y:S02]  /*2b2f0*/  SEL R23, R23, RZ, P2 ;  /* 0x000000ff17177207 */ /* 0x000fe40001000000 */
[----:B------:R-:W-:Y:S01]  /*2b300*/  LOP3.LUT R0, R29, R0, RZ, 0x3c, !PT ;  /* 0x000000001d007212 */ /* 0x000fe200078e3cff */
[----:B------:R-:W-:Y:S06]  /*2b310*/  @!P0 BRA `(.L_x_805) ;  /* 0x0000000000048947 */ /* 0x000fec0003800000 */
[----:B------:R-:W-:Y:S01]  /*2b320*/  BPT.TRAP 0x1 ;  /* 0x000000040000795c */ /* 0x000fe20000300000 */
.L_x_805:
[----:B------:R-:W-:Y:S02]  /*2b330*/  LEA R23, R23, R5, 0x3 ;  /* 0x0000000517177211 */ /* 0x000fe400078e18ff */
[----:B------:R-:W-:-:S04]  /*2b340*/  SHF.L.U32 R0, R0, 0x1f, RZ ;  /* 0x0000001f00007819 */ /* 0x000fc800000006ff */
[----:B------:R-:W3:Y:S02]  /*2b350*/  SYNCS.PHASECHK.TRANS64.TRYWAIT P1, [R23+URZ+0x38840], R0 ;  /* 0x03884000170075a7 */ /* 0x000ee4000802017f */
[----:B---3--:R-:W-:Y:S05]  /*2b360*/  @!P1 BRA `(.L_x_806) ;  /* 0x0000004c00389947 */ /* 0x008fea0003800000 */
.L_x_980:
[----:B------:R-:W-:Y:S05]  /*2b370*/  @!P0 BRA `(.L_x_807) ;  /* 0x0000000000048947 */ /* 0x000fea0003800000 */
[----:B------:R-:W-:Y:S01]  /*2b380*/  BPT.TRAP 0x1 ;  /* 0x000000040000795c */ /* 0x000fe20000300000 */
.L_x_807:
[----:B------:R-:W4:Y:S02]  /*2b390*/  SYNCS.PHASECHK.TRANS64.TRYWAIT P1, [R3+URZ+0x38860], R2 ;  /* 0x03886002030075a7 */ /* 0x000f24000802017f */
[----:B----4-:R-:W-:Y:S05]  /*2b3a0*/  @!P1 BRA `(.L_x_808) ;  /* 0x0000004c003c9947 */ /* 0x010fea0003800000 */
.L_x_981:
[----:B------:R-:W-:Y:S05]  /*2b3b0*/  @!P0 BRA `(.L_x_809) ;  /* 0x0000000000048947 */ /* 0x000fea0003800000 */
[----:B------:R-:W-:Y:S01]  /*2b3c0*/  BPT.TRAP 0x1 ;  /* 0x000000040000795c */ /* 0x000fe20000300000 */
.L_x_809:
[----:B------:R0:W0:Y:S02]  /*2b3d0*/  SYNCS.PHASECHK.TRANS64.TRYWAIT P0, [R23+URZ+0x38860], R0 ;  /* 0x03886000170075a7 */ /* 0x000024000800017f */
[----:B0-----:R-:W-:Y:S05]  /*2b3e0*/  @!P0 NANOSLEEP.SYNCS 0x989680 ;  /* 0x009896800000895d */ /* 0x001fea0003900000 */
[----:B------:R-:W0:Y:S02]  /*2b3f0*/  @!P0 SYNCS.PHASECHK.TRANS64 P0, [R23+URZ+0x38860], R0 ;  /* 0x03886000170085a7 */ /* 0x000e24000800007f */
[----:B0-----:R-:W-:Y:S05]  /*2b400*/  @!P0 BRA `(.L_x_809) ;  /* 0xfffffffc00f08947 */ /* 0x001fea000383ffff */
.L_x_434:
[----:B------:R-:W-:Y:S05]  /*2b410*/  BSYNC B9 ;  /* 0x0000000000097941 */ /* 0x000fea0003800000 */
.L_x_431:
[----:B------:R-:W-:Y:S05]  /*2b420*/  EXIT ;  /* 0x000000000000794d */ /* 0x000fea0003800000 */
.L_x_456:
[----:B0-----:R0:W1:Y:S02]  /*2b430*/  SYNCS.PHASECHK.TRANS64.TRYWAIT P6, [R86+URZ+0x38890], R87 ;  /* 0x03889057560075a7 */ /* 0x00106400080c017f */
[----:B-1----:R-:W-:Y:S05]  /*2b440*/  @!P6 NANOSLEEP.SYNCS 0x989680 ;  /* 0x009896800000e95d */ /* 0x002fea0003900000 */
[----:B------:R-:W1:Y:S02]  /*2b450*/  @!P6 SYNCS.PHASECHK.TRANS64 P6, [R86+URZ+0x38890], R87 ;  /* 0x038890575600e5a7 */ /* 0x000e6400080c007f */
[----:B-1----:R-:W-:Y:S05]  /*2b460*/  @!P6 BRA `(.L_x_456) ;  /* 0xfffffffc00f0e947 */ /* 0x002fea000383ffff */
[----:B------:R-:W-:Y:S05]  /*2b470*/  BRA `(.L_x_810) ;  /* 0xfffffd8800e87947 */ /* 0x000fea000383ffff */
.L_x_457:
[----:B------:R-:W-:Y:S01]  /*2b480*/  BSSY B1, `(.L_x_811) ;  /* 0x0000008000017945 */ /* 0x000fe20003800000 */
[----:B------:R-:W-:Y:S02]  /*2b490*/  IMAD.MOV.U32 R13, RZ, RZ, R116 ;  /* 0x000000ffff0d7224 */ /* 0x000fe400078e0074 */
[----:B------:R-:W-:Y:S02]  /*2b4a0*/  IMAD.MOV.U32 R12, RZ, RZ, RZ ;  /* 0x000000ffff0c7224 */ /* 0x000fe400078e00ff */
[----:B------:R-:W-:Y:S02]  /*2b4b0*/  IMAD.MOV.U32 R11, RZ, RZ, 0x181f ;  /* 0x0000181fff0b7424 */ /* 0x000fe400078e00ff */
[----:B------:R-:W-:-:S07]  /*2b4c0*/  IMAD.MOV.U32 R15, RZ, RZ, -0x1 ;  /* 0xffffffffff0f7424 */ /* 0x000fce00078e00ff */
[----:B0-----:R-:W-:Y:S05]  /*2b4d0*/  WARPSYNC.COLLECTIVE R15, `(.L_x_812) ;  /* 0x000000000f087348 */ /* 0x001fea0003c00000 */
[----:B------:R1:W2:Y:S02]  /*2b4e0*/  SHFL.IDX P6, R14, R13, R12, R11 ;  /* 0x0000000c0d0e7389 */ /* 0x0002a400000c000b */
[----:B012---:R-:W-:Y:S01]  /*2b4f0*/  ENDCOLLECTIVE ;  /* 0x000000000000791b */ /* 0x007fe20003800000 */
.L_x_812:
[----:B------:R-:W-:Y:S05]  /*2b500*/  BSYNC B1 ;  /* 0x0000000000017941 */ /* 0x000fea0003800000 */
.L_x_811:
[----:B------:R-:W-:Y:S02]  /*2b510*/  IMAD.MOV.U32 R13, RZ, RZ, R117 ;  /* 0x000000ffff0d7224 */ /* 0x000fe400078e0075 */
[----:B------:R-:W-:Y:S02]  /*2b520*/  IMAD.MOV.U32 R12, RZ, RZ, RZ ;  /* 0x000000ffff0c7224 */ /* 0x000fe400078e00ff */
[----:B------:R-:W-:Y:S02]  /*2b530*/  IMAD.MOV.U32 R11, RZ, RZ, 0x181f ;  /* 0x0000181fff0b7424 */ /* 0x000fe400078e00ff */
[----:B------:R-:W-:Y:S02]  /*2b540*/  IMAD.MOV.U32 R15, RZ, RZ, -0x1 ;  /* 0xffffffffff0f7424 */ /* 0x000fe400078e00ff */
[----:B------:R-:W-:-:S07]  /*2b550*/  IMAD.MOV.U32 R80, RZ, RZ, R14 ;  /* 0x000000ffff507224 */ /* 0x000fce00078e000e */
[----:B------:R-:W-:Y:S05]  /*2b560*/  WARPSYNC.COLLECTIVE R15, `(.L_x_813) ;  /* 0x000000000f087348 */ /* 0x000fea0003c00000 */
[----:B------:R0:W1:Y:S02]  /*2b570*/  SHFL.IDX P6, R14, R13, R12, R11 ;  /* 0x0000000c0d0e7389 */ /* 0x00006400000c000b */
[----:B01----:R-:W-:Y:S01]  /*2b580*/  ENDCOLLECTIVE ;  /* 0x000000000000791b */ /* 0x003fe20003800000 */
.L_x_813:
[----:B------:R-:W-:Y:S01]  /*2b590*/  IMAD.MOV.U32 R11, RZ, RZ, R14 ;  /* 0x000000ffff0b7224 */ /* 0x000fe200078e000e */
[----:B------:R-:W-:Y:S06]  /*2b5a0*/  BRA `(.L_x_814) ;  /* 0xfffffd8800b07947 */ /* 0x000fec000383ffff */
.L_x_474:
[----:B------:R-:W-:Y:S01]  /*2b5b0*/  BSSY B1, `(.L_x_815) ;  /* 0x0000008000017945 */ /* 0x000fe20003800000 */
[----:B0---4-:R-:W-:Y:S02]  /*2b5c0*/  IMAD.MOV.U32 R13, RZ, RZ, R116 ;  /* 0x000000ffff0d7224 */ /* 0x011fe400078e0074 */
[----:B------:R-:W-:Y:S02]  /*2b5d0*/  IMAD.MOV.U32 R12, RZ, RZ, 0x1 ;  /* 0x00000001ff0c7424 */ /* 0x000fe400078e00ff */
[----:B---3--:R-:W-:Y:S02]  /*2b5e0*/  IMAD.MOV.U32 R11, RZ, RZ, 0x181f ;  /* 0x0000181fff0b7424 */ /* 0x008fe400078e00ff */
[----:B------:R-:W-:-:S07]  /*2b5f0*/  IMAD.MOV.U32 R15, RZ, RZ, -0x1 ;  /* 0xffffffffff0f7424 */ /* 0x000fce00078e00ff */
[----:B-12---:R-:W-:Y:S05]  /*2b600*/  WARPSYNC.COLLECTIVE R15, `(.L_x_816) ;  /* 0x000000000f087348 */ /* 0x006fea0003c00000 */
[----:B------:R0:W3:Y:S02]  /*2b610*/  SHFL.IDX P6, R14, R13, R12, R11 ;  /* 0x0000000c0d0e7389 */ /* 0x0000e400000c000b */
[----:B0123--:R-:W-:Y:S01]  /*2b620*/  ENDCOLLECTIVE ;  /* 0x000000000000791b */ /* 0x00ffe20003800000 */
.L_x_816:
[----:B------:R-:W-:Y:S05]  /*2b630*/  BSYNC B1 ;  /* 0x0000000000017941 */ /* 0x000fea0003800000 */
.L_x_815:
[----:B------:R-:W-:Y:S02]  /*2b640*/  IMAD.MOV.U32 R13, RZ, RZ, R117 ;  /* 0x000000ffff0d7224 */ /* 0x000fe400078e0075 */
[----:B------:R-:W-:Y:S02]  /*2b650*/  IMAD.MOV.U32 R12, RZ, RZ, 0x1 ;  /* 0x00000001ff0c7424 */ /* 0x000fe400078e00ff */
[----:B------:R-:W-:Y:S02]  /*2b660*/  IMAD.MOV.U32 R11, RZ, RZ, 0x181f ;  /* 0x0000181fff0b7424 */ /* 0x000fe400078e00ff */
[----:B------:R-:W-:Y:S02]  /*2b670*/  IMAD.MOV.U32 R15, RZ, RZ, -0x1 ;  /* 0xffffffffff0f7424 */ /* 0x000fe400078e00ff */
[----:B------:R-:W-:-:S07]  /*2b680*/  IMAD.MOV.U32 R60, RZ, RZ, R14 ;  /* 0x000000ffff3c7224 */ /* 0x000fce00078e000e */
[----:B------:R-:W-:Y:S05]  /*2b690*/  WARPSYNC.COLLECTIVE R15, `(.L_x_817) ;  /* 0x000000000f087348 */ /* 0x000fea0003c00000 */
[----:B------:R0:W1:Y:S02]  /*2b6a0*/  SHFL.IDX P6, R14, R13, R12, R11 ;  /* 0x0000000c0d0e7389 */ /* 0x00006400000c000b */
[----:B01----:R-:W-:Y:S01]  /*2b6b0*/  ENDCOLLECTIVE ;  /* 0x000000000000791b */ /* 0x003fe20003800000 */
.L_x_817:
[----:B------:R-:W-:Y:S01]  /*2b6c0*/  IMAD.MOV.U32 R11, RZ, RZ, R14 ;  /* 0x000000ffff0b7224 */ /* 0x000fe200078e000e */
[----:B------:R-:W-:Y:S06]  /*2b6d0*/  BRA `(.L_x_818) ;  /* 0xfffffd9800307947 */ /* 0x000fec000383ffff */
.L_x_491:
[----:B------:R-:W-:Y:S01]  /*2b6e0*/  BSSY B1, `(.L_x_819) ;  /* 0x0000008000017945 */ /* 0x000fe20003800000 */
[----:B0---4-:R-:W-:Y:S01]  /*2b6f0*/  IMAD.MOV.U32 R13, RZ, RZ, R116 ;  /* 0x000000ffff0d7224 */ /* 0x011fe200078e0074 */
[----:B------:R-:W-:Y:S01]  /*2b700*/  MOV R15, 0xffffffff ;  /* 0xffffffff000f7802 */ /* 0x000fe20000000f00 */
[----:B------:R-:W-:Y:S02]  /*2b710*/  IMAD.MOV.U32 R12, RZ, RZ, 0x2 ;  /* 0x00000002ff0c7424 */ /* 0x000fe400078e00ff */
[----:B------:R-:W-:-:S07]  /*2b720*/  IMAD.MOV.U32 R11, RZ, RZ, 0x181f ;  /* 0x0000181fff0b7424 */ /* 0x000fce00078e00ff */
[----:B-123--:R-:W-:Y:S05]  /*2b730*/  WARPSYNC.COLLECTIVE R15, `(.L_x_820) ;  /* 0x000000000f087348 */ /* 0x00efea0003c00000 */
[----:B------:R0:W4:Y:S02]  /*2b740*/  SHFL.IDX P6, R14, R13, R12, R11 ;  /* 0x0000000c0d0e7389 */ /* 0x00012400000c000b */
[----:B01234-:R-:W-:Y:S01]  /*2b750*/  ENDCOLLECTIVE ;  /* 0x000000000000791b */ /* 0x01ffe20003800000 */
.L_x_820:
[----:B------:R-:W-:Y:S05]  /*2b760*/  BSYNC B1 ;  /* 0x0000000000017941 */ /* 0x000fea0003800000 */
.L_x_819:
        /* <DEDUP_REMOVED lines=8> */
.L_x_821:
[----:B------:R-:W-:Y:S01]  /*2b7f0*/  IMAD.MOV.U32 R117, RZ, RZ, R14 ;  /* 0x000000ffff757224 */ /* 0x000fe200078e000e */
[----:B------:R-:W-:Y:S06]  /*2b800*/  BRA `(.L_x_822) ;  /* 0xfffffda400b87947 */ /* 0x000fec000383ffff */
.L_x_515:
[----:B0-----:R0:W1:Y:S02]  /*2b810*/  SYNCS.PHASECHK.TRANS64.TRYWAIT P6, [R86+URZ+0x38890], R87 ;  /* 0x03889057560075a7 */ /* 0x00106400080c017f */
[----:B-1----:R-:W-:Y:S05]  /*2b820*/  @!P6 NANOSLEEP.SYNCS 0x989680 ;  /* 0x009896800000e95d */ /* 0x002fea0003900000 */
[----:B------:R-:W1:Y:S02]  /*2b830*/  @!P6 SYNCS.PHASECHK.TRANS64 P6, [R86+URZ+0x38890], R87 ;  /* 0x038890575600e5a7 */ /* 0x000e6400080c007f */
[----:B-1----:R-:W-:Y:S05]  /*2b840*/  @!P6 BRA `(.L_x_515) ;  /* 0xfffffffc00f0e947 */ /* 0x002fea000383ffff */
[----:B------:R-:W-:Y:S05]  /*2b850*/  BRA `(.L_x_823) ;  /* 0xfffffdc0004c7947 */ /* 0x000fea000383ffff */
.L_x_516:
        /* <DEDUP_REMOVED lines=8> */
.L_x_825:
[----:B------:R-:W-:Y:S05]  /*2b8e0*/  BSYNC B1 ;  /* 0x0000000000017941 */ /* 0x000fea0003800000 */
.L_x_824:
        /* <DEDUP_REMOVED lines=8> */
.L_x_826:
[----:B------:R-:W-:Y:S01]  /*2b970*/  IMAD.MOV.U32 R11, RZ, RZ, R14 ;  /* 0x000000ffff0b7224 */ /* 0x000fe200078e000e */
[----:B------:R-:W-:Y:S06]  /*2b980*/  BRA `(.L_x_827) ;  /* 0xfffffdc0001c7947 */ /* 0x000fec000383ffff */
.L_x_525:
[----:B------:R-:W-:Y:S01]  /*2b990*/  BSSY B1, `(.L_x_828) ;  /* 0x0000008000017945 */ /* 0x000fe20003800000 */
[----:B---34-:R-:W-:Y:S02]  /*2b9a0*/  IMAD.MOV.U32 R13, RZ, RZ, R116 ;  /* 0x000000ffff0d7224 */ /* 0x018fe400078e0074 */
[----:B------:R-:W-:Y:S02]  /*2b9b0*/  IMAD.MOV.U32 R12, RZ, RZ, 0x1 ;  /* 0x00000001ff0c7424 */ /* 0x000fe400078e00ff */
[----:B------:R-:W-:Y:S02]  /*2b9c0*/  IMAD.MOV.U32 R11, RZ, RZ, 0x181f ;  /* 0x0000181fff0b7424 */ /* 0x000fe400078e00ff */
[----:B------:R-:W-:-:S07]  /*2b9d0*/  IMAD.MOV.U32 R15, RZ, RZ, -0x1 ;  /* 0xffffffffff0f7424 */ /* 0x000fce00078e00ff */
[----:B012---:R-:W-:Y:S05]  /*2b9e0*/  WARPSYNC.COLLECTIVE R15, `(.L_x_829) ;  /* 0x000000000f087348 */ /* 0x007fea0003c00000 */
[----:B------:R3:W4:Y:S02]  /*2b9f0*/  SHFL.IDX P6, R14, R13, R12, R11 ;  /* 0x0000000c0d0e7389 */ /* 0x00072400000c000b */
[----:B01234-:R-:W-:Y:S01]  /*2ba00*/  ENDCOLLECTIVE ;  /* 0x000000000000791b */ /* 0x01ffe20003800000 */
.L_x_829:
[----:B------:R-:W-:Y:S05]  /*2ba10*/  BSYNC B1 ;  /* 0x0000000000017941 */ /* 0x000fea0003800000 */
.L_x_828:
[----:B------:R-:W-:Y:S01]  /*2ba20*/  IMAD.MOV.U32 R13, RZ, RZ, R117 ;  /* 0x000000ffff0d7224 */ /* 0x000fe200078e0075 */
[----:B------:R-:W-:Y:S01]  /*2ba30*/  MOV R11, 0x181f ;  /* 0x0000181f000b7802 */ /* 0x000fe20000000f00 */
[----:B------:R-:W-:Y:S02]  /*2ba40*/  IMAD.MOV.U32 R12, RZ, RZ, 0x1 ;  /* 0x00000001ff0c7424 */ /* 0x000fe400078e00ff */
[----:B------:R-:W-:Y:S02]  /*2ba50*/  IMAD.MOV.U32 R15, RZ, RZ, -0x1 ;  /* 0xffffffffff0f7424 */ /* 0x000fe400078e00ff */
[----:B------:R-:W-:-:S07]  /*2ba60*/  IMAD.MOV.U32 R33, RZ, RZ, R14 ;  /* 0x000000ffff217224 */ /* 0x000fce00078e000e */
[----:B------:R-:W-:Y:S05]  /*2ba70*/  WARPSYNC.COLLECTIVE R15, `(.L_x_830) ;  /* 0x000000000f087348 */ /* 0x000fea0003c00000 */
[----:B------:R0:W1:Y:S02]  /*2ba80*/  SHFL.IDX P6, R14, R13, R12, R11 ;  /* 0x0000000c0d0e7389 */ /* 0x00006400000c000b */
[----:B01----:R-:W-:Y:S01]  /*2ba90*/  ENDCOLLECTIVE ;  /* 0x000000000000791b */ /* 0x003fe20003800000 */
.L_x_830:
[----:B------:R-:W-:Y:S01]  /*2baa0*/  IMAD.MOV.U32 R11, RZ, RZ, R14 ;  /* 0x000000ffff0b7224 */ /* 0x000fe200078e000e */
[----:B------:R-:W-:Y:S06]  /*2bab0*/  BRA `(.L_x_831) ;  /* 0xfffffdd0000c7947 */ /* 0x000fec000383ffff */
.L_x_534:
[----:B------:R-:W-:Y:S01]  /*2bac0*/  BSSY B1, `(.L_x_832) ;  /* 0x0000008000017945 */ /* 0x000fe20003800000 */
[----:B0--3--:R-:W-:Y:S02]  /*2bad0*/  IMAD.MOV.U32 R13, RZ, RZ, R116 ;  /* 0x000000ffff0d7224 */ /* 0x009fe400078e0074 */
[----:B------:R-:W-:Y:S02]  /*2bae0*/  IMAD.MOV.U32 R12, RZ, RZ, 0x2 ;  /* 0x00000002ff0c7424 */ /* 0x000fe400078e00ff */
[----:B------:R-:W-:Y:S02]  /*2baf0*/  IMAD.MOV.U32 R11, RZ, RZ, 0x181f ;  /* 0x0000181fff0b7424 */ /* 0x000fe400078e00ff */
[----:B------:R-:W-:-:S07]  /*2bb00*/  IMAD.MOV.U32 R15, RZ, RZ, -0x1 ;  /* 0xffffffffff0f7424 */ /* 0x000fce00078e00ff */
[----:B-12-4-:R-:W-:Y:S05]  /*2bb10*/  WARPSYNC.COLLECTIVE R15, `(.L_x_833) ;  /* 0x000000000f087348 */ /* 0x016fea0003c00000 */
[----:B------:R0:W3:Y:S02]  /*2bb20*/  SHFL.IDX P6, R14, R13, R12, R11 ;  /* 0x0000000c0d0e7389 */ /* 0x0000e400000c000b */
[----:B01234-:R-:W-:Y:S01]  /*2bb30*/  ENDCOLLECTIVE ;  /* 0x000000000000791b */ /* 0x01ffe20003800000 */
.L_x_833:
[----:B------:R-:W-:Y:S05]  /*2bb40*/  BSYNC B1 ;  /* 0x0000000000017941 */ /* 0x000fea0003800000 */
.L_x_832:
        /* <DEDUP_REMOVED lines=8> */
.L_x_834:
[----:B------:R-:W-:Y:S01]  /*2bbd0*/  IMAD.MOV.U32 R117, RZ, RZ, R14 ;  /* 0x000000ffff757224 */ /* 0x000fe200078e000e */
[----:B------:R-:W-:Y:S06]  /*2bbe0*/  BRA `(.L_x_835) ;  /* 0xfffffde000007947 */ /* 0x000fec000383ffff */
.L_x_543:
[----:B0-----:R0:W1:Y:S02]  /*2bbf0*/  SYNCS.PHASECHK.TRANS64.TRYWAIT P3, [R86+URZ+0x38890], R87 ;  /* 0x03889057560075a7 */ /* 0x001064000806017f */
[----:B-1----:R-:W-:Y:S05]  /*2bc00*/  @!P3 NANOSLEEP.SYNCS 0x989680 ;  /* 0x009896800000b95d */ /* 0x002fea0003900000 */
[----:B------:R-:W1:Y:S02]  /*2bc10*/  @!P3 SYNCS.PHASECHK.TRANS64 P3, [R86+URZ+0x38890], R87 ;  /* 0x038890575600b5a7 */ /* 0x000e64000806007f */
[----:B-1----:R-:W-:Y:S05]  /*2bc20*/  @!P3 BRA `(.L_x_543) ;  /* 0xfffffffc00f0b947 */ /* 0x002fea000383ffff */
[----:B------:R-:W-:Y:S05]  /*2bc30*/  BRA `(.L_x_836) ;  /* 0xfffffdf0005c7947 */ /* 0x000fea000383ffff */
.L_x_544:
        /* <DEDUP_REMOVED lines=8> */
.L_x_838:
[----:B------:R-:W-:Y:S05]  /*2bcc0*/  BSYNC B1 ;  /* 0x0000000000017941 */ /* 0x000fea0003800000 */
.L_x_837:
        /* <DEDUP_REMOVED lines=8> */
.L_x_839:
[----:B------:R-:W-:Y:S01]  /*2bd50*/  IMAD.MOV.U32 R35, RZ, RZ, R14 ;  /* 0x000000ffff237224 */ /* 0x000fe200078e000e */
[----:B------:R-:W-:Y:S06]  /*2bd60*/  BRA `(.L_x_840) ;  /* 0xfffffdf000787947 */ /* 0x000fec000383ffff */
.L_x_547:
[----:B------:R-:W-:Y:S01]  /*2bd70*/  BSSY B1, `(.L_x_841) ;  /* 0x0000008000017945 */ /* 0x000fe20003800000 */
[----:B----4-:R-:W-:Y:S01]  /*2bd80*/  IMAD.MOV.U32 R13, RZ, RZ, R31 ;  /* 0x000000ffff0d7224 */ /* 0x010fe200078e001f */
[----:B------:R-:W-:Y:S01]  /*2bd90*/  MOV R12, 0x1 ;  /* 0x00000001000c7802 */ /* 0x000fe20000000f00 */
[----:B------:R-:W-:Y:S02]  /*2bda0*/  IMAD.MOV.U32 R11, RZ, RZ, 0x181f ;  /* 0x0000181fff0b7424 */ /* 0x000fe400078e00ff */
[----:B------:R-:W-:-:S07]  /*2bdb0*/  IMAD.MOV.U32 R15, RZ, RZ, -0x1 ;  /* 0xffffffffff0f7424 */ /* 0x000fce00078e00ff */
[----:B0123--:R-:W-:Y:S05]  /*2bdc0*/  WARPSYNC.COLLECTIVE R15, `(.L_x_842) ;  /* 0x000000000f087348 */ /* 0x00ffea0003c00000 */
[----:B------:R4:W0:Y:S02]  /*2bdd0*/  SHFL.IDX P6, R14, R13, R12, R11 ;  /* 0x0000000c0d0e7389 */ /* 0x00082400000c000b */
[----:B01234-:R-:W-:Y:S01]  /*2bde0*/  ENDCOLLECTIVE ;  /* 0x000000000000791b */ /* 0x01ffe20003800000 */
.L_x_842:
[----:B------:R-:W-:Y:S05]  /*2bdf0*/  BSYNC B1 ;  /* 0x0000000000017941 */ /* 0x000fea0003800000 */
.L_x_841:
        /* <DEDUP_REMOVED lines=8> */
.L_x_843:
[----:B------:R-:W-:Y:S01]  /*2be80*/  IMAD.MOV.U32 R35, RZ, RZ, R14 ;  /* 0x000000ffff237224 */ /* 0x000fe200078e000e */
[----:B------:R-:W-:Y:S06]  /*2be90*/  BRA `(.L_x_844) ;  /* 0xfffffdf000a07947 */ /* 0x000fec000383ffff */
.L_x_550:
[----:B------:R-:W-:Y:S01]  /*2bea0*/  BSSY B1, `(.L_x_845) ;  /* 0x0000008000017945 */ /* 0x000fe20003800000 */
[----:B0---4-:R-:W-:Y:S02]  /*2beb0*/  IMAD.MOV.U32 R13, RZ, RZ, R31 ;  /* 0x000000ffff0d7224 */ /* 0x011fe400078e001f */
[----:B------:R-:W-:Y:S02]  /*2bec0*/  IMAD.MOV.U32 R12, RZ, RZ, 0x2 ;  /* 0x00000002ff0c7424 */ /* 0x000fe400078e00ff */
[----:B------:R-:W-:Y:S02]  /*2bed0*/  IMAD.MOV.U32 R11, RZ, RZ, 0x181f ;  /* 0x0000181fff0b7424 */ /* 0x000fe400078e00ff */
[----:B------:R-:W-:-:S07]  /*2bee0*/  IMAD.MOV.U32 R15, RZ, RZ, -0x1 ;  /* 0xffffffffff0f7424 */ /* 0x000fce00078e00ff */
[----:B-123--:R-:W-:Y:S05]  /*2bef0*/  WARPSYNC.COLLECTIVE R15, `(.L_x_846) ;  /* 0x000000000f087348 */ /* 0x00efea0003c00000 */
[----:B------:R0:W4:Y:S02]  /*2bf00*/  SHFL.IDX P6, R14, R13, R12, R11 ;  /* 0x0000000c0d0e7389 */ /* 0x00012400000c000b */
[----:B01234-:R-:W-:Y:S01]  /*2bf10*/  ENDCOLLECTIVE ;  /* 0x000000000000791b */ /* 0x01ffe20003800000 */
.L_x_846:
[----:B------:R-:W-:Y:S05]  /*2bf20*/  BSYNC B1 ;  /* 0x0000000000017941 */ /* 0x000fea0003800000 */
.L_x_845:
        /* <DEDUP_REMOVED lines=8> */
.L_x_847:
[----:B------:R-:W-:Y:S01]  /*2bfb0*/  IMAD.MOV.U32 R33, RZ, RZ, R14 ;  /* 0x000000ffff217224 */ /* 0x000fe200078e000e */
[----:B------:R-:W-:Y:S06]  /*2bfc0*/  BRA `(.L_x_848) ;  /* 0xfffffdf000cc7947 */ /* 0x000fec000383ffff */
.L_x_554:
[----:B------:R0:W0:Y:S02]  /*2bfd0*/  SYNCS.PHASECHK.TRANS64.TRYWAIT P0, [R86+URZ+0x388b0], R87 ;  /* 0x0388b057560075a7 */ /* 0x000024000800017f */
[----:B0-----:R-:W-:Y:S05]  /*2bfe0*/  @!P0 NANOSLEEP.SYNCS 0x989680 ;  /* 0x009896800000895d */ /* 0x001fea0003900000 */
[----:B------:R-:W0:Y:S02]  /*2bff0*/  @!P0 SYNCS.PHASECHK.TRANS64 P0, [R86+URZ+0x388b0], R87 ;  /* 0x0388b057560085a7 */ /* 0x000e24000800007f */
[----:B0-----:R-:W-:Y:S05]  /*2c000*/  @!P0 BRA `(.L_x_554) ;  /* 0xfffffffc00f08947 */ /* 0x001fea000383ffff */
[----:B------:R-:W-:Y:S05]  /*2c010*/  BRA `(.L_x_849) ;  /* 0xfffffdf400747947 */ /* 0x000fea000383ffff */
.L_x_576:
        /* <DEDUP_REMOVED lines=8> */
.L_x_851:
[----:B------:R-:W-:Y:S05]  /*2c0a0*/  BSYNC B1 ;  /* 0x0000000000017941 */ /* 0x000fea0003800000 */
.L_x_850:
[----:B------:R-:W-:Y:S01]  /*2c0b0*/  MOV R13, R30 ;  /* 0x0000001e000d7202 */ /* 0x000fe20000000f00 */
[----:B------:R-:W-:Y:S02]  /*2c0c0*/  IMAD.MOV.U32 R12, RZ, RZ, RZ ;  /* 0x000000ffff0c7224 */ /* 0x000fe400078e00ff */
[----:B------:R-:W-:Y:S02]  /*2c0d0*/  IMAD.MOV.U32 R11, RZ, RZ, 0x181f ;  /* 0x0000181fff0b7424 */ /* 0x000fe400078e00ff */
[----:B------:R-:W-:Y:S02]  /*2c0e0*/  IMAD.MOV.U32 R15, RZ, RZ, -0x1 ;  /* 0xffffffffff0f7424 */ /* 0x000fe400078e00ff */
[----:B------:R-:W-:-:S07]  /*2c0f0*/  IMAD.MOV.U32 R0, RZ, RZ, R14 ;  /* 0x000000ffff007224 */ /* 0x000fce00078e000e */
[----:B------:R-:W-:Y:S05]  /*2c100*/  WARPSYNC.COLLECTIVE R15, `(.L_x_852) ;  /* 0x000000000f087348 */ /* 0x000fea0003c00000 */
[----:B------:R0:W1:Y:S02]  /*2c110*/  SHFL.IDX P6, R14, R13, R12, R11 ;  /* 0x0000000c0d0e7389 */ /* 0x00006400000c000b */
[----:B01----:R-:W-:Y:S01]  /*2c120*/  ENDCOLLECTIVE ;  /* 0x000000000000791b */ /* 0x003fe20003800000 */
.L_x_852:
[----:B------:R-:W-:Y:S02]  /*2c130*/  IMAD.MOV.U32 R13, RZ, RZ, R27 ;  /* 0x000000ffff0d7224 */ /* 0x000fe400078e001b */
[----:B------:R-:W-:-:S07]  /*2c140*/  IMAD.MOV.U32 R3, RZ, RZ, R14 ;  /* 0x000000ffff037224 */ /* 0x000fce00078e000e */
[----:B------:R-:W-:Y:S05]  /*2c150*/  WARPSYNC.COLLECTIVE R15, `(.L_x_853) ;  /* 0x000000000f087348 */ /* 0x000fea0003c00000 */
[----:B------:R0:W1:Y:S02]  /*2c160*/  SHFL.IDX P6, R14, R13, R12, R11 ;  /* 0x0000000c0d0e7389 */ /* 0x00006400000c000b */
[----:B01----:R-:W-:Y:S01]  /*2c170*/  ENDCOLLECTIVE ;  /* 0x000000000000791b */ /* 0x003fe20003800000 */
.L_x_853:
[----:B------:R-:W-:Y:S02]  /*2c180*/  IMAD.MOV.U32 R13, RZ, RZ, R32 ;  /* 0x000000ffff0d7224 */ /* 0x000fe400078e0020 */
[----:B------:R-:W-:-:S07]  /*2c190*/  IMAD.MOV.U32 R27, RZ, RZ, R14 ;  /* 0x000000ffff1b7224 */ /* 0x000fce00078e000e */
[----:B------:R-:W-:Y:S05]  /*2c1a0*/  WARPSYNC.COLLECTIVE R15, `(.L_x_854) ;  /* 0x000000000f087348 */ /* 0x000fea0003c00000 */
[----:B------:R0:W1:Y:S02]  /*2c1b0*/  SHFL.IDX P6, R14, R13, R12, R11 ;  /* 0x0000000c0d0e7389 */ /* 0x00006400000c000b */
[----:B01----:R-:W-:Y:S01]  /*2c1c0*/  ENDCOLLECTIVE ;  /* 0x000000000000791b */ /* 0x003fe20003800000 */
.L_x_854:
[----:B------:R-:W-:Y:S01]  /*2c1d0*/  IMAD.MOV.U32 R32, RZ, RZ, R14 ;  /* 0x000000ffff207224 */ /* 0x000fe200078e000e */
[----:B------:R-:W-:Y:S06]  /*2c1e0*/  BRA `(.L_x_855) ;  /* 0xfffffe0800287947 */ /* 0x000fec000383ffff */
.L_x_580:
[----:B0-----:R0:W1:Y:S02]  /*2c1f0*/  SYNCS.PHASECHK.TRANS64.TRYWAIT P0, [R23+URZ+0x38800], R32 ;  /* 0x03880020170075a7 */ /* 0x001064000800017f */
[----:B-1----:R-:W-:Y:S05]  /*2c200*/  @!P0 NANOSLEEP.SYNCS 0x989680 ;  /* 0x009896800000895d */ /* 0x002fea0003900000 */
[----:B------:R-:W1:Y:S02]  /*2c210*/  @!P0 SYNCS.PHASECHK.TRANS64 P0, [R23+URZ+0x38800], R32 ;  /* 0x03880020170085a7 */ /* 0x000e64000800007f */
[----:B-1----:R-:W-:Y:S05]  /*2c220*/  @!P0 BRA `(.L_x_580) ;  /* 0xfffffffc00f08947 */ /* 0x002fea000383ffff */
[----:B------:R-:W-:Y:S05]  /*2c230*/  BRA `(.L_x_856) ;  /* 0xfffffe0c00ec7947 */ /* 0x000fea000383ffff */
.L_x_612:
        /* <DEDUP_REMOVED lines=8> */
.L_x_858:
[----:B------:R-:W-:Y:S05]  /*2c2c0*/  BSYNC B1 ;  /* 0x0000000000017941 */ /* 0x000fea0003800000 */
.L_x_857:
        /* <DEDUP_REMOVED lines=8> */
.L_x_859:
[----:B------:R-:W-:Y:S02]  /*2c350*/  IMAD.MOV.U32 R13, RZ, RZ, R27 ;  /* 0x000000ffff0d7224 */ /* 0x000fe400078e001b */
[----:B------:R-:W-:-:S07]  /*2c360*/  IMAD.MOV.U32 R30, RZ, RZ, R14 ;  /* 0x000000ffff1e7224 */ /* 0x000fce00078e000e */
[----:B------:R-:W-:Y:S05]  /*2c370*/  WARPSYNC.COLLECTIVE R15, `(.L_x_860) ;  /* 0x000000000f087348 */ /* 0x000fea0003c00000 */
[----:B------:R0:W1:Y:S02]  /*2c380*/  SHFL.IDX P6, R14, R13, R12, R11 ;  /* 0x0000000c0d0e7389 */ /* 0x00006400000c000b */
[----:B01----:R-:W-:Y:S01]  /*2c390*/  ENDCOLLECTIVE ;  /* 0x000000000000791b */ /* 0x003fe20003800000 */
.L_x_860:
[----:B------:R-:W-:Y:S02]  /*2c3a0*/  IMAD.MOV.U32 R13, RZ, RZ, R32 ;  /* 0x000000ffff0d7224 */ /* 0x000fe400078e0020 */
[----:B------:R-:W-:-:S07]  /*2c3b0*/  IMAD.MOV.U32 R3, RZ, RZ, R14 ;  /* 0x000000ffff037224 */ /* 0x000fce00078e000e */
[----:B------:R-:W-:Y:S05]  /*2c3c0*/  WARPSYNC.COLLECTIVE R15, `(.L_x_861) ;  /* 0x000000000f087348 */ /* 0x000fea0003c00000 */
[----:B------:R0:W1:Y:S02]  /*2c3d0*/  SHFL.IDX P6, R14, R13, R12, R11 ;  /* 0x0000000c0d0e7389 */ /* 0x00006400000c000b */
[----:B01----:R-:W-:Y:S01]  /*2c3e0*/  ENDCOLLECTIVE ;  /* 0x000000000000791b */ /* 0x003fe20003800000 */
.L_x_861:
[----:B------:R-:W-:Y:S01]  /*2c3f0*/  IMAD.MOV.U32 R32, RZ, RZ, R14 ;  /* 0x000000ffff207224 */ /* 0x000fe200078e000e */
[----:B------:R-:W-:Y:S06]  /*2c400*/  BRA `(.L_x_862) ;  /* 0xfffffe3800e07947 */ /* 0x000fec000383ffff */
.L_x_616:
[----:B0-----:R0:W1:Y:S02]  /*2c410*/  SYNCS.PHASECHK.TRANS64.TRYWAIT P0, [R23+URZ+0x38800], R20 ;  /* 0x03880014170075a7 */ /* 0x001064000800017f */
[----:B-1----:R-:W-:Y:S05]  /*2c420*/  @!P0 NANOSLEEP.SYNCS 0x989680 ;  /* 0x009896800000895d */ /* 0x002fea0003900000 */
[----:B------:R-:W1:Y:S02]  /*2c430*/  @!P0 SYNCS.PHASECHK.TRANS64 P0, [R23+URZ+0x38800], R20 ;  /* 0x03880014170085a7 */ /* 0x000e64000800007f */
[----:B-1----:R-:W-:Y:S05]  /*2c440*/  @!P0 BRA `(.L_x_616) ;  /* 0xfffffffc00f08947 */ /* 0x002fea000383ffff */
[----:B------:R-:W-:Y:S05]  /*2c450*/  BRA `(.L_x_863) ;  /* 0xfffffe4000507947 */ /* 0x000fea000383ffff */
.L_x_634:
[----:B-1----:R1:W0:Y:S02]  /*2c460*/  SYNCS.PHASECHK.TRANS64.TRYWAIT P1, [R0+URZ+0x38830], R3 ;  /* 0x03883003000075a7 */ /* 0x002224000802017f */
[----:B0-----:R-:W-:Y:S05]  /*2c470*/  @!P1 NANOSLEEP.SYNCS 0x989680 ;  /* 0x009896800000995d */ /* 0x001fea0003900000 */
[----:B------:R-:W0:Y:S02]  /*2c480*/  @!P1 SYNCS.PHASECHK.TRANS64 P1, [R0+URZ+0x38830], R3 ;  /* 0x03883003000095a7 */ /* 0x000e24000802007f */
[----:B0-----:R-:W-:Y:S05]  /*2c490*/  @!P1 BRA `(.L_x_634) ;  /* 0xfffffffc00f09947 */ /* 0x001fea000383ffff */
[----:B------:R-:W-:Y:S05]  /*2c4a0*/  BRA `(.L_x_633) ;  /* 0xfffffe7400bc7947 */ /* 0x000fea000383ffff */
.L_x_642:
[----:B-1----:R1:W2:Y:S02]  /*2c4b0*/  SYNCS.PHASECHK.TRANS64.TRYWAIT P1, [R9+URZ+0x38830], R3 ;  /* 0x03883003090075a7 */ /* 0x0022a4000802017f */
[----:B--2---:R-:W-:Y:S05]  /*2c4c0*/  @!P1 NANOSLEEP.SYNCS 0x989680 ;  /* 0x009896800000995d */ /* 0x004fea0003900000 */
[----:B------:R-:W2:Y:S02]  /*2c4d0*/  @!P1 SYNCS.PHASECHK.TRANS64 P1, [R9+URZ+0x38830], R3 ;  /* 0x03883003090095a7 */ /* 0x000ea4000802007f */
[----:B--2---:R-:W-:Y:S05]  /*2c4e0*/  @!P1 BRA `(.L_x_642) ;  /* 0xfffffffc00f09947 */ /* 0x004fea000383ffff */
[----:B------:R-:W-:Y:S05]  /*2c4f0*/  BRA `(.L_x_641) ;  /* 0xfffffec800847947 */ /* 0x000fea000383ffff */
.L_x_647:
[----:B---3--:R3:W4:Y:S02]  /*2c500*/  SYNCS.PHASECHK.TRANS64.TRYWAIT P1, [R6+URZ+0x38850], R0 ;  /* 0x03885000060075a7 */ /* 0x008724000802017f */
[----:B----4-:R-:W-:Y:S05]  /*2c510*/  @!P1 NANOSLEEP.SYNCS 0x989680 ;  /* 0x009896800000995d */ /* 0x010fea0003900000 */
[----:B------:R-:W4:Y:S02]  /*2c520*/  @!P1 SYNCS.PHASECHK.TRANS64 P1, [R6+URZ+0x38850], R0 ;  /* 0x03885000060095a7 */ /* 0x000f24000802007f */
[----:B----4-:R-:W-:Y:S05]  /*2c530*/  @!P1 BRA `(.L_x_647) ;  /* 0xfffffffc00f09947 */ /* 0x010fea000383ffff */
[----:B------:R-:W-:Y:S05]  /*2c540*/  BRA `(.L_x_646) ;  /* 0xffffff0000447947 */ /* 0x000fea000383ffff */
.L_x_655:
[----:B-1----:R1:W2:Y:S02]  /*2c550*/  SYNCS.PHASECHK.TRANS64.TRYWAIT P1, [R2+URZ+0x38850], R0 ;  /* 0x03885000020075a7 */ /* 0x0022a4000802017f */
[----:B--2---:R-:W-:Y:S05]  /*2c560*/  @!P1 NANOSLEEP.SYNCS 0x989680 ;  /* 0x009896800000995d */ /* 0x004fea0003900000 */
[----:B------:R-:W2:Y:S02]  /*2c570*/  @!P1 SYNCS.PHASECHK.TRANS64 P1, [R2+URZ+0x38850], R0 ;  /* 0x03885000020095a7 */ /* 0x000ea4000802007f */
[----:B--2---:R-:W-:Y:S05]  /*2c580*/  @!P1 BRA `(.L_x_655) ;  /* 0xfffffffc00f09947 */ /* 0x004fea000383ffff */
[----:B------:R-:W-:Y:S05]  /*2c590*/  BRA `(.L_x_654) ;  /* 0xffffff1c00b47947 */ /* 0x000fea000383ffff */
.L_x_695:
[----:B------:R-:W0:Y:S01]  /*2c5a0*/  S2R R10, SR_TID.X ;  /* 0x00000000000a7919 */ /* 0x000e220000002100 */
[----:B------:R-:W-:Y:S01]  /*2c5b0*/  BSSY B1, `(.L_x_864) ;  /* 0x000000a000017945 */ /* 0x000fe20003800000 */
[----:B------:R-:W-:Y:S01]  /*2c5c0*/  MOV R12, RZ ;  /* 0x000000ff000c7202 */ /* 0x000fe20000000f00 */
[----:B------:R-:W-:Y:S02]  /*2c5d0*/  IMAD.MOV.U32 R11, RZ, RZ, 0x1f ;  /* 0x0000001fff0b7424 */ /* 0x000fe400078e00ff */
[----:B------:R-:W-:Y:S01]  /*2c5e0*/  IMAD.MOV.U32 R15, RZ, RZ, -0x1 ;  /* 0xffffffffff0f7424 */ /* 0x000fe200078e00ff */
[----:B0-----:R-:W-:-:S04]  /*2c5f0*/  SHF.R.U32.HI R10, RZ, 0x5, R10 ;  /* 0x00000005ff0a7819 */ /* 0x001fc8000001160a */
[----:B------:R-:W-:-:S05]  /*2c600*/  LOP3.LUT R10, R10, 0x3, RZ, 0xc0, !PT ;  /* 0x000000030a0a7812 */ /* 0x000fca00078ec0ff */
[----:B------:R-:W-:-:S07]  /*2c610*/  IMAD.MOV.U32 R13, RZ, RZ, R10 ;  /* 0x000000ffff0d7224 */ /* 0x000fce00078e000a */
[----:B------:R-:W-:Y:S05]  /*2c620*/  WARPSYNC.COLLECTIVE R15, `(.L_x_865) ;  /* 0x000000000f087348 */ /* 0x000fea0003c00000 */
[----:B------:R0:W1:Y:S02]  /*2c630*/  SHFL.IDX P6, R14, R13, R12, R11 ;  /* 0x0000000c0d0e7389 */ /* 0x00006400000c000b */
[----:B01----:R-:W-:Y:S01]  /*2c640*/  ENDCOLLECTIVE ;  /* 0x000000000000791b */ /* 0x003fe20003800000 */
.L_x_865:
[----:B------:R-:W-:Y:S05]  /*2c650*/  BSYNC B1 ;  /* 0x0000000000017941 */ /* 0x000fea0003800000 */
.L_x_864:
[----:B------:R-:W-:Y:S05]  /*2c660*/  BRA `(.L_x_866) ;  /* 0xffffff8800b47947 */ /* 0x000fea000383ffff */
.L_x_697:
[----:B------:R-:W-:Y:S01]  /*2c670*/  BSSY B1, `(.L_x_867) ;  /* 0x0000006000017945 */ /* 0x000fe20003800000 */
[----:B------:R-:W-:-:S07]  /*2c680*/  IMAD.MOV.U32 R15, RZ, RZ, -0x1 ;  /* 0xffffffffff0f7424 */ /* 0x000fce00078e00ff */
[----:B0-----:R-:W-:Y:S05]  /*2c690*/  WARPSYNC.COLLECTIVE R15, `(.L_x_868) ;  /* 0x000000000f0c7348 */ /* 0x001fea0003c00000 */
[----:B------:R-:W-:Y:S02]  /*2c6a0*/  ELECT P6, UR62, PT ;  /* 0x00000000003e782f */ /* 0x000fe400038c0000 */
[----:B------:R-:W-:Y:S01]  /*2c6b0*/  MOV R14, UR62 ;  /* 0x0000003e000e7c02 */ /* 0x000fe20008000f00 */
[----:B0-----:R-:W-:Y:S10]  /*2c6c0*/  ENDCOLLECTIVE ;  /* 0x000000000000791b */ /* 0x001ff40003800000 */
.L_x_868:
[----:B------:R-:W-:Y:S05]  /*2c6d0*/  BSYNC B1 ;  /* 0x0000000000017941 */ /* 0x000fea0003800000 */
.L_x_867:
[----:B------:R-:W-:Y:S05]  /*2c6e0*/  BRA `(.L_x_696) ;  /* 0xffffff8800ac7947 */ /* 0x000fea000383ffff */
.L_x_699:
[----:B0-----:R0:W1:Y:S02]  /*2c6f0*/  SYNCS.PHASECHK.TRANS64.TRYWAIT P0, [R16+URZ+0x38820], R8 ;  /* 0x03882008100075a7 */ /* 0x001064000800017f */
[----:B-1----:R-:W-:Y:S05]  /*2c700*/  @!P0 NANOSLEEP.SYNCS 0x989680 ;  /* 0x009896800000895d */ /* 0x002fea0003900000 */
[----:B------:R-:W1:Y:S02]  /*2c710*/  @!P0 SYNCS.PHASECHK.TRANS64 P0, [R16+URZ+0x38820], R8 ;  /* 0x03882008100085a7 */ /* 0x000e64000800007f */
[----:B-1----:R-:W-:Y:S05]  /*2c720*/  @!P0 BRA `(.L_x_699) ;  /* 0xfffffffc00f08947 */ /* 0x002fea000383ffff */
[----:B------:R-:W-:Y:S05]  /*2c730*/  BRA `(.L_x_869) ;  /* 0xffffff8800bc7947 */ /* 0x000fea000383ffff */
.L_x_703:
[----:B-1----:R1:W2:Y:S02]  /*2c740*/  SYNCS.PHASECHK.TRANS64.TRYWAIT P0, [R12+URZ+0x388a0], R11 ;  /* 0x0388a00b0c0075a7 */ /* 0x0022a4000800017f */
[----:B--2---:R-:W-:Y:S05]  /*2c750*/  @!P0 NANOSLEEP.SYNCS 0x989680 ;  /* 0x009896800000895d */ /* 0x004fea0003900000 */
[----:B------:R-:W2:Y:S02]  /*2c760*/  @!P0 SYNCS.PHASECHK.TRANS64 P0, [R12+URZ+0x388a0], R11 ;  /* 0x0388a00b0c0085a7 */ /* 0x000ea4000800007f */
[----:B--2---:R-:W-:Y:S05]  /*2c770*/  @!P0 BRA `(.L_x_703) ;  /* 0xfffffffc00f08947 */ /* 0x004fea000383ffff */
[----:B------:R-:W-:Y:S05]  /*2c780*/  BRA `(.L_x_870) ;  /* 0xffffff8800d47947 */ /* 0x000fea000383ffff */
.L_x_711:
[----:B0-----:R0:W2:Y:S02]  /*2c790*/  SYNCS.PHASECHK.TRANS64.TRYWAIT P0, [R12+URZ+0x388c0], R11 ;  /* 0x0388c00b0c0075a7 */ /* 0x0010a4000800017f */
[----:B--2---:R-:W-:Y:S05]  /*2c7a0*/  @!P0 NANOSLEEP.SYNCS 0x989680 ;  /* 0x009896800000895d */ /* 0x004fea0003900000 */
[----:B------:R-:W2:Y:S02]  /*2c7b0*/  @!P0 SYNCS.PHASECHK.TRANS64 P0, [R12+URZ+0x388c0], R11 ;  /* 0x0388c00b0c0085a7 */ /* 0x000ea4000800007f */
[----:B--2---:R-:W-:Y:S05]  /*2c7c0*/  @!P0 BRA `(.L_x_711) ;  /* 0xfffffffc00f08947 */ /* 0x004fea000383ffff */
[----:B------:R-:W-:Y:S05]  /*2c7d0*/  BRA `(.L_x_871) ;  /* 0xffffff9000107947 */ /* 0x000fea000383ffff */
.L_x_721:
[----:B-1----:R1:W2:Y:S02]  /*2c7e0*/  SYNCS.PHASECHK.TRANS64.TRYWAIT P2, [R11+URZ+0x388a0], R10 ;  /* 0x0388a00a0b0075a7 */ /* 0x0022a4000804017f */
[----:B--2---:R-:W-:Y:S05]  /*2c7f0*/  @!P2 NANOSLEEP.SYNCS 0x989680 ;  /* 0x009896800000a95d */ /* 0x004fea0003900000 */
[----:B------:R-:W2:Y:S02]  /*2c800*/  @!P2 SYNCS.PHASECHK.TRANS64 P2, [R11+URZ+0x388a0], R10 ;  /* 0x0388a00a0b00a5a7 */ /* 0x000ea4000804007f */
[----:B--2---:R-:W-:Y:S05]  /*2c810*/  @!P2 BRA `(.L_x_721) ;  /* 0xfffffffc00f0a947 */ /* 0x004fea000383ffff */
[----:B------:R-:W-:Y:S05]  /*2c820*/  BRA `(.L_x_872) ;  /* 0xffffff9400847947 */ /* 0x000fea000383ffff */
.L_x_729:
[----:B0-----:R0:W2:Y:S02]  /*2c830*/  SYNCS.PHASECHK.TRANS64.TRYWAIT P2, [R11+URZ+0x388c0], R10 ;  /* 0x0388c00a0b0075a7 */ /* 0x0010a4000804017f */
[----:B--2---:R-:W-:Y:S05]  /*2c840*/  @!P2 NANOSLEEP.SYNCS 0x989680 ;  /* 0x009896800000a95d */ /* 0x004fea0003900000 */
[----:B------:R-:W2:Y:S02]  /*2c850*/  @!P2 SYNCS.PHASECHK.TRANS64 P2, [R11+URZ+0x388c0], R10 ;  /* 0x0388c00a0b00a5a7 */ /* 0x000ea4000804007f */
[----:B--2---:R-:W-:Y:S05]  /*2c860*/  @!P2 BRA `(.L_x_729) ;  /* 0xfffffffc00f0a947 */ /* 0x004fea000383ffff */
[----:B------:R-:W-:Y:S05]  /*2c870*/  BRA `(.L_x_873) ;  /* 0xffffff9800bc7947 */ /* 0x000fea000383ffff */
.L_x_747:
        /* <DEDUP_REMOVED lines=11> */
.L_x_875:
[----:B------:R-:W-:Y:S05]  /*2c930*/  BSYNC B0 ;  /* 0x0000000000007941 */ /* 0x000fea0003800000 */
.L_x_874:
[----:B------:R-:W-:Y:S05]  /*2c940*/  BRA `(.L_x_876) ;  /* 0xffffffa800c07947 */ /* 0x000fea000383ffff */
.L_x_750:
[----:B0-----:R0:W1:Y:S02]  /*2c950*/  SYNCS.PHASECHK.TRANS64.TRYWAIT P0, [R5+URZ+0x38840], R2 ;  /* 0x03884002050075a7 */ /* 0x001064000800017f */
[----:B-1----:R-:W-:Y:S05]  /*2c960*/  @!P0 NANOSLEEP.SYNCS 0x989680 ;  /* 0x009896800000895d */ /* 0x002fea0003900000 */
[----:B------:R-:W1:Y:S02]  /*2c970*/  @!P0 SYNCS.PHASECHK.TRANS64 P0, [R5+URZ+0x38840], R2 ;  /* 0x03884002050085a7 */ /* 0x000e64000800007f */
[----:B-1----:R-:W-:Y:S05]  /*2c980*/  @!P0 BRA `(.L_x_750) ;  /* 0xfffffffc00f08947 */ /* 0x002fea000383ffff */
[----:B------:R-:W-:Y:S05]  /*2c990*/  BRA `(.L_x_877) ;  /* 0xffffffac00107947 */ /* 0x000fea000383ffff */
.L_x_751:
        /* <DEDUP_REMOVED lines=8> */
.L_x_879:
[----:B------:R-:W-:Y:S05]  /*2ca20*/  BSYNC B0 ;  /* 0x0000000000007941 */ /* 0x000fea0003800000 */
.L_x_878:
        /* <DEDUP_REMOVED lines=13> */
.L_x_880:
[----:B------:R-:W-:Y:S01]  /*2cb00*/  ULDC.64 UR4, c[0x0][0x208] ;  /* 0x0000820000047ab9 */ /* 0x000fe20000000a00 */
[----:B------:R-:W-:Y:S02]  /*2cb10*/  IMAD.MOV.U32 R13, RZ, RZ, R6 ;  /* 0x000000ffff0d7224 */ /* 0x000fe400078e0006 */
[----:B------:R-:W-:Y:S02]  /*2cb20*/  IMAD.MOV.U32 R12, RZ, RZ, 0x1 ;  /* 0x00000001ff0c7424 */ /* 0x000fe400078e00ff */
[----:B------:R-:W-:-:S05]  /*2cb30*/  IMAD.MOV.U32 R3, RZ, RZ, R14 ;  /* 0x000000ffff037224 */ /* 0x000fca00078e000e */
[----:B------:R-:W-:-:S05]  /*2cb40*/  @P0 LEA R3, P1, R34, R3, 0x1 ;  /* 0x0000000322030211 */ /* 0x000fca00078208ff */
[----:B------:R-:W-:Y:S01]  /*2cb50*/  @P0 IMAD.X R2, RZ, RZ, R2, P1 ;  /* 0x000000ffff020224 */ /* 0x000fe200008e0602 */
[----:B------:R-:W-:-:S04]  /*2cb60*/  ISETP.GE.AND P1, PT, R4, 0x11, PT ;  /* 0x000000110400780c */ /* 0x000fc80003f26270 */
[----:B------:R-:W-:-:S04]  /*2cb70*/  @P0 LOP3.LUT R3, R3, R2, RZ, 0x3c, !PT ;  /* 0x0000000203030212 */ /* 0x000fc800078e3cff */
[----:B------:R-:W-:-:S04]  /*2cb80*/  @P0 LOP3.LUT R2, R3, R2, RZ, 0x3c, !PT ;  /* 0x0000000203020212 */ /* 0x000fc800078e3cff */
[----:B------:R-:W-:Y:S01]  /*2cb90*/  @P0 LOP3.LUT R3, R3, R2, RZ, 0x3c, !PT ;  /* 0x0000000203030212 */ /* 0x000fe200078e3cff */
[----:B------:R-:W-:-:S04]  /*2cba0*/  @P1 IMAD R21, R7, 0x2, R16 ;  /* 0x0000000207151824 */ /* 0x000fc800078e0210 */
        /* <DEDUP_REMOVED lines=10> */
.L_x_881:
[----:B------:R-:W-:Y:S02]  /*2cc50*/  IMAD.MOV.U32 R13, RZ, RZ, R0 ;  /* 0x000000ffff0d7224 */ /* 0x000fe400078e0000 */
[----:B------:R-:W-:-:S07]  /*2cc60*/  IMAD.MOV.U32 R8, RZ, RZ, R14 ;  /* 0x000000ffff087224 */ /* 0x000fce00078e000e */
[----:B------:R-:W-:Y:S05]  /*2cc70*/  WARPSYNC.COLLECTIVE R15, `(.L_x_882) ;  /* 0x000000000f087348 */ /* 0x000fea0003c00000 */
[----:B------:R0:W1:Y:S02]  /*2cc80*/  SHFL.IDX P6, R14, R13, R12, R11 ;  /* 0x0000000c0d0e7389 */ /* 0x00006400000c000b */
[----:B01----:R-:W-:Y:S01]  /*2cc90*/  ENDCOLLECTIVE ;  /* 0x000000000000791b */ /* 0x003fe20003800000 */
.L_x_882:
[----:B------:R-:W-:Y:S01]  /*2cca0*/  ULDC.64 UR4, c[0x0][0x208] ;  /* 0x0000820000047ab9 */ /* 0x000fe20000000a00 */
[----:B------:R-:W-:Y:S02]  /*2ccb0*/  IMAD.MOV.U32 R13, RZ, RZ, R6 ;  /* 0x000000ffff0d7224 */ /* 0x000fe400078e0006 */
[----:B------:R-:W-:Y:S01]  /*2ccc0*/  IMAD.MOV.U32 R12, RZ, RZ, 0x2 ;  /* 0x00000002ff0c7424 */ /* 0x000fe200078e00ff */
[----:B------:R-:W-:-:S04]  /*2ccd0*/  MOV R2, R14 ;  /* 0x0000000e00027202 */ /* 0x000fc80000000f00 */
[----:B------:R-:W-:-:S05]  /*2cce0*/  @P1 LEA R2, P0, R34, R2, 0x1 ;  /* 0x0000000222021211 */ /* 0x000fca00078008ff */
[----:B------:R-:W-:-:S05]  /*2ccf0*/  @P1 IMAD.X R3, RZ, RZ, R8, P0 ;  /* 0x000000ffff031224 */ /* 0x000fca00000e0608 */
        /* <DEDUP_REMOVED lines=11> */
.L_x_883:
[----:B------:R-:W-:Y:S02]  /*2cdb0*/  @P1 IMAD R9, R7, 0x2, R16 ;  /* 0x0000000207091824 */ /* 0x000fe400078e0210 */
[----:B------:R-:W-:Y:S02]  /*2cdc0*/  IMAD.MOV.U32 R13, RZ, RZ, R0 ;  /* 0x000000ffff0d7224 */ /* 0x000fe400078e0000 */
[----:B------:R-:W-:-:S07]  /*2cdd0*/  IMAD.MOV.U32 R8, RZ, RZ, R14 ;  /* 0x000000ffff087224 */ /* 0x000fce00078e000e */
[----:B------:R-:W-:Y:S05]  /*2cde0*/  WARPSYNC.COLLECTIVE R15, `(.L_x_884) ;  /* 0x000000000f087348 */ /* 0x000fea0003c00000 */
[----:B------:R0:W1:Y:S02]  /*2cdf0*/  SHFL.IDX P6, R14, R13, R12, R11 ;  /* 0x0000000c0d0e7389 */ /* 0x00006400000c000b */
[----:B01----:R-:W-:Y:S01]  /*2ce00*/  ENDCOLLECTIVE ;  /* 0x000000000000791b */ /* 0x003fe20003800000 */
.L_x_884:
[----:B------:R-:W-:Y:S01]  /*2ce10*/  ULDC.64 UR4, c[0x0][0x208] ;  /* 0x0000820000047ab9 */ /* 0x000fe20000000a00 */
[----:B------:R-:W-:Y:S02]  /*2ce20*/  IMAD.MOV.U32 R13, RZ, RZ, R6 ;  /* 0x000000ffff0d7224 */ /* 0x000fe400078e0006 */
[----:B------:R-:W-:Y:S02]  /*2ce30*/  IMAD.MOV.U32 R12, RZ, RZ, 0x3 ;  /* 0x00000003ff0c7424 */ /* 0x000fe400078e00ff */
[----:B------:R-:W-:-:S05]  /*2ce40*/  IMAD.MOV.U32 R2, RZ, RZ, R14 ;  /* 0x000000ffff027224 */ /* 0x000fca00078e000e */
        /* <DEDUP_REMOVED lines=13> */
.L_x_885:
[----:B------:R-:W-:Y:S02]  /*2cf20*/  @P1 IMAD R21, R7, 0x2, R16 ;  /* 0x0000000207151824 */ /* 0x000fe400078e0210 */
[----:B------:R-:W-:Y:S02]  /*2cf30*/  IMAD.MOV.U32 R13, RZ, RZ, R0 ;  /* 0x000000ffff0d7224 */ /* 0x000fe400078e0000 */
[----:B------:R-:W-:-:S07]  /*2cf40*/  IMAD.MOV.U32 R8, RZ, RZ, R14 ;  /* 0x000000ffff087224 */ /* 0x000fce00078e000e */
[----:B------:R-:W-:Y:S05]  /*2cf50*/  WARPSYNC.COLLECTIVE R15, `(.L_x_886) ;  /* 0x000000000f087348 */ /* 0x000fea0003c00000 */
[----:B------:R0:W1:Y:S02]  /*2cf60*/  SHFL.IDX P6, R14, R13, R12, R11 ;  /* 0x0000000c0d0e7389 */ /* 0x00006400000c000b */
[----:B01----:R-:W-:Y:S01]  /*2cf70*/  ENDCOLLECTIVE ;  /* 0x000000000000791b */ /* 0x003fe20003800000 */
.L_x_886:
        /* <DEDUP_REMOVED lines=16> */
.L_x_887:
[----:B------:R-:W-:Y:S02]  /*2d080*/  IMAD.MOV.U32 R13, RZ, RZ, R0 ;  /* 0x000000ffff0d7224 */ /* 0x000fe400078e0000 */
[----:B------:R-:W-:-:S07]  /*2d090*/  IMAD.MOV.U32 R8, RZ, RZ, R14 ;  /* 0x000000ffff087224 */ /* 0x000fce00078e000e */
[----:B------:R-:W-:Y:S05]  /*2d0a0*/  WARPSYNC.COLLECTIVE R15, `(.L_x_888) ;  /* 0x000000000f087348 */ /* 0x000fea0003c00000 */
[----:B------:R0:W1:Y:S02]  /*2d0b0*/  SHFL.IDX P6, R14, R13, R12, R11 ;  /* 0x0000000c0d0e7389 */ /* 0x00006400000c000b */
[----:B01----:R-:W-:Y:S01]  /*2d0c0*/  ENDCOLLECTIVE ;  /* 0x000000000000791b */ /* 0x003fe20003800000 */
.L_x_888:
[----:B------:R-:W-:Y:S01]  /*2d0d0*/  IMAD.MOV.U32 R0, RZ, RZ, R14 ;  /* 0x000000ffff007224 */ /* 0x000fe200078e000e */
[----:B------:R-:W-:Y:S06]  /*2d0e0*/  BRA `(.L_x_889) ;  /* 0xffffffa8006c7947 */ /* 0x000fec000383ffff */
.L_x_758:
[----:B------:R-:W-:Y:S01]  /*2d0f0*/  IMAD.MOV.U32 R13, RZ, RZ, R4 ;  /* 0x000000ffff0d7224 */ /* 0x000fe200078e0004 */
[----:B------:R-:W-:Y:S01]  /*2d100*/  MOV R11, 0x181f ;  /* 0x0000181f000b7802 */ /* 0x000fe20000000f00 */
[----:B------:R-:W-:Y:S02]  /*2d110*/  IMAD.MOV.U32 R12, RZ, RZ, RZ ;  /* 0x000000ffff0c7224 */ /* 0x000fe400078e00ff */
[----:B------:R-:W-:Y:S02]  /*2d120*/  IMAD.MOV.U32 R15, RZ, RZ, -0x1 ;  /* 0xffffffffff0f7424 */ /* 0x000fe400078e00ff */
[----:B-----5:R-:W-:Y:S02]  /*2d130*/  IMAD R6, R10, R8, RZ ;  /* 0x000000080a067224 */ /* 0x020fe400078e02ff */
[----:B------:R-:W-:-:S07]  /*2d140*/  IMAD.IADD R0, R9, 0x1, R0 ;  /* 0x0000000109007824 */ /* 0x000fce00078e0200 */
[----:B------:R-:W-:Y:S05]  /*2d150*/  WARPSYNC.COLLECTIVE R15, `(.L_x_890) ;  /* 0x000000000f087348 */ /* 0x000fea0003c00000 */
[----:B------:R0:W1:Y:S02]  /*2d160*/  SHFL.IDX P6, R14, R13, R12, R11 ;  /* 0x0000000c0d0e7389 */ /* 0x00006400000c000b */
[----:B01----:R-:W-:Y:S01]  /*2d170*/  ENDCOLLECTIVE ;  /* 0x000000000000791b */ /* 0x003fe20003800000 */
.L_x_890:
[----:B------:R-:W-:Y:S01]  /*2d180*/  ISETP.GE.AND P1, PT, R0, R6, PT ;  /* 0x000000060000720c */ /* 0x000fe20003f26270 */
[----:B------:R-:W-:Y:S02]  /*2d190*/  IMAD.MOV.U32 R13, RZ, RZ, R5 ;  /* 0x000000ffff0d7224 */ /* 0x000fe400078e0005 */
[----:B------:R-:W-:-:S10]  /*2d1a0*/  IMAD.MOV.U32 R2, RZ, RZ, R14 ;  /* 0x000000ffff027224 */ /* 0x000fd400078e000e */
[----:B------:R-:W-:Y:S05]  /*2d1b0*/  WARPSYNC.COLLECTIVE R15, `(.L_x_891) ;  /* 0x000000000f087348 */ /* 0x000fea0003c00000 */
[----:B------:R0:W1:Y:S02]  /*2d1c0*/  SHFL.IDX P6, R14, R13, R12, R11 ;  /* 0x0000000c0d0e7389 */ /* 0x00006400000c000b */
[----:B01----:R-:W-:Y:S01]  /*2d1d0*/  ENDCOLLECTIVE ;  /* 0x000000000000791b */ /* 0x003fe20003800000 */
.L_x_891:
[----:B------:R-:W-:Y:S01]  /*2d1e0*/  ULDC.64 UR4, c[0x0][0x208] ;  /* 0x0000820000047ab9 */ /* 0x000fe20000000a00 */
[----:B------:R-:W-:Y:S02]  /*2d1f0*/  IMAD.MOV.U32 R13, RZ, RZ, R4 ;  /* 0x000000ffff0d7224 */ /* 0x000fe400078e0004 */
[----:B------:R-:W-:Y:S02]  /*2d200*/  IMAD.MOV.U32 R12, RZ, RZ, 0x1 ;  /* 0x00000001ff0c7424 */ /* 0x000fe400078e00ff */
[----:B------:R-:W-:-:S05]  /*2d210*/  IMAD.MOV.U32 R3, RZ, RZ, R14 ;  /* 0x000000ffff037224 */ /* 0x000fca00078e000e */
[----:B------:R-:W-:-:S05]  /*2d220*/  @!P1 LEA R7, P5, R34, R3, 0x1 ;  /* 0x0000000322079211 */ /* 0x000fca00078a08ff */
[----:B------:R-:W-:Y:S02]  /*2d230*/  @!P1 IMAD.X R3, RZ, RZ, R2, P5 ;  /* 0x000000ffff039224 */ /* 0x000fe400028e0602 */
[----:B------:R-:W-:Y:S02]  /*2d240*/  @!P1 IMAD.MOV.U32 R2, RZ, RZ, R7 ;  /* 0x000000ffff029224 */ /* 0x000fe400078e0007 */
[----:B------:R-:W-:-:S03]  /*2d250*/  VIADD R7, R0, 0x10 ;  /* 0x0000001000077836 */ /* 0x000fc60000000000 */
        /* <DEDUP_REMOVED lines=11> */
.L_x_892:
[----:B------:R-:W-:Y:S02]  /*2d310*/  IMAD.MOV.U32 R13, RZ, RZ, R5 ;  /* 0x000000ffff0d7224 */ /* 0x000fe400078e0005 */
[----:B------:R-:W-:-:S07]  /*2d320*/  IMAD.MOV.U32 R2, RZ, RZ, R14 ;  /* 0x000000ffff027224 */ /* 0x000fce00078e000e */
[----:B------:R-:W-:Y:S05]  /*2d330*/  WARPSYNC.COLLECTIVE R15, `(.L_x_893) ;  /* 0x000000000f087348 */ /* 0x000fea0003c00000 */
[----:B------:R0:W1:Y:S02]  /*2d340*/  SHFL.IDX P6, R14, R13, R12, R11 ;  /* 0x0000000c0d0e7389 */ /* 0x00006400000c000b */
[----:B01----:R-:W-:Y:S01]  /*2d350*/  ENDCOLLECTIVE ;  /* 0x000000000000791b */ /* 0x003fe20003800000 */
.L_x_893:
[----:B------:R-:W-:Y:S01]  /*2d360*/  ULDC.64 UR4, c[0x0][0x208] ;  /* 0x0000820000047ab9 */ /* 0x000fe20000000a00 */
[----:B------:R-:W-:Y:S02]  /*2d370*/  IMAD.MOV.U32 R13, RZ, RZ, R4 ;  /* 0x000000ffff0d7224 */ /* 0x000fe400078e0004 */
[----:B------:R-:W-:Y:S02]  /*2d380*/  IMAD.MOV.U32 R12, RZ, RZ, 0x2 ;  /* 0x00000002ff0c7424 */ /* 0x000fe400078e00ff */
[----:B------:R-:W-:-:S05]  /*2d390*/  IMAD.MOV.U32 R3, RZ, RZ, R14 ;  /* 0x000000ffff037224 */ /* 0x000fca00078e000e */
[----:B------:R-:W-:-:S05]  /*2d3a0*/  @!P1 LEA R7, P5, R34, R3, 0x1 ;  /* 0x0000000322079211 */ /* 0x000fca00078a08ff */
[----:B------:R-:W-:Y:S02]  /*2d3b0*/  @!P1 IMAD.X R8, RZ, RZ, R2, P5 ;  /* 0x000000ffff089224 */ /* 0x000fe400028e0602 */
[----:B------:R-:W-:Y:S02]  /*2d3c0*/  @!P1 IMAD.MOV.U32 R2, RZ, RZ, R7 ;  /* 0x000000ffff029224 */ /* 0x000fe400078e0007 */
        /* <DEDUP_REMOVED lines=13> */
.L_x_894:
[----:B------:R-:W-:Y:S02]  /*2d4a0*/  IMAD.MOV.U32 R13, RZ, RZ, R5 ;  /* 0x000000ffff0d7224 */ /* 0x000fe400078e0005 */
[----:B------:R-:W-:-:S07]  /*2d4b0*/  IMAD.MOV.U32 R2, RZ, RZ, R14 ;  /* 0x000000ffff027224 */ /* 0x000fce00078e000e */
[----:B------:R-:W-:Y:S05]  /*2d4c0*/  WARPSYNC.COLLECTIVE R15, `(.L_x_895) ;  /* 0x000000000f087348 */ /* 0x000fea0003c00000 */
[----:B------:R0:W1:Y:S02]  /*2d4d0*/  SHFL.IDX P6, R14, R13, R12, R11 ;  /* 0x0000000c0d0e7389 */ /* 0x00006400000c000b */
[----:B01----:R-:W-:Y:S01]  /*2d4e0*/  ENDCOLLECTIVE ;  /* 0x000000000000791b */ /* 0x003fe20003800000 */
.L_x_895:
[----:B------:R-:W-:Y:S01]  /*2d4f0*/  ULDC.64 UR4, c[0x0][0x208] ;  /* 0x0000820000047ab9 */ /* 0x000fe20000000a00 */
[----:B------:R-:W-:Y:S02]  /*2d500*/  IMAD.MOV.U32 R13, RZ, RZ, R4 ;  /* 0x000000ffff0d7224 */ /* 0x000fe400078e0004 */
[----:B------:R-:W-:Y:S02]  /*2d510*/  IMAD.MOV.U32 R12, RZ, RZ, 0x3 ;  /* 0x00000003ff0c7424 */ /* 0x000fe400078e00ff */
[----:B------:R-:W-:-:S05]  /*2d520*/  IMAD.MOV.U32 R3, RZ, RZ, R14 ;  /* 0x000000ffff037224 */ /* 0x000fca00078e000e */
[----:B------:R-:W-:-:S05]  /*2d530*/  @!P1 LEA R7, P5, R34, R3, 0x1 ;  /* 0x0000000322079211 */ /* 0x000fca00078a08ff */
[----:B------:R-:W-:Y:S01]  /*2d540*/  @!P1 IMAD.X R8, RZ, RZ, R2, P5 ;  /* 0x000000ffff089224 */ /* 0x000fe200028e0602 */
[----:B------:R-:W-:Y:S01]  /*2d550*/  @!P1 MOV R2, R7 ;  /* 0x0000000700029202 */ /* 0x000fe20000000f00 */
[----:B------:R-:W-:Y:S02]  /*2d560*/  VIADD R7, R0, 0x30 ;  /* 0x0000003000077836 */ /* 0x000fe40000000000 */
[----:B------:R-:W-:-:S05]  /*2d570*/  @!P1 IMAD.MOV.U32 R3, RZ, RZ, R8 ;  /* 0x000000ffff039224 */ /* 0x000fca00078e0008 */
        /* <DEDUP_REMOVED lines=11> */
.L_x_896:
[----:B------:R-:W-:Y:S02]  /*2d630*/  IMAD.MOV.U32 R13, RZ, RZ, R5 ;  /* 0x000000ffff0d7224 */ /* 0x000fe400078e0005 */
[----:B------:R-:W-:-:S07]  /*2d640*/  IMAD.MOV.U32 R2, RZ, RZ, R14 ;  /* 0x000000ffff027224 */ /* 0x000fce00078e000e */
[----:B------:R-:W-:Y:S05]  /*2d650*/  WARPSYNC.COLLECTIVE R15, `(.L_x_897) ;  /* 0x000000000f087348 */ /* 0x000fea0003c00000 */
[----:B------:R0:W1:Y:S02]  /*2d660*/  SHFL.IDX P6, R14, R13, R12, R11 ;  /* 0x0000000c0d0e7389 */ /* 0x00006400000c000b */
[----:B01----:R-:W-:Y:S01]  /*2d670*/  ENDCOLLECTIVE ;  /* 0x000000000000791b */ /* 0x003fe20003800000 */
.L_x_897:
        /* <DEDUP_REMOVED lines=20> */
.L_x_898:
[----:B------:R-:W-:Y:S02]  /*2d7c0*/  IMAD.MOV.U32 R13, RZ, RZ, R5 ;  /* 0x000000ffff0d7224 */ /* 0x000fe400078e0005 */
[----:B------:R-:W-:-:S07]  /*2d7d0*/  IMAD.MOV.U32 R2, RZ, RZ, R14 ;  /* 0x000000ffff027224 */ /* 0x000fce00078e000e */
[----:B------:R-:W-:Y:S05]  /*2d7e0*/  WARPSYNC.COLLECTIVE R15, `(.L_x_899) ;  /* 0x000000000f087348 */ /* 0x000fea0003c00000 */
[----:B------:R0:W1:Y:S02]  /*2d7f0*/  SHFL.IDX P6, R14, R13, R12, R11 ;  /* 0x0000000c0d0e7389 */ /* 0x00006400000c000b */
[----:B01----:R-:W-:Y:S01]  /*2d800*/  ENDCOLLECTIVE ;  /* 0x000000000000791b */ /* 0x003fe20003800000 */
.L_x_899:
        /* <DEDUP_REMOVED lines=20> */
.L_x_900:
[----:B------:R-:W-:Y:S01]  /*2d950*/  MOV R13, R5 ;  /* 0x00000005000d7202 */ /* 0x000fe20000000f00 */
[----:B------:R-:W-:-:S07]  /*2d960*/  IMAD.MOV.U32 R2, RZ, RZ, R14 ;  /* 0x000000ffff027224 */ /* 0x000fce00078e000e */
[----:B------:R-:W-:Y:S05]  /*2d970*/  WARPSYNC.COLLECTIVE R15, `(.L_x_901) ;  /* 0x000000000f087348 */ /* 0x000fea0003c00000 */
[----:B------:R0:W1:Y:S02]  /*2d980*/  SHFL.IDX P6, R14, R13, R12, R11 ;  /* 0x0000000c0d0e7389 */ /* 0x00006400000c000b */
[----:B01----:R-:W-:Y:S01]  /*2d990*/  ENDCOLLECTIVE ;  /* 0x000000000000791b */ /* 0x003fe20003800000 */
.L_x_901:
        /* <DEDUP_REMOVED lines=20> */
.L_x_902:
[----:B------:R-:W-:Y:S02]  /*2dae0*/  IMAD.MOV.U32 R13, RZ, RZ, R5 ;  /* 0x000000ffff0d7224 */ /* 0x000fe400078e0005 */
[----:B------:R-:W-:-:S07]  /*2daf0*/  IMAD.MOV.U32 R2, RZ, RZ, R14 ;  /* 0x000000ffff027224 */ /* 0x000fce00078e000e */
[----:B------:R-:W-:Y:S05]  /*2db00*/  WARPSYNC.COLLECTIVE R15, `(.L_x_903) ;  /* 0x000000000f087348 */ /* 0x000fea0003c00000 */
[----:B------:R0:W1:Y:S02]  /*2db10*/  SHFL.IDX P6, R14, R13, R12, R11 ;  /* 0x0000000c0d0e7389 */ /* 0x00006400000c000b */
[----:B01----:R-:W-:Y:S01]  /*2db20*/  ENDCOLLECTIVE ;  /* 0x000000000000791b */ /* 0x003fe20003800000 */
.L_x_903:
[----:B------:R-:W-:Y:S01]  /*2db30*/  ULDC.64 UR4, c[0x0][0x208] ;  /* 0x0000820000047ab9 */ /* 0x000fe20000000a00 */
[----:B------:R-:W-:Y:S02]  /*2db40*/  IMAD.MOV.U32 R13, RZ, RZ, R4 ;  /* 0x000000ffff0d7224 */ /* 0x000fe400078e0004 */
[----:B------:R-:W-:Y:S02]  /*2db50*/  IMAD.MOV.U32 R12, RZ, RZ, 0x7 ;  /* 0x00000007ff0c7424 */ /* 0x000fe400078e00ff */
[----:B------:R-:W-:-:S05]  /*2db60*/  IMAD.MOV.U32 R3, RZ, RZ, R14 ;  /* 0x000000ffff037224 */ /* 0x000fca00078e000e */
[----:B------:R-:W-:-:S05]  /*2db70*/  @!P1 LEA R7, P5, R34, R3, 0x1 ;  /* 0x0000000322079211 */ /* 0x000fca00078a08ff */
[----:B------:R-:W-:Y:S02]  /*2db80*/  @!P1 IMAD.X R8, RZ, RZ, R2, P5 ;  /* 0x000000ffff089224 */ /* 0x000fe400028e0602 */
[----:B------:R-:W-:Y:S02]  /*2db90*/  @!P1 IMAD.MOV.U32 R2, RZ, RZ, R7 ;  /* 0x000000ffff029224 */ /* 0x000fe400078e0007 */
[----:B------:R-:W-:-:S05]  /*2dba0*/  @!P1 IMAD.MOV.U32 R3, RZ, RZ, R8 ;  /* 0x000000ffff039224 */ /* 0x000fca00078e0008 */
        /* <DEDUP_REMOVED lines=10> */
.L_x_904:
[----:B------:R-:W-:Y:S02]  /*2dc50*/  IMAD.MOV.U32 R13, RZ, RZ, R5 ;  /* 0x000000ffff0d7224 */ /* 0x000fe400078e0005 */
[----:B------:R-:W-:-:S07]  /*2dc60*/  IMAD.MOV.U32 R7, RZ, RZ, R14 ;  /* 0x000000ffff077224 */ /* 0x000fce00078e000e */
[----:B------:R-:W-:Y:S05]  /*2dc70*/  WARPSYNC.COLLECTIVE R15, `(.L_x_905) ;  /* 0x000000000f087348 */ /* 0x000fea0003c00000 */
[----:B------:R0:W1:Y:S02]  /*2dc80*/  SHFL.IDX P6, R14, R13, R12, R11 ;  /* 0x0000000c0d0e7389 */ /* 0x00006400000c000b */
[----:B01----:R-:W-:Y:S01]  /*2dc90*/  ENDCOLLECTIVE ;  /* 0x000000000000791b */ /* 0x003fe20003800000 */
.L_x_905:
[----:B------:R-:W-:Y:S05]  /*2dca0*/  BRA `(.L_x_906) ;  /* 0xffffffa800d07947 */ /* 0x000fea000383ffff */
.L_x_763:
[----:B0-----:R0:W2:Y:S02]  /*2dcb0*/  SYNCS.PHASECHK.TRANS64.TRYWAIT P0, [R16+URZ+0x38820], R3 ;  /* 0x03882003100075a7 */ /* 0x0010a4000800017f */
[----:B--2---:R-:W-:Y:S05]  /*2dcc0*/  @!P0 NANOSLEEP.SYNCS 0x989680 ;  /* 0x009896800000895d */ /* 0x004fea0003900000 */
[----:B------:R-:W2:Y:S02]  /*2dcd0*/  @!P0 SYNCS.PHASECHK.TRANS64 P0, [R16+URZ+0x38820], R3 ;  /* 0x03882003100085a7 */ /* 0x000ea4000800007f */
[----:B--2---:R-:W-:Y:S05]  /*2dce0*/  @!P0 BRA `(.L_x_763) ;  /* 0xfffffffc00f08947 */ /* 0x004fea000383ffff */
[----:B------:R-:W-:Y:S05]  /*2dcf0*/  BRA `(.L_x_907) ;  /* 0xffffffac00507947 */ /* 0x000fea000383ffff */
.L_x_768:
[----:B0-----:R0:W1:Y:S02]  /*2dd00*/  SYNCS.PHASECHK.TRANS64.TRYWAIT P0, [R6+URZ+0x38840], R3 ;  /* 0x03884003060075a7 */ /* 0x001064000800017f */
[----:B-1----:R-:W-:Y:S05]  /*2dd10*/  @!P0 NANOSLEEP.SYNCS 0x989680 ;  /* 0x009896800000895d */ /* 0x002fea0003900000 */
[----:B------:R-:W1:Y:S02]  /*2dd20*/  @!P0 SYNCS.PHASECHK.TRANS64 P0, [R6+URZ+0x38840], R3 ;  /* 0x03884003060085a7 */ /* 0x000e64000800007f */
[----:B-1----:R-:W-:Y:S05]  /*2dd30*/  @!P0 BRA `(.L_x_768) ;  /* 0xfffffffc00f08947 */ /* 0x002fea000383ffff */
[----:B------:R-:W-:Y:S05]  /*2dd40*/  BRA `(.L_x_908) ;  /* 0xffffffb0003c7947 */ /* 0x000fea000383ffff */
.L_x_769:
        /* <DEDUP_REMOVED lines=8> */
.L_x_910:
[----:B------:R-:W-:Y:S05]  /*2ddd0*/  BSYNC B1 ;  /* 0x0000000000017941 */ /* 0x000fea0003800000 */
.L_x_909:
[----:B------:R-:W-:Y:S01]  /*2dde0*/  IMAD.MOV.U32 R13, RZ, RZ, R8 ;  /* 0x000000ffff0d7224 */ /* 0x000fe200078e0008 */
[----:B------:R-:W-:Y:S01]  /*2ddf0*/  MOV R12, RZ ;  /* 0x000000ff000c7202 */ /* 0x000fe20000000f00 */
[----:B------:R-:W-:Y:S01]  /*2de00*/  IMAD.MOV.U32 R11, RZ, RZ, 0x181f ;  /* 0x0000181fff0b7424 */ /* 0x000fe200078e00ff */
[----:B------:R-:W-:Y:S01]  /*2de10*/  LOP3.LUT R18, R18, 0xfffffdff, RZ, 0xc0, !PT ;  /* 0xfffffdff12127812 */ /* 0x000fe200078ec0ff */
[----:B------:R-:W-:Y:S02]  /*2de20*/  IMAD.MOV.U32 R15, RZ, RZ, -0x1 ;  /* 0xffffffffff0f7424 */ /* 0x000fe400078e00ff */
[----:B------:R-:W-:Y:S01]  /*2de30*/  IMAD.MOV.U32 R3, RZ, RZ, R14 ;  /* 0x000000ffff037224 */ /* 0x000fe200078e000e */
[----:B------:R-:W-:Y:S01]  /*2de40*/  @P3 LOP3.LUT R18, R18, 0x200, RZ, 0xfc, !PT ;  /* 0x0000020012123812 */ /* 0x000fe200078efcff */
[----:B------:R-:W-:-:S07]  /*2de50*/  IMAD.SHL.U32 R0, R34, 0x2, RZ ;  /* 0x0000000222007824 */ /* 0x000fce00078e00ff */
[----:B------:R-:W-:Y:S05]  /*2de60*/  WARPSYNC.COLLECTIVE R15, `(.L_x_911) ;  /* 0x000000000f087348 */ /* 0x000fea0003c00000 */
[----:B------:R0:W1:Y:S02]  /*2de70*/  SHFL.IDX P6, R14, R13, R12, R11 ;  /* 0x0000000c0d0e7389 */ /* 0x00006400000c000b */
[----:B01----:R-:W-:Y:S01]  /*2de80*/  ENDCOLLECTIVE ;  /* 0x000000000000791b */ /* 0x003fe20003800000 */
.L_x_911:
[----:B------:R-:W-:Y:S01]  /*2de90*/  IMAD R9, R9, 0x2, R16 ;  /* 0x0000000209097824 */ /* 0x000fe200078e0210 */
[C---:B------:R-:W-:Y:S01]  /*2dea0*/  LOP3.LUT P3, RZ, R18.reuse, 0x10, RZ, 0xc0, !PT ;  /* 0x0000001012ff7812 */ /* 0x040fe2000786c0ff */
[----:B------:R-:W-:Y:S01]  /*2deb0*/  ULDC.64 UR4, c[0x0][0x208] ;  /* 0x0000820000047ab9 */ /* 0x000fe20000000a00 */
[----:B------:R-:W-:-:S04]  /*2dec0*/  LOP3.LUT R18, R18, 0xfffffeff, RZ, 0xc0, !PT ;  /* 0xfffffeff12127812 */ /* 0x000fc800078ec0ff */
[----:B------:R-:W-:-:S04]  /*2ded0*/  @P2 LOP3.LUT R18, R18, 0x100, RZ, 0xfc, !PT ;  /* 0x0000010012122812 */ /* 0x000fc800078efcff */
[C---:B------:R-:W-:Y:S02]  /*2dee0*/  LOP3.LUT P2, RZ, R18.reuse, 0x8, RZ, 0xc0, !PT ;  /* 0x0000000812ff7812 */ /* 0x040fe4000784c0ff */
[----:B------:R-:W-:Y:S01]  /*2def0*/  LOP3.LUT R18, R18, 0xffffff7f, RZ, 0xc0, !PT ;  /* 0xffffff7f12127812 */ /* 0x000fe200078ec0ff */
[----:B------:R-:W-:Y:S02]  /*2df00*/  IMAD.MOV.U32 R13, RZ, RZ, R10 ;  /* 0x000000ffff0d7224 */ /* 0x000fe400078e000a */
[----:B------:R-:W-:Y:S01]  /*2df10*/  IMAD.MOV.U32 R12, RZ, RZ, 0x1 ;  /* 0x00000001ff0c7424 */ /* 0x000fe200078e00ff */
[----:B------:R-:W-:-:S04]  /*2df20*/  @P1 LOP3.LUT R18, R18, 0x80, RZ, 0xfc, !PT ;  /* 0x0000008012121812 */ /* 0x000fc800078efcff */
[----:B------:R-:W-:Y:S01]  /*2df30*/  LOP3.LUT P1, RZ, R18, 0x4, RZ, 0xc0, !PT ;  /* 0x0000000412ff7812 */ /* 0x000fe2000782c0ff */
[----:B------:R-:W-:-:S05]  /*2df40*/  IMAD.MOV.U32 R2, RZ, RZ, R14 ;  /* 0x000000ffff027224 */ /* 0x000fca00078e000e */
        /* <DEDUP_REMOVED lines=12> */
.L_x_912:
[----:B------:R-:W-:Y:S02]  /*2e010*/  IMAD.MOV.U32 R13, RZ, RZ, R8 ;  /* 0x000000ffff0d7224 */ /* 0x000fe400078e0008 */
[----:B------:R-:W-:-:S07]  /*2e020*/  IMAD.MOV.U32 R35, RZ, RZ, R14 ;  /* 0x000000ffff237224 */ /* 0x000fce00078e000e */
[----:B------:R-:W-:Y:S05]  /*2e030*/  WARPSYNC.COLLECTIVE R15, `(.L_x_913) ;  /* 0x000000000f087348 */ /* 0x000fea0003c00000 */
[----:B------:R0:W1:Y:S02]  /*2e040*/  SHFL.IDX P6, R14, R13, R12, R11 ;  /* 0x0000000c0d0e7389 */ /* 0x00006400000c000b */
[----:B01----:R-:W-:Y:S01]  /*2e050*/  ENDCOLLECTIVE ;  /* 0x000000000000791b */ /* 0x003fe20003800000 */
.L_x_913:
[----:B------:R-:W-:Y:S01]  /*2e060*/  ULDC.64 UR4, c[0x0][0x208] ;  /* 0x0000820000047ab9 */ /* 0x000fe20000000a00 */
[----:B------:R-:W-:Y:S02]  /*2e070*/  IMAD.MOV.U32 R13, RZ, RZ, R10 ;  /* 0x000000ffff0d7224 */ /* 0x000fe400078e000a */
[----:B------:R-:W-:Y:S02]  /*2e080*/  IMAD.MOV.U32 R12, RZ, RZ, 0x2 ;  /* 0x00000002ff0c7424 */ /* 0x000fe400078e00ff */
        /* <DEDUP_REMOVED lines=13> */
.L_x_914:
[----:B------:R-:W-:Y:S02]  /*2e160*/  IMAD.MOV.U32 R13, RZ, RZ, R8 ;  /* 0x000000ffff0d7224 */ /* 0x000fe400078e0008 */
[----:B------:R-:W-:-:S07]  /*2e170*/  IMAD.MOV.U32 R35, RZ, RZ, R14 ;  /* 0x000000ffff237224 */ /* 0x000fce00078e000e */
[----:B------:R-:W-:Y:S05]  /*2e180*/  WARPSYNC.COLLECTIVE R15, `(.L_x_915) ;  /* 0x000000000f087348 */ /* 0x000fea0003c00000 */
[----:B------:R0:W1:Y:S02]  /*2e190*/  SHFL.IDX P6, R14, R13, R12, R11 ;  /* 0x0000000c0d0e7389 */ /* 0x00006400000c000b */
[----:B01----:R-:W-:Y:S01]  /*2e1a0*/  ENDCOLLECTIVE ;  /* 0x000000000000791b */ /* 0x003fe20003800000 */
.L_x_915:
        /* <DEDUP_REMOVED lines=16> */
.L_x_916:
[----:B------:R-:W-:Y:S02]  /*2e2b0*/  IMAD.MOV.U32 R13, RZ, RZ, R8 ;  /* 0x000000ffff0d7224 */ /* 0x000fe400078e0008 */
[----:B------:R-:W-:-:S07]  /*2e2c0*/  IMAD.MOV.U32 R35, RZ, RZ, R14 ;  /* 0x000000ffff237224 */ /* 0x000fce00078e000e */
[----:B------:R-:W-:Y:S05]  /*2e2d0*/  WARPSYNC.COLLECTIVE R15, `(.L_x_917) ;  /* 0x000000000f087348 */ /* 0x000fea0003c00000 */
[----:B------:R0:W1:Y:S02]  /*2e2e0*/  SHFL.IDX P6, R14, R13, R12, R11 ;  /* 0x0000000c0d0e7389 */ /* 0x00006400000c000b */
[----:B01----:R-:W-:Y:S01]  /*2e2f0*/  ENDCOLLECTIVE ;  /* 0x000000000000791b */ /* 0x003fe20003800000 */
.L_x_917:
[----:B------:R-:W-:Y:S01]  /*2e300*/  ULDC.64 UR4, c[0x0][0x208] ;  /* 0x0000820000047ab9 */ /* 0x000fe20000000a00 */
[----:B------:R-:W-:Y:S02]  /*2e310*/  IMAD.MOV.U32 R13, RZ, RZ, R10 ;  /* 0x000000ffff0d7224 */ /* 0x000fe400078e000a */
[----:B------:R-:W-:Y:S02]  /*2e320*/  IMAD.MOV.U32 R12, RZ, RZ, 0x4 ;  /* 0x00000004ff0c7424 */ /* 0x000fe400078e00ff */
[----:B------:R-:W-:-:S05]  /*2e330*/  IMAD.MOV.U32 R2, RZ, RZ, R14 ;  /* 0x000000ffff027224 */ /* 0x000fca00078e000e */
[----:B------:R-:W-:-:S04]  /*2e340*/  IADD3 R2, P0, R2, R0, RZ ;  /* 0x0000000002027210 */ /* 0x000fc80007f1e0ff */
[----:B------:R-:W-:-:S05]  /*2e350*/  IADD3.X R3, RZ, R35, RZ, P0, !PT ;  /* 0x00000023ff037210 */ /* 0x000fca00007fe4ff */
[----:B------:R-:W-:Y:S01]  /*2e360*/  @!PT LDS RZ, [RZ] ;  /* 0x00000000fffff984 */ /* 0x000fe20000000800 */
[----:B------:R-:W-:Y:S01]  /*2e370*/  @!PT LDS RZ, [RZ] ;  /* 0x00000000fffff984 */ /* 0x000fe20000000800 */
[----:B------:R-:W-:Y:S01]  /*2e380*/  @!PT LDS RZ, [RZ] ;  /* 0x00000000fffff984 */ /* 0x000fe20000000800 */
[----:B------:R0:W-:Y:S01]  /*2e390*/  LDGSTS.E.BYPASS.LTC128B.128 [R9+0x25c00], desc[UR4][R2.64], !P3 ;  /* 0x25c0000002097fae */ /* 0x0001e2000d901d44 */
[----:B------:R-:W-:-:S03]  /*2e3a0*/  LOP3.LUT P3, RZ, R18, 0x200, RZ, 0xc0, !PT ;  /* 0x0000020012ff7812 */ /* 0x000fc6000786c0ff */
[----:B------:R0:W-:Y:S01]  /*2e3b0*/  LDGSTS.E.BYPASS.LTC128B.128 [R9+0x28400], desc[UR4][R2.64+0x80], !P2 ;  /* 0x2840008002097fae */ /* 0x0001e2000d101d44 */
[----:B------:R-:W-:-:S03]  /*2e3c0*/  LOP3.LUT P2, RZ, R18, 0x100, RZ, 0xc0, !PT ;  /* 0x0000010012ff7812 */ /* 0x000fc6000784c0ff */
[----:B------:R0:W-:Y:S01]  /*2e3d0*/  LDGSTS.E.BYPASS.LTC128B.128 [R9+0x2ac00], desc[UR4][R2.64+0x100], !P1 ;  /* 0x2ac0010002097fae */ /* 0x0001e2000c901d44 */
[----:B------:R-:W-:-:S03]  /*2e3e0*/  LOP3.LUT P1, RZ, R18, 0x80, RZ, 0xc0, !PT ;  /* 0x0000008012ff7812 */ /* 0x000fc6000782c0ff */
[----:B------:R0:W-:Y:S10]  /*2e3f0*/  LDGSTS.E.BYPASS.LTC128B.128 [R9+0x2d400], desc[UR4][R2.64+0x180], !P5 ;  /* 0x2d40018002097fae */ /* 0x0001f4000e901d44 */
[----:B0-----:R-:W-:Y:S05]  /*2e400*/  WARPSYNC.COLLECTIVE R15, `(.L_x_918) ;  /* 0x000000000f087348 */ /* 0x001fea0003c00000 */
[----:B------:R1:W2:Y:S02]  /*2e410*/  SHFL.IDX P6, R14, R13, R12, R11 ;  /* 0x0000000c0d0e7389 */ /* 0x0002a400000c000b */
[----:B012---:R-:W-:Y:S01]  /*2e420*/  ENDCOLLECTIVE ;  /* 0x000000000000791b */ /* 0x007fe20003800000 */
.L_x_918:
[----:B------:R-:W-:Y:S02]  /*2e430*/  IMAD.MOV.U32 R13, RZ, RZ, R8 ;  /* 0x000000ffff0d7224 */ /* 0x000fe400078e0008 */
[----:B------:R-:W-:-:S07]  /*2e440*/  IMAD.MOV.U32 R35, RZ, RZ, R14 ;  /* 0x000000ffff237224 */ /* 0x000fce00078e000e */
[----:B------:R-:W-:Y:S05]  /*2e450*/  WARPSYNC.COLLECTIVE R15, `(.L_x_919) ;  /* 0x000000000f087348 */ /* 0x000fea0003c00000 */
[----:B------:R0:W1:Y:S02]  /*2e460*/  SHFL.IDX P6, R14, R13, R12, R11 ;  /* 0x0000000c0d0e7389 */ /* 0x00006400000c000b */
[----:B01----:R-:W-:Y:S01]  /*2e470*/  ENDCOLLECTIVE ;  /* 0x000000000000791b */ /* 0x003fe20003800000 */
.L_x_919:
[----:B------:R-:W-:Y:S01]  /*2e480*/  IMAD.MOV.U32 R2, RZ, RZ, R14 ;  /* 0x000000ffff027224 */ /* 0x000fe200078e000e */
[----:B------:R-:W-:Y:S06]  /*2e490*/  BRA `(.L_x_920) ;  /* 0xffffffac007c7947 */ /* 0x000fec000383ffff */
.L_x_774:
[----:B-1----:R1:W2:Y:S02]  /*2e4a0*/  SYNCS.PHASECHK.TRANS64.TRYWAIT P0, [R6+URZ+0x38860], R2 ;  /* 0x03886002060075a7 */ /* 0x0022a4000800017f */
[----:B--2---:R-:W-:Y:S05]  /*2e4b0*/  @!P0 NANOSLEEP.SYNCS 0x989680 ;  /* 0x009896800000895d */ /* 0x004fea0003900000 */
[----:B------:R-:W2:Y:S02]  /*2e4c0*/  @!P0 SYNCS.PHASECHK.TRANS64 P0, [R6+URZ+0x38860], R2 ;  /* 0x03886002060085a7 */ /* 0x000ea4000800007f */
[----:B--2---:R-:W-:Y:S05]  /*2e4d0*/  @!P0 BRA `(.L_x_774) ;  /* 0xfffffffc00f08947 */ /* 0x004fea000383ffff */
[----:B------:R-:W-:Y:S05]  /*2e4e0*/  BRA `(.L_x_921) ;  /* 0xffffffac00fc7947 */ /* 0x000fea000383ffff */
.L_x_775:
        /* <DEDUP_REMOVED lines=8> */
.L_x_923:
[----:B------:R-:W-:Y:S05]  /*2e570*/  BSYNC B1 ;  /* 0x0000000000017941 */ /* 0x000fea0003800000 */
.L_x_922:
        /* <DEDUP_REMOVED lines=9> */
.L_x_924:
[----:B------:R-:W-:Y:S01]  /*2e610*/  ULDC.64 UR4, c[0x0][0x208] ;  /* 0x0000820000047ab9 */ /* 0x000fe20000000a00 */
[----:B------:R-:W-:Y:S02]  /*2e620*/  IMAD.MOV.U32 R13, RZ, RZ, R19 ;  /* 0x000000ffff0d7224 */ /* 0x000fe400078e0013 */
[----:B------:R-:W-:Y:S02]  /*2e630*/  IMAD.MOV.U32 R12, RZ, RZ, 0x1 ;  /* 0x00000001ff0c7424 */ /* 0x000fe400078e00ff */
[----:B------:R-:W-:-:S05]  /*2e640*/  IMAD.MOV.U32 R2, RZ, RZ, R14 ;  /* 0x000000ffff027224 */ /* 0x000fca00078e000e */
        /* <DEDUP_REMOVED lines=16> */
.L_x_925:
[----:B------:R-:W-:Y:S02]  /*2e750*/  IMAD.MOV.U32 R13, RZ, RZ, R17 ;  /* 0x000000ffff0d7224 */ /* 0x000fe400078e0011 */
[----:B------:R-:W-:-:S07]  /*2e760*/  IMAD.MOV.U32 R3, RZ, RZ, R14 ;  /* 0x000000ffff037224 */ /* 0x000fce00078e000e */
[----:B------:R-:W-:Y:S05]  /*2e770*/  WARPSYNC.COLLECTIVE R15, `(.L_x_926) ;  /* 0x000000000f087348 */ /* 0x000fea0003c00000 */
[----:B------:R0:W1:Y:S02]  /*2e780*/  SHFL.IDX P6, R14, R13, R12, R11 ;  /* 0x0000000c0d0e7389 */ /* 0x00006400000c000b */
[----:B01----:R-:W-:Y:S01]  /*2e790*/  ENDCOLLECTIVE ;  /* 0x000000000000791b */ /* 0x003fe20003800000 */
.L_x_926:
[----:B------:R-:W-:Y:S01]  /*2e7a0*/  ULDC.64 UR4, c[0x0][0x208] ;  /* 0x0000820000047ab9 */ /* 0x000fe20000000a00 */
[----:B------:R-:W-:Y:S01]  /*2e7b0*/  MOV R13, R19 ;  /* 0x00000013000d7202 */ /* 0x000fe20000000f00 */
        /* <DEDUP_REMOVED lines=18> */
.L_x_927:
[----:B------:R-:W-:Y:S02]  /*2e8e0*/  IMAD.MOV.U32 R13, RZ, RZ, R17 ;  /* 0x000000ffff0d7224 */ /* 0x000fe400078e0011 */
[----:B------:R-:W-:-:S07]  /*2e8f0*/  IMAD.MOV.U32 R3, RZ, RZ, R14 ;  /* 0x000000ffff037224 */ /* 0x000fce00078e000e */
[----:B------:R-:W-:Y:S05]  /*2e900*/  WARPSYNC.COLLECTIVE R15, `(.L_x_928) ;  /* 0x000000000f087348 */ /* 0x000fea0003c00000 */
[----:B------:R0:W1:Y:S02]  /*2e910*/  SHFL.IDX P6, R14, R13, R12, R11 ;  /* 0x0000000c0d0e7389 */ /* 0x00006400000c000b */
[----:B01----:R-:W-:Y:S01]  /*2e920*/  ENDCOLLECTIVE ;  /* 0x000000000000791b */ /* 0x003fe20003800000 */
.L_x_928:
        /* <DEDUP_REMOVED lines=20> */
.L_x_929:
[----:B------:R-:W-:Y:S02]  /*2ea70*/  IMAD.MOV.U32 R13, RZ, RZ, R17 ;  /* 0x000000ffff0d7224 */ /* 0x000fe400078e0011 */
[----:B------:R-:W-:-:S07]  /*2ea80*/  IMAD.MOV.U32 R3, RZ, RZ, R14 ;  /* 0x000000ffff037224 */ /* 0x000fce00078e000e */
[----:B------:R-:W-:Y:S05]  /*2ea90*/  WARPSYNC.COLLECTIVE R15, `(.L_x_930) ;  /* 0x000000000f087348 */ /* 0x000fea0003c00000 */
[----:B------:R0:W1:Y:S02]  /*2eaa0*/  SHFL.IDX P6, R14, R13, R12, R11 ;  /* 0x0000000c0d0e7389 */ /* 0x00006400000c000b */
[----:B01----:R-:W-:Y:S01]  /*2eab0*/  ENDCOLLECTIVE ;  /* 0x000000000000791b */ /* 0x003fe20003800000 */
.L_x_930:
        /* <DEDUP_REMOVED lines=20> */
.L_x_931:
[----:B------:R-:W-:Y:S02]  /*2ec00*/  IMAD.MOV.U32 R13, RZ, RZ, R17 ;  /* 0x000000ffff0d7224 */ /* 0x000fe400078e0011 */
[----:B------:R-:W-:-:S07]  /*2ec10*/  IMAD.MOV.U32 R19, RZ, RZ, R14 ;  /* 0x000000ffff137224 */ /* 0x000fce00078e000e */
[----:B------:R-:W-:Y:S05]  /*2ec20*/  WARPSYNC.COLLECTIVE R15, `(.L_x_932) ;  /* 0x000000000f087348 */ /* 0x000fea0003c00000 */
[----:B------:R0:W1:Y:S02]  /*2ec30*/  SHFL.IDX P6, R14, R13, R12, R11 ;  /* 0x0000000c0d0e7389 */ /* 0x00006400000c000b */
[----:B01----:R-:W-:Y:S01]  /*2ec40*/  ENDCOLLECTIVE ;  /* 0x000000000000791b */ /* 0x003fe20003800000 */
.L_x_932:
[----:B------:R-:W-:Y:S01]  /*2ec50*/  IMAD.MOV.U32 R2, RZ, RZ, R14 ;  /* 0x000000ffff027224 */ /* 0x000fe200078e000e */
[----:B------:R-:W-:Y:S06]  /*2ec60*/  BRA `(.L_x_933) ;  /* 0xffffffac00187947 */ /* 0x000fec000383ffff */
.L_x_783:
[----:B0-----:R0:W2:Y:S02]  /*2ec70*/  SYNCS.PHASECHK.TRANS64.TRYWAIT P0, [R4+URZ+0x38860], R3 ;  /* 0x03886003040075a7 */ /* 0x0010a4000800017f */
[----:B--2---:R-:W-:Y:S05]  /*2ec80*/  @!P0 NANOSLEEP.SYNCS 0x989680 ;  /* 0x009896800000895d */ /* 0x004fea0003900000 */
[----:B------:R-:W2:Y:S02]  /*2ec90*/  @!P0 SYNCS.PHASECHK.TRANS64 P0, [R4+URZ+0x38860], R3 ;  /* 0x03886003040085a7 */ /* 0x000ea4000800007f */
[----:B--2---:R-:W-:Y:S05]  /*2eca0*/  @!P0 BRA `(.L_x_783) ;  /* 0xfffffffc00f08947 */ /* 0x004fea000383ffff */
[----:B------:R-:W-:Y:S05]  /*2ecb0*/  BRA `(.L_x_934) ;  /* 0xffffffb0004c7947 */ /* 0x000fea000383ffff */
.L_x_784:
        /* <DEDUP_REMOVED lines=8> */
.L_x_936:
[----:B------:R-:W-:Y:S05]  /*2ed40*/  BSYNC B0 ;  /* 0x0000000000007941 */ /* 0x000fea0003800000 */
.L_x_935:
[----:B------:R-:W-:Y:S01]  /*2ed50*/  IMAD.MOV.U32 R13, RZ, RZ, R17 ;  /* 0x000000ffff0d7224 */ /* 0x000fe200078e0011 */
[----:B------:R-:W-:Y:S01]  /*2ed60*/  MOV R11, 0x181f ;  /* 0x0000181f000b7802 */ /* 0x000fe20000000f00 */
[----:B------:R-:W-:Y:S01]  /*2ed70*/  IMAD.MOV.U32 R12, RZ, RZ, RZ ;  /* 0x000000ffff0c7224 */ /* 0x000fe200078e00ff */
[C---:B------:R-:W-:Y:S01]  /*2ed80*/  LOP3.LUT R0, R34.reuse, 0x40, RZ, 0xfc, !PT ;  /* 0x0000004022007812 */ /* 0x040fe200078efcff */
[----:B------:R-:W-:Y:S01]  /*2ed90*/  IMAD.MOV.U32 R15, RZ, RZ, -0x1 ;  /* 0xffffffffff0f7424 */ /* 0x000fe200078e00ff */
[C---:B------:R-:W-:Y:S01]  /*2eda0*/  LOP3.LUT R6, R34.reuse, 0x80, RZ, 0xfc, !PT ;  /* 0x0000008022067812 */ /* 0x040fe200078efcff */
[----:B------:R-:W-:Y:S02]  /*2edb0*/  IMAD.MOV.U32 R3, RZ, RZ, R14 ;  /* 0x000000ffff037224 */ /* 0x000fe400078e000e */
[----:B------:R-:W-:-:S07]  /*2edc0*/  IMAD.SHL.U32 R8, R34, 0x2, RZ ;  /* 0x0000000222087824 */ /* 0x000fce00078e00ff */
[----:B------:R-:W-:Y:S05]  /*2edd0*/  WARPSYNC.COLLECTIVE R15, `(.L_x_937) ;  /* 0x000000000f087348 */ /* 0x000fea0003c00000 */
[----:B------:R0:W1:Y:S02]  /*2ede0*/  SHFL.IDX P6, R14, R13, R12, R11 ;  /* 0x0000000c0d0e7389 */ /* 0x00006400000c000b */
[----:B01----:R-:W-:Y:S01]  /*2edf0*/  ENDCOLLECTIVE ;  /* 0x000000000000791b */ /* 0x003fe20003800000 */
.L_x_937:
[----:B------:R-:W-:Y:S01]  /*2ee00*/  ULDC UR4, c[0x0][0x2f4] ;  /* 0x0000bd0000047ab9 */ /* 0x000fe20000000800 */
[----:B------:R-:W-:Y:S01]  /*2ee10*/  ULDC.64 UR6, c[0x0][0x208] ;  /* 0x0000820000067ab9 */ /* 0x000fe20000000a00 */
[----:B------:R-:W-:Y:S02]  /*2ee20*/  ISETP.GE.AND P3, PT, R34, UR4, PT ;  /* 0x0000000422007c0c */ /* 0x000fe4000bf66270 */
[----:B------:R-:W-:Y:S01]  /*2ee30*/  ISETP.GE.AND P2, PT, R0, UR4, PT ;  /* 0x0000000400007c0c */ /* 0x000fe2000bf46270 */
[----:B------:R-:W-:Y:S01]  /*2ee40*/  IMAD R0, R7, 0x2, R16 ;  /* 0x0000000207007824 */ /* 0x000fe200078e0210 */
        /* <DEDUP_REMOVED lines=13> */
[----:B------:R-:W-:-:S04]  /*2ef20*/  ISETP.GE.AND P0, PT, R37, UR4, PT ;  /* 0x0000000425007c0c */ /* 0x000fc8000bf06270 */
[----:B------:R0:W-:Y:S01]  /*2ef30*/  LDGSTS.E.BYPASS.LTC128B.128 [R0+0x5400], desc[UR6][R2.64+0x100], !P4 ;  /* 0x0540010002007fae */ /* 0x0001e2000e101d46 */
[----:B------:R-:W-:-:S13]  /*2ef40*/  ISETP.LT.OR P4, PT, R5, 0x1, P0 ;  /* 0x000000010500780c */ /* 0x000fda0000781670 */
[----:B------:R0:W-:Y:S02]  /*2ef50*/  LDGSTS.E.BYPASS.LTC128B.128 [R0+0x7c00], desc[UR6][R2.64+0x180], !P4 ;  /* 0x07c0018002007fae */ /* 0x0001e4000e101d46 */
[----:B0-----:R-:W-:Y:S05]  /*2ef60*/  WARPSYNC.COLLECTIVE R15, `(.L_x_938) ;  /* 0x000000000f087348 */ /* 0x001fea0003c00000 */
[----:B------:R1:W2:Y:S02]  /*2ef70*/  SHFL.IDX P6, R14, R13, R12, R11 ;  /* 0x0000000c0d0e7389 */ /* 0x0002a400000c000b */
[----:B012---:R-:W-:Y:S01]  /*2ef80*/  ENDCOLLECTIVE ;  /* 0x000000000000791b */ /* 0x007fe20003800000 */
.L_x_938:
[----:B------:R-:W-:Y:S02]  /*2ef90*/  IMAD.MOV.U32 R13, RZ, RZ, R17 ;  /* 0x000000ffff0d7224 */ /* 0x000fe400078e0011 */
[----:B------:R-:W-:-:S07]  /*2efa0*/  IMAD.MOV.U32 R3, RZ, RZ, R14 ;  /* 0x000000ffff037224 */ /* 0x000fce00078e000e */
[----:B------:R-:W-:Y:S05]  /*2efb0*/  WARPSYNC.COLLECTIVE R15, `(.L_x_939) ;  /* 0x000000000f087348 */ /* 0x000fea0003c00000 */
[----:B------:R0:W1:Y:S02]  /*2efc0*/  SHFL.IDX P6, R14, R13, R12, R11 ;  /* 0x0000000c0d0e7389 */ /* 0x00006400000c000b */
[----:B01----:R-:W-:Y:S01]  /*2efd0*/  ENDCOLLECTIVE ;  /* 0x000000000000791b */ /* 0x003fe20003800000 */
.L_x_939:
[----:B------:R-:W-:Y:S01]  /*2efe0*/  ULDC.64 UR4, c[0x0][0x208] ;  /* 0x0000820000047ab9 */ /* 0x000fe20000000a00 */
[----:B------:R-:W-:Y:S02]  /*2eff0*/  IMAD.MOV.U32 R13, RZ, RZ, R19 ;  /* 0x000000ffff0d7224 */ /* 0x000fe400078e0013 */
        /* <DEDUP_REMOVED lines=17> */
.L_x_940:
[----:B------:R-:W-:Y:S02]  /*2f110*/  IMAD.MOV.U32 R13, RZ, RZ, R17 ;  /* 0x000000ffff0d7224 */ /* 0x000fe400078e0011 */
[----:B------:R-:W-:-:S07]  /*2f120*/  IMAD.MOV.U32 R7, RZ, RZ, R14 ;  /* 0x000000ffff077224 */ /* 0x000fce00078e000e */
[----:B------:R-:W-:Y:S05]  /*2f130*/  WARPSYNC.COLLECTIVE R15, `(.L_x_941) ;  /* 0x000000000f087348 */ /* 0x000fea0003c00000 */
[----:B------:R0:W1:Y:S02]  /*2f140*/  SHFL.IDX P6, R14, R13, R12, R11 ;  /* 0x0000000c0d0e7389 */ /* 0x00006400000c000b */
[----:B01----:R-:W-:Y:S01]  /*2f150*/  ENDCOLLECTIVE ;  /* 0x000000000000791b */ /* 0x003fe20003800000 */
.L_x_941:
        /* <DEDUP_REMOVED lines=19> */
.L_x_942:
[----:B------:R-:W-:Y:S02]  /*2f290*/  IMAD.MOV.U32 R13, RZ, RZ, R17 ;  /* 0x000000ffff0d7224 */ /* 0x000fe400078e0011 */
[----:B------:R-:W-:-:S07]  /*2f2a0*/  IMAD.MOV.U32 R3, RZ, RZ, R14 ;  /* 0x000000ffff037224 */ /* 0x000fce00078e000e */
[----:B------:R-:W-:Y:S05]  /*2f2b0*/  WARPSYNC.COLLECTIVE R15, `(.L_x_943) ;  /* 0x000000000f087348 */ /* 0x000fea0003c00000 */
[----:B------:R0:W1:Y:S02]  /*2f2c0*/  SHFL.IDX P6, R14, R13, R12, R11 ;  /* 0x0000000c0d0e7389 */ /* 0x00006400000c000b */
[----:B01----:R-:W-:Y:S01]  /*2f2d0*/  ENDCOLLECTIVE ;  /* 0x000000000000791b */ /* 0x003fe20003800000 */
.L_x_943:
        /* <DEDUP_REMOVED lines=19> */
.L_x_944:
[----:B------:R-:W-:Y:S02]  /*2f410*/  IMAD.MOV.U32 R13, RZ, RZ, R17 ;  /* 0x000000ffff0d7224 */ /* 0x000fe400078e0011 */
[----:B------:R-:W-:-:S07]  /*2f420*/  IMAD.MOV.U32 R19, RZ, RZ, R14 ;  /* 0x000000ffff137224 */ /* 0x000fce00078e000e */
[----:B------:R-:W-:Y:S05]  /*2f430*/  WARPSYNC.COLLECTIVE R15, `(.L_x_945) ;  /* 0x000000000f087348 */ /* 0x000fea0003c00000 */
[----:B------:R0:W1:Y:S02]  /*2f440*/  SHFL.IDX P6, R14, R13, R12, R11 ;  /* 0x0000000c0d0e7389 */ /* 0x00006400000c000b */
[----:B01----:R-:W-:Y:S01]  /*2f450*/  ENDCOLLECTIVE ;  /* 0x000000000000791b */ /* 0x003fe20003800000 */
.L_x_945:
[----:B------:R-:W-:Y:S05]  /*2f460*/  BRA `(.L_x_946) ;  /* 0xffffffac00707947 */ /* 0x000fea000383ffff */
.L_x_789:
[----:B------:R-:W-:Y:S01]  /*2f470*/  BSSY B0, `(.L_x_947) ;  /* 0x0000008000007945 */ /* 0x000fe20003800000 */
[----:B------:R-:W-:Y:S01]  /*2f480*/  MOV R13, R24 ;  /* 0x00000018000d7202 */ /* 0x000fe20000000f00 */
[----:B------:R-:W-:Y:S02]  /*2f490*/  IMAD.MOV.U32 R12, RZ, RZ, RZ ;  /* 0x000000ffff0c7224 */ /* 0x000fe400078e00ff */
[----:B------:R-:W-:Y:S02]  /*2f4a0*/  IMAD.MOV.U32 R11, RZ, RZ, 0x1f ;  /* 0x0000001fff0b7424 */ /* 0x000fe400078e00ff */
[----:B------:R-:W-:-:S07]  /*2f4b0*/  IMAD.MOV.U32 R15, RZ, RZ, -0x1 ;  /* 0xffffffffff0f7424 */ /* 0x000fce00078e00ff */
[----:B0-----:R-:W-:Y:S05]  /*2f4c0*/  WARPSYNC.COLLECTIVE R15, `(.L_x_948) ;  /* 0x000000000f087348 */ /* 0x001fea0003c00000 */
[----:B------:R1:W2:Y:S02]  /*2f4d0*/  SHFL.IDX P6, R14, R13, R12, R11 ;  /* 0x0000000c0d0e7389 */ /* 0x0002a400000c000b */
[----:B012---:R-:W-:Y:S01]  /*2f4e0*/  ENDCOLLECTIVE ;  /* 0x000000000000791b */ /* 0x007fe20003800000 */
.L_x_948:
[----:B------:R-:W-:Y:S05]  /*2f4f0*/  BSYNC B0 ;  /* 0x0000000000007941 */ /* 0x000fea0003800000 */
.L_x_947:
[----:B------:R-:W-:Y:S02]  /*2f500*/  IMAD.MOV.U32 R13, RZ, RZ, R24 ;  /* 0x000000ffff0d7224 */ /* 0x000fe400078e0018 */
[----:B------:R-:W-:Y:S02]  /*2f510*/  IMAD.MOV.U32 R12, RZ, RZ, 0x1 ;  /* 0x00000001ff0c7424 */ /* 0x000fe400078e00ff */
[----:B------:R-:W-:Y:S02]  /*2f520*/  IMAD.MOV.U32 R11, RZ, RZ, 0x1f ;  /* 0x0000001fff0b7424 */ /* 0x000fe400078e00ff */
[----:B------:R-:W-:Y:S02]  /*2f530*/  IMAD.MOV.U32 R15, RZ, RZ, -0x1 ;  /* 0xffffffffff0f7424 */ /* 0x000fe400078e00ff */
[----:B------:R-:W-:Y:S02]  /*2f540*/  IMAD.IADD R7, R27, 0x1, R9 ;  /* 0x000000011b077824 */ /* 0x000fe400078e0209 */
[----:B------:R-:W-:-:S07]  /*2f550*/  IMAD.MOV.U32 R0, RZ, RZ, R14 ;  /* 0x000000ffff007224 */ /* 0x000fce00078e000e */
[----:B------:R-:W-:Y:S05]  /*2f560*/  WARPSYNC.COLLECTIVE R15, `(.L_x_949) ;  /* 0x000000000f087348 */ /* 0x000fea0003c00000 */
[----:B------:R0:W1:Y:S02]  /*2f570*/  SHFL.IDX P6, R14, R13, R12, R11 ;  /* 0x0000000c0d0e7389 */ /* 0x00006400000c000b */
[----:B01----:R-:W-:Y:S01]  /*2f580*/  ENDCOLLECTIVE ;  /* 0x000000000000791b */ /* 0x003fe20003800000 */
.L_x_949:
[----:B------:R-:W-:Y:S01]  /*2f590*/  ULDC UR4, c[0x0][0xc3c] ;  /* 0x00030f0000047ab9 */ /* 0x000fe20000000800 */
[----:B------:R-:W-:Y:S01]  /*2f5a0*/  ULDC.64 UR6, c[0x0][0x208] ;  /* 0x0000820000067ab9 */ /* 0x000fe20000000a00 */
        /* <DEDUP_REMOVED lines=23> */
.L_x_950:
[----:B------:R-:W-:Y:S01]  /*2f720*/  IMAD.MOV.U32 R12, RZ, RZ, 0x2 ;  /* 0x00000002ff0c7424 */ /* 0x000fe200078e00ff */
[----:B------:R-:W-:-:S05]  /*2f730*/  SEL R14, R14, RZ, P1 ;  /* 0x000000ff0e0e7207 */ /* 0x000fca0000800000 */
[----:B------:R-:W-:-:S04]  /*2f740*/  IMAD.IADD R5, R13, 0x1, R14 ;  /* 0x000000010d057824 */ /* 0x000fc800078e020e */
[----:B------:R-:W-:-:S07]  /*2f750*/  IMAD.MOV.U32 R13, RZ, RZ, R5 ;  /* 0x000000ffff0d7224 */ /* 0x000fce00078e0005 */
[----:B------:R-:W-:Y:S05]  /*2f760*/  WARPSYNC.COLLECTIVE R15, `(.L_x_951) ;  /* 0x000000000f087348 */ /* 0x000fea0003c00000 */
[----:B------:R0:W1:Y:S02]  /*2f770*/  SHFL.UP P6, R14, R13, R12, R11 ;  /* 0x0400000c0d0e7389 */ /* 0x00006400000c000b */
[----:B01----:R-:W-:Y:S01]  /*2f780*/  ENDCOLLECTIVE ;  /* 0x000000000000791b */ /* 0x003fe20003800000 */
.L_x_951:
[----:B------:R-:W-:Y:S01]  /*2f790*/  IMAD.MOV.U32 R12, RZ, RZ, 0x4 ;  /* 0x00000004ff0c7424 */ /* 0x000fe200078e00ff */
[----:B------:R-:W-:-:S05]  /*2f7a0*/  SEL R2, R14, RZ, P2 ;  /* 0x000000ff0e027207 */ /* 0x000fca0001000000 */
[----:B------:R-:W-:-:S04]  /*2f7b0*/  IMAD.IADD R2, R5, 0x1, R2 ;  /* 0x0000000105027824 */ /* 0x000fc800078e0202 */
[----:B------:R-:W-:-:S07]  /*2f7c0*/  IMAD.MOV.U32 R13, RZ, RZ, R2 ;  /* 0x000000ffff0d7224 */ /* 0x000fce00078e0002 */
[----:B------:R-:W-:Y:S05]  /*2f7d0*/  WARPSYNC.COLLECTIVE R15, `(.L_x_952) ;  /* 0x000000000f087348 */ /* 0x000fea0003c00000 */
[----:B------:R0:W1:Y:S02]  /*2f7e0*/  SHFL.UP P6, R14, R13, R12, R11 ;  /* 0x0400000c0d0e7389 */ /* 0x00006400000c000b */
[----:B01----:R-:W-:Y:S01]  /*2f7f0*/  ENDCOLLECTIVE ;  /* 0x000000000000791b */ /* 0x003fe20003800000 */
.L_x_952:
[----:B------:R-:W-:Y:S02]  /*2f800*/  MOV R12, 0x8 ;  /* 0x00000008000c7802 */ /* 0x000fe40000000f00 */
[----:B------:R-:W-:-:S05]  /*2f810*/  SEL R3, R14, RZ, P3 ;  /* 0x000000ff0e037207 */ /* 0x000fca0001800000 */
[----:B------:R-:W-:-:S04]  /*2f820*/  IMAD.IADD R3, R2, 0x1, R3 ;  /* 0x0000000102037824 */ /* 0x000fc800078e0203 */
[----:B------:R-:W-:-:S07]  /*2f830*/  IMAD.MOV.U32 R13, RZ, RZ, R3 ;  /* 0x000000ffff0d7224 */ /* 0x000fce00078e0003 */
[----:B------:R-:W-:Y:S05]  /*2f840*/  WARPSYNC.COLLECTIVE R15, `(.L_x_953) ;  /* 0x000000000f087348 */ /* 0x000fea0003c00000 */
[----:B------:R0:W1:Y:S02]  /*2f850*/  SHFL.UP P6, R14, R13, R12, R11 ;  /* 0x0400000c0d0e7389 */ /* 0x00006400000c000b */
[----:B01----:R-:W-:Y:S01]  /*2f860*/  ENDCOLLECTIVE ;  /* 0x000000000000791b */ /* 0x003fe20003800000 */
.L_x_953:
[----:B------:R-:W-:Y:S01]  /*2f870*/  IMAD.MOV.U32 R12, RZ, RZ, 0x10 ;  /* 0x00000010ff0c7424 */ /* 0x000fe200078e00ff */
[----:B------:R-:W-:-:S05]  /*2f880*/  SEL R14, R14, RZ, P4 ;  /* 0x000000ff0e0e7207 */ /* 0x000fca0002000000 */
[----:B------:R-:W-:-:S04]  /*2f890*/  IMAD.IADD R5, R3, 0x1, R14 ;  /* 0x0000000103057824 */ /* 0x000fc800078e020e */
[----:B------:R-:W-:-:S07]  /*2f8a0*/  IMAD.MOV.U32 R13, RZ, RZ, R5 ;  /* 0x000000ffff0d7224 */ /* 0x000fce00078e0005 */
[----:B------:R-:W-:Y:S05]  /*2f8b0*/  WARPSYNC.COLLECTIVE R15, `(.L_x_954) ;  /* 0x000000000f087348 */ /* 0x000fea0003c00000 */
[----:B------:R0:W1:Y:S02]  /*2f8c0*/  SHFL.UP P6, R14, R13, R12, R11 ;  /* 0x0400000c0d0e7389 */ /* 0x00006400000c000b */
[----:B01----:R-:W-:Y:S01]  /*2f8d0*/  ENDCOLLECTIVE ;  /* 0x000000000000791b */ /* 0x003fe20003800000 */
.L_x_954:
        /* <DEDUP_REMOVED lines=8> */
.L_x_955:
[----:B------:R-:W-:Y:S05]  /*2f960*/  BRA `(.L_x_956) ;  /* 0xffffffac00947947 */ /* 0x000fea000383ffff */
.L_x_792:
[----:B------:R-:W-:Y:S01]  /*2f970*/  BSSY B0, `(.L_x_957) ;  /* 0x0000007000007945 */ /* 0x000fe20003800000 */
[----:B------:R-:W-:Y:S02]  /*2f980*/  IMAD.MOV.U32 R12, RZ, RZ, 0x1 ;  /* 0x00000001ff0c7424 */ /* 0x000fe400078e00ff */
[----:B------:R-:W-:Y:S02]  /*2f990*/  IMAD.MOV.U32 R11, RZ, RZ, RZ ;  /* 0x000000ffff0b7224 */ /* 0x000fe400078e00ff */
[----:B------:R-:W-:-:S07]  /*2f9a0*/  IMAD.MOV.U32 R15, RZ, RZ, -0x1 ;  /* 0xffffffffff0f7424 */ /* 0x000fce00078e00ff */
[----:B------:R-:W-:Y:S05]  /*2f9b0*/  WARPSYNC.COLLECTIVE R15, `(.L_x_958) ;  /* 0x000000000f087348 */ /* 0x000fea0003c00000 */
[----:B------:R0:W1:Y:S02]  /*2f9c0*/  SHFL.UP P6, R14, R13, R12, R11 ;  /* 0x0400000c0d0e7389 */ /* 0x00006400000c000b */
[----:B01----:R-:W-:Y:S01]  /*2f9d0*/  ENDCOLLECTIVE ;  /* 0x000000000000791b */ /* 0x003fe20003800000 */
.L_x_958:
[----:B------:R-:W-:Y:S05]  /*2f9e0*/  BSYNC B0 ;  /* 0x0000000000007941 */ /* 0x000fea0003800000 */
.L_x_957:
        /* <DEDUP_REMOVED lines=8> */
.L_x_959:
[----:B------:R-:W-:Y:S01]  /*2fa70*/  IMAD.MOV.U32 R12, RZ, RZ, 0x4 ;  /* 0x00000004ff0c7424 */ /* 0x000fe200078e00ff */
[----:B------:R-:W-:-:S05]  /*2fa80*/  SEL R2, R14, RZ, P2 ;  /* 0x000000ff0e027207 */ /* 0x000fca0001000000 */
[----:B------:R-:W-:-:S04]  /*2fa90*/  IMAD.IADD R2, R13, 0x1, R2 ;  /* 0x000000010d027824 */ /* 0x000fc800078e0202 */
[----:B------:R-:W-:-:S07]  /*2faa0*/  IMAD.MOV.U32 R13, RZ, RZ, R2 ;  /* 0x000000ffff0d7224 */ /* 0x000fce00078e0002 */
[----:B------:R-:W-:Y:S05]  /*2fab0*/  WARPSYNC.COLLECTIVE R15, `(.L_x_960) ;  /* 0x000000000f087348 */ /* 0x000fea0003c00000 */
[----:B------:R0:W1:Y:S02]  /*2fac0*/  SHFL.UP P6, R14, R13, R12, R11 ;  /* 0x0400000c0d0e7389 */ /* 0x00006400000c000b */
[----:B01----:R-:W-:Y:S01]  /*2fad0*/  ENDCOLLECTIVE ;  /* 0x000000000000791b */ /* 0x003fe20003800000 */
.L_x_960:
[----:B------:R-:W-:Y:S01]  /*2fae0*/  IMAD.MOV.U32 R12, RZ, RZ, 0x8 ;  /* 0x00000008ff0c7424 */ /* 0x000fe200078e00ff */
[----:B------:R-:W-:-:S05]  /*2faf0*/  SEL R3, R14, RZ, P3 ;  /* 0x000000ff0e037207 */ /* 0x000fca0001800000 */
[----:B------:R-:W-:-:S04]  /*2fb00*/  IMAD.IADD R3, R2, 0x1, R3 ;  /* 0x0000000102037824 */ /* 0x000fc800078e0203 */
[----:B------:R-:W-:-:S07]  /*2fb10*/  IMAD.MOV.U32 R13, RZ, RZ, R3 ;  /* 0x000000ffff0d7224 */ /* 0x000fce00078e0003 */
[----:B------:R-:W-:Y:S05]  /*2fb20*/  WARPSYNC.COLLECTIVE R15, `(.L_x_961) ;  /* 0x000000000f087348 */ /* 0x000fea0003c00000 */
[----:B------:R0:W1:Y:S02]  /*2fb30*/  SHFL.UP P6, R14, R13, R12, R11 ;  /* 0x0400000c0d0e7389 */ /* 0x00006400000c000b */
[----:B01----:R-:W-:Y:S01]  /*2fb40*/  ENDCOLLECTIVE ;  /* 0x000000000000791b */ /* 0x003fe20003800000 */
.L_x_961:
[----:B------:R-:W-:Y:S02]  /*2fb50*/  MOV R12, 0x10 ;  /* 0x00000010000c7802 */ /* 0x000fe40000000f00 */
[----:B------:R-:W-:-:S05]  /*2fb60*/  SEL R14, R14, RZ, P4 ;  /* 0x000000ff0e0e7207 */ /* 0x000fca0002000000 */
[----:B------:R-:W-:-:S04]  /*2fb70*/  IMAD.IADD R5, R3, 0x1, R14 ;  /* 0x0000000103057824 */ /* 0x000fc800078e020e */
[----:B------:R-:W-:-:S07]  /*2fb80*/  IMAD.MOV.U32 R13, RZ, RZ, R5 ;  /* 0x000000ffff0d7224 */ /* 0x000fce00078e0005 */
[----:B------:R-:W-:Y:S05]  /*2fb90*/  WARPSYNC.COLLECTIVE R15, `(.L_x_962) ;  /* 0x000000000f087348 */ /* 0x000fea0003c00000 */
[----:B------:R0:W1:Y:S02]  /*2fba0*/  SHFL.UP P6, R14, R13, R12, R11 ;  /* 0x0400000c0d0e7389 */ /* 0x00006400000c000b */
[----:B01----:R-:W-:Y:S01]  /*2fbb0*/  ENDCOLLECTIVE ;  /* 0x000000000000791b */ /* 0x003fe20003800000 */
.L_x_962:
        /* <DEDUP_REMOVED lines=8> */
.L_x_963:
[----:B------:R-:W-:Y:S05]  /*2fc40*/  BRA `(.L_x_964) ;  /* 0xffffffac00847947 */ /* 0x000fea000383ffff */
.L_x_794:
[----:B------:R-:W-:Y:S01]  /*2fc50*/  BSSY B0, `(.L_x_965) ;  /* 0x0000006000007945 */ /* 0x000fe20003800000 */
[----:B------:R-:W-:Y:S01]  /*2fc60*/  PLOP3.LUT P6, PT, P6, PT, PT, 0x8, 0x0 ;  /* 0x000000000000781c */ /* 0x000fe200037ce170 */
[----:B------:R-:W-:-:S12]  /*2fc70*/  IMAD.MOV.U32 R15, RZ, RZ, -0x1 ;  /* 0xffffffffff0f7424 */ /* 0x000fd800078e00ff */
[----:B0-----:R-:W-:Y:S05]  /*2fc80*/  WARPSYNC.COLLECTIVE R15, `(.L_x_966) ;  /* 0x000000000f087348 */ /* 0x001fea0003c00000 */
[----:B------:R-:W-:Y:S01]  /*2fc90*/  VOTE.ANY R14, PT, P6 ;  /* 0x00000000000e7806 */ /* 0x000fe200030e0100 */
[----:B0-----:R-:W-:Y:S06]  /*2fca0*/  ENDCOLLECTIVE ;  /* 0x000000000000791b */ /* 0x001fec0003800000 */
.L_x_966:
[----:B------:R-:W-:Y:S05]  /*2fcb0*/  BSYNC B0 ;  /* 0x0000000000007941 */ /* 0x000fea0003800000 */
.L_x_965:
[----:B------:R-:W-:Y:S02]  /*2fcc0*/  IMAD.MOV.U32 R3, RZ, RZ, R14 ;  /* 0x000000ffff037224 */ /* 0x000fe400078e000e */
[----:B------:R-:W-:Y:S02]  /*2fcd0*/  IMAD.MOV.U32 R13, RZ, RZ, R7 ;  /* 0x000000ffff0d7224 */ /* 0x000fe400078e0007 */
[----:B------:R-:W0:Y:S01]  /*2fce0*/  POPC R8, R3 ;  /* 0x0000000300087309 */ /* 0x000e220000000000 */
[----:B------:R-:W-:Y:S02]  /*2fcf0*/  IMAD.MOV.U32 R11, RZ, RZ, 0x1f ;  /* 0x0000001fff0b7424 */ /* 0x000fe400078e00ff */
[----:B------:R-:W-:Y:S02]  /*2fd00*/  IMAD.MOV.U32 R15, RZ, RZ, -0x1 ;  /* 0xffffffffff0f7424 */ /* 0x000fe400078e00ff */
[----:B0-----:R-:W-:-:S07]  /*2fd10*/  IMAD.MOV.U32 R12, RZ, RZ, R8 ;  /* 0x000000ffff0c7224 */ /* 0x001fce00078e0008 */
[----:B------:R-:W-:Y:S05]  /*2fd20*/  WARPSYNC.COLLECTIVE R15, `(.L_x_967) ;  /* 0x000000000f087348 */ /* 0x000fea0003c00000 */
[----:B------:R0:W1:Y:S02]  /*2fd30*/  SHFL.IDX P6, R14, R13, R12, R11 ;  /* 0x0000000c0d0e7389 */ /* 0x00006400000c000b */
[----:B01----:R-:W-:Y:S01]  /*2fd40*/  ENDCOLLECTIVE ;  /* 0x000000000000791b */ /* 0x003fe20003800000 */
.L_x_967:
[----:B------:R-:W-:Y:S02]  /*2fd50*/  IMAD.MOV.U32 R13, RZ, RZ, R4 ;  /* 0x000000ffff0d7224 */ /* 0x000fe400078e0004 */
[----:B------:R-:W-:-:S07]  /*2fd60*/  IMAD.MOV.U32 R7, RZ, RZ, R14 ;  /* 0x000000ffff077224 */ /* 0x000fce00078e000e */
[----:B------:R-:W-:Y:S05]  /*2fd70*/  WARPSYNC.COLLECTIVE R15, `(.L_x_968) ;  /* 0x000000000f087348 */ /* 0x000fea0003c00000 */
[----:B------:R0:W1:Y:S02]  /*2fd80*/  SHFL.IDX P6, R14, R13, R12, R11 ;  /* 0x0000000c0d0e7389 */ /* 0x00006400000c000b */
[----:B01----:R-:W-:Y:S01]  /*2fd90*/  ENDCOLLECTIVE ;  /* 0x000000000000791b */ /* 0x003fe20003800000 */
.L_x_968:
[----:B------:R-:W-:Y:S01]  /*2fda0*/  IMAD.MOV.U32 R4, RZ, RZ, R14 ;  /* 0x000000ffff047224 */ /* 0x000fe200078e000e */
[----:B------:R-:W-:Y:S06]  /*2fdb0*/  BRA `(.L_x_969) ;  /* 0xffffffac00647947 */ /* 0x000fec000383ffff */
.L_x_796:
[----:B------:R-:W-:Y:S01]  /*2fdc0*/  BSSY B0, `(.L_x_970) ;  /* 0x0000007000007945 */ /* 0x000fe20003800000 */
[----:B------:R-:W-:Y:S02]  /*2fdd0*/  IMAD.MOV.U32 R13, RZ, RZ, R2 ;  /* 0x000000ffff0d7224 */ /* 0x000fe400078e0002 */
[----:B------:R-:W-:Y:S02]  /*2fde0*/  IMAD.MOV.U32 R11, RZ, RZ, 0x1f ;  /* 0x0000001fff0b7424 */ /* 0x000fe400078e00ff */
[----:B------:R-:W-:-:S07]  /*2fdf0*/  IMAD.MOV.U32 R15, RZ, RZ, -0x1 ;  /* 0xffffffffff0f7424 */ /* 0x000fce00078e00ff */
[----:B0123--:R-:W-:Y:S05]  /*2fe00*/  WARPSYNC.COLLECTIVE R15, `(.L_x_971) ;  /* 0x000000000f087348 */ /* 0x00ffea0003c00000 */
[----:B------:R4:W0:Y:S02]  /*2fe10*/  SHFL.IDX P6, R14, R13, R12, R11 ;  /* 0x0000000c0d0e7389 */ /* 0x00082400000c000b */
[----:B01234-:R-:W-:Y:S01]  /*2fe20*/  ENDCOLLECTIVE ;  /* 0x000000000000791b */ /* 0x01ffe20003800000 */
.L_x_971:
[----:B------:R-:W-:Y:S05]  /*2fe30*/  BSYNC B0 ;  /* 0x0000000000007941 */ /* 0x000fea0003800000 */
.L_x_970:
[----:B------:R-:W-:Y:S01]  /*2fe40*/  IMAD.MOV.U32 R6, RZ, RZ, R14 ;  /* 0x000000ffff067224 */ /* 0x000fe200078e000e */
[----:B------:R-:W-:Y:S06]  /*2fe50*/  BRA `(.L_x_795) ;  /* 0xffffffac00547947 */ /* 0x000fec000383ffff */
.L_x_800:
[----:B-1----:R1:W3:Y:S02]  /*2fe60*/  SYNCS.PHASECHK.TRANS64.TRYWAIT P0, [R5+URZ+0x38820], R0 ;  /* 0x03882000050075a7 */ /* 0x0022e4000800017f */
[----:B---3--:R-:W-:Y:S05]  /*2fe70*/  @!P0 NANOSLEEP.SYNCS 0x989680 ;  /* 0x009896800000895d */ /* 0x008fea0003900000 */
[----:B------:R-:W3:Y:S02]  /*2fe80*/  @!P0 SYNCS.PHASECHK.TRANS64 P0, [R5+URZ+0x38820], R0 ;  /* 0x03882000050085a7 */ /* 0x000ee4000800007f */
[----:B---3--:R-:W-:Y:S05]  /*2fe90*/  @!P0 BRA `(.L_x_800) ;  /* 0xfffffffc00f08947 */ /* 0x008fea000383ffff */
[----:B------:R-:W-:Y:S05]  /*2fea0*/  BRA `(.L_x_972) ;  /* 0xffffffb000ac7947 */ /* 0x000fea000383ffff */
.L_x_801:
        /* <DEDUP_REMOVED lines=11> */
.L_x_974:
[----:B------:R-:W-:Y:S05]  /*2ff60*/  BSYNC B0 ;  /* 0x0000000000007941 */ /* 0x000fea0003800000 */
.L_x_973:
[----:B------:R-:W-:Y:S05]  /*2ff70*/  BRA `(.L_x_975) ;  /* 0xffffffb000947947 */ /* 0x000fea000383ffff */
.L_x_802:
[----:B------:R-:W-:Y:S01]  /*2ff80*/  BSSY B0, `(.L_x_976) ;  /* 0x0000006000007945 */ /* 0x000fe20003800000 */
[----:B------:R-:W-:-:S07]  /*2ff90*/  IMAD.MOV.U32 R15, RZ, RZ, -0x1 ;  /* 0xffffffffff0f7424 */ /* 0x000fce00078e00ff */
[----:B012---:R-:W-:Y:S05]  /*2ffa0*/  WARPSYNC.COLLECTIVE R15, `(.L_x_977) ;  /* 0x000000000f0c7348 */ /* 0x007fea0003c00000 */
[----:B------:R-:W-:Y:S02]  /*2ffb0*/  ELECT P6, UR62, PT ;  /* 0x00000000003e782f */ /* 0x000fe400038c0000 */
[----:B------:R-:W-:Y:S01]  /*2ffc0*/  MOV R14, UR62 ;  /* 0x0000003e000e7c02 */ /* 0x000fe20008000f00 */
[----:B012---:R-:W-:Y:S10]  /*2ffd0*/  ENDCOLLECTIVE ;  /* 0x000000000000791b */ /* 0x007ff40003800000 */
.L_x_977:
[----:B------:R-:W-:Y:S05]  /*2ffe0*/  BSYNC B0 ;  /* 0x0000000000007941 */ /* 0x000fea0003800000 */
.L_x_976:
[----:B------:R-:W-:Y:S05]  /*2fff0*/  BRA `(.L_x_978) ;  /* 0xffffffb000887947 */ /* 0x000fea000383ffff */
.L_x_804:
[----:B-1----:R1:W3:Y:S02]  /*30000*/  SYNCS.PHASECHK.TRANS64.TRYWAIT P1, [R3+URZ+0x38840], R2 ;  /* 0x03884002030075a7 */ /* 0x0022e4000802017f */
[----:B---3--:R-:W-:Y:S05]  /*30010*/  @!P1 NANOSLEEP.SYNCS 0x989680 ;  /* 0x009896800000995d */ /* 0x008fea0003900000 */
[----:B------:R-:W3:Y:S02]  /*30020*/  @!P1 SYNCS.PHASECHK.TRANS64 P1, [R3+URZ+0x38840], R2 ;  /* 0x03884002030095a7 */ /* 0x000ee4000802007f */
[----:B---3--:R-:W-:Y:S05]  /*30030*/  @!P1 BRA `(.L_x_804) ;  /* 0xfffffffc00f09947 */ /* 0x008fea000383ffff */
[----:B------:R-:W-:Y:S05]  /*30040*/  BRA `(.L_x_979) ;  /* 0xffffffb000a87947 */ /* 0x000fea000383ffff */
.L_x_806:
[----:B---3--:R3:W4:Y:S02]  /*30050*/  SYNCS.PHASECHK.TRANS64.TRYWAIT P1, [R23+URZ+0x38840], R0 ;  /* 0x03884000170075a7 */ /* 0x008724000802017f */
[----:B----4-:R-:W-:Y:S05]  /*30060*/  @!P1 NANOSLEEP.SYNCS 0x989680 ;  /* 0x009896800000995d */ /* 0x010fea0003900000 */
[----:B------:R-:W4:Y:S02]  /*30070*/  @!P1 SYNCS.PHASECHK.TRANS64 P1, [R23+URZ+0x38840], R0 ;  /* 0x03884000170095a7 */ /* 0x000f24000802007f */
[----:B----4-:R-:W-:Y:S05]  /*30080*/  @!P1 BRA `(.L_x_806) ;  /* 0xfffffffc00f09947 */ /* 0x010fea000383ffff */
[----:B------:R-:W-:Y:S05]  /*30090*/  BRA `(.L_x_980) ;  /* 0xffffffb000b47947 */ /* 0x000fea000383ffff */
.L_x_808:
[----:B----4-:R4:W0:Y:S02]  /*300a0*/  SYNCS.PHASECHK.TRANS64.TRYWAIT P1, [R3+URZ+0x38860], R2 ;  /* 0x03886002030075a7 */ /* 0x010824000802017f */
[----:B0-----:R-:W-:Y:S05]  /*300b0*/  @!P1 NANOSLEEP.SYNCS 0x989680 ;  /* 0x009896800000995d */ /* 0x001fea0003900000 */
[----:B------:R-:W0:Y:S02]  /*300c0*/  @!P1 SYNCS.PHASECHK.TRANS64 P1, [R3+URZ+0x38860], R2 ;  /* 0x03886002030095a7 */ /* 0x000e24000802007f */
[----:B0-----:R-:W-:Y:S05]  /*300d0*/  @!P1 BRA `(.L_x_808) ;  /* 0xfffffffc00f09947 */ /* 0x001fea000383ffff */
[----:B------:R-:W-:Y:S05]  /*300e0*/  BRA `(.L_x_981) ;  /* 0xffffffb000b07947 */ /* 0x000fea000383ffff */
.L_x_982:
        /* <DEDUP_REMOVED lines=9> */
.L_x_3273:


//--------------------- .text._ZN7cutlass13device_kernelIN5flash11enable_sm90INS1_16FlashAttnFwdSm90INS1_25CollectiveMainloopFwdSm90ILi2EN4cute5tupleIJNS5_1CILi1EEES8_S8_EEENS6_IJNS7_ILi128EEENS7_ILi64EEENS7_ILi256EEEEEELi256ENS_10bfloat16_tEfNS_4arch4Sm90ELb0ELb1ELb1ELb0ELb1ELb0ELb0ELb1ELb1ELb1ELb1ELb0EEENS1_21CollectiveEpilogueFwdINS6_IJSA_SC_SB_EEES9_SE_SG_Li256ELb0ELb1ELb1ELb0EEENS1_19SingleTileSchedulerILb0ELb1ELb1ELi128EEEEEEEEEvNT_6ParamsE --------------------------
	.section	.text._ZN7cutlass13device_kernelIN5flash11enable_sm90INS1_16FlashAttnFwdSm90INS1_25CollectiveMainloopFwdSm90ILi2EN4cute5tupleIJNS5_1CILi1EEES8_S8_EEENS6_IJNS7_ILi128EEENS7_ILi64EEENS7_ILi256EEEEEELi256ENS_10bfloat16_tEfNS_4arch4Sm90ELb0ELb1ELb1ELb0ELb1ELb0ELb0ELb1ELb1ELb1ELb1ELb0EEENS1_21CollectiveEpilogueFwdINS6_IJSA_SC_SB_EEES9_SE_SG_Li256ELb0ELb1ELb1ELb0EEENS1_19SingleTileSchedulerILb0ELb1ELb1ELi128EEEEEEEEEvNT_6ParamsE,"ax",@progbits
	.align	128
.text._ZN7cutlass13device_kernelIN5flash11enable_sm90INS1_16FlashAttnFwdSm90INS1_25CollectiveMainloopFwdSm90ILi2EN4cute5tupleIJNS5_1CILi1EEES8_S8_EEENS6_IJNS7_ILi128EEENS7_ILi64EEENS7_ILi256EEEEEELi256ENS_10bfloat16_tEfNS_4arch4Sm90ELb0ELb1ELb1ELb0ELb1ELb0ELb0ELb1ELb1ELb1ELb1ELb0EEENS1_21CollectiveEpilogueFwdINS6_IJSA_SC_SB_EEES9_SE_SG_Li256ELb0ELb1ELb1ELb0EEENS1_19SingleTileSchedulerILb0ELb1ELb1ELi128EEEEEEEEEvNT_6ParamsE:
        .type           _ZN7cutlass13device_kernelIN5flash11enable_sm90INS1_16FlashAttnFwdSm90INS1_25CollectiveMainloopFwdSm90ILi2EN4cute5tupleIJNS5_1CILi1EEES8_S8_EEENS6_IJNS7_ILi128EEENS7_ILi64EEENS7_ILi256EEEEEELi256ENS_10bfloat16_tEfNS_4arch4Sm90ELb0ELb1ELb1ELb0ELb1ELb0ELb0ELb1ELb1ELb1ELb1ELb0EEENS1_21CollectiveEpilogueFwdINS6_IJSA_SC_SB_EEES9_SE_SG_Li256ELb0ELb1ELb1ELb0EEENS1_19SingleTileSchedulerILb0ELb1ELb1ELi128EEEEEEEEEvNT_6ParamsE,@function
        .size           _ZN7cutlass13device_kernelIN5flash11enable_sm90INS1_16FlashAttnFwdSm90INS1_25CollectiveMainloopFwdSm90ILi2EN4cute5tupleIJNS5_1CILi1EEES8_S8_EEENS6_IJNS7_ILi128EEENS7_ILi64EEENS7_ILi256EEEEEELi256ENS_10bfloat16_tEfNS_4arch4Sm90ELb0ELb1ELb1ELb0ELb1ELb0ELb0ELb1ELb1ELb1ELb1ELb0EEENS1_21CollectiveEpilogueFwdINS6_IJSA_SC_SB_EEES9_SE_SG_Li256ELb0ELb1ELb1ELb0EEENS1_19SingleTileSchedulerILb0ELb1ELb1ELi128EEEEEEEEEvNT_6ParamsE,(.L_x_3274 - _ZN7cutlass13device_kernelIN5flash11enable_sm90INS1_16FlashAttnFwdSm90INS1_25CollectiveMainloopFwdSm90ILi2EN4cute5tupleIJNS5_1CILi1EEES8_S8_EEENS6_IJNS7_ILi128EEENS7_ILi64EEENS7_ILi256EEEEEELi256ENS_10bfloat16_tEfNS_4arch4Sm90ELb0ELb1ELb1ELb0ELb1ELb0ELb0ELb1ELb1ELb1ELb1ELb0EEENS1_21CollectiveEpilogueFwdINS6_IJSA_SC_SB_EEES9_SE_SG_Li256ELb0ELb1ELb1ELb0EEENS1_19SingleTileSchedulerILb0ELb1ELb1ELi128EEEEEEEEEvNT_6ParamsE)
        .other          _ZN7cutlass13device_kernelIN5flash11enable_sm90INS1_16FlashAttnFwdSm90INS1_25CollectiveMainloopFwdSm90ILi2EN4cute5tupleIJNS5_1CILi1EEES8_S8_EEENS6_IJNS7_ILi128EEENS7_ILi64EEENS7_ILi256EEEEEELi256ENS_10bfloat16_tEfNS_4arch4Sm90ELb0ELb1ELb1ELb0ELb1ELb0ELb0ELb1ELb1ELb1ELb1ELb0EEENS1_21CollectiveEpilogueFwdINS6_IJSA_SC_SB_EEES9_SE_SG_Li256ELb0ELb1ELb1ELb0EEENS1_19SingleTileSchedulerILb0ELb1ELb1ELi128EEEEEEEEEvNT_6ParamsE,@"STO_CUDA_ENTRY STV_DEFAULT"
_ZN7cutlass13device_kernelIN5flash11enable_sm90INS1_16FlashAttnFwdSm90INS1_25CollectiveMainloopFwdSm90ILi2EN4cute5tupleIJNS5_1CILi1EEES8_S8_EEENS6_IJNS7_ILi128EEENS7_ILi64EEENS7_ILi256EEEEEELi256ENS_10bfloat16_tEfNS_4arch4Sm90ELb0ELb1ELb1ELb0ELb1ELb0ELb0ELb1ELb1ELb1ELb1ELb0EEENS1_21CollectiveEpilogueFwdINS6_IJSA_SC_SB_EEES9_SE_SG_Li256ELb0ELb1ELb1ELb0EEENS1_19SingleTileSchedulerILb0ELb1ELb1ELi128EEEEEEEEEvNT_6ParamsE:
        /* <DEDUP_REMOVED lines=45> */
.L_x_983:
        /* <DEDUP_REMOVED lines=22> */
.L_x_984:
        /* <DEDUP_REMOVED lines=18> */
.L_x_985:
        /* <DEDUP_REMOVED lines=22> */
.L_x_986:
        /* <DEDUP_REMOVED lines=23> */
.L_x_987:
[----:B------:R-:W-:Y:S01]  /*0820*/  UISETP.NE.AND UP0, UPT, UR9, URZ, UPT ;  /* 0x0000003f0900728c */ /* 0x000fe2000bf05270 */
[----:B------:R-:W-:Y:S01]  /*0830*/  NOP ;  /* 0x0000000000007918 */ /* 0x000fe20000000000 */
[----:B0-----:R-:W-:Y:S01]  /*0840*/  UMOV UR4, 0x1 ;  /* 0x0000000100047882 */ /* 0x001fe20000000000 */
[----:B------:R-:W-:Y:S01]  /*0850*/  ULDC.64 UR60, c[0x0][0x208] ;  /* 0x00008200003c7ab9 */ /* 0x000fe20000000a00 */
[----:B------:R-:W-:Y:S01]  /*0860*/  USEL UR4, UR4, 0x2, !UP0 ;  /* 0x0000000204047887 */ /* 0x000fe2000c000000 */
[----:B------:R-:W-:Y:S01]  /*0870*/  BSSY B6, `(.L_x_988) ;  /* 0x000138e000067945 */ /* 0x000fe20003800000 */
[----:B-1234-:R-:W-:Y:S01]  /*0880*/  BAR.SYNC.DEFER_BLOCKING 0x0 ;  /* 0x0000000000007b1d */ /* 0x01efe20000010000 */
[----:B------:R-:W-:-:S03]  /*0890*/  PLOP3.LUT P0, PT, PT, PT, UP0, 0x80, 0x0 ;  /* 0x000000000000781c */ /* 0x000fc60003f0f008 */
[----:B------:R-:W-:-:S05]  /*08a0*/  IMAD.U32 R2, RZ, RZ, UR4 ;  /* 0x00000004ff027e24 */ /* 0x000fca000f8e00ff */
[----:B------:R0:W-:Y:S05]  /*08b0*/  STL [R1+0x4], R2 ;  /* 0x0000040201007387 */ /* 0x0001ea0000100800 */
[----:B------:R-:W-:Y:S05]  /*08c0*/  @!P0 BRA `(.L_x_989) ;  /* 0x000000f800908947 */ /* 0x000fea0003800000 */
.L_x_990:
        /* <DEDUP_REMOVED lines=14> */
[----:B------:R-:W-:Y:S01]  /*09b0*/  IMAD.U32 R0, RZ, RZ, UR10 ;  /* 0x0000000aff007e24 */ /* 0x000fe2000f8e00ff */
[----:B--2---:R-:W-:Y:S01]  /*09c0*/  ISETP.LE.AND P0, PT, RZ, UR8, PT ;  /* 0x00000008ff007c0c */ /* 0x004fe2000bf03270 */
[----:B------:R-:W-:-:S03]  /*09d0*/  UIADD3 UR4, -UR10, URZ, URZ ;  /* 0x0000003f0a047290 */ /* 0x000fc6000fffe13f */
[----:B------:R1:W-:Y:S01]  /*09e0*/  STL [R1], R0 ;  /* 0x0000000001007387 */ /* 0x0003e20000100800 */
[----:B------:R-:W-:-:S08]  /*09f0*/  UIMAD UR6, UR7, UR4, UR6 ;  /* 0x00000004070672a4 */ /* 0x000fd0000f8e0206 */
[----:B------:R-:W-:Y:S05]  /*0a00*/  @!P0 BRA `(.L_x_991) ;  /* 0x0000013400d08947 */ /* 0x000fea0003800000 */
[----:B0-----:R-:W0:Y:S01]  /*0a10*/  LDC.64 R2, c[0x0][0x418] ;  /* 0x00010600ff027b82 */ /* 0x001e220000000a00 */
[----:B------:R-:W-:Y:S01]  /*0a20*/  ULDC UR4, c[0x0][0x448] ;  /* 0x0001120000047ab9 */ /* 0x000fe20000000800 */
[----:B------:R-:W-:Y:S01]  /*0a30*/  VIADD R19, R26, 0xffffff80 ;  /* 0xffffff801a137836 */ /* 0x000fe20000000000 */
[----:B------:R-:W-:-:S04]  /*0a40*/  UISETP.NE.AND UP0, UPT, UR4, 0x1, UPT ;  /* 0x000000010400788c */ /* 0x000fc8000bf05270 */
[----:B------:R-:W-:Y:S01]  /*0a50*/  UP2UR UR4, UPR, URZ, 0x1 ;  /* 0x000000013f047883 */ /* 0x000fe20008000000 */
[----:B------:R-:W1:Y:S05]  /*0a60*/  LDC R18, c[0x0][0x288] ;  /* 0x0000a200ff127b82 */ /* 0x000e6a0000000800 */
[----:B------:R-:W-:Y:S01]  /*0a70*/  MOV R23, UR4 ;  /* 0x0000000400177c02 */ /* 0x000fe20008000f00 */
[----:B------:R-:W-:Y:S01]  /*0a80*/  @UP0 ULDC UR9, c[0x0][0x44c] ;  /* 0x0001130000090ab9 */ /* 0x000fe20000000800 */
[----:B------:R-:W-:Y:S01]  /*0a90*/  @UP0 ULDC UR11, c[0x0][0x450] ;  /* 0x00011400000b0ab9 */ /* 0x000fe20000000800 */
[----:B------:R-:W2:Y:S01]  /*0aa0*/  LDC R17, c[0x0][0x424] ;  /* 0x00010900ff117b82 */ /* 0x000ea20000000800 */
[----:B------:R-:W-:-:S07]  /*0ab0*/  ULDC.64 UR4, c[0x0][0x9e0] ;  /* 0x0002780000047ab9 */ /* 0x000fce0000000a00 */
[----:B------:R-:W3:Y:S01]  /*0ac0*/  S2UR UR38, SR_CTAID.X ;  /* 0x00000000002679c3 */ /* 0x000ee20000002500 */
[----:B0-----:R-:W-:-:S04]  /*0ad0*/  ISETP.NE.U32.AND P0, PT, R2, RZ, PT ;  /* 0x000000ff0200720c */ /* 0x001fc80003f05070 */
[----:B------:R-:W-:-:S03]  /*0ae0*/  ISETP.NE.AND.EX P0, PT, R3, RZ, PT, P0 ;  /* 0x000000ff0300720c */ /* 0x000fc60003f05300 */
[----:B------:R-:W0:Y:S01]  /*0af0*/  LDC R4, c[0x0][0x2f0] ;  /* 0x0000bc00ff047b82 */ /* 0x000e220000000800 */
[----:B-1----:R-:W-:Y:S02]  /*0b00*/  IADD3 R0, -R18, 0x1, RZ ;  /* 0x0000000112007810 */ /* 0x002fe40007ffe1ff */
[----:B--2---:R-:W-:Y:S01]  /*0b10*/  SEL R17, R17, 0x1, P0 ;  /* 0x0000000111117807 */ /* 0x004fe20000000000 */
[----:B---3--:R-:W-:-:S04]  /*0b20*/  USHF.L.U32 UR38, UR38, 0x7, URZ ;  /* 0x0000000726267899 */ /* 0x008fc8000800063f */
[----:B------:R-:W-:Y:S02]  /*0b30*/  @UP0 UIADD3 UR8, UR38, 0x7f, URZ ;  /* 0x0000007f26080890 */ /* 0x000fe4000fffe03f */
[----:B------:R-:W-:Y:S01]  /*0b40*/  UIADD3 UR7, UR38, 0x7f, URZ ;  /* 0x0000007f26077890 */ /* 0x000fe2000fffe03f */
[----:B0-----:R-:W-:Y:S01]  /*0b50*/  IMAD R0, R17, R4, R0 ;  /* 0x0000000411007224 */ /* 0x001fe200078e0200 */
[----:B------:R-:W-:-:S04]  /*0b60*/  UIMAD.WIDE.U32 UR8, UR8, UR9, URZ ;  /* 0x00000009080872a5 */ /* 0x000fc8000f8e003f */
[----:B------:R-:W-:Y:S01]  /*0b70*/  R2UR UR10, R0 ;  /* 0x00000000000a72ca */ /* 0x000fe200000e0000 */
[----:B------:R-:W-:Y:S02]  /*0b80*/  @UP0 USHF.R.U32.HI UR7, URZ, UR11, UR9 ;  /* 0x0000000b3f070299 */ /* 0x000fe40008011609 */
[----:B------:R-:W-:-:S04]  /*0b90*/  UISETP.GE.AND UP0, UPT, UR5, 0x1, UPT ;  /* 0x000000010500788c */ /* 0x000fc8000bf06270 */
[----:B------:R-:W-:Y:S02]  /*0ba0*/  UP2UR UR8, UPR, URZ, 0x1 ;  /* 0x000000013f087883 */ /* 0x000fe40008000000 */
[----:B------:R-:W-:-:S04]  /*0bb0*/  PLOP3.LUT P0, PT, PT, PT, UP0, 0x40, 0x0 ;  /* 0x000000000000781c */ /* 0x000fc80003f0e808 */
[----:B------:R-:W-:Y:S01]  /*0bc0*/  UIADD3 UR7, UR10, UR7, URZ ;  /* 0x000000070a077290 */ /* 0x000fe2000fffe03f */
[----:B------:R-:W-:-:S03]  /*0bd0*/  IMAD.U32 R22, RZ, RZ, UR8 ;  /* 0x00000008ff167e24 */ /* 0x000fc6000f8e00ff */
[----:B------:R-:W-:-:S06]  /*0be0*/  UIADD3 UR4, UR7, UR4, URZ ;  /* 0x0000000407047290 */ /* 0x000fcc000fffe03f */
[----:B------:R-:W-:Y:S01]  /*0bf0*/  IMAD.U32 R0, RZ, RZ, UR4 ;  /* 0x00000004ff007e24 */ /* 0x000fe2000f8e00ff */
[----:B------:R-:W-:Y:S06]  /*0c00*/  @P0 BRA `(.L_x_992) ;  /* 0x0000000000400947 */ /* 0x000fec0003800000 */
[----:B------:R-:W-:Y:S01]  /*0c10*/  ISETP.LT.AND P0, PT, RZ, UR7, PT ;  /* 0x00000007ff007c0c */ /* 0x000fe2000bf01270 */
[----:B------:R-:W-:-:S12]  /*0c20*/  UIADD3 UR4, UR7, -0x1, URZ ;  /* 0xffffffff07047890 */ /* 0x000fd8000fffe03f */
[----:B------:R-:W-:Y:S05]  /*0c30*/  @P0 BRA `(.L_x_993) ;  /* 0x00000000001c0947 */ /* 0x000fea0003800000 */
[----:B------:R-:W-:Y:S02]  /*0c40*/  UISETP.NE.AND UP0, UPT, UR5, 0x1, UPT ;  /* 0x000000010500788c */ /* 0x000fe4000bf05270 */
[----:B------:R-:W-:-:S09]  /*0c50*/  UIADD3 UR4, -UR7, URZ, URZ ;  /* 0x0000003f07047290 */ /* 0x000fd2000fffe13f */
[----:B------:R-:W-:Y:S02]  /*0c60*/  @UP0 ULDC.64 UR10, c[0x0][0x9e8] ;  /* 0x00027a00000a0ab9 */ /* 0x000fe40000000a00 */
[----:B------:R-:W-:-:S04]  /*0c70*/  UIMAD.WIDE.U32 UR8, UR4, UR10, URZ ;  /* 0x0000000a040872a5 */ /* 0x000fc8000f8e003f */
[----:B------:R-:W-:-:S04]  /*0c80*/  @UP0 USHF.R.U32.HI UR4, URZ, UR11, UR9 ;  /* 0x0000000b3f040299 */ /* 0x000fc80008011609 */
[----:B------:R-:W-:Y:S01]  /*0c90*/  ULOP3.LUT UR4, URZ, UR4, URZ, 0x33, !UPT ;  /* 0x000000043f047292 */ /* 0x000fe2000f8e333f */
[----:B------:R-:W-:Y:S11]  /*0ca0*/  BRA `(.L_x_994) ;  /* 0x0000000000107947 */ /* 0x000ff60003800000 */
.L_x_993:
[----:B------:R-:W-:-:S11]  /*0cb0*/  UISETP.NE.AND UP0, UPT, UR5, 0x1, UPT ;  /* 0x000000010500788c */ /* 0x000fd6000bf05270 */
[----:B------:R-:W-:Y:S02]  /*0cc0*/  @UP0 ULDC.64 UR10, c[0x0][0x9e8] ;  /* 0x00027a00000a0ab9 */ /* 0x000fe40000000a00 */
[----:B------:R-:W-:-:S04]  /*0cd0*/  UIMAD.WIDE.U32 UR8, UR4, UR10, URZ ;  /* 0x0000000a040872a5 */ /* 0x000fc8000f8e003f */
[----:B------:R-:W-:-:S12]  /*0ce0*/  @UP0 USHF.R.U32.HI UR4, URZ, UR11, UR9 ;  /* 0x0000000b3f040299 */ /* 0x000fd80008011609 */
.L_x_994:
[----:B------:R-:W-:-:S06]  /*0cf0*/  UIMAD UR4, UR4, UR5, UR5 ;  /* 0x00000005040472a4 */ /* 0x000fcc000f8e0205 */
[----:B------:R-:W-:-:S07]  /*0d00*/  VIMNMX R0, R0, UR4, PT ;  /* 0x0000000400007c48 */ /* 0x000fce000bfe0100 */
.L_x_992:
[----:B------:R-:W-:Y:S01]  /*0d10*/  R2UR UR4, R23 ;  /* 0x00000000170472ca */ /* 0x000fe200000e0000 */
[CC--:B------:R-:W-:Y:S01]  /*0d20*/  IMAD R18, R17.reuse, R4.reuse, -R18 ;  /* 0x0000000411127224 */ /* 0x0c0fe200078e0a12 */
[----:B------:R-:W-:Y:S01]  /*0d30*/  IADD3 R2, R0, 0x3f, RZ ;  /* 0x0000003f00027810 */ /* 0x000fe20007ffe0ff */
[----:B------:R-:W-:-:S03]  /*0d40*/  IMAD R0, R17, R4, 0x3f ;  /* 0x0000003f11007424 */ /* 0x000fc600078e0204 */
[----:B------:R-:W-:Y:S02]  /*0d50*/  R2UR UR7, R18 ;  /* 0x00000000120772ca */ /* 0x000fe400000e0000 */
[----:B------:R-:W-:Y:S02]  /*0d60*/  SHF.R.S32.HI R5, RZ, 0x1f, R2 ;  /* 0x0000001fff057819 */ /* 0x000fe40000011402 */
[----:B------:R-:W-:Y:S02]  /*0d70*/  SHF.R.S32.HI R3, RZ, 0x1f, R0 ;  /* 0x0000001fff037819 */ /* 0x000fe40000011400 */
[----:B------:R-:W-:Y:S01]  /*0d80*/  LEA.HI R5, R5, R2, RZ, 0x6 ;  /* 0x0000000205057211 */ /* 0x000fe200078f30ff */
[----:B------:R-:W-:Y:S01]  /*0d90*/  UISETP.NE.AND UP0, UPT, UR4, URZ, UPT ;  /* 0x0000003f0400728c */ /* 0x000fe2000bf05270 */
[----:B------:R-:W-:Y:S02]  /*0da0*/  LEA.HI R3, R3, R0, RZ, 0x6 ;  /* 0x0000000003037211 */ /* 0x000fe400078f30ff */
[----:B------:R-:W-:Y:S01]  /*0db0*/  UMOV UR4, UR38 ;  /* 0x0000002600047c82 */ /* 0x000fe20008000000 */
[----:B------:R-:W-:-:S02]  /*0dc0*/  SHF.R.S32.HI R0, RZ, 0x6, R5 ;  /* 0x00000006ff007819 */ /* 0x000fc40000011405 */
[----:B------:R-:W-:-:S04]  /*0dd0*/  SHF.R.S32.HI R3, RZ, 0x6, R3 ;  /* 0x00000006ff037819 */ /* 0x000fc80000011403 */
[----:B------:R-:W-:Y:S01]  /*0de0*/  VIMNMX R203, R3, R0, PT ;  /* 0x0000000003cb7248 */ /* 0x000fe20003fe0100 */
[----:B------:R-:W-:Y:S01]  /*0df0*/  @UP0 ULDC UR8, c[0x0][0x44c] ;  /* 0x0001130000080ab9 */ /* 0x000fe20000000800 */
[----:B------:R-:W-:Y:S01]  /*0e00*/  @UP0 ULDC UR10, c[0x0][0x450] ;  /* 0x00011400000a0ab9 */ /* 0x000fe20000000800 */
[----:B------:R-:W-:-:S04]  /*0e10*/  UIMAD.WIDE.U32 UR8, UR38, UR8, URZ ;  /* 0x00000008260872a5 */ /* 0x000fc8000f8e003f */
[----:B------:R-:W-:Y:S02]  /*0e20*/  @UP0 USHF.R.U32.HI UR4, URZ, UR10, UR9 ;  /* 0x0000000a3f040299 */ /* 0x000fe40008011609 */
[----:B------:R-:W-:Y:S02]  /*0e30*/  UISETP.GE.AND UP0, UPT, UR5, 0x1, UPT ;  /* 0x000000010500788c */ /* 0x000fe4000bf06270 */
[----:B------:R-:W-:-:S03]  /*0e40*/  UIADD3 UR4, UR7, UR4, URZ ;  /* 0x0000000407047290 */ /* 0x000fc6000fffe03f */
[----:B------:R-:W-:Y:S01]  /*0e50*/  ULDC UR7, c[0x0][0x9dc] ;  /* 0x0002770000077ab9 */ /* 0x000fe20000000800 */
[----:B------:R-:W-:Y:S01]  /*0e60*/  PLOP3.LUT P0, PT, PT, PT, UP0, 0x40, 0x0 ;  /* 0x000000000000781c */ /* 0x000fe20003f0e808 */
[----:B------:R-:W-:-:S12]  /*0e70*/  UIADD3 UR7, UR4, -UR7, URZ ;  /* 0x8000000704077290 */ /* 0x000fd8000fffe03f */
[----:B------:R-:W-:Y:S05]  /*0e80*/  @P0 BRA `(.L_x_995) ;  /* 0x0000000000440947 */ /* 0x000fea0003800000 */
[----:B------:R-:W-:-:S06]  /*0e90*/  UISETP.GT.AND UP0, UPT, UR4, -0x1, UPT ;  /* 0xffffffff0400788c */ /* 0x000fcc000bf04270 */
[----:B------:R-:W-:-:S13]  /*0ea0*/  PLOP3.LUT P0, PT, PT, PT, UP0, 0x80, 0x0 ;  /* 0x000000000000781c */ /* 0x000fda0003f0f008 */
[----:B------:R-:W-:Y:S05]  /*0eb0*/  @P0 BRA `(.L_x_996) ;  /* 0x00000000001c0947 */ /* 0x000fea0003800000 */
[----:B------:R-:W-:Y:S02]  /*0ec0*/  UISETP.NE.AND UP0, UPT, UR5, 0x1, UPT ;  /* 0x000000010500788c */ /* 0x000fe4000bf05270 */
[----:B------:R-:W-:-:S09]  /*0ed0*/  ULOP3.LUT UR4, URZ, UR4, URZ, 0x33, !UPT ;  /* 0x000000043f047292 */ /* 0x000fd2000f8e333f */
[----:B------:R-:W-:Y:S02]  /*0ee0*/  @UP0 ULDC.64 UR10, c[0x0][0x9e8] ;  /* 0x00027a00000a0ab9 */ /* 0x000fe40000000a00 */
[----:B------:R-:W-:-:S04]  /*0ef0*/  UIMAD.WIDE.U32 UR8, UR4, UR10, URZ ;  /* 0x0000000a040872a5 */ /* 0x000fc8000f8e003f */
[----:B------:R-:W-:-:S04]  /*0f00*/  @UP0 USHF.R.U32.HI UR4, URZ, UR11, UR9 ;  /* 0x0000000b3f040299 */ /* 0x000fc80008011609 */
[----:B------:R-:W-:Y:S01]  /*0f10*/  ULOP3.LUT UR4, URZ, UR4, URZ, 0x33, !UPT ;  /* 0x000000043f047292 */ /* 0x000fe2000f8e333f */
[----:B------:R-:W-:Y:S11]  /*0f20*/  BRA `(.L_x_997) ;  /* 0x0000000000107947 */ /* 0x000ff60003800000 */
.L_x_996:
[----:B------:R-:W-:-:S11]  /*0f30*/  UISETP.NE.AND UP0, UPT, UR5, 0x1, UPT ;  /* 0x000000010500788c */ /* 0x000fd6000bf05270 */
[----:B------:R-:W-:Y:S02]  /*0f40*/  @UP0 ULDC.64 UR10, c[0x0][0x9e8] ;  /* 0x00027a00000a0ab9 */ /* 0x000fe40000000a00 */
[----:B------:R-:W-:-:S04]  /*0f50*/  UIMAD.WIDE.U32 UR8, UR4, UR10, URZ ;  /* 0x0000000a040872a5 */ /* 0x000fc8000f8e003f */
[----:B------:R-:W-:-:S12]  /*0f60*/  @UP0 USHF.R.U32.HI UR4, URZ, UR11, UR9 ;  /* 0x0000000b3f040299 */ /* 0x000fd80008011609 */
.L_x_997:
[----:B------:R-:W-:-:S04]  /*0f70*/  UIMAD UR4, UR4, UR5, URZ ;  /* 0x00000005040472a4 */ /* 0x000fc8000f8e023f */
[----:B------:R-:W-:-:S04]  /*0f80*/  UISETP.LT.AND UP0, UPT, UR7, UR4, UPT ;  /* 0x000000040700728c */ /* 0x000fc8000bf01270 */
[----:B------:R-:W-:-:S12]  /*0f90*/  USEL UR7, UR7, UR4, !UP0 ;  /* 0x0000000407077287 */ /* 0x000fd8000c000000 */
.L_x_995:
[----:B------:R-:W-:Y:S02]  /*0fa0*/  USHF.R.S32.HI UR4, URZ, 0x1f, UR7 ;  /* 0x0000001f3f047899 */ /* 0x000fe40008011407 */
[----:B------:R-:W-:Y:S02]  /*0fb0*/  USHF.R.U32.HI UR11, URZ, 0x10, UR6 ;  /* 0x000000103f0b7899 */ /* 0x000fe40008011606 */
[----:B------:R-:W-:Y:S02]  /*0fc0*/  ULEA.HI UR4, UR4, UR7, URZ, 0x6 ;  /* 0x0000000704047291 */ /* 0x000fe4000f8f303f */
[----:B------:R-:W-:Y:S02]  /*0fd0*/  ULOP3.LUT UR7, UR6, 0xffff, URZ, 0xc0, !UPT ;  /* 0x0000ffff06077892 */ /* 0x000fe4000f8ec03f */
[----:B------:R-:W-:-:S04]  /*0fe0*/  USHF.R.S32.HI UR4, URZ, 0x6, UR4 ;  /* 0x000000063f047899 */ /* 0x000fc80008011404 */
[----:B------:R-:W-:-:S04]  /*0ff0*/  UISETP.LT.AND UP0, UPT, URZ, UR4, UPT ;  /* 0x000000043f00728c */ /* 0x000fc8000bf01270 */
[----:B------:R-:W-:Y:S02]  /*1000*/  USEL UR10, URZ, UR4, !UP0 ;  /* 0x000000043f0a7287 */ /* 0x000fe4000c000000 */
[----:B------:R-:W-:Y:S01]  /*1010*/  UISETP.NE.AND UP0, UPT, UR11, URZ, UPT ;  /* 0x0000003f0b00728c */ /* 0x000fe2000bf05270 */
[----:B------:R-:W-:-:S03]  /*1020*/  UMOV UR4, URZ ;  /* 0x0000003f00047c82 */ /* 0x000fc60008000000 */
[----:B------:R-:W-:-:S07]  /*1030*/  ISETP.GT.AND P0, PT, R203, UR10, PT ;  /* 0x0000000acb007c0c */ /* 0x000fce000bf04270 */
[----:B------:R-:W-:-:S06]  /*1040*/  @!UP0 ULDC UR11, c[0x0][0x9f0] ;  /* 0x00027c00000b8ab9 */ /* 0x000fcc0000000800 */
[----:B------:R-:W-:Y:S05]  /*1050*/  @!P0 BRA `(.L_x_998) ;  /* 0x00000000008c8947 */ /* 0x000fea0003800000 */
[----:B------:R-:W-:Y:S01]  /*1060*/  IMAD.U32 R4, RZ, RZ, UR11 ;  /* 0x0000000bff047e24 */ /* 0x000fe2000f8e00ff */
[----:B------:R-:W-:-:S04]  /*1070*/  UMOV UR4, URZ ;  /* 0x0000003f00047c82 */ /* 0x000fc80008000000 */
[----:B------:R-:W-:-:S04]  /*1080*/  IABS R0, R4 ;  /* 0x0000000400007213 */ /* 0x000fc80000000000 */
[----:B------:R-:W-:Y:S02]  /*1090*/  R2UR UR12, R0 ;  /* 0x00000000000c72ca */ /* 0x000fe400000e0000 */
[----:B------:R-:W-:Y:S02]  /*10a0*/  IADD3 R0, R4, -0x1, R203 ;  /* 0xffffffff04007810 */ /* 0x000fe40007ffe0cb */
[----:B------:R-:W-:Y:S02]  /*10b0*/  IABS R4, R4 ;  /* 0x0000000400047213 */ /* 0x000fe40000000000 */
[----:B------:R-:W-:Y:S02]  /*10c0*/  R2UR UR6, R0 ;  /* 0x00000000000672ca */ /* 0x000fe400000e0000 */
[----:B------:R-:W-:-:S05]  /*10d0*/  IADD3 R4, RZ, -R4, RZ ;  /* 0x80000004ff047210 */ /* 0x000fca0007ffe0ff */
[----:B------:R-:W0:Y:S06]  /*10e0*/  I2F.RP R2, UR12 ;  /* 0x0000000c00027d06 */ /* 0x000e2c0008209400 */
[----:B------:R-:W-:-:S06]  /*10f0*/  UIADD3 UR6, -UR10, UR6, URZ ;  /* 0x000000060a067290 */ /* 0x000fcc000fffe13f */
[----:B------:R-:W-:Y:S01]  /*1100*/  IMAD.U32 R0, RZ, RZ, UR6 ;  /* 0x00000006ff007e24 */ /* 0x000fe2000f8e00ff */
[----:B------:R-:W-:Y:S01]  /*1110*/  ULOP3.LUT UR6, UR6, UR11, URZ, 0x3c, !UPT ;  /* 0x0000000b06067292 */ /* 0x000fe2000f8e3c3f */
[----:B0-----:R-:W0:Y:S03]  /*1120*/  MUFU.RCP R2, R2 ;  /* 0x0000000200027308 */ /* 0x001e260000001000 */
[----:B------:R-:W-:-:S04]  /*1130*/  IABS R0, R0 ;  /* 0x0000000000007213 */ /* 0x000fc80000000000 */
[----:B------:R-:W-:Y:S01]  /*1140*/  R2UR UR9, R0 ;  /* 0x00000000000972ca */ /* 0x000fe200000e0000 */
[----:B------:R-:W-:Y:S02]  /*1150*/  IMAD.MOV.U32 R0, RZ, RZ, R4 ;  /* 0x000000ffff007224 */ /* 0x000fe400078e0004 */
[----:B0-----:R-:W-:-:S06]  /*1160*/  VIADD R3, R2, 0xffffffe ;  /* 0x0ffffffe02037836 */ /* 0x001fcc0000000000 */
        /* <DEDUP_REMOVED lines=18> */
.L_x_998:
[----:B------:R-:W-:Y:S02]  /*1290*/  UIMAD UR5, UR7, UR4, UR10 ;  /* 0x00000004070572a4 */ /* 0x000fe4000f8e020a */
[----:B------:R-:W-:Y:S01]  /*12a0*/  IMAD.U32 R0, RZ, RZ, UR4 ;  /* 0x00000004ff007e24 */ /* 0x000fe2000f8e00ff */
[----:B------:R-:W-:Y:S01]  /*12b0*/  PLOP3.LUT P0, PT, PT, PT, PT, 0x80, 0x0 ;  /* 0x000000000000781c */ /* 0x000fe20003f0f070 */
[----:B------:R-:W-:Y:S01]  /*12c0*/  IMAD.MOV.U32 R2, RZ, RZ, RZ ;  /* 0x000000ffff027224 */ /* 0x000fe200078e00ff */
[----:B------:R-:W-:Y:S02]  /*12d0*/  CS2R R150, SRZ ;  /* 0x0000000000967805 */ /* 0x000fe4000001ff00 */
[----:B------:R-:W-:Y:S02]  /*12e0*/  CS2R R148, SRZ ;  /* 0x0000000000947805 */ /* 0x000fe4000001ff00 */
[----:B------:R-:W-:Y:S01]  /*12f0*/  VIADDMNMX R203, R0, UR5, R203, PT ;  /* 0x0000000500cb7c46 */ /* 0x000fe2000b8001cb */
[----:B------:R-:W-:Y:S01]  /*1300*/  IMAD.MOV.U32 R0, RZ, RZ, RZ ;  /* 0x000000ffff007224 */ /* 0x000fe200078e00ff */
[----:B------:R-:W-:-:S02]  /*1310*/  MOV R200, UR5 ;  /* 0x0000000500c87c02 */ /* 0x000fc40008000f00 */
[----:B------:R-:W-:Y:S02]  /*1320*/  CS2R R146, SRZ ;  /* 0x0000000000927805 */ /* 0x000fe4000001ff00 */
[----:B------:R-:W-:Y:S02]  /*1330*/  ISETP.GT.AND P1, PT, R203, UR5, PT ;  /* 0x00000005cb007c0c */ /* 0x000fe4000bf24270 */
        /* <DEDUP_REMOVED lines=66> */
[----:B------:R-:W-:-:S05]  /*1760*/  SHF.R.S32.HI R58, RZ, 0x7, R57 ;  /* 0x00000007ff3a7819 */ /* 0x000fca0000011439 */
        /* <DEDUP_REMOVED lines=19> */
[----:B------:R-:W-:Y:S01]  /*18a0*/  MOV R5, UR5 ;  /* 0x0000000500057c02 */ /* 0x000fe20008000f00 */
[----:B------:R-:W-:Y:S01]  /*18b0*/  ULDC.64 UR4, c[0x4][0xb0] ;  /* 0x01002c0000047ab9 */ /* 0x000fe20000000a00 */
[----:B------:R-:W-:Y:S01]  /*18c0*/  IMAD.U32 R10, RZ, RZ, UR6 ;  /* 0x00000006ff0a7e24 */ /* 0x000fe2000f8e00ff */
[----:B------:R-:W-:Y:S01]  /*18d0*/  MOV R11, UR7 ;  /* 0x00000007000b7c02 */ /* 0x000fe20008000f00 */
[----:B------:R-:W-:Y:S02]  /*18e0*/  IMAD.U32 R6, RZ, RZ, UR4 ;  /* 0x00000004ff067e24 */ /* 0x000fe4000f8e00ff */
[----:B------:R-:W-:-:S02]  /*18f0*/  IMAD.U32 R7, RZ, RZ, UR5 ;  /* 0x00000005ff077e24 */ /* 0x000fc4000f8e00ff */
[----:B------:R-:W-:Y:S02]  /*1900*/  IMAD.MOV.U32 R8, RZ, RZ, 0x70 ;  /* 0x00000070ff087424 */ /* 0x000fe400078e00ff */
[----:B------:R-:W-:Y:S02]  /*1910*/  IMAD.MOV.U32 R12, RZ, RZ, 0x1 ;  /* 0x00000001ff0c7424 */ /* 0x000fe400078e00ff */
[----:B0-----:R-:W-:-:S07]  /*1920*/  IMAD.MOV.U32 R13, RZ, RZ, RZ ;  /* 0x000000ffff0d7224 */ /* 0x001fce00078e00ff */
[----:B------:R-:W-:-:S07]  /*1930*/  LEPC R20, `(.L_x_1000) ;  /* 0x000000001014794e */ /* 0x000fce0000000000 */
[----:B-1----:R-:W-:Y:S05]  /*1940*/  CALL.ABS.NOINC R2 ;  /* 0x0000000002007343 */ /* 0x002fea0003c00000 */
.L_x_1000:
[----:B------:R-:W-:Y:S02]  /*1950*/  R2UR UR4, R16 ;  /* 0x00000000100472ca */ /* 0x000fe400000e0000 */
[----:B------:R-:W-:-:S11]  /*1960*/  SHF.L.U32 R0, RZ, 0x1f, RZ ;  /* 0x0000001fff007819 */ /* 0x000fd600000006ff */
[----:B------:R-:W0:Y:S02]  /*1970*/  SYNCS.PHASECHK.TRANS64.TRYWAIT P0, [UR4+0x30800], R0 ;  /* 0x03080000ff0075a7 */ /* 0x000e240008000144 */
[----:B0-----:R-:W-:Y:S05]  /*1980*/  @!P0 BRA `(.L_x_1001) ;  /* 0x0000012400f88947 */ /* 0x001fea0003800000 */
.L_x_1134:
[----:B------:R-:W2:Y:S02]  /*1990*/  LDL R2, [R1+0x4] ;  /* 0x0000040001027983 */ /* 0x000ea40000100800 */
[----:B--2---:R-:W-:-:S13]  /*19a0*/  R2UR UR4, R2 ;  /* 0x00000000020472ca */ /* 0x004fda00000e0000 */
[----:B------:R-:W-:-:S06]  /*19b0*/  ULOP3.LUT UR4, UR4, 0x1, URZ, 0xfc, !UPT ;  /* 0x0000000104047892 */ /* 0x000fcc000f8efc3f */
[----:B------:R-:W-:-:S04]  /*19c0*/  MOV R2, UR4 ;  /* 0x0000000400027c02 */ /* 0x000fc80008000f00 */
[----:B------:R-:W-:-:S13]  /*19d0*/  ISETP.NE.AND P0, PT, R2, 0x3, PT ;  /* 0x000000030200780c */ /* 0x000fda0003f05270 */
[----:B------:R-:W-:Y:S05]  /*19e0*/  @!P0 BRA `(.L_x_1002) ;  /* 0x0000000000048947 */ /* 0x000fea0003800000 */
[----:B------:R-:W-:Y:S01]  /*19f0*/  BPT.TRAP 0x1 ;  /* 0x000000040000795c */ /* 0x000fe20000300000 */
.L_x_1002:
[----:B------:R-:W-:-:S13]  /*1a00*/  R2UR UR4, R16 ;  /* 0x00000000100472ca */ /* 0x000fda00000e0000 */
[----:B------:R1:W2:Y:S01]  /*1a10*/  SYNCS.PHASECHK.TRANS64.TRYWAIT P1, [UR4+0x30830], R0 ;  /* 0x03083000ff0075a7 */ /* 0x0002a20008020144 */
[----:B------:R-:W-:Y:S05]  /*1a20*/  @!P0 BRA `(.L_x_1003) ;  /* 0x0000000000048947 */ /* 0x000fea0003800000 */
[----:B------:R-:W-:Y:S01]  /*1a30*/  BPT.TRAP 0x1 ;  /* 0x000000040000795c */ /* 0x000fe20000300000 */
.L_x_1003:
[----:B------:R-:W-:-:S05]  /*1a40*/  IMAD.U32 R6, RZ, RZ, UR36 ;  /* 0x00000024ff067e24 */ /* 0x000fca000f8e00ff */
[----:B------:R-:W-:Y:S01]  /*1a50*/  LOP3.LUT R6, R6, 0x10000, RZ, 0xfc, !PT ;  /* 0x0001000006067812 */ /* 0x000fe200078efcff */
[----:B--2---:R-:W-:Y:S06]  /*1a60*/  @P1 BRA `(.L_x_1004) ;  /* 0x00000000000c1947 */ /* 0x004fec0003800000 */
[----:B------:R-:W-:-:S13]  /*1a70*/  R2UR UR4, R16 ;  /* 0x00000000100472ca */ /* 0x000fda00000e0000 */
[----:B------:R-:W2:Y:S02]  /*1a80*/  SYNCS.PHASECHK.TRANS64.TRYWAIT P1, [UR4+0x30830], R0 ;  /* 0x03083000ff0075a7 */ /* 0x000ea40008020144 */
[----:B--2---:R-:W-:Y:S05]  /*1a90*/  @!P1 BRA `(.L_x_1005) ;  /* 0x0000012400d09947 */ /* 0x004fea0003800000 */
.L_x_1004:
[----:B------:R-:W-:Y:S05]  /*1aa0*/  WARPSYNC.ALL ;  /* 0x0000000000007948 */ /* 0x000fea0003800000 */
[----:B------:R-:W-:Y:S01]  /*1ab0*/  IMAD.MOV.U32 R7, RZ, RZ, 0x40000040 ;  /* 0x40000040ff077424 */ /* 0x000fe200078e00ff */
[----:B------:R-:W-:Y:S01]  /*1ac0*/  R2UR UR4, R16 ;  /* 0x00000000100472ca */ /* 0x000fe200000e0000 */
[----:B------:R-:W-:Y:S01]  /*1ad0*/  WARPGROUP.ARRIVE ;  /* 0x00000000000079c5 */ /* 0x000fe20000000000 */
[----:B------:R-:W-:Y:S01]  /*1ae0*/  R2UR UR8, R6 ;  /* 0x00000000060872ca */ /* 0x000fe200000e0000 */
[----:B------:R-:W-:Y:S01]  /*1af0*/  UMOV UR11, 0x40000040 ;  /* 0x40000040000b7882 */ /* 0x000fe20000000000 */
[----:B------:R-:W-:Y:S01]  /*1b00*/  R2UR UR9, R7 ;  /* 0x00000000070972ca */ /* 0x000fe200000e0000 */
[----:B------:R-:W-:Y:S01]  /*1b10*/  UMOV UR13, 0x40000040 ;  /* 0x40000040000d7882 */ /* 0x000fe20000000000 */
[----:B------:R-:W-:Y:S01]  /*1b20*/  UMOV UR7, 0x40000040 ;  /* 0x4000004000077882 */ /* 0x000fe20000000000 */
[----:B------:R-:W-:Y:S01]  /*1b30*/  UMOV UR5, UR13 ;  /* 0x0000000d00057c82 */ /* 0x000fe20008000000 */
[----:B------:R-:W-:Y:S01]  /*1b40*/  IMAD.U32 R11, RZ, RZ, UR13 ;  /* 0x0000000dff0b7e24 */ /* 0x000fe2000f8e00ff */
[----:B------:R-:W-:Y:S01]  /*1b50*/  UMOV UR13, 0x40000040 ;  /* 0x40000040000d7882 */ /* 0x000fe20000000000 */
[----:B------:R-:W-:Y:S01]  /*1b60*/  UMOV UR15, 0x40000040 ;  /* 0x40000040000f7882 */ /* 0x000fe20000000000 */
[----:B------:R-:W-:Y:S01]  /*1b70*/  UMOV UR17, 0x40000040 ;  /* 0x4000004000117882 */ /* 0x000fe20000000000 */
[----:B------:R-:W-:Y:S01]  /*1b80*/  UMOV UR21, 0x40000040 ;  /* 0x4000004000157882 */ /* 0x000fe20000000000 */
[----:B------:R-:W-:Y:S01]  /*1b90*/  UIADD3 UR4, UR4, 0x20400, URZ ;  /* 0x0002040004047890 */ /* 0x000fe2000fffe03f */
[----:B------:R-:W-:Y:S01]  /*1ba0*/  UMOV UR25, 0x40000040 ;  /* 0x4000004000197882 */ /* 0x000fe20000000000 */
[----:B------:R-:W-:-:S02]  /*1bb0*/  UMOV UR29, 0x40000040 ;  /* 0x40000040001d7882 */ /* 0x000fc40000000000 */
[----:B------:R-:W-:Y:S01]  /*1bc0*/  USHF.R.U32.HI UR4, URZ, 0x4, UR4 ;  /* 0x000000043f047899 */ /* 0x000fe20008011604 */
[----:B------:R-:W-:Y:S01]  /*1bd0*/  UMOV UR33, 0x40000040 ;  /* 0x4000004000217882 */ /* 0x000fe20000000000 */
[----:B------:R-:W-:Y:S02]  /*1be0*/  UMOV UR37, 0x40000040 ;  /* 0x4000004000257882 */ /* 0x000fe40000000000 */
[----:B------:R-:W-:Y:S01]  /*1bf0*/  ULOP3.LUT UR4, UR4, 0x3fff, URZ, 0xc0, !UPT ;  /* 0x00003fff04047892 */ /* 0x000fe2000f8ec03f */
[----:B------:R-:W-:Y:S01]  /*1c00*/  UMOV UR41, 0x40000040 ;  /* 0x4000004000297882 */ /* 0x000fe20000000000 */
[----:B------:R-:W-:Y:S02]  /*1c10*/  UMOV UR45, 0x40000040 ;  /* 0x40000040002d7882 */ /* 0x000fe40000000000 */
[----:B------:R-:W-:Y:S01]  /*1c20*/  ULOP3.LUT UR18, UR4, 0x10000, URZ, 0xfc, !UPT ;  /* 0x0001000004127892 */ /* 0x000fe2000f8efc3f */
[----:B------:R-:W-:Y:S01]  /*1c30*/  UMOV UR49, 0x40000040 ;  /* 0x4000004000317882 */ /* 0x000fe20000000000 */
[----:B------:R-:W-:-:S02]  /*1c40*/  UMOV UR53, 0x40000040 ;  /* 0x4000004000357882 */ /* 0x000fc40000000000 */
[----:B------:R-:W-:Y:S02]  /*1c50*/  UIADD3 UR6, UR18, 0x2, URZ ;  /* 0x0000000212067890 */ /* 0x000fe4000fffe03f */
[----:B------:R-:W-:Y:S02]  /*1c60*/  UIADD3 UR14, UR18, 0x200, URZ ;  /* 0x00000200120e7890 */ /* 0x000fe4000fffe03f */
[----:B------:R-:W-:Y:S01]  /*1c70*/  IMAD.U32 R20, RZ, RZ, UR18 ;  /* 0x00000012ff147e24 */ /* 0x000fe2000f8e00ff */
[----:B------:R-:W-:Y:S02]  /*1c80*/  UMOV UR10, UR18 ;  /* 0x00000012000a7c82 */ /* 0x000fe40008000000 */
[----:B------:R-:W-:Y:S01]  /*1c90*/  HGMMA.64x64x16.F32.BF16 R24, gdesc[UR8], RZ, !UPT, gsb0 ;  /* 0x00e00000081879f0 */ /* 0x000fe2000c0018ff */
[----:B------:R-:W-:Y:S01]  /*1ca0*/  R2UR UR10, R6 ;  /* 0x00000000060a72ca */ /* 0x000fe200000e0000 */
[----:B------:R-:W-:Y:S02]  /*1cb0*/  UMOV UR9, 0x40000040 ;  /* 0x4000004000097882 */ /* 0x000fe40000000000 */
[----:B------:R-:W-:-:S10]  /*1cc0*/  IMAD.U32 R15, RZ, RZ, UR9 ;  /* 0x00000009ff0f7e24 */ /* 0x000fd4000f8e00ff */
[----:B------:R-:W-:Y:S02]  /*1cd0*/  UIADD3 UR4, UR10, 0x2, URZ ;  /* 0x000000020a047890 */ /* 0x000fe4000fffe03f */
[----:B------:R-:W-:Y:S02]  /*1ce0*/  UIADD3 UR16, UR10, 0x402, URZ ;  /* 0x000004020a107890 */ /* 0x000fe4000fffe03f */
[----:B------:R-:W-:Y:S02]  /*1cf0*/  UIADD3 UR20, UR10, 0x404, URZ ;  /* 0x000004040a147890 */ /* 0x000fe4000fffe03f */
[----:B------:R-:W-:Y:S01]  /*1d00*/  UIADD3 UR24, UR10, 0x406, URZ ;  /* 0x000004060a187890 */ /* 0x000fe2000fffe03f */
[----:B------:R-:W-:Y:S01]  /*1d10*/  UMOV UR12, UR4 ;  /* 0x00000004000c7c82 */ /* 0x000fe20008000000 */
[----:B------:R-:W-:Y:S01]  /*1d20*/  UIADD3 UR28, UR10, 0x800, URZ ;  /* 0x000008000a1c7890 */ /* 0x000fe2000fffe03f */
[----:B------:R-:W-:Y:S01]  /*1d30*/  MOV R10, UR12 ;  /* 0x0000000c000a7c02 */ /* 0x000fe20008000f00 */
[----:B------:R-:W-:Y:S01]  /*1d40*/  UMOV UR4, UR12 ;  /* 0x0000000c00047c82 */ /* 0x000fe20008000000 */
[----:B------:R-:W-:-:S02]  /*1d50*/  UIADD3 UR12, UR10, 0x400, URZ ;  /* 0x000004000a0c7890 */ /* 0x000fc4000fffe03f */
[----:B------:R-:W-:Y:S02]  /*1d60*/  UIADD3 UR32, UR10, 0x802, URZ ;  /* 0x000008020a207890 */ /* 0x000fe4000fffe03f */
[----:B------:R-:W-:Y:S02]  /*1d70*/  UIADD3 UR36, UR10, 0x804, URZ ;  /* 0x000008040a247890 */ /* 0x000fe4000fffe03f */
[----:B------:R-:W-:Y:S02]  /*1d80*/  UIADD3 UR40, UR10, 0x806, URZ ;  /* 0x000008060a287890 */ /* 0x000fe4000fffe03f */
[----:B------:R-:W-:Y:S02]  /*1d90*/  UIADD3 UR44, UR10, 0xc00, URZ ;  /* 0x00000c000a2c7890 */ /* 0x000fe4000fffe03f */
[----:B------:R-:W-:Y:S02]  /*1da0*/  UIADD3 UR48, UR10, 0xc02, URZ ;  /* 0x00000c020a307890 */ /* 0x000fe4000fffe03f */
[----:B------:R-:W-:Y:S01]  /*1db0*/  UIADD3 UR52, UR10, 0xc04, URZ ;  /* 0x00000c040a347890 */ /* 0x000fe2000fffe03f */
[----:B------:R-:W-:-:S02]  /*1dc0*/  WARPGROUP.DEPBAR.LE gsb0, 0x0 ;  /* 0x00008000000079c5 */ /* 0x000fc40000010000 */
[----:B------:R-:W-:-:S06]  /*1dd0*/  WARPGROUP.ARRIVE ;  /* 0x00000000000079c5 */ /* 0x000fcc0000000000 */
[----:B------:R-:W-:Y:S01]  /*1de0*/  HGMMA.64x64x16.F32.BF16 R24, gdesc[UR4], R24, gsb0 ;  /* 0x00e00000041879f0 */ /* 0x000fe20008001818 */
[----:B------:R-:W-:Y:S02]  /*1df0*/  UIADD3 UR4, UR10, 0x4, URZ ;  /* 0x000000040a047890 */ /* 0x000fe4000fffe03f */
[----:B------:R-:W-:Y:S01]  /*1e00*/  UIADD3 UR6, UR18, 0x4, URZ ;  /* 0x0000000412067890 */ /* 0x000fe2000fffe03f */
[----:B------:R-:W-:Y:S01]  /*1e10*/  UMOV UR5, UR9 ;  /* 0x0000000900057c82 */ /* 0x000fe20008000000 */
[----:B------:R-:W-:Y:S01]  /*1e20*/  UMOV UR7, 0x40000040 ;  /* 0x4000004000077882 */ /* 0x000fe20000000000 */
[----:B------:R-:W-:Y:S02]  /*1e30*/  UMOV UR9, 0x40000040 ;  /* 0x4000004000097882 */ /* 0x000fe40000000000 */
[----:B------:R-:W-:Y:S02]  /*1e40*/  UMOV UR8, UR4 ;  /* 0x0000000400087c82 */ /* 0x000fe40008000000 */
[----:B------:R-:W-:Y:S01]  /*1e50*/  UMOV UR4, UR8 ;  /* 0x0000000800047c82 */ /* 0x000fe20008000000 */
[----:B------:R-:W-:Y:S01]  /*1e60*/  IMAD.U32 R14, RZ, RZ, UR8 ;  /* 0x00000008ff0e7e24 */ /* 0x000fe2000f8e00ff */
[----:B------:R-:W-:-:S02]  /*1e70*/  UIADD3 UR8, UR10, 0x6, URZ ;  /* 0x000000060a087890 */ /* 0x000fc4000fffe03f */
[----:B------:R-:W-:Y:S01]  /*1e80*/  UIADD3 UR10, UR10, 0xc06, URZ ;  /* 0x00000c060a0a7890 */ /* 0x000fe2000fffe03f */
[----:B------:R-:W-:Y:S02]  /*1e90*/  WARPGROUP.DEPBAR.LE gsb0, 0x0 ;  /* 0x00008000000079c5 */ /* 0x000fe40000010000 */
[----:B------:R-:W-:-:S06]  /*1ea0*/  WARPGROUP.ARRIVE ;  /* 0x00000000000079c5 */ /* 0x000fcc0000000000 */
[----:B------:R-:W-:Y:S01]  /*1eb0*/  HGMMA.64x64x16.F32.BF16 R24, gdesc[UR4], R24, gsb0 ;  /* 0x00e00000041879f0 */ /* 0x000fe20008001818 */
[----:B------:R-:W-:Y:S01]  /*1ec0*/  UIADD3 UR6, UR18, 0x6, URZ ;  /* 0x0000000612067890 */ /* 0x000fe2000fffe03f */
[----:B------:R-:W-:Y:S01]  /*1ed0*/  UMOV UR4, UR8 ;  /* 0x0000000800047c82 */ /* 0x000fe20008000000 */
[----:B------:R-:W-:Y:S01]  /*1ee0*/  UMOV UR5, UR9 ;  /* 0x0000000900057c82 */ /* 0x000fe20008000000 */
[----:B------:R-:W-:Y:S01]  /*1ef0*/  UMOV UR7, 0x40000040 ;  /* 0x4000004000077882 */ /* 0x000fe20000000000 */
        /* <DEDUP_REMOVED lines=9> */
[----:B------:R-:W-:Y:S03]  /*1f90*/  HGMMA.64x64x16.F32.BF16 R24, gdesc[UR12], R24, gsb0 ;  /* 0x00e000000c1879f0 */ /* 0x000fe60008001818 */
        /* <DEDUP_REMOVED lines=68> */
[----:B------:R-:W-:Y:S01]  /*23e0*/  UMOV UR5, 0x40000040 ;  /* 0x4000004000057882 */ /* 0x000fe20000000000 */
[----:B------:R-:W-:Y:S01]  /*23f0*/  UMOV UR7, 0x40000040 ;  /* 0x4000004000077882 */ /* 0x000fe20000000000 */
[----:B------:R-:W-:Y:S01]  /*2400*/  MOV R12, UR4 ;  /* 0x00000004000c7c02 */ /* 0x000fe20008000f00 */
[----:B------:R-:W-:Y:S01]  /*2410*/  IMAD.U32 R13, RZ, RZ, UR5 ;  /* 0x00000005ff0d7e24 */ /* 0x000fe2000f8e00ff */
[----:B------:R-:W-:Y:S02]  /*2420*/  WARPGROUP.DEPBAR.LE gsb0, 0x0 ;  /* 0x00008000000079c5 */ /* 0x000fe40000010000 */
[----:B------:R-:W-:-:S06]  /*2430*/  WARPGROUP.ARRIVE ;  /* 0x00000000000079c5 */ /* 0x000fcc0000000000 */
[----:B------:R-:W-:Y:S03]  /*2440*/  HGMMA.64x64x16.F32.BF16 R24, gdesc[UR4], R24, gsb0 ;  /* 0x00e00000041879f0 */ /* 0x000fe60008001818 */
[----:B------:R-:W-:Y:S02]  /*2450*/  WARPGROUP.DEPBAR.LE gsb0, 0x0 ;  /* 0x00008000000079c5 */ /* 0x000fe40000010000 */
[----:B------:R-:W-:Y:S05]  /*2460*/  @!P0 BRA `(.L_x_1006) ;  /* 0x0000000000048947 */ /* 0x000fea0003800000 */
[----:B------:R-:W-:Y:S01]  /*2470*/  BPT.TRAP 0x1 ;  /* 0x000000040000795c */ /* 0x000fe20000300000 */
.L_x_1006:
[----:B01----:R-:W-:Y:S01]  /*2480*/  LOP3.LUT R0, R57, 0xffffff80, RZ, 0xc0, !PT ;  /* 0xffffff8039007812 */ /* 0x003fe200078ec0ff */
[----:B------:R-:W-:Y:S01]  /*2490*/  ULDC UR11, c[0x0][0x2f0] ;  /* 0x0000bc00000b7ab9 */ /* 0x000fe20000000800 */
[----:B------:R-:W-:Y:S01]  /*24a0*/  R2UR UR5, R23 ;  /* 0x00000000170572ca */ /* 0x000fe200000e0000 */
[----:B------:R-:W-:Y:S01]  /*24b0*/  ULDC UR14, c[0x0][0x9e0] ;  /* 0x00027800000e7ab9 */ /* 0x000fe20000000800 */
[----:B------:R-:W-:Y:S01]  /*24c0*/  LEA.HI R56, R56, R19, RZ, 0x2 ;  /* 0x0000001338387211 */ /* 0x000fe200078f10ff */
[----:B------:R-:W-:Y:S01]  /*24d0*/  IMAD.IADD R0, R19, 0x1, -R0 ;  /* 0x0000000113007824 */ /* 0x000fe200078e0a00 */
[----:B------:R-:W-:Y:S02]  /*24e0*/  LEA.HI R5, R58, R58, RZ, 0x1 ;  /* 0x0000003a3a057211 */ /* 0x000fe400078f08ff */
[----:B------:R-:W-:Y:S02]  /*24f0*/  LOP3.LUT R56, R56, 0xfffffffc, RZ, 0xc0, !PT ;  /* 0xfffffffc38387812 */ /* 0x000fe400078ec0ff */
[----:B------:R-:W-:-:S02]  /*2500*/  SHF.R.S32.HI R3, RZ, 0x1f, R0 ;  /* 0x0000001fff037819 */ /* 0x000fc40000011400 */
[----:B------:R-:W-:Y:S01]  /*2510*/  LOP3.LUT R5, R5, 0x3fffffe, RZ, 0xc0, !PT ;  /* 0x03fffffe05057812 */ /* 0x000fe200078ec0ff */
[----:B------:R-:W-:Y:S01]  /*2520*/  IMAD.IADD R56, R19, 0x1, -R56 ;  /* 0x0000000113387824 */ /* 0x000fe200078e0a38 */
[CC--:B------:R-:W-:Y:S01]  /*2530*/  LEA.HI R2, R3.reuse, R0.reuse, RZ, 0x2 ;  /* 0x0000000003027211 */ /* 0x0c0fe200078f10ff */
[----:B------:R-:W-:Y:S01]  /*2540*/  UISETP.NE.AND UP1, UPT, UR5, URZ, UPT ;  /* 0x0000003f0500728c */ /* 0x000fe2000bf25270 */
[----:B------:R-:W-:Y:S02]  /*2550*/  LEA.HI R4, R3, R0, RZ, 0x5 ;  /* 0x0000000003047211 */ /* 0x000fe400078f28ff */
[--C-:B------:R-:W-:Y:S01]  /*2560*/  SHF.R.S32.HI R3, RZ, 0x2, R2.reuse ;  /* 0x00000002ff037819 */ /* 0x100fe20000011402 */
[----:B------:R-:W-:Y:S01]  /*2570*/  ULDC UR5, c[0x0][0x9d8] ;  /* 0x0002760000057ab9 */ /* 0x000fe20000000800 */
[----:B------:R-:W-:Y:S01]  /*2580*/  SHF.R.S32.HI R8, RZ, 0x1f, R2 ;  /* 0x0000001fff087819 */ /* 0x000fe20000011402 */
[----:B------:R-:W-:Y:S01]  /*2590*/  FMUL.FTZ R26, R26, UR5 ;  /* 0x000000051a1a7c20 */ /* 0x000fe20008410000 */
[----:B------:R-:W-:Y:S01]  /*25a0*/  SHF.R.S32.HI R4, RZ, 0x5, R4 ;  /* 0x00000005ff047819 */ /* 0x000fe20000011404 */
[----:B------:R-:W-:Y:S01]  /*25b0*/  FMUL.FTZ R34, R34, UR5 ;  /* 0x0000000522227c20 */ /* 0x000fe20008410000 */
[-C--:B------:R-:W-:Y:S01]  /*25c0*/  LEA.HI R8, R8, R3.reuse, RZ, 0x3 ;  /* 0x0000000308087211 */ /* 0x080fe200078f18ff */
[----:B------:R-:W0:Y:S01]  /*25d0*/  MUFU.TANH R59, R26 ;  /* 0x0000001a003b7308 */ /* 0x000e220000002400 */
[----:B------:R-:W-:Y:S01]  /*25e0*/  LEA R9, R4, UR38, 0x4 ;  /* 0x0000002604097c11 */ /* 0x000fe2000f8e20ff */
[----:B------:R-:W-:Y:S01]  /*25f0*/  @UP1 ULDC UR6, c[0x0][0x450] ;  /* 0x0001140000061ab9 */ /* 0x000fe20000000800 */
[----:B------:R-:W-:Y:S01]  /*2600*/  LOP3.LUT R8, R8, 0xfffffff8, RZ, 0xc0, !PT ;  /* 0xfffffff808087812 */ /* 0x000fe200078ec0ff */
[----:B------:R-:W-:Y:S01]  /*2610*/  FMUL.FTZ R24, R24, UR5 ;  /* 0x0000000518187c20 */ /* 0x000fe20008410000 */
[----:B------:R-:W-:Y:S01]  /*2620*/  LEA.HI R4, R56, R56, RZ, 0x1 ;  /* 0x0000003838047211 */ /* 0x000fe200078f08ff */
[----:B------:R-:W-:Y:S01]  /*2630*/  FMUL.FTZ R25, R25, UR5 ;  /* 0x0000000519197c20 */ /* 0x000fe20008410000 */
[----:B------:R-:W-:Y:S01]  /*2640*/  R2UR UR4, R22 ;  /* 0x00000000160472ca */ /* 0x000fe200000e0000 */
[----:B------:R1:W2:Y:S01]  /*2650*/  MUFU.TANH R26, R34 ;  /* 0x00000022001a7308 */ /* 0x0002a20000002400 */
[----:B------:R-:W-:Y:S01]  /*2660*/  IADD3 R8, R9, R3, -R8 ;  /* 0x0000000309087210 */ /* 0x000fe20007ffe808 */
[----:B------:R-:W-:Y:S01]  /*2670*/  FMUL.FTZ R27, R27, UR5 ;  /* 0x000000051b1b7c20 */ /* 0x000fe20008410000 */
[----:B------:R-:W-:Y:S01]  /*2680*/  IADD3 R5, R58, -R5, RZ ;  /* 0x800000053a057210 */ /* 0x000fe20007ffe0ff */
[----:B------:R-:W-:Y:S01]  /*2690*/  FMUL.FTZ R28, R28, UR5 ;  /* 0x000000051c1c7c20 */ /* 0x000fe20008410000 */
[----:B------:R-:W-:Y:S01]  /*26a0*/  LOP3.LUT R3, R4, 0x1ffffffe, RZ, 0xc0, !PT ;  /* 0x1ffffffe04037812 */ /* 0x000fe200078ec0ff */
[----:B------:R-:W-:Y:S01]  /*26b0*/  FMUL.FTZ R29, R29, UR5 ;  /* 0x000000051d1d7c20 */ /* 0x000fe20008410000 */
[----:B------:R-:W-:Y:S01]  /*26c0*/  PLOP3.LUT P1, PT, PT, PT, UP1, 0x80, 0x0 ;  /* 0x000000000000781c */ /* 0x000fe20003f2f018 */
[----:B------:R-:W-:Y:S01]  /*26d0*/  IMAD R8, R5, 0x40, R8 ;  /* 0x0000004005087824 */ /* 0x000fe200078e0208 */
[----:B------:R-:W-:Y:S01]  /*26e0*/  R2UR UR7, R16 ;  /* 0x00000000100772ca */ /* 0x000fe200000e0000 */
[----:B------:R-:W-:Y:S01]  /*26f0*/  IMAD.IADD R3, R56, 0x1, -R3 ;  /* 0x0000000138037824 */ /* 0x000fe200078e0a03 */
[----:B------:R-:W-:Y:S01]  /*2700*/  PLOP3.LUT P2, PT, PT, PT, UP1, 0x80, 0x0 ;  /* 0x000000000000781c */ /* 0x000fe20003f4f018 */
[----:B------:R-:W-:Y:S01]  /*2710*/  UISETP.NE.AND UP0, UPT, UR4, URZ, UPT ;  /* 0x0000003f0400728c */ /* 0x000fe2000bf05270 */
[----:B------:R-:W-:Y:S01]  /*2720*/  LOP3.LUT R5, R2, 0x7ffffffc, RZ, 0xc0, !PT ;  /* 0x7ffffffc02057812 */ /* 0x000fe200078ec0ff */
[----:B------:R-:W-:Y:S01]  /*2730*/  IMAD R19, R3, 0x8, R8 ;  /* 0x0000000803137824 */ /* 0x000fe200078e0208 */
[----:B------:R-:W-:Y:S01]  /*2740*/  @UP1 ULDC UR4, c[0x0][0x44c] ;  /* 0x0001130000041ab9 */ /* 0x000fe20000000800 */
[----:B------:R-:W-:-:S02]  /*2750*/  IMAD.MOV.U32 R8, RZ, RZ, -0x40 ;  /* 0xffffffc0ff087424 */ /* 0x000fc400078e00ff */
[----:B------:R-:W-:Y:S01]  /*2760*/  FMUL.FTZ R30, R30, UR5 ;  /* 0x000000051e1e7c20 */ /* 0x000fe20008410000 */
[----:B------:R-:W-:Y:S01]  /*2770*/  IMAD.IADD R5, R0, 0x1, -R5 ;  /* 0x0000000100057824 */ /* 0x000fe200078e0a05 */
[----:B------:R-:W-:Y:S01]  /*2780*/  MOV R3, R19 ;  /* 0x0000001300037202 */ /* 0x000fe20000000f00 */
[----:B------:R-:W-:-:S04]  /*2790*/  @P1 IMAD.HI.U32 R4, R19, UR4, RZ ;  /* 0x0000000413041c27 */ /* 0x000fc8000f8e00ff */
[----:B------:R-:W-:Y:S01]  /*27a0*/  FMUL.FTZ R31, R31, UR5 ;  /* 0x000000051f1f7c20 */ /* 0x000fe20008410000 */
[----:B------:R-:W-:Y:S01]  /*27b0*/  UIADD3 UR4, UR7, 0x30840, URZ ;  /* 0x0003084007047890 */ /* 0x000fe2000fffe03f */
[----:B------:R-:W3:Y:S01]  /*27c0*/  S2UR UR7, SR_CgaCtaId ;  /* 0x00000000000779c3 */ /* 0x000ee20000008800 */
[----:B-1----:R-:W-:Y:S01]  /*27d0*/  IMAD R34, R203, R8, 0x40 ;  /* 0x00000040cb227424 */ /* 0x002fe200078e0208 */
[----:B------:R-:W-:Y:S01]  /*27e0*/  @P2 SHF.R.U32.HI R3, RZ, UR6, R4 ;  /* 0x00000006ff032c19 */ /* 0x000fe20008011604 */
[----:B------:R-:W-:Y:S01]  /*27f0*/  FMUL.FTZ R32, R32, UR5 ;  /* 0x0000000520207c20 */ /* 0x000fe20008410000 */
[----:B------:R-:W-:Y:S01]  /*2800*/  FMUL.FTZ R33, R33, UR5 ;  /* 0x0000000521217c20 */ /* 0x000fe20008410000 */
[----:B------:R-:W-:Y:S02]  /*2810*/  VIADD R0, R34, 0x1 ;  /* 0x0000000122007836 */ /* 0x000fe40000000000 */
[----:B------:R-:W-:Y:S01]  /*2820*/  FMUL.FTZ R35, R35, UR5 ;  /* 0x0000000523237c20 */ /* 0x000fe20008410000 */
[----:B------:R-:W1:Y:S01]  /*2830*/  SHFL.IDX PT, R4, R3, RZ, 0x1c1f ;  /* 0x001c1fff03047589 */ /* 0x000e6200000e0000 */
[----:B------:R-:W-:Y:S01]  /*2840*/  FMUL.FTZ R36, R36, UR5 ;  /* 0x0000000524247c20 */ /* 0x000fe20008410000 */
        /* <DEDUP_REMOVED lines=15> */
[----:B---3--:R-:W-:Y:S01]  /*2940*/  UPRMT UR4, UR7, 0x654, UR4 ;  /* 0x0000065407047896 */ /* 0x008fe20008000004 */
[----:B------:R-:W-:Y:S01]  /*2950*/  FMUL.FTZ R52, R52, UR5 ;  /* 0x0000000534347c20 */ /* 0x000fe20008410000 */
[----:B------:R-:W-:Y:S01]  /*2960*/  FMUL.FTZ R53, R53, UR5 ;  /* 0x0000000535357c20 */ /* 0x000fe20008410000 */
[----:B------:R-:W-:Y:S01]  /*2970*/  FMUL.FTZ R54, R54, UR5 ;  /* 0x0000000536367c20 */ /* 0x000fe20008410000 */
[----:B------:R-:W-:Y:S01]  /*2980*/  FMUL.FTZ R55, R55, UR5 ;  /* 0x0000000537377c20 */ /* 0x000fe20008410000 */
[----:B------:R-:W-:Y:S01]  /*2990*/  IMAD R0, R5, -0x2, R0 ;  /* 0xfffffffe05007824 */ /* 0x000fe200078e0200 */
[----:B------:R-:W-:Y:S01]  /*29a0*/  ULDC UR5, c[0x0][0x288] ;  /* 0x0000a20000057ab9 */ /* 0x000fe20000000800 */
[----:B------:R-:W-:Y:S01]  /*29b0*/  PLOP3.LUT P1, PT, PT, PT, UP0, 0x40, 0x0 ;  /* 0x000000000000781c */ /* 0x000fe20003f2e808 */
[----:B------:R-:W3:Y:S01]  /*29c0*/  MUFU.TANH R24, R24 ;  /* 0x0000001800187308 */ /* 0x000ee20000002400 */
[----:B------:R-:W-:Y:S01]  /*29d0*/  MOV R154, UR5 ;  /* 0x00000005009a7c02 */ /* 0x000fe20008000f00 */
[----:B------:R-:W-:Y:S01]  /*29e0*/  SYNCS.ARRIVE.TRANS64.RED.A1T0 RZ, [UR4], RZ ;  /* 0x000000ffffff79a7 */ /* 0x000fe20008100404 */
[C---:B------:R-:W-:Y:S01]  /*29f0*/  IMAD R9, R17.reuse, UR11, R0 ;  /* 0x0000000b11097c24 */ /* 0x040fe2000f8e0200 */
[----:B------:R-:W-:Y:S01]  /*2a00*/  ULDC UR4, c[0x0][0x9dc] ;  /* 0x0002770000047ab9 */ /* 0x000fe20000000800 */
[----:B------:R-:W-:Y:S01]  /*2a10*/  IMAD R0, R17, UR11, R34 ;  /* 0x0000000b11007c24 */ /* 0x000fe2000f8e0222 */
[----:B------:R-:W-:Y:S01]  /*2a20*/  ULOP3.LUT UR6, URZ, UR4, URZ, 0x33, !UPT ;  /* 0x000000043f067292 */ /* 0x000fe2000f8e333f */
[----:B------:R-:W-:Y:S01]  /*2a30*/  IMAD.IADD R9, R9, 0x1, -R154 ;  /* 0x0000000109097824 */ /* 0x000fe200078e0a9a */
[----:B------:R-:W4:Y:S01]  /*2a40*/  MUFU.TANH R25, R25 ;  /* 0x0000001900197308 */ /* 0x000f220000002400 */
[----:B------:R-:W-:Y:S01]  /*2a50*/  IMAD R56, R5, -0x2, R0 ;  /* 0xfffffffe05387824 */ /* 0x000fe200078e0200 */
[----:B------:R-:W-:Y:S01]  /*2a60*/  LEA R8, R203, 0xffffffc0, 0x6 ;  /* 0xffffffc0cb087811 */ /* 0x000fe200078e30ff */
[C---:B------:R-:W-:Y:S01]  /*2a70*/  VIADD R57, R9.reuse, UR14 ;  /* 0x0000000e09397c36 */ /* 0x040fe20008000000 */
[----:B------:R-:W-:Y:S01]  /*2a80*/  IADD3 R58, R9, UR6, RZ ;  /* 0x00000006093a7c10 */ /* 0x000fe2000fffe0ff */
[----:B------:R-:W-:-:S03]  /*2a90*/  IMAD.U32 R21, RZ, RZ, UR6 ;  /* 0x00000006ff157e24 */ /* 0x000fc6000f8e00ff */
[----:B------:R-:W0:Y:S01]  /*2aa0*/  MUFU.TANH R27, R27 ;  /* 0x0000001b001b7308 */ /* 0x000e220000002400 */
[----:B-1----:R-:W-:Y:S01]  /*2ab0*/  VIADDMNMX R0, R4, R57, R56, PT ;  /* 0x0000003904007246 */ /* 0x002fe20003800138 */
[----:B------:R-:W-:-:S06]  /*2ac0*/  IMAD.IADD R2, R58, 0x1, R4 ;  /* 0x000000013a027824 */ /* 0x000fcc00078e0204 */
[----:B------:R-:W1:Y:S08]  /*2ad0*/  MUFU.TANH R28, R28 ;  /* 0x0000001c001c7308 */ /* 0x000e700000002400 */
        /* <DEDUP_REMOVED lines=26> */
[----:B-1234-:R-:W-:Y:S05]  /*2c80*/  @P1 BRA `(.L_x_1007) ;  /* 0x0000000000641947 */ /* 0x01efea0003800000 */
[----:B------:R-:W-:Y:S01]  /*2c90*/  IMAD R9, R17, UR11, R4 ;  /* 0x0000000b11097c24 */ /* 0x000fe2000f8e0204 */
[----:B------:R-:W-:Y:S03]  /*2ca0*/  BSSY B0, `(.L_x_1008) ;  /* 0x0000013000007945 */ /* 0x000fe60003800000 */
[----:B------:R-:W-:-:S05]  /*2cb0*/  IMAD.IADD R9, R9, 0x1, -R154 ;  /* 0x0000000109097824 */ /* 0x000fca00078e0a9a */
[----:B------:R-:W-:-:S13]  /*2cc0*/  ISETP.GT.AND P1, PT, R9, -0x1, PT ;  /* 0xffffffff0900780c */ /* 0x000fda0003f24270 */
[----:B------:R-:W-:Y:S05]  /*2cd0*/  @P1 BRA `(.L_x_1009) ;  /* 0x0000000000241947 */ /* 0x000fea0003800000 */
[----:B------:R-:W-:Y:S01]  /*2ce0*/  ULDC UR4, c[0x0][0x9e4] ;  /* 0x0002790000047ab9 */ /* 0x000fe20000000800 */
[----:B------:R-:W-:Y:S01]  /*2cf0*/  LOP3.LUT R9, RZ, R9, RZ, 0x33, !PT ;  /* 0x00000009ff097212 */ /* 0x000fe200078e33ff */
[----:B------:R-:W-:-:S05]  /*2d00*/  IMAD.U32 R60, RZ, RZ, UR4 ;  /* 0x00000004ff3c7e24 */ /* 0x000fca000f8e00ff */
[----:B------:R-:W-:-:S13]  /*2d10*/  ISETP.NE.AND P1, PT, R60, 0x1, PT ;  /* 0x000000013c00780c */ /* 0x000fda0003f25270 */
[----:B------:R-:W1:Y:S02]  /*2d20*/  @P1 LDC.64 R62, c[0x0][0x9e8] ;  /* 0x00027a00ff3e1b82 */ /* 0x000e640000000a00 */
[----:B-1----:R-:W-:-:S05]  /*2d30*/  @P1 IMAD.HI.U32 R4, R9, R62, RZ ;  /* 0x0000003e09041227 */ /* 0x002fca00078e00ff */
[----:B------:R-:W-:-:S04]  /*2d40*/  @P1 SHF.R.U32.HI R9, RZ, R63, R4 ;  /* 0x0000003fff091219 */ /* 0x000fc80000011604 */
[----:B------:R-:W-:Y:S01]  /*2d50*/  LOP3.LUT R9, RZ, R9, RZ, 0x33, !PT ;  /* 0x00000009ff097212 */ /* 0x000fe200078e33ff */
[----:B------:R-:W-:Y:S06]  /*2d60*/  BRA `(.L_x_1010) ;  /* 0x0000000000187947 */ /* 0x000fec0003800000 */
.L_x_1009:
[----:B------:R-:W-:Y:S02]  /*2d70*/  ULDC UR4, c[0x0][0x9e4] ;  /* 0x0002790000047ab9 */ /* 0x000fe40000000800 */
[----:B------:R-:W-:-:S04]  /*2d80*/  MOV R60, UR4 ;  /* 0x00000004003c7c02 */ /* 0x000fc80008000f00 */
[----:B------:R-:W-:-:S13]  /*2d90*/  ISETP.NE.AND P1, PT, R60, 0x1, PT ;  /* 0x000000013c00780c */ /* 0x000fda0003f25270 */
[----:B------:R-:W1:Y:S02]  /*2da0*/  @P1 LDC.64 R62, c[0x0][0x9e8] ;  /* 0x00027a00ff3e1b82 */ /* 0x000e640000000a00 */
[----:B-1----:R-:W-:-:S05]  /*2db0*/  @P1 IMAD.HI.U32 R4, R9, R62, RZ ;  /* 0x0000003e09041227 */ /* 0x002fca00078e00ff */
[----:B------:R-:W-:-:S07]  /*2dc0*/  @P1 SHF.R.U32.HI R9, RZ, R63, R4 ;  /* 0x0000003fff091219 */ /* 0x000fce0000011604 */
.L_x_1010:
[----:B------:R-:W-:Y:S05]  /*2dd0*/  BSYNC B0 ;  /* 0x0000000000007941 */ /* 0x000fea0003800000 */
.L_x_1008:
[----:B------:R-:W-:-:S04]  /*2de0*/  IMAD R4, R9, R60, -R8 ;  /* 0x0000003c09047224 */ /* 0x000fc800078e0a08 */
[----:B------:R-:W-:-:S05]  /*2df0*/  IMAD R9, R5, -0x2, R4 ;  /* 0xfffffffe05097824 */ /* 0x000fca00078e0204 */
[----:B------:R-:W-:Y:S02]  /*2e00*/  VIADDMNMX R0, R9, R60, R0, PT ;  /* 0x0000003c09007246 */ /* 0x000fe40003800100 */
[----:B------:R-:W-:-:S07]  /*2e10*/  VIMNMX R2, R2, R9, !PT ;  /* 0x0000000902027248 */ /* 0x000fce0007fe0100 */
.L_x_1007:
[C---:B------:R-:W-:Y:S01]  /*2e20*/  ISETP.GE.AND P2, PT, R34.reuse, 0x9, PT ;  /* 0x000000092200780c */ /* 0x040fe20003f46270 */
[----:B------:R-:W1:Y:S01]  /*2e30*/  SHFL.IDX PT, R3, R3, 0x1, 0x1c1f ;  /* 0x003c1f0003037f89 */ /* 0x000e6200000e0000 */
[----:B------:R-:W-:Y:S02]  /*2e40*/  ISETP.GE.AND P1, PT, R34, 0x2, PT ;  /* 0x000000022200780c */ /* 0x000fe40003f26270 */
[C---:B------:R-:W-:Y:S02]  /*2e50*/  ISETP.GT.AND P3, PT, R2.reuse, 0x8, !P2 ;  /* 0x000000080200780c */ /* 0x040fe40005764270 */
[----:B------:R-:W-:Y:S02]  /*2e60*/  ISETP.GT.AND P4, PT, R2, 0x1, !P1 ;  /* 0x000000010200780c */ /* 0x000fe40004f84270 */
[----:B------:R-:W-:Y:S02]  /*2e70*/  ISETP.LT.OR P3, PT, R0, 0x9, P3 ;  /* 0x000000090000780c */ /* 0x000fe40001f61670 */
[----:B------:R-:W-:-:S02]  /*2e80*/  ISETP.GE.AND P5, PT, R34, 0x11, PT ;  /* 0x000000112200780c */ /* 0x000fc40003fa6270 */
[----:B------:R-:W-:Y:S02]  /*2e90*/  FSEL R63, R28, -INF , !P3 ;  /* 0xff8000001c3f7808 */ /* 0x000fe40005800000 */
[----:B------:R-:W-:Y:S02]  /*2ea0*/  ISETP.LT.OR P4, PT, R0, 0x2, P4 ;  /* 0x000000020000780c */ /* 0x000fe40002781670 */
[----:B------:R-:W-:Y:S02]  /*2eb0*/  ISETP.GT.AND P3, PT, R2, 0x10, !P5 ;  /* 0x000000100200780c */ /* 0x000fe40006f64270 */
[----:B------:R-:W-:Y:S02]  /*2ec0*/  ISETP.GE.AND P6, PT, R34, 0xa, PT ;  /* 0x0000000a2200780c */ /* 0x000fe40003fc6270 */
[----:B------:R-:W-:Y:S02]  /*2ed0*/  FSEL R61, R25, -INF , !P4 ;  /* 0xff800000193d7808 */ /* 0x000fe40006000000 */
[----:B------:R-:W-:-:S02]  /*2ee0*/  P2R R62, PR, RZ, 0x20 ;  /* 0x00000020ff3e7803 */ /* 0x000fc40000000000 */
[----:B------:R-:W-:Y:S02]  /*2ef0*/  ISETP.LT.OR P3, PT, R0, 0x11, P3 ;  /* 0x000000110000780c */ /* 0x000fe40001f61670 */
[----:B------:R-:W-:Y:S02]  /*2f00*/  ISETP.GT.AND P4, PT, R2, 0x9, !P6 ;  /* 0x000000090200780c */ /* 0x000fe40007784270 */
[----:B------:R-:W-:Y:S02]  /*2f10*/  ISETP.GE.AND P5, PT, R34, 0x12, PT ;  /* 0x000000122200780c */ /* 0x000fe40003fa6270 */
[----:B0-----:R-:W-:Y:S02]  /*2f20*/  FSEL R67, R32, -INF , !P3 ;  /* 0xff80000020437808 */ /* 0x001fe40005800000 */
[----:B------:R-:W-:Y:S02]  /*2f30*/  ISETP.LT.OR P4, PT, R0, 0xa, P4 ;  /* 0x0000000a0000780c */ /* 0x000fe40002781670 */
[----:B------:R-:W-:-:S02]  /*2f40*/  ISETP.GT.AND P3, PT, R2, 0x11, !P5 ;  /* 0x000000110200780c */ /* 0x000fc40006f64270 */
[----:B------:R-:W-:Y:S02]  /*2f50*/  FSEL R65, R29, -INF , !P4 ;  /* 0xff8000001d417808 */ /* 0x000fe40006000000 */
[----:B------:R-:W-:Y:S02]  /*2f60*/  ISETP.LT.OR P3, PT, R0, 0x12, P3 ;  /* 0x000000120000780c */ /* 0x000fe40001f61670 */
[----:B------:R-:W-:Y:S02]  /*2f70*/  ISETP.GE.AND P4, PT, R34, 0x19, PT ;  /* 0x000000192200780c */ /* 0x000fe40003f86270 */
[----:B------:R-:W-:Y:S02]  /*2f80*/  FSEL R69, R33, -INF , !P3 ;  /* 0xff80000021457808 */ /* 0x000fe40005800000 */
[----:B------:R-:W-:Y:S02]  /*2f90*/  ISETP.GT.AND P3, PT, R2, 0x18, !P4 ;  /* 0x000000180200780c */ /* 0x000fe40006764270 */
[----:B------:R-:W-:-:S02]  /*2fa0*/  P2R R32, PR, RZ, 0x10 ;  /* 0x00000010ff207803 */ /* 0x000fc40000000000 */
[----:B------:R-:W-:Y:S02]  /*2fb0*/  ISETP.LT.OR P3, PT, R0, 0x19, P3 ;  /* 0x000000190000780c */ /* 0x000fe40001f61670 */
[----:B------:R-:W-:Y:S02]  /*2fc0*/  ISETP.GE.AND P4, PT, R34, 0x1a, PT ;  /* 0x0000001a2200780c */ /* 0x000fe40003f86270 */
[----:B------:R-:W-:Y:S02]  /*2fd0*/  FSEL R71, R36, -INF , !P3 ;  /* 0xff80000024477808 */ /* 0x000fe40005800000 */
[----:B------:R-:W-:Y:S02]  /*2fe0*/  ISETP.GT.AND P3, PT, R2, 0x19, !P4 ;  /* 0x000000190200780c */ /* 0x000fe40006764270 */
[----:B------:R-:W-:Y:S02]  /*2ff0*/  P2R R33, PR, RZ, 0x10 ;  /* 0x00000010ff217803 */ /* 0x000fe40000000000 */
[----:B------:R-:W-:-:S02]  /*3000*/  ISETP.LT.OR P3, PT, R0, 0x1a, P3 ;  /* 0x0000001a0000780c */ /* 0x000fc40001f61670 */
[----:B------:R-:W-:Y:S02]  /*3010*/  ISETP.GE.AND P4, PT, R34, 0x21, PT ;  /* 0x000000212200780c */ /* 0x000fe40003f86270 */
[----:B------:R-:W-:Y:S02]  /*3020*/  FSEL R73, R37, -INF , !P3 ;  /* 0xff80000025497808 */ /* 0x000fe40005800000 */
[----:B------:R-:W-:Y:S02]  /*3030*/  ISETP.GT.AND P3, PT, R2, 0x20, !P4 ;  /* 0x000000200200780c */ /* 0x000fe40006764270 */
[----:B------:R-:W-:Y:S02]  /*3040*/  P2R R36, PR, RZ, 0x10 ;  /* 0x00000010ff247803 */ /* 0x000fe40000000000 */
[----:B------:R-:W-:Y:S02]  /*3050*/  ISETP.LT.OR P3, PT, R0, 0x21, P3 ;  /* 0x000000210000780c */ /* 0x000fe40001f61670 */
[----:B------:R-:W-:-:S02]  /*3060*/  ISETP.GE.AND P4, PT, R34, 0x22, PT ;  /* 0x000000222200780c */ /* 0x000fc40003f86270 */
[----:B------:R-:W-:Y:S02]  /*3070*/  FSEL R75, R40, -INF , !P3 ;  /* 0xff800000284b7808 */ /* 0x000fe40005800000 */
[----:B------:R-:W-:Y:S02]  /*3080*/  ISETP.GT.AND P3, PT, R2, 0x21, !P4 ;  /* 0x000000210200780c */ /* 0x000fe40006764270 */
[----:B------:R-:W-:Y:S02]  /*3090*/  P2R R40, PR, RZ, 0x10 ;  /* 0x00000010ff287803 */ /* 0x000fe40000000000 */
[----:B------:R-:W-:Y:S02]  /*30a0*/  ISETP.LT.OR P3, PT, R0, 0x22, P3 ;  /* 0x000000220000780c */ /* 0x000fe40001f61670 */
[----:B------:R-:W-:Y:S02]  /*30b0*/  ISETP.GE.AND P4, PT, R34, 0x29, PT ;  /* 0x000000292200780c */ /* 0x000fe40003f86270 */
[----:B------:R-:W-:-:S02]  /*30c0*/  FSEL R77, R41, -INF , !P3 ;  /* 0xff800000294d7808 */ /* 0x000fc40005800000 */
[----:B------:R-:W-:Y:S02]  /*30d0*/  ISETP.GT.AND P3, PT, R2, 0x28, !P4 ;  /* 0x000000280200780c */ /* 0x000fe40006764270 */
[----:B------:R-:W-:Y:S02]  /*30e0*/  P2R R41, PR, RZ, 0x10 ;  /* 0x00000010ff297803 */ /* 0x000fe40000000000 */
[----:B------:R-:W-:Y:S02]  /*30f0*/  ISETP.LT.OR P3, PT, R0, 0x29, P3 ;  /* 0x000000290000780c */ /* 0x000fe40001f61670 */
[----:B------:R-:W-:Y:S02]  /*3100*/  ISETP.GE.AND P4, PT, R34, 0x2a, PT ;  /* 0x0000002a2200780c */ /* 0x000fe40003f86270 */
[----:B------:R-:W-:Y:S02]  /*3110*/  FSEL R79, R44, -INF , !P3 ;  /* 0xff8000002c4f7808 */ /* 0x000fe40005800000 */
[----:B------:R-:W-:-:S02]  /*3120*/  ISETP.GT.AND P3, PT, R2, 0x29, !P4 ;  /* 0x000000290200780c */ /* 0x000fc40006764270 */
[----:B------:R-:W-:Y:S02]  /*3130*/  P2R R44, PR, RZ, 0x10 ;  /* 0x00000010ff2c7803 */ /* 0x000fe40000000000 */
[----:B------:R-:W-:Y:S02]  /*3140*/  ISETP.LT.OR P3, PT, R0, 0x2a, P3 ;  /* 0x0000002a0000780c */ /* 0x000fe40001f61670 */
[----:B------:R-:W-:Y:S02]  /*3150*/  P2R R29, PR, RZ, 0x20 ;  /* 0x00000020ff1d7803 */ /* 0x000fe40000000000 */
[----:B------:R-:W-:Y:S02]  /*3160*/  FSEL R81, R45, -INF , !P3 ;  /* 0xff8000002d517808 */ /* 0x000fe40005800000 */
[----:B------:R-:W-:Y:S02]  /*3170*/  ISETP.GE.AND P3, PT, R34, 0x31, PT ;  /* 0x000000312200780c */ /* 0x000fe40003f66270 */
[----:B------:R-:W-:-:S02]  /*3180*/  P2R R60, PR, RZ, 0x40 ;  /* 0x00000040ff3c7803 */ /* 0x000fc40000000000 */
[----:B------:R-:W-:Y:S02]  /*3190*/  ISETP.GT.AND P4, PT, R2, 0x30, !P3 ;  /* 0x000000300200780c */ /* 0x000fe40005f84270 */
[----:B------:R-:W-:Y:S02]  /*31a0*/  R2UR UR4, R22 ;  /* 0x00000000160472ca */ /* 0x000fe400000e0000 */
[----:B------:R-:W-:-:S04]  /*31b0*/  ISETP.LT.OR P4, PT, R0, 0x31, P4 ;  /* 0x000000310000780c */ /* 0x000fc80002781670 */
[----:B------:R-:W-:Y:S02]  /*31c0*/  FSEL R83, R48, -INF , !P4 ;  /* 0xff80000030537808 */ /* 0x000fe40006000000 */
[----:B------:R-:W-:-:S04]  /*31d0*/  ISETP.GE.AND P4, PT, R34, 0x32, PT ;  /* 0x000000322200780c */ /* 0x000fc80003f86270 */
[----:B------:R-:W-:Y:S01]  /*31e0*/  ISETP.GT.AND P5, PT, R2, 0x31, !P4 ;  /* 0x000000310200780c */ /* 0x000fe200067a4270 */
[----:B------:R-:W-:-:S03]  /*31f0*/  UISETP.NE.AND UP0, UPT, UR4, URZ, UPT ;  /* 0x0000003f0400728c */ /* 0x000fc6000bf05270 */
[----:B------:R-:W-:-:S04]  /*3200*/  ISETP.LT.OR P5, PT, R0, 0x32, P5 ;  /* 0x000000320000780c */ /* 0x000fc80002fa1670 */
[----:B------:R-:W-:Y:S02]  /*3210*/  FSEL R85, R49, -INF , !P5 ;  /* 0xff80000031557808 */ /* 0x000fe40006800000 */
[----:B------:R-:W-:-:S04]  /*3220*/  ISETP.GE.AND P5, PT, R34, 0x39, PT ;  /* 0x000000392200780c */ /* 0x000fc80003fa6270 */
[----:B------:R-:W-:-:S04]  /*3230*/  ISETP.GT.AND P6, PT, R2, 0x38, !P5 ;  /* 0x000000380200780c */ /* 0x000fc80006fc4270 */
[----:B------:R-:W-:-:S04]  /*3240*/  ISETP.LT.OR P6, PT, R0, 0x39, P6 ;  /* 0x000000390000780c */ /* 0x000fc800037c1670 */
[----:B------:R-:W-:Y:S02]  /*3250*/  FSEL R87, R52, -INF , !P6 ;  /* 0xff80000034577808 */ /* 0x000fe40007000000 */
[----:B------:R-:W-:-:S04]  /*3260*/  ISETP.GE.AND P6, PT, R34, 0x1, PT ;  /* 0x000000012200780c */ /* 0x000fc80003fc6270 */
[----:B------:R-:W-:Y:S02]  /*3270*/  P2R R28, PR, RZ, 0x40 ;  /* 0x00000040ff1c7803 */ /* 0x000fe40000000000 */
[----:B------:R-:W-:-:S04]  /*3280*/  ISETP.GT.AND P6, PT, R2, RZ, !P6 ;  /* 0x000000ff0200720c */ /* 0x000fc800077c4270 */
[----:B------:R-:W-:-:S04]  /*3290*/  ISETP.LT.OR P6, PT, R0, 0x1, P6 ;  /* 0x000000010000780c */ /* 0x000fc800037c1670 */
[----:B------:R-:W-:Y:S02]  /*32a0*/  FSEL R37, R24, -INF , !P6 ;  /* 0xff80000018257808 */ /* 0x000fe40007000000 */
[----:B------:R-:W-:-:S04]  /*32b0*/  ISETP.GE.AND P6, PT, R34, 0x3a, PT ;  /* 0x0000003a2200780c */ /* 0x000fc80003fc6270 */
[----:B------:R-:W-:Y:S02]  /*32c0*/  P2R R34, PR, RZ, 0x40 ;  /* 0x00000040ff227803 */ /* 0x000fe40000000000 */
[----:B------:R-:W-:Y:S01]  /*32d0*/  ISETP.GT.AND P6, PT, R2, 0x39, !P6 ;  /* 0x000000390200780c */ /* 0x000fe200077c4270 */
[----:B-1----:R-:W-:-:S03]  /*32e0*/  IMAD.IADD R2, R58, 0x1, R3 ;  /* 0x000000013a027824 */ /* 0x002fc600078e0203 */
[----:B------:R-:W-:Y:S02]  /*32f0*/  ISETP.LT.OR P6, PT, R0, 0x3a, P6 ;  /* 0x0000003a0000780c */ /* 0x000fe400037c1670 */
[----:B------:R-:W-:Y:S02]  /*3300*/  VIADDMNMX R0, R3, R57, R56, PT ;  /* 0x0000003903007246 */ /* 0x000fe40003800138 */
[----:B------:R-:W-:Y:S02]  /*3310*/  FSEL R53, R53, -INF , !P6 ;  /* 0xff80000035357808 */ /* 0x000fe40007000000 */
[----:B------:R-:W-:-:S13]  /*3320*/  PLOP3.LUT P6, PT, PT, PT, UP0, 0x40, 0x0 ;  /* 0x000000000000781c */ /* 0x000fda0003fce808 */
[----:B------:R-:W-:Y:S05]  /*3330*/  @P6 BRA `(.L_x_1011) ;  /* 0x0000000000646947 */ /* 0x000fea0003800000 */
        /* <DEDUP_REMOVED lines=9> */
[----:B------:R-:W0:Y:S02]  /*33d0*/  @P6 LDC.64 R24, c[0x0][0x9e8] ;  /* 0x00027a00ff186b82 */ /* 0x000e240000000a00 */
[----:B0-----:R-:W-:-:S05]  /*33e0*/  @P6 IMAD.HI.U32 R4, R3, R24, RZ ;  /* 0x0000001803046227 */ /* 0x001fca00078e00ff */
[----:B------:R-:W-:-:S04]  /*33f0*/  @P6 SHF.R.U32.HI R3, RZ, R25, R4 ;  /* 0x00000019ff036219 */ /* 0x000fc80000011604 */
[----:B------:R-:W-:Y:S01]  /*3400*/  LOP3.LUT R3, RZ, R3, RZ, 0x33, !PT ;  /* 0x00000003ff037212 */ /* 0x000fe200078e33ff */
[----:B------:R-:W-:Y:S06]  /*3410*/  BRA `(.L_x_1014) ;  /* 0x0000000000187947 */ /* 0x000fec0003800000 */
.L_x_1013:
[----:B------:R-:W-:Y:S02]  /*3420*/  ULDC UR4, c[0x0][0x9e4] ;  /* 0x0002790000047ab9 */ /* 0x000fe40000000800 */
[----:B------:R-:W-:-:S04]  /*3430*/  MOV R9, UR4 ;  /* 0x0000000400097c02 */ /* 0x000fc80008000f00 */
[----:B------:R-:W-:-:S13]  /*3440*/  ISETP.NE.AND P6, PT, R9, 0x1, PT ;  /* 0x000000010900780c */ /* 0x000fda0003fc5270 */
[----:B------:R-:W0:Y:S02]  /*3450*/  @P6 LDC.64 R24, c[0x0][0x9e8] ;  /* 0x00027a00ff186b82 */ /* 0x000e240000000a00 */
[----:B0-----:R-:W-:-:S05]  /*3460*/  @P6 IMAD.HI.U32 R4, R3, R24, RZ ;  /* 0x0000001803046227 */ /* 0x001fca00078e00ff */
[----:B------:R-:W-:-:S07]  /*3470*/  @P6 SHF.R.U32.HI R3, RZ, R25, R4 ;  /* 0x00000019ff036219 */ /* 0x000fce0000011604 */
.L_x_1014:
[----:B------:R-:W-:Y:S05]  /*3480*/  BSYNC B0 ;  /* 0x0000000000007941 */ /* 0x000fea0003800000 */
.L_x_1012:
[----:B------:R-:W-:-:S04]  /*3490*/  IMAD R4, R3, R9, -R8 ;  /* 0x0000000903047224 */ /* 0x000fc800078e0a08 */
[----:B------:R-:W-:-:S05]  /*34a0*/  IMAD R3, R5, -0x2, R4 ;  /* 0xfffffffe05037824 */ /* 0x000fca00078e0204 */
[----:B------:R-:W-:Y:S02]  /*34b0*/  VIADDMNMX R0, R3, R9, R0, PT ;  /* 0x0000000903007246 */ /* 0x000fe40003800100 */
[----:B------:R-:W-:-:S07]  /*34c0*/  VIMNMX R2, R2, R3, !PT ;  /* 0x0000000302027248 */ /* 0x000fce0007fe0100 */
.L_x_1011:
[----:B------:R-:W-:Y:S01]  /*34d0*/  ISETP.GT.AND P1, PT, R2, 0x1, !P1 ;  /* 0x000000010200780c */ /* 0x000fe20004f24270 */
[----:B------:R-:W-:Y:S01]  /*34e0*/  ULDC UR10, c[0x0][0x988] ;  /* 0x00026200000a7ab9 */ /* 0x000fe20000000800 */
[----:B------:R-:W-:Y:S01]  /*34f0*/  FMNMX.FTZ R3, R37, R61, !PT ;  /* 0x0000003d25037209 */ /* 0x000fe20007810000 */
[----:B------:R-:W-:Y:S01]  /*3500*/  VIADD R203, R203, 0xfffffffe ;  /* 0xfffffffecbcb7836 */ /* 0x000fe20000000000 */
[----:B------:R-:W-:Y:S02]  /*3510*/  ISETP.LT.OR P1, PT, R0, 0x2, P1 ;  /* 0x000000020000780c */ /* 0x000fe40000f21670 */
[----:B------:R-:W-:Y:S02]  /*3520*/  FMNMX.FTZ R3, R63, R3, !PT ;  /* 0x000000033f037209 */ /* 0x000fe40007810000 */
[----:B------:R-:W-:Y:S02]  /*3530*/  FSEL R9, R27, -INF , !P1 ;  /* 0xff8000001b097808 */ /* 0x000fe40004800000 */
[----:B------:R-:W-:-:S02]  /*3540*/  ISETP.NE.AND P1, PT, R60, RZ, PT ;  /* 0x000000ff3c00720c */ /* 0x000fc40003f25270 */
[----:B------:R-:W-:Y:S02]  /*3550*/  FMNMX.FTZ R3, R65, R3, !PT ;  /* 0x0000000341037209 */ /* 0x000fe40007810000 */
[----:B------:R-:W-:Y:S02]  /*3560*/  ISETP.GT.AND P1, PT, R2, 0x9, !P1 ;  /* 0x000000090200780c */ /* 0x000fe40004f24270 */
[----:B------:R-:W-:Y:S02]  /*3570*/  FMNMX.FTZ R3, R67, R3, !PT ;  /* 0x0000000343037209 */ /* 0x000fe40007810000 */
[----:B------:R-:W-:Y:S02]  /*3580*/  ISETP.LT.OR P1, PT, R0, 0xa, P1 ;  /* 0x0000000a0000780c */ /* 0x000fe40000f21670 */
[----:B------:R-:W-:Y:S02]  /*3590*/  FMNMX.FTZ R3, R69, R3, !PT ;  /* 0x0000000345037209 */ /* 0x000fe40007810000 */
[----:B------:R-:W-:-:S02]  /*35a0*/  FSEL R25, R31, -INF , !P1 ;  /* 0xff8000001f197808 */ /* 0x000fc40004800000 */
[----:B------:R-:W-:Y:S02]  /*35b0*/  ISETP.NE.AND P1, PT, R62, RZ, PT ;  /* 0x000000ff3e00720c */ /* 0x000fe40003f25270 */
[----:B------:R-:W-:Y:S02]  /*35c0*/  FMNMX.FTZ R3, R71, R3, !PT ;  /* 0x0000000347037209 */ /* 0x000fe40007810000 */
[----:B------:R-:W-:Y:S02]  /*35d0*/  ISETP.GT.AND P1, PT, R2, 0x10, !P1 ;  /* 0x000000100200780c */ /* 0x000fe40004f24270 */
[----:B------:R-:W-:Y:S02]  /*35e0*/  FMNMX.FTZ R3, R73, R3, !PT ;  /* 0x0000000349037209 */ /* 0x000fe40007810000 */
[----:B------:R-:W-:Y:S02]  /*35f0*/  ISETP.LT.OR P1, PT, R0, 0x11, P1 ;  /* 0x000000110000780c */ /* 0x000fe40000f21670 */
[----:B------:R-:W-:-:S02]  /*3600*/  FMNMX.FTZ R3, R75, R3, !PT ;  /* 0x000000034b037209 */ /* 0x000fc40007810000 */
[----:B------:R-:W-:Y:S02]  /*3610*/  FSEL R26, R26, -INF , !P1 ;  /* 0xff8000001a1a7808 */ /* 0x000fe40004800000 */
[----:B------:R-:W-:Y:S02]  /*3620*/  ISETP.NE.AND P1, PT, R29, RZ, PT ;  /* 0x000000ff1d00720c */ /* 0x000fe40003f25270 */
[----:B------:R-:W-:Y:S02]  /*3630*/  FMNMX.FTZ R3, R77, R3, !PT ;  /* 0x000000034d037209 */ /* 0x000fe40007810000 */
[----:B------:R-:W-:Y:S02]  /*3640*/  ISETP.GT.AND P1, PT, R2, 0x11, !P1 ;  /* 0x000000110200780c */ /* 0x000fe40004f24270 */
[----:B------:R-:W-:Y:S02]  /*3650*/  FMNMX.FTZ R3, R79, R3, !PT ;  /* 0x000000034f037209 */ /* 0x000fe40007810000 */
[----:B------:R-:W-:-:S02]  /*3660*/  ISETP.LT.OR P1, PT, R0, 0x12, P1 ;  /* 0x000000120000780c */ /* 0x000fc40000f21670 */
[----:B------:R-:W-:Y:S02]  /*3670*/  FMNMX.FTZ R3, R81, R3, !PT ;  /* 0x0000000351037209 */ /* 0x000fe40007810000 */
[----:B------:R-:W-:Y:S02]  /*3680*/  FSEL R27, R35, -INF , !P1 ;  /* 0xff800000231b7808 */ /* 0x000fe40004800000 */
[----:B------:R-:W-:Y:S02]  /*3690*/  ISETP.NE.AND P1, PT, R32, RZ, PT ;  /* 0x000000ff2000720c */ /* 0x000fe40003f25270 */
[----:B------:R-:W-:Y:S02]  /*36a0*/  FMNMX.FTZ R3, R83, R3, !PT ;  /* 0x0000000353037209 */ /* 0x000fe40007810000 */
[----:B------:R-:W-:Y:S02]  /*36b0*/  ISETP.GT.AND P1, PT, R2, 0x18, !P1 ;  /* 0x000000180200780c */ /* 0x000fe40004f24270 */
[----:B------:R-:W-:-:S02]  /*36c0*/  ISETP.NE.AND P6, PT, R28, RZ, PT ;  /* 0x000000ff1c00720c */ /* 0x000fc40003fc5270 */
[----:B------:R-:W-:Y:S02]  /*36d0*/  ISETP.LT.OR P1, PT, R0, 0x19, P1 ;  /* 0x000000190000780c */ /* 0x000fe40000f21670 */
[----:B------:R-:W-:Y:S02]  /*36e0*/  FMNMX.FTZ R3, R85, R3, !PT ;  /* 0x0000000355037209 */ /* 0x000fe40007810000 */
[----:B------:R-:W-:Y:S02]  /*36f0*/  FSEL R28, R38, -INF , !P1 ;  /* 0xff800000261c7808 */ /* 0x000fe40004800000 */
[----:B------:R-:W-:Y:S02]  /*3700*/  ISETP.NE.AND P1, PT, R33, RZ, PT ;  /* 0x000000ff2100720c */ /* 0x000fe40003f25270 */
[----:B------:R-:W-:Y:S02]  /*3710*/  FMNMX.FTZ R3, R87, R3, !PT ;  /* 0x0000000357037209 */ /* 0x000fe40007810000 */
[----:B------:R-:W-:-:S02]  /*3720*/  ISETP.GT.AND P1, PT, R2, 0x19, !P1 ;  /* 0x000000190200780c */ /* 0x000fc40004f24270 */
[----:B------:R-:W-:Y:S02]  /*3730*/  FMNMX.FTZ R33, R53, R3, !PT ;  /* 0x0000000335217209 */ /* 0x000fe40007810000 */
[----:B------:R-:W-:Y:S02]  /*3740*/  ISETP.LT.OR P1, PT, R0, 0x1a, P1 ;  /* 0x0000001a0000780c */ /* 0x000fe40000f21670 */
[----:B------:R-:W-:Y:S01]  /*3750*/  ISETP.GT.AND P2, PT, R2, 0x8, !P2 ;  /* 0x000000080200780c */ /* 0x000fe20005744270 */
[----:B------:R-:W0:Y:S01]  /*3760*/  SHFL.BFLY PT, R4, R33, 0x2, 0x1f ;  /* 0x0c401f0021047f89 */ /* 0x000e2200000e0000 */
[----:B------:R-:W-:Y:S02]  /*3770*/  FSEL R29, R39, -INF , !P1 ;  /* 0xff800000271d7808 */ /* 0x000fe40004800000 */
[----:B------:R-:W-:Y:S02]  /*3780*/  ISETP.NE.AND P1, PT, R36, RZ, PT ;  /* 0x000000ff2400720c */ /* 0x000fe40003f25270 */
[----:B------:R-:W-:-:S02]  /*3790*/  ISETP.LT.OR P2, PT, R0, 0x9, P2 ;  /* 0x000000090000780c */ /* 0x000fc40001741670 */
[----:B------:R-:W-:Y:S02]  /*37a0*/  ISETP.GT.AND P1, PT, R2, 0x20, !P1 ;  /* 0x000000200200780c */ /* 0x000fe40004f24270 */
[----:B------:R-:W-:Y:S02]  /*37b0*/  FSEL R24, R30, -INF , !P2 ;  /* 0xff8000001e187808 */ /* 0x000fe40005000000 */
[----:B------:R-:W-:Y:S02]  /*37c0*/  ISETP.LT.OR P1, PT, R0, 0x21, P1 ;  /* 0x000000210000780c */ /* 0x000fe40000f21670 */
[----:B------:R-:W-:Y:S02]  /*37d0*/  ISETP.NE.AND P2, PT, R40, RZ, PT ;  /* 0x000000ff2800720c */ /* 0x000fe40003f45270 */
[----:B------:R-:W-:Y:S02]  /*37e0*/  FSEL R30, R42, -INF , !P1 ;  /* 0xff8000002a1e7808 */ /* 0x000fe40004800000 */
[----:B------:R-:W-:-:S02]  /*37f0*/  ISETP.GT.AND P1, PT, R2, 0x21, !P2 ;  /* 0x000000210200780c */ /* 0x000fc40005724270 */
[----:B------:R-:W-:Y:S02]  /*3800*/  ISETP.NE.AND P2, PT, R44, RZ, PT ;  /* 0x000000ff2c00720c */ /* 0x000fe40003f45270 */
[----:B------:R-:W-:Y:S02]  /*3810*/  ISETP.LT.OR P1, PT, R0, 0x22, P1 ;  /* 0x000000220000780c */ /* 0x000fe40000f21670 */
[C---:B------:R-:W-:Y:S02]  /*3820*/  ISETP.GT.AND P2, PT, R2.reuse, 0x29, !P2 ;  /* 0x000000290200780c */ /* 0x040fe40005744270 */
[----:B------:R-:W-:Y:S02]  /*3830*/  FSEL R31, R43, -INF , !P1 ;  /* 0xff8000002b1f7808 */ /* 0x000fe40004800000 */
[----:B------:R-:W-:Y:S02]  /*3840*/  ISETP.GT.AND P1, PT, R2, RZ, !P6 ;  /* 0x000000ff0200720c */ /* 0x000fe40007724270 */
[----:B------:R-:W-:-:S02]  /*3850*/  ISETP.NE.AND P6, PT, R34, RZ, PT ;  /* 0x000000ff2200720c */ /* 0x000fc40003fc5270 */
[----:B0-----:R-:W-:Y:S02]  /*3860*/  FMNMX.FTZ R34, R33, R4, !PT ;  /* 0x0000000421227209 */ /* 0x001fe40007810000 */
[----:B------:R-:W-:Y:S02]  /*3870*/  ISETP.LT.OR P1, PT, R0, 0x1, P1 ;  /* 0x000000010000780c */ /* 0x000fe40000f21670 */
[----:B------:R-:W-:Y:S01]  /*3880*/  ISETP.GT.AND P3, PT, R2, 0x30, !P3 ;  /* 0x000000300200780c */ /* 0x000fe20005f64270 */
[----:B------:R-:W0:Y:S01]  /*3890*/  SHFL.BFLY PT, R35, R34, 0x1, 0x1f ;  /* 0x0c201f0022237f89 */ /* 0x000e2200000e0000 */
[----:B------:R-:W-:Y:S02]  /*38a0*/  FSEL R8, R59, -INF , !P1 ;  /* 0xff8000003b087808 */ /* 0x000fe40004800000 */
[----:B------:R-:W-:Y:S02]  /*38b0*/  ISETP.NE.AND P1, PT, R41, RZ, PT ;  /* 0x000000ff2900720c */ /* 0x000fe40003f25270 */
[----:B------:R-:W-:-:S02]  /*38c0*/  FMNMX.FTZ R3, R8, R9, !PT ;  /* 0x0000000908037209 */ /* 0x000fc40007810000 */
[----:B------:R-:W-:Y:S02]  /*38d0*/  ISETP.GT.AND P1, PT, R2, 0x28, !P1 ;  /* 0x000000280200780c */ /* 0x000fe40004f24270 */
[----:B------:R-:W-:Y:S02]  /*38e0*/  FMNMX.FTZ R4, R24, R3, !PT ;  /* 0x0000000318047209 */ /* 0x000fe40007810000 */
[C---:B------:R-:W-:Y:S02]  /*38f0*/  ISETP.LT.OR P1, PT, R0.reuse, 0x29, P1 ;  /* 0x000000290000780c */ /* 0x040fe40000f21670 */
[----:B------:R-:W-:Y:S02]  /*3900*/  FMNMX.FTZ R3, R25, R4, !PT ;  /* 0x0000000419037209 */ /* 0x000fe40007810000 */
[----:B------:R-:W-:Y:S02]  /*3910*/  ISETP.LT.OR P2, PT, R0, 0x2a, P2 ;  /* 0x0000002a0000780c */ /* 0x000fe40001741670 */
[----:B------:R-:W-:-:S02]  /*3920*/  FMNMX.FTZ R32, R26, R3, !PT ;  /* 0x000000031a207209 */ /* 0x000fc40007810000 */
[----:B------:R-:W-:Y:S02]  /*3930*/  ISETP.GT.AND P4, PT, R2, 0x31, !P4 ;  /* 0x000000310200780c */ /* 0x000fe40006784270 */
[----:B------:R-:W-:Y:S02]  /*3940*/  FMNMX.FTZ R3, R27, R32, !PT ;  /* 0x000000201b037209 */ /* 0x000fe40007810000 */
[----:B------:R-:W-:Y:S02]  /*3950*/  FSEL R32, R46, -INF , !P1 ;  /* 0xff8000002e207808 */ /* 0x000fe40004800000 */
[----:B0-----:R-:W-:Y:S02]  /*3960*/  FMNMX.FTZ R4, R34, R35, !PT ;  /* 0x0000002322047209 */ /* 0x001fe40007810000 */
[----:B------:R-:W-:Y:S02]  /*3970*/  FMNMX.FTZ R34, R28, R3, !PT ;  /* 0x000000031c227209 */ /* 0x000fe40007810000 */
[C---:B------:R-:W-:Y:S01]  /*3980*/  FSETP.NEU.FTZ.AND P1, PT, R4.reuse, -INF , PT ;  /* 0xff8000000400780b */ /* 0x040fe20003f3d000 */
[----:B------:R-:W-:Y:S01]  /*3990*/  FMUL.FTZ R33, R4, UR10 ;  /* 0x0000000a04217c20 */ /* 0x000fe20008410000 */
[----:B------:R-:W-:-:S02]  /*39a0*/  FMNMX.FTZ R3, R29, R34, !PT ;  /* 0x000000221d037209 */ /* 0x000fc40007810000 */
[----:B------:R-:W-:Y:S02]  /*39b0*/  ISETP.GT.AND P5, PT, R2, 0x38, !P5 ;  /* 0x000000380200780c */ /* 0x000fe40006fa4270 */
[----:B------:R-:W-:Y:S02]  /*39c0*/  FMNMX.FTZ R34, R30, R3, !PT ;  /* 0x000000031e227209 */ /* 0x000fe40007810000 */
[----:B------:R-:W-:Y:S02]  /*39d0*/  FSEL R38, R33, RZ, P1 ;  /* 0x000000ff21267208 */ /* 0x000fe40000800000 */
[----:B------:R-:W-:Y:S02]  /*39e0*/  FMNMX.FTZ R3, R31, R34, !PT ;  /* 0x000000221f037209 */ /* 0x000fe40007810000 */
[----:B------:R-:W-:Y:S01]  /*39f0*/  ISETP.GT.AND P1, PT, R2, 0x39, !P6 ;  /* 0x000000390200780c */ /* 0x000fe20007724270 */
[--C-:B------:R-:W-:Y:S01]  /*3a00*/  FFMA.FTZ R37, R37, UR10, -R38.reuse ;  /* 0x0000000a25257c23 */ /* 0x100fe20008010826 */
[----:B------:R-:W-:Y:S01]  /*3a10*/  ISETP.LT.OR P3, PT, R0, 0x31, P3 ;  /* 0x000000310000780c */ /* 0x000fe20001f61670 */
[--C-:B------:R-:W-:Y:S01]  /*3a20*/  FFMA.FTZ R39, R61, UR10, -R38.reuse ;  /* 0x0000000a3d277c23 */ /* 0x100fe20008010826 */
[----:B------:R-:W-:Y:S01]  /*3a30*/  FSEL R2, R47, -INF , !P2 ;  /* 0xff8000002f027808 */ /* 0x000fe20005000000 */
[----:B------:R0:W-:Y:S01]  /*3a40*/  MUFU.EX2 R196, R37 ;  /* 0x0000002500c47308 */ /* 0x0001e20000000800 */
[----:B------:R-:W-:Y:S01]  /*3a50*/  FMNMX.FTZ R3, R32, R3, !PT ;  /* 0x0000000320037209 */ /* 0x000fe20007810000 */
[--C-:B------:R-:W-:Y:S01]  /*3a60*/  FFMA.FTZ R40, R65, UR10, -R38.reuse ;  /* 0x0000000a41287c23 */ /* 0x100fe20008010826 */
[----:B------:R-:W-:Y:S01]  /*3a70*/  ISETP.LT.OR P4, PT, R0, 0x32, P4 ;  /* 0x000000320000780c */ /* 0x000fe20002781670 */
[--C-:B------:R-:W-:Y:S01]  /*3a80*/  FFMA.FTZ R42, R67, UR10, -R38.reuse ;  /* 0x0000000a432a7c23 */ /* 0x100fe20008010826 */
[----:B------:R-:W-:Y:S01]  /*3a90*/  FSEL R33, R50, -INF , !P3 ;  /* 0xff80000032217808 */ /* 0x000fe20005800000 */
[--C-:B------:R-:W-:Y:S01]  /*3aa0*/  FFMA.FTZ R43, R69, UR10, -R38.reuse ;  /* 0x0000000a452b7c23 */ /* 0x100fe20008010826 */
[----:B------:R-:W-:Y:S01]  /*3ab0*/  FMNMX.FTZ R36, R2, R3, !PT ;  /* 0x0000000302247209 */ /* 0x000fe20007810000 */
[----:B------:R-:W1:Y:S01]  /*3ac0*/  MUFU.EX2 R39, R39 ;  /* 0x0000002700277308 */ /* 0x000e620000000800 */
[C---:B------:R-:W-:Y:S01]  /*3ad0*/  ISETP.LT.OR P5, PT, R0.reuse, 0x39, P5 ;  /* 0x000000390000780c */ /* 0x040fe20002fa1670 */
[--C-:B0-----:R-:W-:Y:S01]  /*3ae0*/  FFMA.FTZ R37, R63, UR10, -R38.reuse ;  /* 0x0000000a3f257c23 */ /* 0x101fe20008010826 */
[----:B------:R-:W-:Y:S01]  /*3af0*/  FSEL R34, R51, -INF , !P4 ;  /* 0xff80000033227808 */ /* 0x000fe20006000000 */
[--C-:B------:R-:W-:Y:S01]  /*3b00*/  FFMA.FTZ R44, R71, UR10, -R38.reuse ;  /* 0x0000000a472c7c23 */ /* 0x100fe20008010826 */
[----:B------:R-:W-:Y:S01]  /*3b10*/  FMNMX.FTZ R3, R33, R36, !PT ;  /* 0x0000002421037209 */ /* 0x000fe20007810000 */
[--C-:B------:R-:W-:Y:S01]  /*3b20*/  FFMA.FTZ R45, R73, UR10, -R38.reuse ;  /* 0x0000000a492d7c23 */ /* 0x100fe20008010826 */
[----:B------:R-:W-:Y:S01]  /*3b30*/  ISETP.LT.OR P1, PT, R0, 0x3a, P1 ;  /* 0x0000003a0000780c */ /* 0x000fe20000f21670 */
[----:B------:R-:W-:Y:S01]  /*3b40*/  MUFU.EX2 R198, R37 ;  /* 0x0000002500c67308 */ /* 0x000fe20000000800 */
[----:B------:R-:W-:Y:S01]  /*3b50*/  FSEL R0, R54, -INF , !P5 ;  /* 0xff80000036007808 */ /* 0x000fe20006800000 */
[--C-:B------:R-:W-:Y:S01]  /*3b60*/  FFMA.FTZ R46, R75, UR10, -R38.reuse ;  /* 0x0000000a4b2e7c23 */ /* 0x100fe20008010826 */
[----:B------:R-:W-:Y:S01]  /*3b70*/  FMNMX.FTZ R3, R34, R3, !PT ;  /* 0x0000000322037209 */ /* 0x000fe20007810000 */
[--C-:B------:R-:W-:Y:S01]  /*3b80*/  FFMA.FTZ R48, R79, UR10, -R38.reuse ;  /* 0x0000000a4f307c23 */ /* 0x100fe20008010826 */
[----:B------:R-:W-:Y:S01]  /*3b90*/  FSEL R35, R55, -INF , !P1 ;  /* 0xff80000037237808 */ /* 0x000fe20004800000 */
[--C-:B------:R-:W-:Y:S01]  /*3ba0*/  FFMA.FTZ R49, R81, UR10, -R38.reuse ;  /* 0x0000000a51317c23 */ /* 0x100fe20008010826 */
[----:B------:R-:W-:Y:S01]  /*3bb0*/  FMNMX.FTZ R36, R0, R3, !PT ;  /* 0x0000000300247209 */ /* 0x000fe20007810000 */
[----:B------:R0:W-:Y:S01]  /*3bc0*/  MUFU.EX2 R41, R40 ;  /* 0x0000002800297308 */ /* 0x0001e20000000800 */
[--C-:B------:R-:W-:Y:S01]  /*3bd0*/  FFMA.FTZ R50, R83, UR10, -R38.reuse ;  /* 0x0000000a53327c23 */ /* 0x100fe20008010826 */
[----:B------:R-:W-:Y:S01]  /*3be0*/  FFMA.FTZ R51, R85, UR10, -R38 ;  /* 0x0000000a55337c23 */ /* 0x000fe20008010826 */
[----:B------:R-:W-:Y:S01]  /*3bf0*/  FMNMX.FTZ R36, R35, R36, !PT ;  /* 0x0000002423247209 */ /* 0x000fe20007810000 */
[----:B-1----:R-:W-:Y:S01]  /*3c00*/  FADD.FTZ R55, R196, R39 ;  /* 0x00000027c4377221 */ /* 0x002fe20000010000 */
[----:B------:R-:W-:-:S02]  /*3c10*/  R2UR UR6, R18 ;  /* 0x00000000120672ca */ /* 0x000fc400000e0000 */
[----:B------:R-:W-:Y:S01]  /*3c20*/  R2UR UR5, R23 ;  /* 0x00000000170572ca */ /* 0x000fe200000e0000 */
[----:B------:R-:W1:Y:S01]  /*3c30*/  SHFL.BFLY PT, R3, R36, 0x2, 0x1f ;  /* 0x0c401f0024037f89 */ /* 0x000e6200000e0000 */
[----:B0-----:R-:W-:Y:S01]  /*3c40*/  FFMA.FTZ R40, R77, UR10, -R38 ;  /* 0x0000000a4d287c23 */ /* 0x001fe20008010826 */
[----:B------:R-:W-:Y:S01]  /*3c50*/  MUFU.EX2 R42, R42 ;  /* 0x0000002a002a7308 */ /* 0x000fe20000000800 */
[----:B------:R-:W-:Y:S02]  /*3c60*/  F2FP.BF16.F32.PACK_AB R196, R39, R196 ;  /* 0x000000c427c4723e */ /* 0x000fe400000010ff */
[----:B------:R-:W-:-:S05]  /*3c70*/  R2UR UR4, R22 ;  /* 0x00000000160472ca */ /* 0x000fca00000e0000 */
[----:B------:R-:W0:Y:S02]  /*3c80*/  MUFU.EX2 R43, R43 ;  /* 0x0000002b002b7308 */ /* 0x000e240000000800 */
[----:B------:R-:W-:-:S06]  /*3c90*/  UISETP.NE.AND UP1, UPT, UR5, URZ, UPT ;  /* 0x0000003f0500728c */ /* 0x000fcc000bf25270 */
[----:B------:R-:W-:Y:S01]  /*3ca0*/  MUFU.EX2 R44, R44 ;  /* 0x0000002c002c7308 */ /* 0x000fe20000000800 */
[----:B------:R-:W-:-:S04]  /*3cb0*/  UISETP.NE.AND UP0, UPT, UR4, URZ, UPT ;  /* 0x0000003f0400728c */ /* 0x000fc8000bf05270 */
[----:B------:R-:W-:Y:S01]  /*3cc0*/  @UP1 ULDC UR4, c[0x0][0x44c] ;  /* 0x0001130000041ab9 */ /* 0x000fe20000000800 */
[----:B-1----:R-:W-:Y:S01]  /*3cd0*/  FMNMX.FTZ R37, R36, R3, !PT ;  /* 0x0000000324257209 */ /* 0x002fe20007810000 */
[----:B------:R-:W-:Y:S01]  /*3ce0*/  UIMAD.WIDE.U32 UR4, UR38, UR4, URZ ;  /* 0x00000004260472a5 */ /* 0x000fe2000f8e003f */
[----:B------:R-:W1:Y:S01]  /*3cf0*/  MUFU.EX2 R45, R45 ;  /* 0x0000002d002d7308 */ /* 0x000e620000000800 */
[----:B------:R-:W-:Y:S01]  /*3d00*/  @UP1 ULDC UR7, c[0x0][0x450] ;  /* 0x0001140000071ab9 */ /* 0x000fe20000000800 */
[----:B0-----:R-:W-:Y:S01]  /*3d10*/  F2FP.BF16.F32.PACK_AB R192, R43, R42 ;  /* 0x0000002a2bc0723e */ /* 0x001fe200000010ff */
[----:B------:R-:W0:Y:S01]  /*3d20*/  SHFL.BFLY PT, R36, R37, 0x1, 0x1f ;  /* 0x0c201f0025247f89 */ /* 0x000e2200000e0000 */
[----:B------:R-:W-:-:S04]  /*3d30*/  @UP1 USHF.R.U32.HI UR38, URZ, UR7, UR5 ;  /* 0x000000073f261299 */ /* 0x000fc80008011605 */
[----:B------:R-:W-:Y:S01]  /*3d40*/  MUFU.EX2 R46, R46 ;  /* 0x0000002e002e7308 */ /* 0x000fe20000000800 */
[----:B------:R-:W-:-:S04]  /*3d50*/  UIADD3 UR38, UR6, UR38, URZ ;  /* 0x0000002606267290 */ /* 0x000fc8000fffe03f */
[----:B------:R-:W-:-:S03]  /*3d60*/  UIADD3 UR14, UR38, UR14, URZ ;  /* 0x0000000e260e7290 */ /* 0x000fc6000fffe03f */
[----:B------:R-:W2:Y:S01]  /*3d70*/  MUFU.EX2 R47, R40 ;  /* 0x00000028002f7308 */ /* 0x000ea20000000800 */
[----:B-1----:R-:W-:-:S07]  /*3d80*/  F2FP.BF16.F32.PACK_AB R194, R45, R44 ;  /* 0x0000002c2dc2723e */ /* 0x002fce00000010ff */
[----:B------:R-:W-:Y:S01]  /*3d90*/  MUFU.EX2 R48, R48 ;  /* 0x0000003000307308 */ /* 0x000fe20000000800 */
[----:B0-----:R-:W-:Y:S01]  /*3da0*/  FMNMX.FTZ R3, R37, R36, !PT ;  /* 0x0000002425037209 */ /* 0x001fe20007810000 */
[--C-:B------:R-:W-:Y:S01]  /*3db0*/  FFMA.FTZ R36, R87, UR10, -R38.reuse ;  /* 0x0000000a57247c23 */ /* 0x100fe20008010826 */
[----:B------:R-:W-:Y:S02]  /*3dc0*/  FFMA.FTZ R38, R53, UR10, -R38 ;  /* 0x0000000a35267c23 */ /* 0x000fe40008010826 */
[C---:B------:R-:W-:Y:S01]  /*3dd0*/  FSETP.NEU.FTZ.AND P1, PT, R3.reuse, -INF , PT ;  /* 0xff8000000300780b */ /* 0x040fe20003f3d000 */
[----:B------:R-:W-:Y:S02]  /*3de0*/  FMUL.FTZ R37, R3, UR10 ;  /* 0x0000000a03257c20 */ /* 0x000fe40008410000 */
[----:B------:R-:W0:Y:S01]  /*3df0*/  MUFU.EX2 R49, R49 ;  /* 0x0000003100317308 */ /* 0x000e220000000800 */
[----:B--2---:R-:W-:Y:S02]  /*3e00*/  F2FP.BF16.F32.PACK_AB R188, R47, R46 ;  /* 0x0000002e2fbc723e */ /* 0x004fe400000010ff */
[----:B------:R-:W-:-:S02]  /*3e10*/  FSEL R53, R37, RZ, P1 ;  /* 0x000000ff25357208 */ /* 0x000fc40000800000 */
[----:B------:R-:W-:-:S03]  /*3e20*/  PLOP3.LUT P1, PT, PT, PT, UP0, 0x40, 0x0 ;  /* 0x000000000000781c */ /* 0x000fc60003f2e808 */
[----:B------:R1:W-:Y:S01]  /*3e30*/  MUFU.EX2 R37, R38 ;  /* 0x0000002600257308 */ /* 0x0003e20000000800 */
[--C-:B------:R-:W-:Y:S01]  /*3e40*/  FFMA.FTZ R8, R8, UR10, -R53.reuse ;  /* 0x0000000a08087c23 */ /* 0x100fe20008010835 */
[--C-:B------:R-:W-:Y:S01]  /*3e50*/  FFMA.FTZ R9, R9, UR10, -R53.reuse ;  /* 0x0000000a09097c23 */ /* 0x100fe20008010835 */
[--C-:B------:R-:W-:Y:S01]  /*3e60*/  FFMA.FTZ R24, R24, UR10, -R53.reuse ;  /* 0x0000000a18187c23 */ /* 0x100fe20008010835 */
[--C-:B------:R-:W-:Y:S01]  /*3e70*/  FFMA.FTZ R25, R25, UR10, -R53.reuse ;  /* 0x0000000a19197c23 */ /* 0x100fe20008010835 */
[--C-:B------:R-:W-:Y:S01]  /*3e80*/  FFMA.FTZ R26, R26, UR10, -R53.reuse ;  /* 0x0000000a1a1a7c23 */ /* 0x100fe20008010835 */
[--C-:B------:R-:W-:Y:S01]  /*3e90*/  FFMA.FTZ R27, R27, UR10, -R53.reuse ;  /* 0x0000000a1b1b7c23 */ /* 0x100fe20008010835 */
[----:B------:R-:W-:Y:S01]  /*3ea0*/  FFMA.FTZ R28, R28, UR10, -R53 ;  /* 0x0000000a1c1c7c23 */ /* 0x000fe20008010835 */
[----:B------:R-:W-:Y:S01]  /*3eb0*/  MUFU.EX2 R8, R8 ;  /* 0x0000000800087308 */ /* 0x000fe20000000800 */
[----:B-1----:R-:W-:Y:S01]  /*3ec0*/  FADD.FTZ R38, R198, R55 ;  /* 0x00000037c6267221 */ /* 0x002fe20000010000 */
[--C-:B------:R-:W-:Y:S01]  /*3ed0*/  FFMA.FTZ R29, R29, UR10, -R53.reuse ;  /* 0x0000000a1d1d7c23 */ /* 0x100fe20008010835 */
[--C-:B------:R-:W-:Y:S01]  /*3ee0*/  FFMA.FTZ R30, R30, UR10, -R53.reuse ;  /* 0x0000000a1e1e7c23 */ /* 0x100fe20008010835 */
[--C-:B------:R-:W-:Y:S01]  /*3ef0*/  FFMA.FTZ R31, R31, UR10, -R53.reuse ;  /* 0x0000000a1f1f7c23 */ /* 0x100fe20008010835 */
[----:B------:R-:W-:Y:S01]  /*3f00*/  FADD.FTZ R55, R41, R38 ;  /* 0x0000002629377221 */ /* 0x000fe20000010000 */
[--C-:B------:R-:W-:Y:S01]  /*3f10*/  FFMA.FTZ R32, R32, UR10, -R53.reuse ;  /* 0x0000000a20207c23 */ /* 0x100fe20008010835 */
[----:B------:R-:W-:Y:S01]  /*3f20*/  FFMA.FTZ R2, R2, UR10, -R53 ;  /* 0x0000000a02027c23 */ /* 0x000fe20008010835 */
[----:B------:R-:W1:Y:S01]  /*3f30*/  MUFU.EX2 R9, R9 ;  /* 0x0000000900097308 */ /* 0x000e620000000800 */
[----:B------:R-:W-:Y:S01]  /*3f40*/  FADD.FTZ R38, R42, R55 ;  /* 0x000000372a267221 */ /* 0x000fe20000010000 */
[--C-:B------:R-:W-:Y:S01]  /*3f50*/  FFMA.FTZ R33, R33, UR10, -R53.reuse ;  /* 0x0000000a21217c23 */ /* 0x100fe20008010835 */
[--C-:B------:R-:W-:Y:S01]  /*3f60*/  FFMA.FTZ R34, R34, UR10, -R53.reuse ;  /* 0x0000000a22227c23 */ /* 0x100fe20008010835 */
[--C-:B------:R-:W-:Y:S01]  /*3f70*/  FFMA.FTZ R0, R0, UR10, -R53.reuse ;  /* 0x0000000a00007c23 */ /* 0x100fe20008010835 */
[----:B------:R-:W-:Y:S01]  /*3f80*/  FADD.FTZ R55, R43, R38 ;  /* 0x000000262b377221 */ /* 0x000fe20000010000 */
[----:B------:R-:W-:Y:S01]  /*3f90*/  FFMA.FTZ R35, R35, UR10, -R53 ;  /* 0x0000000a23237c23 */ /* 0x000fe20008010835 */
[----:B------:R-:W-:Y:S01]  /*3fa0*/  F2FP.BF16.F32.PACK_AB R198, R41, R198 ;  /* 0x000000c629c6723e */ /* 0x000fe200000010ff */
[----:B------:R-:W2:Y:S01]  /*3fb0*/  MUFU.EX2 R24, R24 ;  /* 0x0000001800187308 */ /* 0x000ea20000000800 */
[----:B------:R-:W-:Y:S01]  /*3fc0*/  FADD.FTZ R38, R44, R55 ;  /* 0x000000372c267221 */ /* 0x000fe20000010000 */
[----:B0-----:R-:W-:-:S03]  /*3fd0*/  F2FP.BF16.F32.PACK_AB R190, R49, R48 ;  /* 0x0000003031be723e */ /* 0x001fc600000010ff */
[----:B------:R-:W-:-:S03]  /*3fe0*/  FADD.FTZ R57, R45, R38 ;  /* 0x000000262d397221 */ /* 0x000fc60000010000 */
[----:B------:R-:W0:Y:S01]  /*3ff0*/  MUFU.EX2 R25, R25 ;  /* 0x0000001900197308 */ /* 0x000e220000000800 */
[----:B-1----:R-:W-:Y:S01]  /*4000*/  FADD.FTZ R55, R8, R9 ;  /* 0x0000000908377221 */ /* 0x002fe20000010000 */
[----:B------:R-:W-:Y:S01]  /*4010*/  FADD.FTZ R38, R46, R57 ;  /* 0x000000392e267221 */ /* 0x000fe20000010000 */
[----:B------:R-:W-:-:S03]  /*4020*/  F2FP.BF16.F32.PACK_AB R197, R9, R8 ;  /* 0x0000000809c5723e */ /* 0x000fc600000010ff */
[----:B------:R-:W-:Y:S02]  /*4030*/  FADD.FTZ R57, R47, R38 ;  /* 0x000000262f397221 */ /* 0x000fe40000010000 */
[----:B------:R-:W1:Y:S01]  /*4040*/  MUFU.EX2 R26, R26 ;  /* 0x0000001a001a7308 */ /* 0x000e620000000800 */
[----:B--2---:R-:W-:Y:S01]  /*4050*/  FADD.FTZ R18, R24, R55 ;  /* 0x0000003718127221 */ /* 0x004fe20000010000 */
[----:B------:R-:W-:-:S04]  /*4060*/  FADD.FTZ R38, R48, R57 ;  /* 0x0000003930267221 */ /* 0x000fc80000010000 */
[----:B------:R-:W-:Y:S02]  /*4070*/  FADD.FTZ R53, R49, R38 ;  /* 0x0000002631357221 */ /* 0x000fe40000010000 */
[----:B------:R-:W2:Y:S01]  /*4080*/  MUFU.EX2 R27, R27 ;  /* 0x0000001b001b7308 */ /* 0x000ea20000000800 */
[C---:B0-----:R-:W-:Y:S01]  /*4090*/  FADD.FTZ R55, R25.reuse, R18 ;  /* 0x0000001219377221 */ /* 0x041fe20000010000 */
[----:B------:R-:W-:-:S06]  /*40a0*/  F2FP.BF16.F32.PACK_AB R199, R25, R24 ;  /* 0x0000001819c7723e */ /* 0x000fcc00000010ff */
[----:B------:R-:W-:Y:S01]  /*40b0*/  MUFU.EX2 R28, R28 ;  /* 0x0000001c001c7308 */ /* 0x000fe20000000800 */
[----:B-1----:R-:W-:-:S07]  /*40c0*/  FADD.FTZ R18, R26, R55 ;  /* 0x000000371a127221 */ /* 0x002fce0000010000 */
[----:B------:R-:W0:Y:S01]  /*40d0*/  MUFU.EX2 R29, R29 ;  /* 0x0000001d001d7308 */ /* 0x000e220000000800 */
[C---:B--2---:R-:W-:Y:S01]  /*40e0*/  FADD.FTZ R39, R27.reuse, R18 ;  /* 0x000000121b277221 */ /* 0x044fe20000010000 */
[----:B------:R-:W-:-:S06]  /*40f0*/  F2FP.BF16.F32.PACK_AB R193, R27, R26 ;  /* 0x0000001a1bc1723e */ /* 0x000fcc00000010ff */
[----:B------:R-:W-:Y:S08]  /*4100*/  MUFU.EX2 R30, R30 ;  /* 0x0000001e001e7308 */ /* 0x000ff00000000800 */
[----:B------:R-:W1:Y:S01]  /*4110*/  MUFU.EX2 R31, R31 ;  /* 0x0000001f001f7308 */ /* 0x000e620000000800 */
[----:B0-----:R-:W-:-:S07]  /*4120*/  F2FP.BF16.F32.PACK_AB R195, R29, R28 ;  /* 0x0000001c1dc3723e */ /* 0x001fce00000010ff */
[----:B------:R-:W0:Y:S08]  /*4130*/  MUFU.EX2 R32, R32 ;  /* 0x0000002000207308 */ /* 0x000e300000000800 */
[----:B------:R2:W-:Y:S01]  /*4140*/  MUFU.EX2 R191, R2 ;  /* 0x0000000200bf7308 */ /* 0x0005e20000000800 */
[----:B-1----:R-:W-:-:S07]  /*4150*/  F2FP.BF16.F32.PACK_AB R189, R31, R30 ;  /* 0x0000001e1fbd723e */ /* 0x002fce00000010ff */
[----:B------:R-:W1:Y:S01]  /*4160*/  MUFU.EX2 R50, R50 ;  /* 0x0000003200327308 */ /* 0x000e620000000800 */
[----:B--2---:R-:W-:-:S04]  /*4170*/  FADD.FTZ R2, R28, R39 ;  /* 0x000000271c027221 */ /* 0x004fc80000010000 */
[----:B------:R-:W-:-:S03]  /*4180*/  FADD.FTZ R39, R29, R2 ;  /* 0x000000021d277221 */ /* 0x000fc60000010000 */
[----:B------:R-:W2:Y:S01]  /*4190*/  MUFU.EX2 R33, R33 ;  /* 0x0000002100217308 */ /* 0x000ea20000000800 */
[----:B------:R-:W-:-:S04]  /*41a0*/  FADD.FTZ R2, R30, R39 ;  /* 0x000000271e027221 */ /* 0x000fc80000010000 */
[----:B------:R-:W-:-:S03]  /*41b0*/  FADD.FTZ R39, R31, R2 ;  /* 0x000000021f277221 */ /* 0x000fc60000010000 */
[----:B------:R-:W3:Y:S01]  /*41c0*/  MUFU.EX2 R51, R51 ;  /* 0x0000003300337308 */ /* 0x000ee20000000800 */
[----:B0-----:R-:W-:Y:S01]  /*41d0*/  FADD.FTZ R2, R32, R39 ;  /* 0x0000002720027221 */ /* 0x001fe20000010000 */
[----:B-1----:R-:W-:-:S03]  /*41e0*/  FADD.FTZ R18, R50, R53 ;  /* 0x0000003532127221 */ /* 0x002fc60000010000 */
[C---:B------:R-:W-:Y:S01]  /*41f0*/  FADD.FTZ R2, R191.reuse, R2 ;  /* 0x00000002bf027221 */ /* 0x040fe20000010000 */
[----:B------:R-:W-:Y:S02]  /*4200*/  F2FP.BF16.F32.PACK_AB R191, R191, R32 ;  /* 0x00000020bfbf723e */ /* 0x000fe400000010ff */
[----:B------:R-:W0:Y:S01]  /*4210*/  MUFU.EX2 R34, R34 ;  /* 0x0000002200227308 */ /* 0x000e220000000800 */
[----:B--2---:R-:W-:-:S07]  /*4220*/  FADD.FTZ R9, R33, R2 ;  /* 0x0000000221097221 */ /* 0x004fce0000010000 */
[----:B------:R-:W1:Y:S01]  /*4230*/  MUFU.EX2 R36, R36 ;  /* 0x0000002400247308 */ /* 0x000e620000000800 */
[C---:B---3--:R-:W-:Y:S01]  /*4240*/  FADD.FTZ R41, R51.reuse, R18 ;  /* 0x0000001233297221 */ /* 0x048fe20000010000 */
[----:B------:R-:W-:-:S06]  /*4250*/  F2FP.BF16.F32.PACK_AB R184, R51, R50 ;  /* 0x0000003233b8723e */ /* 0x000fcc00000010ff */
[----:B------:R-:W2:Y:S01]  /*4260*/  MUFU.EX2 R0, R0 ;  /* 0x0000000000007308 */ /* 0x000ea20000000800 */
[C---:B0-----:R-:W-:Y:S01]  /*4270*/  FADD.FTZ R9, R34.reuse, R9 ;  /* 0x0000000922097221 */ /* 0x041fe20000010000 */
[----:B------:R-:W-:-:S06]  /*4280*/  F2FP.BF16.F32.PACK_AB R185, R34, R33 ;  /* 0x0000002122b9723e */ /* 0x000fcc00000010ff */
[----:B------:R-:W0:Y:S01]  /*4290*/  MUFU.EX2 R35, R35 ;  /* 0x0000002300237308 */ /* 0x000e220000000800 */
[----:B-1----:R-:W-:Y:S01]  /*42a0*/  FADD.FTZ R18, R36, R41 ;  /* 0x0000002924127221 */ /* 0x002fe20000010000 */
[----:B------:R-:W-:-:S03]  /*42b0*/  F2FP.BF16.F32.PACK_AB R186, R37, R36 ;  /* 0x0000002425ba723e */ /* 0x000fc600000010ff */
[----:B------:R-:W-:Y:S01]  /*42c0*/  FADD.FTZ R18, R37, R18 ;  /* 0x0000001225127221 */ /* 0x000fe20000010000 */
[----:B--2---:R-:W-:-:S04]  /*42d0*/  FADD.FTZ R2, R0, R9 ;  /* 0x0000000900027221 */ /* 0x004fc80000010000 */
[C---:B0-----:R-:W-:Y:S01]  /*42e0*/  FADD.FTZ R9, R35.reuse, R2 ;  /* 0x0000000223097221 */ /* 0x041fe20000010000 */
[----:B------:R-:W-:Y:S01]  /*42f0*/  F2FP.BF16.F32.PACK_AB R187, R35, R0 ;  /* 0x0000000023bb723e */ /* 0x000fe200000010ff */
[----:B------:R-:W-:Y:S06]  /*4300*/  @P1 BRA `(.L_x_1015) ;  /* 0x00000000004c1947 */ /* 0x000fec0003800000 */
[----:B------:R-:W-:Y:S01]  /*4310*/  ISETP.LT.AND P1, PT, RZ, UR38, PT ;  /* 0x00000026ff007c0c */ /* 0x000fe2000bf21270 */
[----:B------:R-:W-:-:S12]  /*4320*/  UIADD3 UR15, UR38, -0x1, URZ ;  /* 0xffffffff260f7890 */ /* 0x000fd8000fffe03f */
[----:B------:R-:W-:Y:S05]  /*4330*/  @P1 BRA `(.L_x_1016) ;  /* 0x0000000000201947 */ /* 0x000fea0003800000 */
[----:B------:R-:W-:Y:S01]  /*4340*/  ULDC UR18, c[0x0][0x9e4] ;  /* 0x0002790000127ab9 */ /* 0x000fe20000000800 */
[----:B------:R-:W-:Y:S02]  /*4350*/  UIADD3 UR15, -UR38, URZ, URZ ;  /* 0x0000003f260f7290 */ /* 0x000fe4000fffe13f */
[----:B------:R-:W-:-:S11]  /*4360*/  UISETP.NE.AND UP0, UPT, UR18, 0x1, UPT ;  /* 0x000000011200788c */ /* 0x000fd6000bf05270 */
[----:B------:R-:W-:Y:S02]  /*4370*/  @UP0 ULDC.64 UR4, c[0x0][0x9e8] ;  /* 0x00027a0000040ab9 */ /* 0x000fe40000000a00 */
[----:B------:R-:W-:-:S04]  /*4380*/  UIMAD.WIDE.U32 UR6, UR15, UR4, URZ ;  /* 0x000000040f0672a5 */ /* 0x000fc8000f8e003f */
[----:B------:R-:W-:-:S04]  /*4390*/  @UP0 USHF.R.U32.HI UR15, URZ, UR5, UR7 ;  /* 0x000000053f0f0299 */ /* 0x000fc80008011607 */
[----:B------:R-:W-:Y:S01]  /*43a0*/  ULOP3.LUT UR15, URZ, UR15, URZ, 0x33, !UPT ;  /* 0x0000000f3f0f7292 */ /* 0x000fe2000f8e333f */
[----:B------:R-:W-:Y:S11]  /*43b0*/  BRA `(.L_x_1017) ;  /* 0x0000000000147947 */ /* 0x000ff60003800000 */
.L_x_1016:
[----:B------:R-:W-:Y:S02]  /*43c0*/  ULDC UR18, c[0x0][0x9e4] ;  /* 0x0002790000127ab9 */ /* 0x000fe40000000800 */
[----:B------:R-:W-:-:S11]  /*43d0*/  UISETP.NE.AND UP0, UPT, UR18, 0x1, UPT ;  /* 0x000000011200788c */ /* 0x000fd6000bf05270 */
[----:B------:R-:W-:Y:S02]  /*43e0*/  @UP0 ULDC.64 UR4, c[0x0][0x9e8] ;  /* 0x00027a0000040ab9 */ /* 0x000fe40000000a00 */
[----:B------:R-:W-:-:S04]  /*43f0*/  UIMAD.WIDE.U32 UR6, UR15, UR4, URZ ;  /* 0x000000040f0672a5 */ /* 0x000fc8000f8e003f */
[----:B------:R-:W-:-:S12]  /*4400*/  @UP0 USHF.R.U32.HI UR15, URZ, UR5, UR7 ;  /* 0x000000053f0f0299 */ /* 0x000fd80008011607 */
.L_x_1017:
[----:B------:R-:W-:-:S04]  /*4410*/  UIMAD UR15, UR15, UR18, UR18 ;  /* 0x000000120f0f72a4 */ /* 0x000fc8000f8e0212 */
[----:B------:R-:W-:-:S04]  /*4420*/  UISETP.LT.AND UP0, UPT, UR14, UR15, UPT ;  /* 0x0000000f0e00728c */ /* 0x000fc8000bf01270 */
[----:B------:R-:W-:-:S12]  /*4430*/  USEL UR14, UR14, UR15, UP0 ;  /* 0x0000000f0e0e7287 */ /* 0x000fd80008000000 */
.L_x_1015:
[----:B------:R-:W-:Y:S01]  /*4440*/  R2UR UR5, R200 ;  /* 0x00000000c80572ca */ /* 0x000fe200000e0000 */
[----:B------:R-:W-:Y:S01]  /*4450*/  USHF.R.S32.HI UR4, URZ, 0x1f, UR14 ;  /* 0x0000001f3f047899 */ /* 0x000fe2000801140e */
[----:B------:R-:W-:Y:S01]  /*4460*/  IMAD.MOV.U32 R0, RZ, RZ, 0x3f800000 ;  /* 0x3f800000ff007424 */ /* 0x000fe200078e00ff */
[----:B------:R-:W-:Y:S01]  /*4470*/  CS2R R150, SRZ ;  /* 0x0000000000967805 */ /* 0x000fe2000001ff00 */
[----:B------:R-:W-:Y:S01]  /*4480*/  IMAD.MOV.U32 R2, RZ, RZ, 0x3f800000 ;  /* 0x3f800000ff027424 */ /* 0x000fe200078e00ff */
[----:B------:R-:W-:Y:S01]  /*4490*/  ULEA.HI UR4, UR4, UR14, URZ, 0x6 ;  /* 0x0000000e04047291 */ /* 0x000fe2000f8f303f */
[----:B------:R-:W-:Y:S02]  /*44a0*/  CS2R R148, SRZ ;  /* 0x0000000000947805 */ /* 0x000fe4000001ff00 */
[----:B------:R-:W-:Y:S02]  /*44b0*/  CS2R R146, SRZ ;  /* 0x0000000000927805 */ /* 0x000fe4000001ff00 */
[----:B------:R-:W-:Y:S01]  /*44c0*/  CS2R R144, SRZ ;  /* 0x0000000000907805 */ /* 0x000fe2000001ff00 */
[----:B------:R-:W-:Y:S01]  /*44d0*/  USHF.R.S32.HI UR4, URZ, 0x6, UR4 ;  /* 0x000000063f047899 */ /* 0x000fe20008011404 */
[----:B------:R-:W-:-:S02]  /*44e0*/  CS2R R142, SRZ ;  /* 0x00000000008e7805 */ /* 0x000fc4000001ff00 */
[----:B------:R-:W-:Y:S02]  /*44f0*/  CS2R R140, SRZ ;  /* 0x00000000008c7805 */ /* 0x000fe4000001ff00 */
[----:B------:R-:W-:Y:S01]  /*4500*/  CS2R R138, SRZ ;  /* 0x00000000008a7805 */ /* 0x000fe2000001ff00 */
[----:B------:R-:W-:Y:S01]  /*4510*/  UISETP.LT.AND UP0, UPT, UR5, UR4, UPT ;  /* 0x000000040500728c */ /* 0x000fe2000bf01270 */
[----:B------:R-:W-:Y:S02]  /*4520*/  CS2R R136, SRZ ;  /* 0x0000000000887805 */ /* 0x000fe4000001ff00 */
[----:B------:R-:W-:Y:S02]  /*4530*/  CS2R R134, SRZ ;  /* 0x0000000000867805 */ /* 0x000fe4000001ff00 */
[----:B------:R-:W-:Y:S01]  /*4540*/  CS2R R132, SRZ ;  /* 0x0000000000847805 */ /* 0x000fe2000001ff00 */
[----:B------:R-:W-:Y:S01]  /*4550*/  USEL UR5, UR5, UR4, !UP0 ;  /* 0x0000000405057287 */ /* 0x000fe2000c000000 */
[----:B------:R-:W-:-:S02]  /*4560*/  CS2R R130, SRZ ;  /* 0x0000000000827805 */ /* 0x000fc4000001ff00 */
[----:B------:R-:W-:Y:S01]  /*4570*/  CS2R R128, SRZ ;  /* 0x0000000000807805 */ /* 0x000fe2000001ff00 */
[----:B------:R-:W-:Y:S01]  /*4580*/  UMOV UR4, URZ ;  /* 0x0000003f00047c82 */ /* 0x000fe20008000000 */
[----:B------:R-:W-:Y:S02]  /*4590*/  CS2R R126, SRZ ;  /* 0x00000000007e7805 */ /* 0x000fe4000001ff00 */
[----:B------:R-:W-:Y:S02]  /*45a0*/  CS2R R124, SRZ ;  /* 0x00000000007c7805 */ /* 0x000fe4000001ff00 */
[----:B------:R-:W-:Y:S02]  /*45b0*/  ISETP.GE.AND P1, PT, R203, UR5, PT ;  /* 0x00000005cb007c0c */ /* 0x000fe4000bf26270 */
[----:B------:R-:W-:Y:S02]  /*45c0*/  CS2R R122, SRZ ;  /* 0x00000000007a7805 */ /* 0x000fe4000001ff00 */
[----:B------:R-:W-:Y:S01]  /*45d0*/  MOV R204, UR5 ;  /* 0x0000000500cc7c02 */ /* 0x000fe20008000f00 */
[----:B------:R-:W-:Y:S01]  /*45e0*/  UMOV UR5, URZ ;  /* 0x0000003f00057c82 */ /* 0x000fe20008000000 */
        /* <DEDUP_REMOVED lines=50> */
[----:B------:R-:W-:Y:S06]  /*4910*/  @!P1 BRA `(.L_x_1018) ;  /* 0x0000002c00789947 */ /* 0x000fec0003800000 */
[----:B------:R-:W-:Y:S01]  /*4920*/  UMOV UR4, URZ ;  /* 0x0000003f00047c82 */ /* 0x000fe20008000000 */
[----:B------:R-:W-:Y:S01]  /*4930*/  IMAD.MOV.U32 R202, RZ, RZ, R3 ;  /* 0x000000ffffca7224 */ /* 0x000fe200078e0003 */
[----:B------:R-:W-:Y:S01]  /*4940*/  MOV R205, UR4 ;  /* 0x0000000400cd7c02 */ /* 0x000fe20008000f00 */
[----:B------:R-:W-:Y:S01]  /*4950*/  IMAD.MOV.U32 R201, RZ, RZ, R4 ;  /* 0x000000ffffc97224 */ /* 0x000fe200078e0004 */
[----:B------:R-:W-:Y:S01]  /*4960*/  UMOV UR5, URZ ;  /* 0x0000003f00057c82 */ /* 0x000fe20008000000 */
[----:B------:R-:W-:Y:S01]  /*4970*/  IMAD.MOV.U32 R2, RZ, RZ, 0x3f800000 ;  /* 0x3f800000ff027424 */ /* 0x000fe200078e00ff */
[----:B------:R-:W-:Y:S01]  /*4980*/  ULDC UR7, c[0x0][0x9d8] ;  /* 0x0002760000077ab9 */ /* 0x000fe20000000800 */
[----:B------:R-:W-:Y:S02]  /*4990*/  IMAD.MOV.U32 R0, RZ, RZ, 0x3f800000 ;  /* 0x3f800000ff007424 */ /* 0x000fe400078e00ff */
[----:B------:R-:W-:-:S07]  /*49a0*/  IMAD.MOV.U32 R151, RZ, RZ, RZ ;  /* 0x000000ffff977224 */ /* 0x000fce00078e00ff */
.L_x_1037:
[----:B------:R-:W-:Y:S01]  /*49b0*/  R2UR UR6, R205 ;  /* 0x00000000cd0672ca */ /* 0x000fe200000e0000 */
[----:B------:R-:W-:-:S04]  /*49c0*/  UISETP.NE.AND UP0, UPT, UR5, 0x1, UPT ;  /* 0x000000010500788c */ /* 0x000fc8000bf05270 */
[----:B------:R-:W-:-:S08]  /*49d0*/  USEL UR4, URZ, 0x1, UP0 ;  /* 0x000000013f047887 */ /* 0x000fd00008000000 */
[----:B------:R-:W-:-:S06]  /*49e0*/  ULOP3.LUT UR4, UR6, UR4, URZ, 0x3c, !UPT ;  /* 0x0000000406047292 */ /* 0x000fcc000f8e3c3f */
[----:B------:R-:W-:Y:S01]  /*49f0*/  MOV R8, UR4 ;  /* 0x0000000400087c02 */ /* 0x000fe20008000f00 */
[----:B------:R-:W-:Y:S06]  /*4a00*/  @!P0 BRA `(.L_x_1019) ;  /* 0x0000000000048947 */ /* 0x000fec0003800000 */
[----:B------:R-:W-:Y:S01]  /*4a10*/  BPT.TRAP 0x1 ;  /* 0x000000040000795c */ /* 0x000fe20000300000 */
.L_x_1019:
[----:B------:R-:W-:Y:S01]  /*4a20*/  R2UR UR6, R16 ;  /* 0x00000000100672ca */ /* 0x000fe200000e0000 */
[----:B------:R-:W-:Y:S01]  /*4a30*/  UIADD3 UR4, UR5, 0x1, URZ ;  /* 0x0000000105047890 */ /* 0x000fe2000fffe03f */
[----:B------:R-:W-:-:S03]  /*4a40*/  R2UR UR10, R8 ;  /* 0x00000000080a72ca */ /* 0x000fc600000e0000 */
[----:B------:R-:W-:-:S04]  /*4a50*/  UISETP.NE.AND UP0, UPT, UR4, 0x2, UPT ;  /* 0x000000020400788c */ /* 0x000fc8000bf05270 */
[----:B------:R-:W-:-:S04]  /*4a60*/  USEL UR4, UR4, URZ, UP0 ;  /* 0x0000003f04047287 */ /* 0x000fc80008000000 */
[----:B------:R-:W-:Y:S02]  /*4a70*/  ULEA UR6, UR4, UR6, 0x3 ;  /* 0x0000000604067291 */ /* 0x000fe4000f8e183f */
[----:B------:R-:W-:-:S04]  /*4a80*/  IMAD.U32 R3, RZ, RZ, UR10 ;  /* 0x0000000aff037e24 */ /* 0x000fc8000f8e00ff */
[----:B------:R-:W-:Y:S01]  /*4a90*/  IMAD.U32 R206, RZ, RZ, UR6 ;  /* 0x00000006ffce7e24 */ /* 0x000fe2000f8e00ff */
[----:B------:R-:W-:-:S04]  /*4aa0*/  SHF.L.U32 R3, R3, 0x1f, RZ ;  /* 0x0000001f03037819 */ /* 0x000fc800000006ff */
[----:B------:R0:W1:Y:S01]  /*4ab0*/  SYNCS.PHASECHK.TRANS64.TRYWAIT P1, [UR6+0x30830], R3 ;  /* 0x03083003ff0075a7 */ /* 0x0000620008020146 */
[----:B------:R-:W-:Y:S05]  /*4ac0*/  @!P0 BRA `(.L_x_1020) ;  /* 0x0000000000048947 */ /* 0x000fea0003800000 */
[----:B------:R-:W-:Y:S01]  /*4ad0*/  BPT.TRAP 0x1 ;  /* 0x000000040000795c */ /* 0x000fe20000300000 */
.L_x_1020:
[----:B-1----:R-:W-:Y:S05]  /*4ae0*/  @P1 BRA `(.L_x_1021) ;  /* 0x00000000000c1947 */ /* 0x002fea0003800000 */
[----:B------:R-:W-:-:S13]  /*4af0*/  R2UR UR6, R206 ;  /* 0x00000000ce0672ca */ /* 0x000fda00000e0000 */
[----:B------:R-:W1:Y:S02]  /*4b00*/  SYNCS.PHASECHK.TRANS64.TRYWAIT P1, [UR6+0x30830], R3 ;  /* 0x03083003ff0075a7 */ /* 0x000e640008020146 */
[----:B-1----:R-:W-:Y:S05]  /*4b10*/  @!P1 BRA `(.L_x_1022) ;  /* 0x000000f400cc9947 */ /* 0x002fea0003800000 */
.L_x_1021:
[----:B------:R-:W-:Y:S01]  /*4b20*/  R2UR UR6, R20 ;  /* 0x00000000140672ca */ /* 0x000fe200000e0000 */
[----:B------:R-:W-:Y:S01]  /*4b30*/  WARPGROUP.ARRIVE ;  /* 0x00000000000079c5 */ /* 0x000fe20000000000 */
[----:B------:R-:W-:Y:S01]  /*4b40*/  R2UR UR56, R6 ;  /* 0x00000000063872ca */ /* 0x000fe200000e0000 */
[----:B------:R-:W-:Y:S01]  /*4b50*/  UMOV UR59, 0x40000040 ;  /* 0x40000040003b7882 */ /* 0x000fe20000000000 */
[----:B------:R-:W-:Y:S01]  /*4b60*/  R2UR UR57, R7 ;  /* 0x00000000073972ca */ /* 0x000fe200000e0000 */
[----:B------:R-:W-:Y:S01]  /*4b70*/  UMOV UR55, 0x40000040 ;  /* 0x4000004000377882 */ /* 0x000fe20000000000 */
[----:B01----:R-:W-:Y:S01]  /*4b80*/  MOV R3, UR53 ;  /* 0x0000003500037c02 */ /* 0x003fe20008000f00 */
[----:B------:R-:W-:Y:S01]  /*4b90*/  UMOV UR11, 0x40000040 ;  /* 0x40000040000b7882 */ /* 0x000fe20000000000 */
[----:B------:R-:W-:Y:S01]  /*4ba0*/  MOV R4, UR52 ;  /* 0x0000003400047c02 */ /* 0x000fe20008000f00 */
[----:B------:R-:W-:Y:S01]  /*4bb0*/  UMOV UR15, 0x40000040 ;  /* 0x40000040000f7882 */ /* 0x000fe20000000000 */
[----:B------:R-:W-:Y:S01]  /*4bc0*/  R2UR UR52, R10 ;  /* 0x000000000a3472ca */ /* 0x000fe200000e0000 */
[----:B------:R-:W-:Y:S01]  /*4bd0*/  UMOV UR19, 0x40000040 ;  /* 0x4000004000137882 */ /* 0x000fe20000000000 */
[----:B------:R-:W-:Y:S01]  /*4be0*/  R2UR UR53, R11 ;  /* 0x000000000b3572ca */ /* 0x000fe200000e0000 */
[----:B------:R-:W-:Y:S01]  /*4bf0*/  ULEA UR6, UR4, UR6, 0xb ;  /* 0x0000000604067291 */ /* 0x000fe2000f8e583f */
[-C--:B------:R-:W-:Y:S01]  /*4c00*/  FMUL.FTZ R24, R24, R0.reuse ;  /* 0x0000000018187220 */ /* 0x080fe20000410000 */
[----:B------:R-:W-:Y:S01]  /*4c10*/  UMOV UR23, 0x40000040 ;  /* 0x4000004000177882 */ /* 0x000fe20000000000 */
[----:B------:R-:W-:Y:S01]  /*4c20*/  UMOV UR27, 0x40000040 ;  /* 0x40000040001b7882 */ /* 0x000fe20000000000 */
[----:B------:R-:W-:Y:S01]  /*4c30*/  UIADD3 UR10, UR6, 0x2, URZ ;  /* 0x00000002060a7890 */ /* 0x000fe2000fffe03f */
[-C--:B------:R-:W-:Y:S01]  /*4c40*/  FMUL.FTZ R25, R25, R0.reuse ;  /* 0x0000000019197220 */ /* 0x080fe20000410000 */
[----:B------:R-:W-:Y:S01]  /*4c50*/  UIADD3 UR14, UR6, 0x200, URZ ;  /* 0x00000200060e7890 */ /* 0x000fe2000fffe03f */
[-C--:B------:R-:W-:Y:S01]  /*4c60*/  FMUL.FTZ R28, R28, R0.reuse ;  /* 0x000000001c1c7220 */ /* 0x080fe20000410000 */
[----:B------:R-:W-:Y:S01]  /*4c70*/  UMOV UR58, UR6 ;  /* 0x00000006003a7c82 */ /* 0x000fe20008000000 */
[----:B------:R-:W-:Y:S01]  /*4c80*/  UIADD3 UR18, UR6, 0x202, URZ ;  /* 0x0000020206127890 */ /* 0x000fe2000fffe03f */
[----:B------:R-:W-:Y:S01]  /*4c90*/  HGMMA.64x64x16.F32.BF16 R152, gdesc[UR56], RZ, !UPT, gsb0 ;  /* 0x00e00000389879f0 */ /* 0x000fe2000c0018ff */
[----:B------:R-:W-:Y:S01]  /*4ca0*/  UMOV UR54, UR10 ;  /* 0x0000000a00367c82 */ /* 0x000fe20008000000 */
[----:B------:R-:W-:Y:S01]  /*4cb0*/  R2UR UR56, R14 ;  /* 0x000000000e3872ca */ /* 0x000fe200000e0000 */
[----:B------:R-:W-:Y:S01]  /*4cc0*/  UIADD3 UR10, UR6, 0x4, URZ ;  /* 0x00000004060a7890 */ /* 0x000fe2000fffe03f */
[----:B------:R-:W-:Y:S01]  /*4cd0*/  R2UR UR57, R15 ;  /* 0x000000000f3972ca */ /* 0x000fe200000e0000 */
[----:B------:R-:W-:Y:S01]  /*4ce0*/  UMOV UR59, 0x40000040 ;  /* 0x40000040003b7882 */ /* 0x000fe20000000000 */
[----:B------:R-:W-:Y:S01]  /*4cf0*/  UIADD3 UR22, UR6, 0x204, URZ ;  /* 0x0000020406167890 */ /* 0x000fe2000fffe03f */
[-C--:B------:R-:W-:Y:S01]  /*4d00*/  FMUL.FTZ R29, R29, R0.reuse ;  /* 0x000000001d1d7220 */ /* 0x080fe20000410000 */
[----:B------:R-:W-:Y:S01]  /*4d10*/  UIADD3 UR26, UR6, 0x206, URZ ;  /* 0x00000206061a7890 */ /* 0x000fe2000fffe03f */
[-C--:B------:R-:W-:Y:S01]  /*4d20*/  FMUL.FTZ R32, R32, R0.reuse ;  /* 0x0000000020207220 */ /* 0x080fe20000410000 */
[----:B------:R-:W-:Y:S01]  /*4d30*/  UMOV UR58, UR10 ;  /* 0x0000000a003a7c82 */ /* 0x000fe20008000000 */
[----:B------:R-:W-:Y:S01]  /*4d40*/  UIADD3 UR10, UR6, 0x6, URZ ;  /* 0x00000006060a7890 */ /* 0x000fe2000fffe03f */
[-C--:B------:R-:W-:Y:S01]  /*4d50*/  FMUL.FTZ R33, R33, R0.reuse ;  /* 0x0000000021217220 */ /* 0x080fe20000410000 */
        /* <DEDUP_REMOVED lines=70> */
[----:B------:R-:W-:Y:S01]  /*51c0*/  HGMMA.64x64x16.F32.BF16 R152, gdesc[UR52], R152, gsb0 ;  /* 0x00e00000349879f0 */ /* 0x000fe20008001898 */
[----:B------:R-:W-:Y:S01]  /*51d0*/  R2UR UR53, R3 ;  /* 0x00000000033572ca */ /* 0x000fe200000e0000 */
[----:B------:R-:W-:Y:S01]  /*51e0*/  UIADD3 UR54, UR6, 0x604, URZ ;  /* 0x0000060406367890 */ /* 0x000fe2000fffe03f */
[----:B------:R-:W-:Y:S01]  /*51f0*/  R2UR UR52, R4 ;  /* 0x00000000043472ca */ /* 0x000fe200000e0000 */
[----:B------:R-:W-:Y:S01]  /*5200*/  UMOV UR55, 0x40000040 ;  /* 0x4000004000377882 */ /* 0x000fe20000000000 */
[----:B------:R-:W-:Y:S01]  /*5210*/  UIADD3 UR6, UR6, 0x606, URZ ;  /* 0x0000060606067890 */ /* 0x000fe2000fffe03f */
        /* <DEDUP_REMOVED lines=68> */
[----:B------:R-:W-:Y:S01]  /*5660*/  HGMMA.64x64x16.F32.BF16 R152, gdesc[UR56], R152, gsb0 ;  /* 0x00e00000389879f0 */ /* 0x000fe20008001898 */
[----:B------:R-:W-:Y:S01]  /*5670*/  R2UR UR56, R12 ;  /* 0x000000000c3872ca */ /* 0x000fe200000e0000 */
[----:B------:R-:W-:Y:S01]  /*5680*/  UMOV UR58, UR6 ;  /* 0x00000006003a7c82 */ /* 0x000fe20008000000 */
[----:B------:R-:W-:Y:S01]  /*5690*/  R2UR UR57, R13 ;  /* 0x000000000d3972ca */ /* 0x000fe200000e0000 */
[----:B------:R-:W-:Y:S01]  /*56a0*/  UMOV UR59, 0x40000040 ;  /* 0x40000040003b7882 */ /* 0x000fe20000000000 */
[----:B------:R-:W-:Y:S02]  /*56b0*/  WARPGROUP.DEPBAR.LE gsb0, 0x0 ;  /* 0x00008000000079c5 */ /* 0x000fe40000010000 */
[----:B------:R-:W-:-:S06]  /*56c0*/  WARPGROUP.ARRIVE ;  /* 0x00000000000079c5 */ /* 0x000fcc0000000000 */
[----:B------:R-:W-:Y:S03]  /*56d0*/  HGMMA.64x64x16.F32.BF16 R152, gdesc[UR8], R152, gsb0 ;  /* 0x00e00000089879f0 */ /* 0x000fe60008001898 */
        /* <DEDUP_REMOVED lines=37> */
[----:B------:R-:W-:Y:S05]  /*5930*/  @!P0 BRA `(.L_x_1023) ;  /* 0x0000000000048947 */ /* 0x000fea0003800000 */
[----:B------:R-:W-:Y:S01]  /*5940*/  BPT.TRAP 0x1 ;  /* 0x000000040000795c */ /* 0x000fe20000300000 */
.L_x_1023:
        /* <DEDUP_REMOVED lines=8> */
.L_x_1024:
[----:B-1----:R-:W-:Y:S05]  /*59d0*/  @P1 BRA `(.L_x_1025) ;  /* 0x0000000000081947 */ /* 0x002fea0003800000 */
[----:B------:R-:W1:Y:S02]  /*59e0*/  SYNCS.PHASECHK.TRANS64.TRYWAIT P1, [UR6+0x30850], R0 ;  /* 0x03085000ff0075a7 */ /* 0x000e640008020146 */
[----:B-1----:R-:W-:Y:S05]  /*59f0*/  @!P1 BRA `(.L_x_1026) ;  /* 0x000000e800309947 */ /* 0x002fea0003800000 */
.L_x_1025:
[----:B------:R-:W-:Y:S01]  /*5a00*/  R2UR UR10, R16 ;  /* 0x00000000100a72ca */ /* 0x000fe200000e0000 */
[----:B------:R-:W-:Y:S01]  /*5a10*/  WARPGROUP.ARRIVE ;  /* 0x00000000000079c5 */ /* 0x000fe20000000000 */
[----:B------:R-:W-:-:S11]  /*5a20*/  UMOV UR11, 0x40000040 ;  /* 0x40000040000b7882 */ /* 0x000fd60000000000 */
[----:B------:R-:W-:-:S04]  /*5a30*/  UIADD3 UR10, UR10, 0x400, URZ ;  /* 0x000004000a0a7890 */ /* 0x000fc8000fffe03f */
[----:B------:R-:W-:-:S04]  /*5a40*/  USHF.R.U32.HI UR10, URZ, 0x4, UR10 ;  /* 0x000000043f0a7899 */ /* 0x000fc8000801160a */
[----:B------:R-:W-:-:S04]  /*5a50*/  ULOP3.LUT UR10, UR10, 0x3fff, URZ, 0xc0, !UPT ;  /* 0x00003fff0a0a7892 */ /* 0x000fc8000f8ec03f */
[----:B------:R-:W-:-:S04]  /*5a60*/  ULOP3.LUT UR10, UR10, 0x2000000, URZ, 0xfc, !UPT ;  /* 0x020000000a0a7892 */ /* 0x000fc8000f8efc3f */
[----:B------:R-:W-:-:S07]  /*5a70*/  ULEA UR5, UR5, UR10, 0xb ;  /* 0x0000000a05057291 */ /* 0x000fce000f8e583f */
        /* <DEDUP_REMOVED lines=23> */
.L_x_1027:
[----:B------:R-:W-:Y:S01]  /*5bf0*/  R2UR UR10, R23 ;  /* 0x00000000170a72ca */ /* 0x000fe200000e0000 */
[----:B------:R-:W2:Y:S01]  /*5c00*/  S2UR UR11, SR_CgaCtaId ;  /* 0x00000000000b79c3 */ /* 0x000ea20000008800 */
[----:B------:R-:W-:Y:S01]  /*5c10*/  R2UR UR5, R22 ;  /* 0x00000000160572ca */ /* 0x000fe200000e0000 */
[----:B01----:R-:W-:Y:S01]  /*5c20*/  FMUL.FTZ R0, R154, UR7 ;  /* 0x000000079a007c20 */ /* 0x003fe20008410000 */
[----:B------:R-:W-:Y:S01]  /*5c30*/  R2UR UR14, R206 ;  /* 0x00000000ce0e72ca */ /* 0x000fe200000e0000 */
[----:B------:R-:W-:Y:S01]  /*5c40*/  FMUL.FTZ R188, R161, UR7 ;  /* 0x00000007a1bc7c20 */ /* 0x000fe20008410000 */
[----:B------:R-:W-:Y:S01]  /*5c50*/  FMUL.FTZ R161, R171, UR7 ;  /* 0x00000007aba17c20 */ /* 0x000fe20008410000 */
[----:B------:R-:W-:Y:S01]  /*5c60*/  FMUL.FTZ R171, R173, UR7 ;  /* 0x00000007adab7c20 */ /* 0x000fe20008410000 */
[----:B------:R-:W-:Y:S01]  /*5c70*/  FMUL.FTZ R185, R156, UR7 ;  /* 0x000000079cb97c20 */ /* 0x000fe20008410000 */
[----:B------:R-:W0:Y:S01]  /*5c80*/  LDC R154, c[0x0][0x288] ;  /* 0x0000a200ff9a7b82 */ /* 0x000e220000000800 */
[----:B------:R-:W-:Y:S01]  /*5c90*/  FMUL.FTZ R173, R177, UR7 ;  /* 0x00000007b1ad7c20 */ /* 0x000fe20008410000 */
[----:B------:R-:W-:Y:S01]  /*5ca0*/  FMUL.FTZ R156, R162, UR7 ;  /* 0x00000007a29c7c20 */ /* 0x000fe20008410000 */
[----:B------:R-:W-:Y:S01]  /*5cb0*/  MOV R177, R19 ;  /* 0x0000001300b17202 */ /* 0x000fe20000000f00 */
[----:B------:R-:W-:Y:S01]  /*5cc0*/  UISETP.NE.AND UP1, UPT, UR10, URZ, UPT ;  /* 0x0000003f0a00728c */ /* 0x000fe2000bf25270 */
[----:B------:R-:W-:Y:S01]  /*5cd0*/  FMUL.FTZ R162, R174, UR7 ;  /* 0x00000007aea27c20 */ /* 0x000fe20008410000 */
[----:B------:R-:W-:Y:S01]  /*5ce0*/  UISETP.NE.AND UP0, UPT, UR5, URZ, UPT ;  /* 0x0000003f0500728c */ /* 0x000fe2000bf05270 */
[----:B------:R-:W-:-:S02]  /*5cf0*/  IMAD.SHL.U32 R174, R203, 0x40, RZ ;  /* 0x00000040cbae7824 */ /* 0x000fc400078e00ff */
[----:B------:R-:W-:Y:S01]  /*5d00*/  FMUL.FTZ R189, R164, UR7 ;  /* 0x00000007a4bd7c20 */ /* 0x000fe20008410000 */
[----:B------:R-:W-:Y:S01]  /*5d10*/  FMUL.FTZ R164, R178, UR7 ;  /* 0x00000007b2a47c20 */ /* 0x000fe20008410000 */
[----:B------:R-:W-:Y:S01]  /*5d20*/  PLOP3.LUT P1, PT, PT, PT, UP1, 0x80, 0x0 ;  /* 0x000000000000781c */ /* 0x000fe20003f2f018 */
[----:B------:R-:W-:Y:S01]  /*5d30*/  FMUL.FTZ R4, R152, UR7 ;  /* 0x0000000798047c20 */ /* 0x000fe20008410000 */
[----:B------:R-:W-:Y:S01]  /*5d40*/  PLOP3.LUT P2, PT, PT, PT, UP1, 0x80, 0x0 ;  /* 0x000000000000781c */ /* 0x000fe20003f4f018 */
[----:B------:R-:W-:Y:S01]  /*5d50*/  FMUL.FTZ R187, R160, UR7 ;  /* 0x00000007a0bb7c20 */ /* 0x000fe20008410000 */
[----:B------:R-:W-:Y:S01]  /*5d60*/  FMUL.FTZ R184, R153, UR7 ;  /* 0x0000000799b87c20 */ /* 0x000fe20008410000 */
[----:B------:R-:W-:Y:S01]  /*5d70*/  @UP1 ULDC UR5, c[0x0][0x44c] ;  /* 0x0001130000051ab9 */ /* 0x000fe20000000800 */
[----:B------:R-:W-:Y:S01]  /*5d80*/  FMUL.FTZ R152, R155, UR7 ;  /* 0x000000079b987c20 */ /* 0x000fe20008410000 */
[----:B------:R-:W-:Y:S01]  /*5d90*/  FMUL.FTZ R186, R157, UR7 ;  /* 0x000000079dba7c20 */ /* 0x000fe20008410000 */
[----:B------:R-:W-:Y:S01]  /*5da0*/  FMUL.FTZ R160, R170, UR7 ;  /* 0x00000007aaa07c20 */ /* 0x000fe20008410000 */
[----:B------:R-:W-:Y:S01]  /*5db0*/  FMUL.FTZ R153, R158, UR7 ;  /* 0x000000079e997c20 */ /* 0x000fe20008410000 */
[----:B------:R-:W-:Y:S01]  /*5dc0*/  FMUL.FTZ R155, R159, UR7 ;  /* 0x000000079f9b7c20 */ /* 0x000fe20008410000 */
[----:B------:R-:W-:Y:S01]  /*5dd0*/  FMUL.FTZ R157, R163, UR7 ;  /* 0x00000007a39d7c20 */ /* 0x000fe20008410000 */
[----:B------:R-:W-:Y:S01]  /*5de0*/  FMUL.FTZ R170, R172, UR7 ;  /* 0x00000007acaa7c20 */ /* 0x000fe20008410000 */
[----:B------:R-:W-:Y:S01]  /*5df0*/  @P1 IMAD.HI.U32 R2, R19, UR5, RZ ;  /* 0x0000000513021c27 */ /* 0x000fe2000f8e00ff */
[----:B------:R-:W-:-:S03]  /*5e00*/  @UP1 ULDC UR5, c[0x0][0x450] ;  /* 0x0001140000051ab9 */ /* 0x000fc60000000800 */
[----:B------:R-:W-:Y:S01]  /*5e10*/  FMUL.FTZ R190, R165, UR7 ;  /* 0x00000007a5be7c20 */ /* 0x000fe20008410000 */
[----:B------:R-:W-:Y:S01]  /*5e20*/  FMUL.FTZ R158, R166, UR7 ;  /* 0x00000007a69e7c20 */ /* 0x000fe20008410000 */
[----:B------:R-:W-:Y:S01]  /*5e30*/  FMUL.FTZ R159, R167, UR7 ;  /* 0x00000007a79f7c20 */ /* 0x000fe20008410000 */
[----:B------:R-:W-:Y:S01]  /*5e40*/  @P2 SHF.R.U32.HI R177, RZ, UR5, R2 ;  /* 0x00000005ffb12c19 */ /* 0x000fe20008011602 */
[----:B------:R-:W-:Y:S01]  /*5e50*/  UIADD3 UR5, UR14, 0x30840, URZ ;  /* 0x000308400e057890 */ /* 0x000fe2000fffe03f */
[----:B------:R-:W-:Y:S01]  /*5e60*/  IADD3 R2, -R174, 0x1, RZ ;  /* 0x00000001ae027810 */ /* 0x000fe20007ffe1ff */
[----:B------:R-:W-:Y:S01]  /*5e70*/  FMUL.FTZ R163, R175, UR7 ;  /* 0x00000007afa37c20 */ /* 0x000fe20008410000 */
[----:B------:R-:W-:Y:S01]  /*5e80*/  FMUL.FTZ R172, R176, UR7 ;  /* 0x00000007b0ac7c20 */ /* 0x000fe20008410000 */
[----:B------:R-:W1:Y:S01]  /*5e90*/  SHFL.IDX PT, R178, R177, RZ, 0x1c1f ;  /* 0x001c1fffb1b27589 */ /* 0x000e6200000e0000 */
[----:B------:R-:W-:Y:S01]  /*5ea0*/  R2UR UR10, R21 ;  /* 0x00000000150a72ca */ /* 0x000fe200000e0000 */
[----:B------:R-:W-:Y:S01]  /*5eb0*/  FMUL.FTZ R168, R168, UR7 ;  /* 0x00000007a8a87c20 */ /* 0x000fe20008410000 */
[----:B------:R-:W-:Y:S01]  /*5ec0*/  FMUL.FTZ R169, R169, UR7 ;  /* 0x00000007a9a97c20 */ /* 0x000fe20008410000 */
[----:B------:R-:W-:Y:S01]  /*5ed0*/  FMUL.FTZ R165, R179, UR7 ;  /* 0x00000007b3a57c20 */ /* 0x000fe20008410000 */
[----:B------:R-:W-:Y:S01]  /*5ee0*/  FMUL.FTZ R175, R180, UR7 ;  /* 0x00000007b4af7c20 */ /* 0x000fe20008410000 */
[----:B------:R-:W-:Y:S01]  /*5ef0*/  FMUL.FTZ R176, R181, UR7 ;  /* 0x00000007b5b07c20 */ /* 0x000fe20008410000 */
[----:B------:R-:W-:Y:S01]  /*5f00*/  FMUL.FTZ R166, R182, UR7 ;  /* 0x00000007b6a67c20 */ /* 0x000fe20008410000 */
[----:B------:R-:W-:-:S02]  /*5f10*/  IMAD R2, R5, -0x2, R2 ;  /* 0xfffffffe05027824 */ /* 0x000fc400078e0202 */
[----:B------:R-:W-:Y:S01]  /*5f20*/  FMUL.FTZ R167, R183, UR7 ;  /* 0x00000007b7a77c20 */ /* 0x000fe20008410000 */
[----:B--2---:R-:W-:Y:S01]  /*5f30*/  UPRMT UR5, UR11, 0x654, UR5 ;  /* 0x000006540b057896 */ /* 0x004fe20008000005 */
[----:B------:R-:W-:Y:S01]  /*5f40*/  PLOP3.LUT P1, PT, PT, PT, UP0, 0x40, 0x0 ;  /* 0x000000000000781c */ /* 0x000fe20003f2e808 */
[----:B------:R-:W2:Y:S01]  /*5f50*/  MUFU.TANH R4, R4 ;  /* 0x0000000400047308 */ /* 0x000ea20000002400 */
[----:B------:R-:W-:Y:S01]  /*5f60*/  ULDC UR11, c[0x0][0x2f0] ;  /* 0x0000bc00000b7ab9 */ /* 0x000fe20000000800 */
[----:B------:R-:W-:Y:S01]  /*5f70*/  ULDC UR14, c[0x0][0x9e0] ;  /* 0x00027800000e7ab9 */ /* 0x000fe20000000800 */
[----:B------:R-:W-:-:S04]  /*5f80*/  IMAD R3, R17, UR11, R2 ;  /* 0x0000000b11037c24 */ /* 0x000fc8000f8e0202 */
[----:B0-----:R-:W-:Y:S01]  /*5f90*/  IMAD.IADD R3, R3, 0x1, -R154 ;  /* 0x0000000103037824 */ /* 0x001fe200078e0a9a */
[----:B------:R-:W0:Y:S01]  /*5fa0*/  MUFU.TANH R184, R184 ;  /* 0x000000b800b87308 */ /* 0x000e220000002400 */
[----:B------:R-:W-:Y:S02]  /*5fb0*/  SYNCS.ARRIVE.TRANS64.RED.A1T0 RZ, [UR5], RZ ;  /* 0x000000ffffff79a7 */ /* 0x000fe40008100405 */
[C---:B------:R-:W-:Y:S01]  /*5fc0*/  VIADD R182, R3.reuse, UR14 ;  /* 0x0000000e03b67c36 */ /* 0x040fe20008000000 */
[----:B------:R-:W-:-:S03]  /*5fd0*/  IADD3 R183, R3, UR10, RZ ;  /* 0x0000000a03b77c10 */ /* 0x000fc6000fffe0ff */
[--C-:B-1----:R-:W-:Y:S01]  /*5fe0*/  IMAD.IADD R179, R182, 0x1, R178.reuse ;  /* 0x00000001b6b37824 */ /* 0x102fe200078e02b2 */
[----:B------:R-:W1:Y:S01]  /*5ff0*/  MUFU.TANH R0, R0 ;  /* 0x0000000000007308 */ /* 0x000e620000002400 */
[----:B------:R-:W-:-:S07]  /*6000*/  IMAD.IADD R180, R183, 0x1, R178 ;  /* 0x00000001b7b47824 */ /* 0x000fce00078e02b2 */
[----:B------:R-:W3:Y:S08]  /*6010*/  MUFU.TANH R152, R152 ;  /* 0x0000009800987308 */ /* 0x000ef00000002400 */
[----:B------:R-:W4:Y:S08]  /*6020*/  MUFU.TANH R185, R185 ;  /* 0x000000b900b97308 */ /* 0x000f300000002400 */
        /* <DEDUP_REMOVED lines=34> */
[----:B------:R-:W-:Y:S02]  /*6250*/  LOP3.LUT R181, RZ, R181, RZ, 0x33, !PT ;  /* 0x000000b5ffb57212 */ /* 0x000fe400078e33ff */
[----:B------:R-:W-:-:S04]  /*6260*/  MOV R178, UR5 ;  /* 0x0000000500b27c02 */ /* 0x000fc80008000f00 */
[----:B------:R-:W-:-:S13]  /*6270*/  ISETP.NE.AND P1, PT, R178, 0x1, PT ;  /* 0x00000001b200780c */ /* 0x000fda0003f25270 */
[----:B------:R-:W1:Y:S02]  /*6280*/  @P1 LDC.64 R2, c[0x0][0x9e8] ;  /* 0x00027a00ff021b82 */ /* 0x000e640000000a00 */
[----:B-1----:R-:W-:-:S05]  /*6290*/  @P1 IMAD.HI.U32 R2, R181, R2, RZ ;  /* 0x00000002b5021227 */ /* 0x002fca00078e00ff */
[----:B------:R-:W-:-:S04]  /*62a0*/  @P1 SHF.R.U32.HI R181, RZ, R3, R2 ;  /* 0x00000003ffb51219 */ /* 0x000fc80000011602 */
[----:B------:R-:W-:Y:S01]  /*62b0*/  LOP3.LUT R181, RZ, R181, RZ, 0x33, !PT ;  /* 0x000000b5ffb57212 */ /* 0x000fe200078e33ff */
[----:B------:R-:W-:Y:S06]  /*62c0*/  BRA `(.L_x_1031) ;  /* 0x0000000000187947 */ /* 0x000fec0003800000 */
.L_x_1030:
[----:B------:R-:W-:Y:S02]  /*62d0*/  ULDC UR5, c[0x0][0x9e4] ;  /* 0x0002790000057ab9 */ /* 0x000fe40000000800 */
[----:B------:R-:W-:-:S05]  /*62e0*/  IMAD.U32 R178, RZ, RZ, UR5 ;  /* 0x00000005ffb27e24 */ /* 0x000fca000f8e00ff */
[----:B------:R-:W-:-:S13]  /*62f0*/  ISETP.NE.AND P1, PT, R178, 0x1, PT ;  /* 0x00000001b200780c */ /* 0x000fda0003f25270 */
[----:B------:R-:W1:Y:S02]  /*6300*/  @P1 LDC.64 R2, c[0x0][0x9e8] ;  /* 0x00027a00ff021b82 */ /* 0x000e640000000a00 */
[----:B-1----:R-:W-:-:S05]  /*6310*/  @P1 IMAD.HI.U32 R2, R181, R2, RZ ;  /* 0x00000002b5021227 */ /* 0x002fca00078e00ff */
[----:B------:R-:W-:-:S07]  /*6320*/  @P1 SHF.R.U32.HI R181, RZ, R3, R2 ;  /* 0x00000003ffb51219 */ /* 0x000fce0000011602 */
.L_x_1031:
[----:B------:R-:W-:Y:S05]  /*6330*/  BSYNC B0 ;  /* 0x0000000000007941 */ /* 0x000fea0003800000 */
.L_x_1029:
[----:B------:R-:W-:-:S04]  /*6340*/  IMAD R2, R181, R178, -R174 ;  /* 0x000000b2b5027224 */ /* 0x000fc800078e0aae */
[----:B------:R-:W-:-:S05]  /*6350*/  IMAD R2, R5, -0x2, R2 ;  /* 0xfffffffe05027824 */ /* 0x000fca00078e0202 */
[----:B------:R-:W-:Y:S02]  /*6360*/  VIADDMNMX R179, R2, R178, R179, PT ;  /* 0x000000b202b37246 */ /* 0x000fe400038001b3 */
[----:B------:R-:W-:-:S07]  /*6370*/  VIMNMX R180, R180, R2, !PT ;  /* 0x00000002b4b47248 */ /* 0x000fce0007fe0100 */
.L_x_1028:
[----:B------:R-:W-:Y:S01]  /*6380*/  ISETP.GT.AND P1, PT, R203, -0x1, PT ;  /* 0xffffffffcb00780c */ /* 0x000fe20003f24270 */
[----:B------:R-:W1:Y:S01]  /*6390*/  SHFL.IDX PT, R2, R177, 0x1, 0x1c1f ;  /* 0x003c1f00b1027f89 */ /* 0x000e6200000e0000 */
[----:B------:R-:W-:Y:S02]  /*63a0*/  R2UR UR5, R22 ;  /* 0x00000000160572ca */ /* 0x000fe400000e0000 */
[C---:B------:R-:W-:Y:S02]  /*63b0*/  ISETP.GT.AND P4, PT, R180.reuse, 0x1, P1 ;  /* 0x00000001b400780c */ /* 0x040fe40000f84270 */
[----:B------:R-:W-:Y:S02]  /*63c0*/  ISETP.GT.AND P5, PT, R180, RZ, P1 ;  /* 0x000000ffb400720c */ /* 0x000fe40000fa4270 */
[C---:B------:R-:W-:Y:S02]  /*63d0*/  ISETP.LT.OR P4, PT, R179.reuse, 0x2, P4 ;  /* 0x00000002b300780c */ /* 0x040fe40002781670 */
[----:B------:R-:W-:-:S02]  /*63e0*/  ISETP.LT.OR P5, PT, R179, 0x1, P5 ;  /* 0x00000001b300780c */ /* 0x000fc40002fa1670 */
[----:B0-----:R-:W-:Y:S02]  /*63f0*/  FSEL R184, R184, -INF , !P4 ;  /* 0xff800000b8b87808 */ /* 0x001fe40006000000 */
[----:B------:R-:W-:Y:S01]  /*6400*/  ISETP.GT.AND P4, PT, R180, 0x18, P1 ;  /* 0x00000018b400780c */ /* 0x000fe20000f84270 */
[----:B------:R-:W-:Y:S01]  /*6410*/  UISETP.NE.AND UP0, UPT, UR5, URZ, UPT ;  /* 0x0000003f0500728c */ /* 0x000fe2000bf05270 */
[----:B------:R-:W-:Y:S02]  /*6420*/  FSEL R178, R4, -INF , !P5 ;  /* 0xff80000004b27808 */ /* 0x000fe40006800000 */
[----:B------:R-:W-:Y:S02]  /*6430*/  ISETP.LT.OR P4, PT, R179, 0x19, P4 ;  /* 0x00000019b300780c */ /* 0x000fe40002781670 */
[C---:B------:R-:W-:Y:S02]  /*6440*/  ISETP.GT.AND P6, PT, R180.reuse, 0x8, P1 ;  /* 0x00000008b400780c */ /* 0x040fe40000fc4270 */
[----:B------:R-:W-:-:S02]  /*6450*/  ISETP.GT.AND P2, PT, R180, 0x9, P1 ;  /* 0x00000009b400780c */ /* 0x000fc40000f44270 */
[----:B------:R-:W-:Y:S01]  /*6460*/  ISETP.GT.AND P3, PT, R180, 0x10, P1 ;  /* 0x00000010b400780c */ /* 0x000fe20000f64270 */
[----:B-1----:R-:W-:Y:S01]  /*6470*/  IMAD.IADD R177, R182, 0x1, R2 ;  /* 0x00000001b6b17824 */ /* 0x002fe200078e0202 */
[C---:B------:R-:W-:Y:S02]  /*6480*/  ISETP.GT.AND P5, PT, R180.reuse, 0x11, P1 ;  /* 0x00000011b400780c */ /* 0x040fe40000fa4270 */
[----:B------:R-:W-:Y:S02]  /*6490*/  FSEL R189, R189, -INF , !P4 ;  /* 0xff800000bdbd7808 */ /* 0x000fe40006000000 */
[----:B------:R-:W-:Y:S02]  /*64a0*/  ISETP.GT.AND P4, PT, R180, 0x29, P1 ;  /* 0x00000029b400780c */ /* 0x000fe40000f84270 */
[C---:B------:R-:W-:Y:S02]  /*64b0*/  ISETP.LT.OR P6, PT, R179.reuse, 0x9, P6 ;  /* 0x00000009b300780c */ /* 0x040fe400037c1670 */
[----:B------:R-:W-:-:S02]  /*64c0*/  ISETP.LT.OR P2, PT, R179, 0xa, P2 ;  /* 0x0000000ab300780c */ /* 0x000fc40001741670 */
[C---:B------:R-:W-:Y:S02]  /*64d0*/  ISETP.LT.OR P3, PT, R179.reuse, 0x11, P3 ;  /* 0x00000011b300780c */ /* 0x040fe40001f61670 */
[C---:B------:R-:W-:Y:S02]  /*64e0*/  ISETP.LT.OR P5, PT, R179.reuse, 0x12, P5 ;  /* 0x00000012b300780c */ /* 0x040fe40002fa1670 */
[----:B------:R-:W-:Y:S02]  /*64f0*/  ISETP.LT.OR P4, PT, R179, 0x2a, P4 ;  /* 0x0000002ab300780c */ /* 0x000fe40002781670 */
[----:B------:R-:W-:Y:S02]  /*6500*/  FSEL R185, R185, -INF , !P6 ;  /* 0xff800000b9b97808 */ /* 0x000fe40007000000 */
[----:B------:R-:W-:Y:S02]  /*6510*/  FSEL R186, R186, -INF , !P2 ;  /* 0xff800000baba7808 */ /* 0x000fe40005000000 */
[----:B------:R-:W-:-:S02]  /*6520*/  FSEL R187, R187, -INF , !P3 ;  /* 0xff800000bbbb7808 */ /* 0x000fc40005800000 */
[----:B------:R-:W-:Y:S02]  /*6530*/  FSEL R188, R188, -INF , !P5 ;  /* 0xff800000bcbc7808 */ /* 0x000fe40006800000 */
[C---:B------:R-:W-:Y:S02]  /*6540*/  ISETP.GT.AND P6, PT, R180.reuse, 0x19, P1 ;  /* 0x00000019b400780c */ /* 0x040fe40000fc4270 */
[C---:B------:R-:W-:Y:S02]  /*6550*/  ISETP.GT.AND P2, PT, R180.reuse, 0x20, P1 ;  /* 0x00000020b400780c */ /* 0x040fe40000f44270 */
[C---:B------:R-:W-:Y:S02]  /*6560*/  ISETP.GT.AND P3, PT, R180.reuse, 0x21, P1 ;  /* 0x00000021b400780c */ /* 0x040fe40000f64270 */
[----:B------:R-:W-:Y:S02]  /*6570*/  ISETP.GT.AND P5, PT, R180, 0x28, P1 ;  /* 0x00000028b400780c */ /* 0x000fe40000fa4270 */
[----:B------:R-:W-:-:S02]  /*6580*/  FSEL R171, R171, -INF , !P4 ;  /* 0xff800000abab7808 */ /* 0x000fc40006000000 */
[----:B------:R-:W-:Y:S02]  /*6590*/  PLOP3.LUT P4, PT, PT, PT, UP0, 0x40, 0x0 ;  /* 0x000000000000781c */ /* 0x000fe40003f8e808 */
[C---:B------:R-:W-:Y:S02]  /*65a0*/  ISETP.LT.OR P6, PT, R179.reuse, 0x1a, P6 ;  /* 0x0000001ab300780c */ /* 0x040fe400037c1670 */
[C---:B------:R-:W-:Y:S02]  /*65b0*/  ISETP.LT.OR P2, PT, R179.reuse, 0x21, P2 ;  /* 0x00000021b300780c */ /* 0x040fe40001741670 */
[C---:B------:R-:W-:Y:S02]  /*65c0*/  ISETP.LT.OR P3, PT, R179.reuse, 0x22, P3 ;  /* 0x00000022b300780c */ /* 0x040fe40001f61670 */
[----:B------:R-:W-:Y:S02]  /*65d0*/  ISETP.LT.OR P5, PT, R179, 0x29, P5 ;  /* 0x00000029b300780c */ /* 0x000fe40002fa1670 */
[----:B------:R-:W-:-:S02]  /*65e0*/  FSEL R190, R190, -INF , !P6 ;  /* 0xff800000bebe7808 */ /* 0x000fc40007000000 */
[----:B------:R-:W-:Y:S02]  /*65f0*/  FSEL R168, R168, -INF , !P2 ;  /* 0xff800000a8a87808 */ /* 0x000fe40005000000 */
[----:B------:R-:W-:Y:S02]  /*6600*/  FSEL R169, R169, -INF , !P3 ;  /* 0xff800000a9a97808 */ /* 0x000fe40005800000 */
[----:B------:R-:W-:Y:S02]  /*6610*/  FSEL R170, R170, -INF , !P5 ;  /* 0xff800000aaaa7808 */ /* 0x000fe40006800000 */
[C---:B------:R-:W-:Y:S02]  /*6620*/  ISETP.GT.AND P6, PT, R180.reuse, 0x30, P1 ;  /* 0x00000030b400780c */ /* 0x040fe40000fc4270 */
[C---:B------:R-:W-:Y:S02]  /*6630*/  ISETP.GT.AND P2, PT, R180.reuse, 0x31, P1 ;  /* 0x00000031b400780c */ /* 0x040fe40000f44270 */
[----:B------:R-:W-:-:S02]  /*6640*/  ISETP.GT.AND P3, PT, R180, 0x38, P1 ;  /* 0x00000038b400780c */ /* 0x000fc40000f64270 */
[----:B------:R-:W-:Y:S02]  /*6650*/  ISETP.GT.AND P5, PT, R180, 0x39, P1 ;  /* 0x00000039b400780c */ /* 0x000fe40000fa4270 */
[C---:B------:R-:W-:Y:S02]  /*6660*/  ISETP.LT.OR P6, PT, R179.reuse, 0x31, P6 ;  /* 0x00000031b300780c */ /* 0x040fe400037c1670 */
[C---:B------:R-:W-:Y:S02]  /*6670*/  ISETP.LT.OR P2, PT, R179.reuse, 0x32, P2 ;  /* 0x00000032b300780c */ /* 0x040fe40001741670 */
[C---:B------:R-:W-:Y:S02]  /*6680*/  ISETP.LT.OR P3, PT, R179.reuse, 0x39, P3 ;  /* 0x00000039b300780c */ /* 0x040fe40001f61670 */
[----:B------:R-:W-:Y:S01]  /*6690*/  ISETP.LT.OR P5, PT, R179, 0x3a, P5 ;  /* 0x0000003ab300780c */ /* 0x000fe20002fa1670 */
[----:B------:R-:W-:Y:S01]  /*66a0*/  IMAD.IADD R179, R183, 0x1, R2 ;  /* 0x00000001b7b37824 */ /* 0x000fe200078e0202 */
[----:B------:R-:W-:-:S02]  /*66b0*/  FSEL R172, R172, -INF , !P6 ;  /* 0xff800000acac7808 */ /* 0x000fc40007000000 */
[----:B------:R-:W-:Y:S02]  /*66c0*/  FSEL R173, R173, -INF , !P2 ;  /* 0xff800000adad7808 */ /* 0x000fe40005000000 */
[----:B------:R-:W-:Y:S02]  /*66d0*/  FSEL R175, R175, -INF , !P3 ;  /* 0xff800000afaf7808 */ /* 0x000fe40005800000 */
[----:B------:R-:W-:Y:S01]  /*66e0*/  FSEL R176, R176, -INF , !P5 ;  /* 0xff800000b0b07808 */ /* 0x000fe20006800000 */
[----:B------:R-:W-:Y:S06]  /*66f0*/  @P4 BRA `(.L_x_1032) ;  /* 0x0000000000644947 */ /* 0x000fec0003800000 */
[----:B------:R-:W-:Y:S01]  /*6700*/  IMAD R3, R17, UR11, R2 ;  /* 0x0000000b11037c24 */ /* 0x000fe2000f8e0202 */
[----:B------:R-:W-:Y:S04]  /*6710*/  BSSY B0, `(.L_x_1033) ;  /* 0x0000013000007945 */ /* 0x000fe80003800000 */
[----:B------:R-:W-:-:S04]  /*6720*/  IADD3 R181, R3, -R154, RZ ;  /* 0x8000009a03b57210 */ /* 0x000fc80007ffe0ff */
        /* <DEDUP_REMOVED lines=11> */
.L_x_1034:
[----:B------:R-:W-:Y:S02]  /*67e0*/  ULDC UR5, c[0x0][0x9e4] ;  /* 0x0002790000057ab9 */ /* 0x000fe40000000800 */
[----:B------:R-:W-:-:S05]  /*67f0*/  IMAD.U32 R4, RZ, RZ, UR5 ;  /* 0x00000005ff047e24 */ /* 0x000fca000f8e00ff */
[----:B------:R-:W-:-:S13]  /*6800*/  ISETP.NE.AND P2, PT, R4, 0x1, PT ;  /* 0x000000010400780c */ /* 0x000fda0003f45270 */
[----:B------:R-:W0:Y:S02]  /*6810*/  @P2 LDC.64 R2, c[0x0][0x9e8] ;  /* 0x00027a00ff022b82 */ /* 0x000e240000000a00 */
[----:B0-----:R-:W-:-:S05]  /*6820*/  @P2 IMAD.HI.U32 R2, R181, R2, RZ ;  /* 0x00000002b5022227 */ /* 0x001fca00078e00ff */
[----:B------:R-:W-:-:S07]  /*6830*/  @P2 SHF.R.U32.HI R181, RZ, R3, R2 ;  /* 0x00000003ffb52219 */ /* 0x000fce0000011602 */
.L_x_1035:
[----:B------:R-:W-:Y:S05]  /*6840*/  BSYNC B0 ;  /* 0x0000000000007941 */ /* 0x000fea0003800000 */
.L_x_1033:
[----:B------:R-:W-:-:S04]  /*6850*/  IMAD R174, R181, R4, -R174 ;  /* 0x00000004b5ae7224 */ /* 0x000fc800078e0aae */
[----:B------:R-:W-:-:S05]  /*6860*/  IMAD R174, R5, -0x2, R174 ;  /* 0xfffffffe05ae7824 */ /* 0x000fca00078e02ae */
[----:B------:R-:W-:Y:S02]  /*6870*/  VIADDMNMX R177, R174, R4, R177, PT ;  /* 0x00000004aeb17246 */ /* 0x000fe400038001b1 */
[----:B------:R-:W-:-:S07]  /*6880*/  VIMNMX R179, R179, R174, !PT ;  /* 0x000000aeb3b37248 */ /* 0x000fce0007fe0100 */
.L_x_1032:
[----:B------:R-:W-:Y:S01]  /*6890*/  FMNMX.FTZ R3, R178, R201, !PT ;  /* 0x000000c9b2037209 */ /* 0x000fe20007810000 */
[----:B------:R-:W-:Y:S01]  /*68a0*/  ULDC UR5, c[0x0][0x988] ;  /* 0x0002620000057ab9 */ /* 0x000fe20000000800 */
[C---:B------:R-:W-:Y:S01]  /*68b0*/  ISETP.GT.AND P3, PT, R179.reuse, RZ, P1 ;  /* 0x000000ffb300720c */ /* 0x040fe20000f64270 */
[----:B------:R-:W-:Y:S01]  /*68c0*/  UMOV UR10, UR5 ;  /* 0x00000005000a7c82 */ /* 0x000fe20008000000 */
[----:B------:R-:W-:Y:S02]  /*68d0*/  FMNMX.FTZ R2, R184, R3, !PT ;  /* 0x00000003b8027209 */ /* 0x000fe40007810000 */
[----:B------:R-:W-:Y:S02]  /*68e0*/  ISETP.GT.AND P4, PT, R179, 0x1, P1 ;  /* 0x00000001b300780c */ /* 0x000fe40000f84270 */
[----:B------:R-:W-:Y:S02]  /*68f0*/  FMNMX.FTZ R3, R185, R2, !PT ;  /* 0x00000002b9037209 */ /* 0x000fe40007810000 */
[----:B------:R-:W-:-:S02]  /*6900*/  ISETP.LT.OR P3, PT, R177, 0x1, P3 ;  /* 0x00000001b100780c */ /* 0x000fc40001f61670 */
[----:B------:R-:W-:Y:S02]  /*6910*/  FMNMX.FTZ R2, R186, R3, !PT ;  /* 0x00000003ba027209 */ /* 0x000fe40007810000 */
[----:B------:R-:W-:Y:S02]  /*6920*/  ISETP.GT.AND P6, PT, R179, 0x8, P1 ;  /* 0x00000008b300780c */ /* 0x000fe40000fc4270 */
[----:B------:R-:W-:Y:S02]  /*6930*/  FMNMX.FTZ R3, R187, R2, !PT ;  /* 0x00000002bb037209 */ /* 0x000fe40007810000 */
[----:B------:R-:W-:Y:S02]  /*6940*/  ISETP.LT.OR P4, PT, R177, 0x2, P4 ;  /* 0x00000002b100780c */ /* 0x000fe40002781670 */
[----:B------:R-:W-:Y:S02]  /*6950*/  FMNMX.FTZ R2, R188, R3, !PT ;  /* 0x00000003bc027209 */ /* 0x000fe40007810000 */
[----:B------:R-:W-:-:S02]  /*6960*/  ISETP.GT.AND P2, PT, R179, 0x9, P1 ;  /* 0x00000009b300780c */ /* 0x000fc40000f44270 */
[----:B------:R-:W-:Y:S02]  /*6970*/  FMNMX.FTZ R3, R189, R2, !PT ;  /* 0x00000002bd037209 */ /* 0x000fe40007810000 */
[----:B------:R-:W-:Y:S02]  /*6980*/  ISETP.LT.OR P6, PT, R177, 0x9, P6 ;  /* 0x00000009b100780c */ /* 0x000fe400037c1670 */
[----:B------:R-:W-:Y:S02]  /*6990*/  FMNMX.FTZ R3, R190, R3, !PT ;  /* 0x00000003be037209 */ /* 0x000fe40007810000 */
[----:B------:R-:W-:Y:S02]  /*69a0*/  FSEL R152, R152, -INF , !P4 ;  /* 0xff80000098987808 */ /* 0x000fe40006000000 */
        /* <DEDUP_REMOVED lines=9> */
[----:B------:R-:W-:Y:S02]  /*6a40*/  FSEL R155, R155, -INF , !P2 ;  /* 0xff8000009b9b7808 */ /* 0x000fe40005000000 */
[----:B------:R-:W-:Y:S02]  /*6a50*/  FMNMX.FTZ R2, R173, R2, !PT ;  /* 0x00000002ad027209 */ /* 0x000fe40007810000 */
[----:B------:R-:W-:Y:S02]  /*6a60*/  ISETP.LT.OR P5, PT, R177, 0x11, P5 ;  /* 0x00000011b100780c */ /* 0x000fe40002fa1670 */
[----:B------:R-:W-:Y:S02]  /*6a70*/  FMNMX.FTZ R3, R175, R2, !PT ;  /* 0x00000002af037209 */ /* 0x000fe40007810000 */
[----:B------:R-:W-:-:S02]  /*6a80*/  ISETP.GT.AND P6, PT, R179, 0x18, P1 ;  /* 0x00000018b300780c */ /* 0x000fc40000fc4270 */
[----:B------:R-:W-:Y:S02]  /*6a90*/  FMNMX.FTZ R3, R176, R3, !PT ;  /* 0x00000003b0037209 */ /* 0x000fe40007810000 */
[----:B------:R-:W-:Y:S02]  /*6aa0*/  ISETP.LT.OR P4, PT, R177, 0x12, P4 ;  /* 0x00000012b100780c */ /* 0x000fe40002781670 */
[----:B------:R-:W-:Y:S01]  /*6ab0*/  FSEL R156, R156, -INF , !P5 ;  /* 0xff8000009c9c7808 */ /* 0x000fe20006800000 */
[----:B------:R-:W0:Y:S01]  /*6ac0*/  SHFL.BFLY PT, R2, R3, 0x2, 0x1f ;  /* 0x0c401f0003027f89 */ /* 0x000e2200000e0000 */
[----:B------:R-:W-:Y:S02]  /*6ad0*/  ISETP.GT.AND P2, PT, R179, 0x19, P1 ;  /* 0x00000019b300780c */ /* 0x000fe40000f44270 */
[----:B------:R-:W-:Y:S02]  /*6ae0*/  ISETP.LT.OR P6, PT, R177, 0x19, P6 ;  /* 0x00000019b100780c */ /* 0x000fe400037c1670 */
[----:B------:R-:W-:-:S02]  /*6af0*/  FSEL R157, R157, -INF , !P4 ;  /* 0xff8000009d9d7808 */ /* 0x000fc40006000000 */
[----:B------:R-:W-:Y:S02]  /*6b00*/  FSEL R158, R158, -INF , !P6 ;  /* 0xff8000009e9e7808 */ /* 0x000fe40007000000 */
[----:B------:R-:W-:Y:S02]  /*6b10*/  ISETP.LT.OR P2, PT, R177, 0x1a, P2 ;  /* 0x0000001ab100780c */ /* 0x000fe40001741670 */
[----:B------:R-:W-:Y:S02]  /*6b20*/  ISETP.GT.AND P5, PT, R179, 0x21, P1 ;  /* 0x00000021b300780c */ /* 0x000fe40000fa4270 */
[----:B------:R-:W-:Y:S02]  /*6b30*/  FSEL R159, R159, -INF , !P2 ;  /* 0xff8000009f9f7808 */ /* 0x000fe40005000000 */
[----:B------:R-:W-:Y:S02]  /*6b40*/  ISETP.GT.AND P4, PT, R179, 0x28, P1 ;  /* 0x00000028b300780c */ /* 0x000fe40000f84270 */
[----:B------:R-:W-:-:S02]  /*6b50*/  ISETP.LT.OR P5, PT, R177, 0x22, P5 ;  /* 0x00000022b100780c */ /* 0x000fc40002fa1670 */
[----:B------:R-:W-:Y:S02]  /*6b60*/  ISETP.GT.AND P6, PT, R179, 0x29, P1 ;  /* 0x00000029b300780c */ /* 0x000fe40000fc4270 */
[----:B------:R-:W-:Y:S02]  /*6b70*/  ISETP.LT.OR P4, PT, R177, 0x29, P4 ;  /* 0x00000029b100780c */ /* 0x000fe40002781670 */
[----:B------:R-:W-:Y:S02]  /*6b80*/  FSEL R174, R161, -INF , !P5 ;  /* 0xff800000a1ae7808 */ /* 0x000fe40006800000 */
[----:B0-----:R-:W-:Y:S02]  /*6b90*/  FMNMX.FTZ R2, R3, R2, !PT ;  /* 0x0000000203027209 */ /* 0x001fe40007810000 */
[----:B------:R-:W-:Y:S02]  /*6ba0*/  ISETP.GT.AND P2, PT, R179, 0x30, P1 ;  /* 0x00000030b300780c */ /* 0x000fe40000f44270 */
[----:B------:R-:W-:Y:S01]  /*6bb0*/  FSEL R162, R162, -INF , !P4 ;  /* 0xff800000a2a27808 */ /* 0x000fe20006000000 */
[----:B------:R-:W0:Y:S01]  /*6bc0*/  SHFL.BFLY PT, R181, R2, 0x1, 0x1f ;  /* 0x0c201f0002b57f89 */ /* 0x000e2200000e0000 */
[----:B------:R-:W-:-:S02]  /*6bd0*/  ISETP.LT.OR P6, PT, R177, 0x2a, P6 ;  /* 0x0000002ab100780c */ /* 0x000fc400037c1670 */
[----:B------:R-:W-:Y:S02]  /*6be0*/  ISETP.GT.AND P5, PT, R179, 0x31, P1 ;  /* 0x00000031b300780c */ /* 0x000fe40000fa4270 */
[----:B------:R-:W-:Y:S02]  /*6bf0*/  ISETP.LT.OR P2, PT, R177, 0x31, P2 ;  /* 0x00000031b100780c */ /* 0x000fe40001741670 */
[----:B------:R-:W-:Y:S02]  /*6c00*/  FSEL R163, R163, -INF , !P6 ;  /* 0xff800000a3a37808 */ /* 0x000fe40007000000 */
[----:B------:R-:W-:Y:S02]  /*6c10*/  ISETP.GT.AND P4, PT, R179, 0x38, P1 ;  /* 0x00000038b300780c */ /* 0x000fe40000f84270 */
[----:B------:R-:W-:Y:S02]  /*6c20*/  ISETP.LT.OR P5, PT, R177, 0x32, P5 ;  /* 0x00000032b100780c */ /* 0x000fe40002fa1670 */
[----:B------:R-:W-:-:S02]  /*6c30*/  FSEL R164, R164, -INF , !P2 ;  /* 0xff800000a4a47808 */ /* 0x000fc40005000000 */
[----:B------:R-:W-:Y:S02]  /*6c40*/  ISETP.LT.OR P4, PT, R177, 0x39, P4 ;  /* 0x00000039b100780c */ /* 0x000fe40002781670 */
[----:B------:R-:W-:Y:S02]  /*6c50*/  FSEL R165, R165, -INF , !P5 ;  /* 0xff800000a5a57808 */ /* 0x000fe40006800000 */
[----:B------:R-:W-:Y:S02]  /*6c60*/  FSEL R166, R166, -INF , !P4 ;  /* 0xff800000a6a67808 */ /* 0x000fe40006000000 */
[----:B0-----:R-:W-:Y:S02]  /*6c70*/  FMNMX.FTZ R4, R2, R181, !PT ;  /* 0x000000b502047209 */ /* 0x001fe40007810000 */
[----:B------:R-:W-:Y:S02]  /*6c80*/  FSEL R181, R0, -INF , !P3 ;  /* 0xff80000000b57808 */ /* 0x000fe40005800000 */
        /* <DEDUP_REMOVED lines=8> */
[----:B------:R-:W-:Y:S02]  /*6d10*/  FSETP.NEU.FTZ.AND P3, PT, R4, -INF , PT ;  /* 0xff8000000400780b */ /* 0x000fe40003f7d000 */
[----:B------:R-:W-:Y:S01]  /*6d20*/  FMNMX.FTZ R0, R156, R3, !PT ;  /* 0x000000039c007209 */ /* 0x000fe20007810000 */
[----:B------:R-:W-:Y:S01]  /*6d30*/  FMUL.FTZ R3, R4, UR10 ;  /* 0x0000000a04037c20 */ /* 0x000fe20008410000 */
[----:B------:R-:W-:Y:S02]  /*6d40*/  ISETP.LT.OR P1, PT, R177, 0x3a, P1 ;  /* 0x0000003ab100780c */ /* 0x000fe40000f21670 */
[----:B------:R-:W-:Y:S02]  /*6d50*/  FMNMX.FTZ R183, R157, R0, !PT ;  /* 0x000000009db77209 */ /* 0x000fe40007810000 */
[----:B------:R-:W-:-:S02]  /*6d60*/  FSEL R3, R3, RZ, P3 ;  /* 0x000000ff03037208 */ /* 0x000fc40001800000 */
[----:B------:R-:W-:Y:S02]  /*6d70*/  FMNMX.FTZ R0, R158, R183, !PT ;  /* 0x000000b79e007209 */ /* 0x000fe40007810000 */
[----:B------:R-:W-:Y:S01]  /*6d80*/  FSEL R2, R4, RZ, P3 ;  /* 0x000000ff04027208 */ /* 0x000fe20001800000 */
        /* <DEDUP_REMOVED lines=8> */
[--C-:B------:R-:W-:Y:S01]  /*6e10*/  FFMA.FTZ R192, R187, UR10, -R3.reuse ;  /* 0x0000000abbc07c23 */ /* 0x100fe20008010803 */
[----:B------:R-:W-:Y:S01]  /*6e20*/  FMNMX.FTZ R183, R174, R183, !PT ;  /* 0x000000b7aeb77209 */ /* 0x000fe20007810000 */
[--C-:B------:R-:W-:Y:S01]  /*6e30*/  FFMA.FTZ R194, R189, UR10, -R3.reuse ;  /* 0x0000000abdc27c23 */ /* 0x100fe20008010803 */
[--C-:B------:R-:W-:Y:S01]  /*6e40*/  FFMA.FTZ R169, R169, UR10, -R3.reuse ;  /* 0x0000000aa9a97c23 */ /* 0x100fe20008010803 */
[--C-:B------:R-:W-:Y:S01]  /*6e50*/  FFMA.FTZ R171, R171, UR10, -R3.reuse ;  /* 0x0000000aabab7c23 */ /* 0x100fe20008010803 */
[----:B------:R-:W-:Y:S01]  /*6e60*/  FMNMX.FTZ R0, R162, R183, !PT ;  /* 0x000000b7a2007209 */ /* 0x000fe20007810000 */
[--C-:B------:R-:W-:Y:S01]  /*6e70*/  FFMA.FTZ R184, R172, UR10, -R3.reuse ;  /* 0x0000000aacb87c23 */ /* 0x100fe20008010803 */
[--C-:B0-----:R-:W-:Y:S01]  /*6e80*/  FFMA.FTZ R186, R175, UR10, -R3.reuse ;  /* 0x0000000aafba7c23 */ /* 0x101fe20008010803 */
[--C-:B------:R-:W-:Y:S01]  /*6e90*/  FFMA.FTZ R173, R173, UR10, -R3.reuse ;  /* 0x0000000aadad7c23 */ /* 0x100fe20008010803 */
[----:B------:R-:W-:Y:S01]  /*6ea0*/  FMNMX.FTZ R179, R163, R0, !PT ;  /* 0x00000000a3b37209 */ /* 0x000fe20007810000 */
[----:B------:R-:W-:Y:S01]  /*6eb0*/  FFMA.FTZ R175, R176, UR10, -R3 ;  /* 0x0000000ab0af7c23 */ /* 0x000fe20008010803 */
[----:B------:R-:W-:Y:S01]  /*6ec0*/  FADD.FTZ R2, -R2, R201 ;  /* 0x000000c902027221 */ /* 0x000fe20000010100 */
[----:B------:R-:W-:Y:S01]  /*6ed0*/  MUFU.EX2 R161, R161 ;  /* 0x000000a100a17308 */ /* 0x000fe20000000800 */
[----:B------:R-:W-:Y:S01]  /*6ee0*/  FMNMX.FTZ R0, R164, R179, !PT ;  /* 0x000000b3a4007209 */ /* 0x000fe20007810000 */
[--C-:B------:R-:W-:Y:S01]  /*6ef0*/  FFMA.FTZ R179, R190, UR10, -R3.reuse ;  /* 0x0000000abeb37c23 */ /* 0x100fe20008010803 */
[----:B------:R-:W-:Y:S01]  /*6f00*/  FFMA.FTZ R190, R170, UR10, -R3 ;  /* 0x0000000aaabe7c23 */ /* 0x000fe20008010803 */
[----:B------:R-:W-:Y:S01]  /*6f10*/  FMUL.FTZ R2, R2, UR10 ;  /* 0x0000000a02027c20 */ /* 0x000fe20008410000 */
[----:B------:R-:W-:-:S03]  /*6f20*/  FMNMX.FTZ R177, R165, R0, !PT ;  /* 0x00000000a5b17209 */ /* 0x000fc60007810000 */
[----:B------:R-:W-:Y:S01]  /*6f30*/  MUFU.EX2 R196, R196 ;  /* 0x000000c400c47308 */ /* 0x000fe20000000800 */
[----:B------:R-:W-:-:S04]  /*6f40*/  FMNMX.FTZ R177, R166, R177, !PT ;  /* 0x000000b1a6b17209 */ /* 0x000fc80007810000 */
[----:B------:R-:W-:Y:S01]  /*6f50*/  FMNMX.FTZ R0, R178, R177, !PT ;  /* 0x000000b1b2007209 */ /* 0x000fe20007810000 */
[--C-:B------:R-:W-:Y:S01]  /*6f60*/  FFMA.FTZ R177, R188, UR10, -R3.reuse ;  /* 0x0000000abcb17c23 */ /* 0x100fe20008010803 */
[----:B------:R-:W-:Y:S01]  /*6f70*/  FFMA.FTZ R188, R168, UR10, -R3 ;  /* 0x0000000aa8bc7c23 */ /* 0x000fe20008010803 */
[----:B------:R-:W-:Y:S02]  /*6f80*/  MUFU.EX2 R198, R198 ;  /* 0x000000c600c67308 */ /* 0x000fe40000000800 */
[----:B------:R-:W0:Y:S06]  /*6f90*/  SHFL.BFLY PT, R183, R0, 0x2, 0x1f ;  /* 0x0c401f0000b77f89 */ /* 0x000e2c00000e0000 */
[----:B------:R-:W-:Y:S08]  /*6fa0*/  MUFU.EX2 R192, R192 ;  /* 0x000000c000c07308 */ /* 0x000ff00000000800 */
[----:B------:R-:W-:Y:S08]  /*6fb0*/  MUFU.EX2 R177, R177 ;  /* 0x000000b100b17308 */ /* 0x000ff00000000800 */
[----:B------:R-:W-:Y:S01]  /*6fc0*/  MUFU.EX2 R194, R194 ;  /* 0x000000c200c27308 */ /* 0x000fe20000000800 */
[----:B0-----:R-:W-:-:S05]  /*6fd0*/  FMNMX.FTZ R183, R0, R183, !PT ;  /* 0x000000b700b77209 */ /* 0x001fca0007810000 */
[----:B------:R-:W0:Y:S02]  /*6fe0*/  SHFL.BFLY PT, R0, R183, 0x1, 0x1f ;  /* 0x0c201f00b7007f89 */ /* 0x000e2400000e0000 */
[----:B------:R-:W-:Y:S08]  /*6ff0*/  MUFU.EX2 R179, R179 ;  /* 0x000000b300b37308 */ /* 0x000ff00000000800 */
[----:B------:R-:W-:Y:S08]  /*7000*/  MUFU.EX2 R188, R188 ;  /* 0x000000bc00bc7308 */ /* 0x000ff00000000800 */
[----:B------:R-:W-:Y:S01]  /*7010*/  MUFU.EX2 R169, R169 ;  /* 0x000000a900a97308 */ /* 0x000fe20000000800 */
[----:B0-----:R-:W-:-:S07]  /*7020*/  FMNMX.FTZ R3, R183, R0, !PT ;  /* 0x00000000b7037209 */ /* 0x001fce0007810000 */
[----:B------:R-:W-:Y:S01]  /*7030*/  MUFU.EX2 R190, R190 ;  /* 0x000000be00be7308 */ /* 0x000fe20000000800 */
[C---:B------:R-:W-:Y:S01]  /*7040*/  FSETP.NEU.FTZ.AND P1, PT, R3.reuse, -INF , PT ;  /* 0xff8000000300780b */ /* 0x040fe20003f3d000 */
[----:B------:R-:W-:-:S06]  /*7050*/  FMUL.FTZ R183, R3, UR10 ;  /* 0x0000000a03b77c20 */ /* 0x000fcc0008410000 */
[----:B------:R-:W0:Y:S01]  /*7060*/  MUFU.EX2 R0, R2 ;  /* 0x0000000200007308 */ /* 0x000e220000000800 */
[----:B------:R-:W-:-:S05]  /*7070*/  FSEL R183, R183, RZ, P1 ;  /* 0x000000ffb7b77208 */ /* 0x000fca0000800000 */
[--C-:B------:R-:W-:Y:S01]  /*7080*/  FFMA.FTZ R199, R153, UR10, -R183.reuse ;  /* 0x0000000a99c77c23 */ /* 0x100fe200080108b7 */
[----:B------:R-:W-:Y:S01]  /*7090*/  FSEL R153, R3, RZ, P1 ;  /* 0x000000ff03997208 */ /* 0x000fe20000800000 */
[--C-:B------:R-:W-:Y:S01]  /*70a0*/  FFMA.FTZ R197, R181, UR10, -R183.reuse ;  /* 0x0000000ab5c57c23 */ /* 0x100fe200080108b7 */
[--C-:B------:R-:W-:Y:S01]  /*70b0*/  FFMA.FTZ R152, R152, UR10, -R183.reuse ;  /* 0x0000000a98987c23 */ /* 0x100fe200080108b7 */
[--C-:B------:R-:W-:Y:S01]  /*70c0*/  FFMA.FTZ R168, R155, UR10, -R183.reuse ;  /* 0x0000000a9ba87c23 */ /* 0x100fe200080108b7 */
[--C-:B------:R-:W-:Y:S01]  /*70d0*/  FFMA.FTZ R193, R156, UR10, -R183.reuse ;  /* 0x0000000a9cc17c23 */ /* 0x100fe200080108b7 */
[----:B------:R-:W-:Y:S01]  /*70e0*/  FADD.FTZ R153, -R153, R202 ;  /* 0x000000ca99997221 */ /* 0x000fe20000010100 */
[----:B------:R-:W-:Y:S01]  /*70f0*/  MUFU.EX2 R199, R199 ;  /* 0x000000c700c77308 */ /* 0x000fe20000000800 */
[--C-:B------:R-:W-:Y:S01]  /*7100*/  FFMA.FTZ R156, R157, UR10, -R183.reuse ;  /* 0x0000000a9d9c7c23 */ /* 0x100fe200080108b7 */
[----:B------:R-:W-:Y:S01]  /*7110*/  FFMA.FTZ R195, R158, UR10, -R183 ;  /* 0x0000000a9ec37c23 */ /* 0x000fe200080108b7 */
[----:B------:R-:W-:Y:S01]  /*7120*/  FMUL.FTZ R153, R153, UR10 ;  /* 0x0000000a99997c20 */ /* 0x000fe20008410000 */
[----:B0-----:R-:W-:Y:S01]  /*7130*/  FFMA.FTZ R155, R0, R18, R161 ;  /* 0x00000012009b7223 */ /* 0x001fe200000100a1 */
[--C-:B------:R-:W-:Y:S01]  /*7140*/  FFMA.FTZ R158, R159, UR10, -R183.reuse ;  /* 0x0000000a9f9e7c23 */ /* 0x100fe200080108b7 */
[--C-:B------:R-:W-:Y:S01]  /*7150*/  FFMA.FTZ R189, R160, UR10, -R183.reuse ;  /* 0x0000000aa0bd7c23 */ /* 0x100fe200080108b7 */
[----:B------:R-:W-:Y:S01]  /*7160*/  FFMA.FTZ R160, R174, UR10, -R183 ;  /* 0x0000000aaea07c23 */ /* 0x000fe200080108b7 */
[----:B------:R-:W-:Y:S01]  /*7170*/  MUFU.EX2 R197, R197 ;  /* 0x000000c500c57308 */ /* 0x000fe20000000800 */
[----:B------:R-:W-:Y:S01]  /*7180*/  FADD.FTZ R155, R196, R155 ;  /* 0x0000009bc49b7221 */ /* 0x000fe20000010000 */
[--C-:B------:R-:W-:Y:S01]  /*7190*/  FFMA.FTZ R185, R164, UR10, -R183.reuse ;  /* 0x0000000aa4b97c23 */ /* 0x100fe200080108b7 */
[--C-:B------:R-:W-:Y:S01]  /*71a0*/  FFMA.FTZ R191, R162, UR10, -R183.reuse ;  /* 0x0000000aa2bf7c23 */ /* 0x100fe200080108b7 */
[----:B------:R-:W-:Y:S01]  /*71b0*/  FFMA.FTZ R162, R163, UR10, -R183 ;  /* 0x0000000aa3a27c23 */ /* 0x000fe200080108b7 */
[----:B------:R-:W-:Y:S01]  /*71c0*/  FADD.FTZ R170, R198, R155 ;  /* 0x0000009bc6aa7221 */ /* 0x000fe20000010000 */
[--C-:B------:R-:W-:Y:S01]  /*71d0*/  FFMA.FTZ R165, R165, UR10, -R183.reuse ;  /* 0x0000000aa5a57c23 */ /* 0x100fe200080108b7 */
[--C-:B------:R-:W-:Y:S01]  /*71e0*/  FFMA.FTZ R166, R166, UR10, -R183.reuse ;  /* 0x0000000aa6a67c23 */ /* 0x100fe200080108b7 */
[----:B------:R0:W1:Y:S01]  /*71f0*/  MUFU.EX2 R2, R153 ;  /* 0x0000009900027308 */ /* 0x0000620000000800 */
[----:B------:R-:W-:-:S07]  /*7200*/  FFMA.FTZ R178, R178, UR10, -R183 ;  /* 0x0000000ab2b27c23 */ /* 0x000fce00080108b7 */
[----:B------:R-:W2:Y:S01]  /*7210*/  MUFU.EX2 R152, R152 ;  /* 0x0000009800987308 */ /* 0x000ea20000000800 */
[----:B0-----:R-:W-:-:S04]  /*7220*/  FADD.FTZ R153, R167, R170 ;  /* 0x000000aaa7997221 */ /* 0x001fc80000010000 */
[----:B------:R-:W-:-:S03]  /*7230*/  FADD.FTZ R164, R192, R153 ;  /* 0x00000099c0a47221 */ /* 0x000fc60000010000 */
[----:B------:R-:W0:Y:S01]  /*7240*/  MUFU.EX2 R168, R168 ;  /* 0x000000a800a87308 */ /* 0x000e220000000800 */
[----:B-1----:R-:W-:Y:S01]  /*7250*/  FFMA.FTZ R9, R2, R9, R197 ;  /* 0x0000000902097223 */ /* 0x002fe200000100c5 */
[----:B------:R-:W-:-:S04]  /*7260*/  FADD.FTZ R153, R177, R164 ;  /* 0x000000a4b1997221 */ /* 0x000fc80000010000 */
[----:B------:R-:W-:Y:S02]  /*7270*/  FADD.FTZ R164, R194, R153 ;  /* 0x00000099c2a47221 */ /* 0x000fe40000010000 */
[----:B------:R-:W1:Y:S01]  /*7280*/  MUFU.EX2 R193, R193 ;  /* 0x000000c100c17308 */ /* 0x000e620000000800 */
[----:B--2---:R-:W-:Y:S01]  /*7290*/  FADD.FTZ R18, R152, R9 ;  /* 0x0000000998127221 */ /* 0x004fe20000010000 */
[----:B------:R-:W-:-:S03]  /*72a0*/  FADD.FTZ R153, R179, R164 ;  /* 0x000000a4b3997221 */ /* 0x000fc60000010000 */
[----:B------:R-:W-:Y:S01]  /*72b0*/  FADD.FTZ R9, R199, R18 ;  /* 0x00000012c7097221 */ /* 0x000fe20000010000 */
[----:B------:R-:W-:Y:S02]  /*72c0*/  FADD.FTZ R164, R188, R153 ;  /* 0x00000099bca47221 */ /* 0x000fe40000010000 */
[----:B------:R-:W2:Y:S01]  /*72d0*/  MUFU.EX2 R156, R156 ;  /* 0x0000009c009c7308 */ /* 0x000ea20000000800 */
[----:B0-----:R-:W-:Y:S01]  /*72e0*/  FADD.FTZ R18, R168, R9 ;  /* 0x00000009a8127221 */ /* 0x001fe20000010000 */
[----:B------:R-:W-:-:S04]  /*72f0*/  FADD.FTZ R153, R169, R164 ;  /* 0x000000a4a9997221 */ /* 0x000fc80000010000 */
[----:B------:R-:W-:Y:S02]  /*7300*/  FADD.FTZ R164, R190, R153 ;  /* 0x00000099bea47221 */ /* 0x000fe40000010000 */
        /* <DEDUP_REMOVED lines=34> */
.L_x_1036:
[----:B------:R-:W0:Y:S01]  /*7530*/  S2UR UR14, SR_CgaCtaId ;  /* 0x00000000000e79c3 */ /* 0x000e220000008800 */
[----:B------:R-:W-:Y:S01]  /*7540*/  UIADD3 UR6, UR6, 0x30860, URZ ;  /* 0x0003086006067890 */ /* 0x000fe2000fffe03f */
[----:B------:R-:W-:Y:S01]  /*7550*/  R2UR UR5, R204 ;  /* 0x00000000cc0572ca */ /* 0x000fe200000e0000 */
[----:B------:R-:W-:Y:S01]  /*7560*/  IMAD.MOV.U32 R201, RZ, RZ, R4 ;  /* 0x000000ffffc97224 */ /* 0x000fe200078e0004 */
[----:B------:R-:W-:Y:S02]  /*7570*/  F2FP.BF16.F32.PACK_AB R196, R196, R161 ;  /* 0x000000a1c4c4723e */ /* 0x000fe400000010ff */
[----:B------:R-:W-:Y:S02]  /*7580*/  F2FP.BF16.F32.PACK_AB R197, R152, R197 ;  /* 0x000000c598c5723e */ /* 0x000fe400000010ff */
[----:B------:R-:W-:Y:S02]  /*7590*/  F2FP.BF16.F32.PACK_AB R198, R167, R198 ;  /* 0x000000c6a7c6723e */ /* 0x000fe400000010ff */
[----:B------:R-:W-:-:S02]  /*75a0*/  F2FP.BF16.F32.PACK_AB R199, R168, R199 ;  /* 0x000000c7a8c7723e */ /* 0x000fc400000010ff */
[----:B------:R-:W-:Y:S02]  /*75b0*/  F2FP.BF16.F32.PACK_AB R192, R177, R192 ;  /* 0x000000c0b1c0723e */ /* 0x000fe400000010ff */
[----:B------:R-:W-:Y:S02]  /*75c0*/  F2FP.BF16.F32.PACK_AB R193, R156, R193 ;  /* 0x000000c19cc1723e */ /* 0x000fe400000010ff */
[----:B------:R-:W-:Y:S01]  /*75d0*/  ISETP.GT.AND P1, PT, R203, UR5, PT ;  /* 0x00000005cb007c0c */ /* 0x000fe2000bf24270 */
[----:B------:R-:W-:Y:S01]  /*75e0*/  UMOV UR5, UR4 ;  /* 0x0000000400057c82 */ /* 0x000fe20008000000 */
[----:B------:R-:W-:Y:S01]  /*75f0*/  F2FP.BF16.F32.PACK_AB R194, R179, R194 ;  /* 0x000000c2b3c2723e */ /* 0x000fe200000010ff */
[----:B------:R-:W-:Y:S01]  /*7600*/  VIADD R203, R203, 0xffffffff ;  /* 0xffffffffcbcb7836 */ /* 0x000fe20000000000 */
[----:B------:R-:W-:Y:S02]  /*7610*/  F2FP.BF16.F32.PACK_AB R195, R158, R195 ;  /* 0x000000c39ec3723e */ /* 0x000fe400000010ff */
[----:B------:R-:W-:Y:S01]  /*7620*/  F2FP.BF16.F32.PACK_AB R188, R169, R188 ;  /* 0x000000bca9bc723e */ /* 0x000fe200000010ff */
[----:B0-----:R-:W-:Y:S01]  /*7630*/  UPRMT UR6, UR14, 0x654, UR6 ;  /* 0x000006540e067896 */ /* 0x001fe20008000006 */
[----:B------:R-:W-:-:S02]  /*7640*/  F2FP.BF16.F32.PACK_AB R189, R160, R189 ;  /* 0x000000bda0bd723e */ /* 0x000fc400000010ff */
        /* <DEDUP_REMOVED lines=8> */
[----:B------:R-:W-:-:S05]  /*76d0*/  MOV R202, R3 ;  /* 0x0000000300ca7202 */ /* 0x000fca0000000f00 */
[----:B------:R-:W-:Y:S01]  /*76e0*/  IMAD.U32 R205, RZ, RZ, UR6 ;  /* 0x00000006ffcd7e24 */ /* 0x000fe2000f8e00ff */
[----:B------:R-:W-:Y:S06]  /*76f0*/  @P1 BRA `(.L_x_1037) ;  /* 0xffffffd000ac1947 */ /* 0x000fec000383ffff */
.L_x_1018:
[----:B------:R-:W-:Y:S02]  /*7700*/  R2UR UR5, R22 ;  /* 0x00000000160572ca */ /* 0x000fe400000e0000 */
[----:B------:R-:W-:Y:S02]  /*7710*/  R2UR UR6, R23 ;  /* 0x00000000170672ca */ /* 0x000fe400000e0000 */
[----:B------:R-:W-:-:S05]  /*7720*/  IADD3 R154, -R154, 0x1, RZ ;  /* 0x000000019a9a7810 */ /* 0x000fca0007ffe1ff */
[----:B------:R-:W-:-:S04]  /*7730*/  IMAD R154, R17, UR11, R154 ;  /* 0x0000000b119a7c24 */ /* 0x000fc8000f8e029a */
[----:B------:R-:W-:Y:S01]  /*7740*/  UISETP.NE.AND UP0, UPT, UR5, URZ, UPT ;  /* 0x0000003f0500728c */ /* 0x000fe2000bf05270 */
[----:B------:R-:W0:Y:S01]  /*7750*/  S2UR UR5, SR_CTAID.X ;  /* 0x00000000000579c3 */ /* 0x000e220000002500 */
[----:B------:R-:W-:Y:S01]  /*7760*/  UISETP.NE.AND UP1, UPT, UR6, URZ, UPT ;  /* 0x0000003f0600728c */ /* 0x000fe2000bf25270 */
[----:B------:R-:W-:-:S03]  /*7770*/  R2UR UR11, R154 ;  /* 0x000000009a0b72ca */ /* 0x000fc600000e0000 */
[----:B------:R-:W-:-:S07]  /*7780*/  PLOP3.LUT P1, PT, PT, PT, UP0, 0x40, 0x0 ;  /* 0x000000000000781c */ /* 0x000fce0003f2e808 */
[----:B------:R-:W-:Y:S01]  /*7790*/  @UP1 ULDC UR6, c[0x0][0x44c] ;  /* 0x0001130000061ab9 */ /* 0x000fe20000000800 */
[----:B------:R-:W-:Y:S01]  /*77a0*/  @UP1 ULDC UR14, c[0x0][0x450] ;  /* 0x00011400000e1ab9 */ /* 0x000fe20000000800 */
[----:B0-----:R-:W-:-:S04]  /*77b0*/  ULEA UR5, UR5, 0x7f, 0x7 ;  /* 0x0000007f05057891 */ /* 0x001fc8000f8e383f */
[----:B------:R-:W-:-:S04]  /*77c0*/  UIMAD.WIDE.U32 UR6, UR5, UR6, URZ ;  /* 0x00000006050672a5 */ /* 0x000fc8000f8e003f */
[----:B------:R-:W-:-:S04]  /*77d0*/  @UP1 USHF.R.U32.HI UR5, URZ, UR14, UR7 ;  /* 0x0000000e3f051299 */ /* 0x000fc80008011607 */
[----:B------:R-:W-:-:S03]  /*77e0*/  UIADD3 UR6, UR11, UR5, URZ ;  /* 0x000000050b067290 */ /* 0x000fc6000fffe03f */
[----:B------:R-:W-:Y:S02]  /*77f0*/  ULDC UR5, c[0x0][0x9dc] ;  /* 0x0002770000057ab9 */ /* 0x000fe40000000800 */
[----:B------:R-:W-:Y:S01]  /*7800*/  UIADD3 UR5, UR6, -UR5, URZ ;  /* 0x8000000506057290 */ /* 0x000fe2000fffe03f */
[----:B------:R-:W-:Y:S11]  /*7810*/  @P1 BRA `(.L_x_1038) ;  /* 0x0000000000501947 */ /* 0x000ff60003800000 */
[----:B------:R-:W-:Y:S02]  /*7820*/  UMOV UR11, UR6 ;  /* 0x00000006000b7c82 */ /* 0x000fe40008000000 */
[----:B------:R-:W-:-:S06]  /*7830*/  UISETP.GT.AND UP0, UPT, UR11, -0x1, UPT ;  /* 0xffffffff0b00788c */ /* 0x000fcc000bf04270 */
[----:B------:R-:W-:-:S13]  /*7840*/  PLOP3.LUT P1, PT, PT, PT, UP0, 0x80, 0x0 ;  /* 0x000000000000781c */ /* 0x000fda0003f2f008 */
[----:B------:R-:W-:Y:S05]  /*7850*/  @P1 BRA `(.L_x_1039) ;  /* 0x0000000000201947 */ /* 0x000fea0003800000 */
[----:B------:R-:W-:Y:S01]  /*7860*/  ULDC UR18, c[0x0][0x9e4] ;  /* 0x0002790000127ab9 */ /* 0x000fe20000000800 */
[----:B------:R-:W-:Y:S02]  /*7870*/  ULOP3.LUT UR11, URZ, UR11, URZ, 0x33, !UPT ;  /* 0x0000000b3f0b7292 */ /* 0x000fe4000f8e333f */
[----:B------:R-:W-:-:S11]  /*7880*/  UISETP.NE.AND UP0, UPT, UR18, 0x1, UPT ;  /* 0x000000011200788c */ /* 0x000fd6000bf05270 */
[----:B------:R-:W-:Y:S02]  /*7890*/  @UP0 ULDC.64 UR6, c[0x0][0x9e8] ;  /* 0x00027a0000060ab9 */ /* 0x000fe40000000a00 */
[----:B------:R-:W-:-:S04]  /*78a0*/  UIMAD.WIDE.U32 UR14, UR11, UR6, URZ ;  /* 0x000000060b0e72a5 */ /* 0x000fc8000f8e003f */
[----:B------:R-:W-:-:S04]  /*78b0*/  @UP0 USHF.R.U32.HI UR11, URZ, UR7, UR15 ;  /* 0x000000073f0b0299 */ /* 0x000fc8000801160f */
[----:B------:R-:W-:Y:S01]  /*78c0*/  ULOP3.LUT UR11, URZ, UR11, URZ, 0x33, !UPT ;  /* 0x0000000b3f0b7292 */ /* 0x000fe2000f8e333f */
[----:B------:R-:W-:Y:S11]  /*78d0*/  BRA `(.L_x_1040) ;  /* 0x0000000000147947 */ /* 0x000ff60003800000 */
.L_x_1039:
[----:B------:R-:W-:Y:S02]  /*78e0*/  ULDC UR18, c[0x0][0x9e4] ;  /* 0x0002790000127ab9 */ /* 0x000fe40000000800 */
[----:B------:R-:W-:-:S11]  /*78f0*/  UISETP.NE.AND UP0, UPT, UR18, 0x1, UPT ;  /* 0x000000011200788c */ /* 0x000fd6000bf05270 */
[----:B------:R-:W-:Y:S02]  /*7900*/  @UP0 ULDC.64 UR6, c[0x0][0x9e8] ;  /* 0x00027a0000060ab9 */ /* 0x000fe40000000a00 */
[----:B------:R-:W-:-:S04]  /*7910*/  UIMAD.WIDE.U32 UR14, UR11, UR6, URZ ;  /* 0x000000060b0e72a5 */ /* 0x000fc8000f8e003f */
[----:B------:R-:W-:-:S12]  /*7920*/  @UP0 USHF.R.U32.HI UR11, URZ, UR7, UR15 ;  /* 0x000000073f0b0299 */ /* 0x000fd8000801160f */
.L_x_1040:
[----:B------:R-:W-:-:S04]  /*7930*/  UIMAD UR11, UR11, UR18, URZ ;  /* 0x000000120b0b72a4 */ /* 0x000fc8000f8e023f */
[----:B------:R-:W-:-:S04]  /*7940*/  UISETP.LT.AND UP0, UPT, UR5, UR11, UPT ;  /* 0x0000000b0500728c */ /* 0x000fc8000bf01270 */
[----:B------:R-:W-:-:S12]  /*7950*/  USEL UR5, UR5, UR11, !UP0 ;  /* 0x0000000b05057287 */ /* 0x000fd8000c000000 */
.L_x_1038:
[----:B------:R-:W-:Y:S01]  /*7960*/  UIADD3 UR5, UR5, 0x3f, URZ ;  /* 0x0000003f05057890 */ /* 0x000fe2000fffe03f */
[----:B------:R-:W-:-:S03]  /*7970*/  R2UR UR7, R200 ;  /* 0x00000000c80772ca */ /* 0x000fc600000e0000 */
[----:B------:R-:W-:-:S04]  /*7980*/  USHF.R.S32.HI UR6, URZ, 0x1f, UR5 ;  /* 0x0000001f3f067899 */ /* 0x000fc80008011405 */
[----:B------:R-:W-:-:S04]  /*7990*/  ULEA.HI UR6, UR6, UR5, URZ, 0x6 ;  /* 0x0000000506067291 */ /* 0x000fc8000f8f303f */
[----:B------:R-:W-:-:S04]  /*79a0*/  USHF.R.S32.HI UR6, URZ, 0x6, UR6 ;  /* 0x000000063f067899 */ /* 0x000fc80008011406 */
[----:B------:R-:W-:-:S04]  /*79b0*/  UISETP.LT.AND UP0, UPT, UR7, UR6, UPT ;  /* 0x000000060700728c */ /* 0x000fc8000bf01270 */
[----:B------:R-:W-:-:S06]  /*79c0*/  USEL UR5, UR7, UR6, !UP0 ;  /* 0x0000000607057287 */ /* 0x000fcc000c000000 */
[----:B------:R-:W-:Y:S01]  /*79d0*/  ISETP.GE.AND P1, PT, R203, UR5, PT ;  /* 0x00000005cb007c0c */ /* 0x000fe2000bf26270 */
[----:B------:R-:W-:-:S12]  /*79e0*/  IMAD.U32 R204, RZ, RZ, UR5 ;  /* 0x00000005ffcc7e24 */ /* 0x000fd8000f8e00ff */
[----:B------:R-:W-:Y:S05]  /*79f0*/  @!P1 BRA `(.L_x_1041) ;  /* 0x00000020005c9947 */ /* 0x000fea0003800000 */
[----:B------:R-:W-:Y:S01]  /*7a00*/  R2UR UR5, R8 ;  /* 0x00000000080572ca */ /* 0x000fe200000e0000 */
[----:B------:R-:W-:Y:S01]  /*7a10*/  IMAD.MOV.U32 R201, RZ, RZ, R4 ;  /* 0x000000ffffc97224 */ /* 0x000fe200078e0004 */
[----:B------:R-:W-:Y:S01]  /*7a20*/  MOV R202, R3 ;  /* 0x0000000300ca7202 */ /* 0x000fe20000000f00 */
[----:B------:R-:W-:Y:S01]  /*7a30*/  UMOV UR7, UR4 ;  /* 0x0000000400077c82 */ /* 0x000fe20008000000 */
[----:B------:R-:W-:-:S09]  /*7a40*/  ULDC UR6, c[0x0][0x9d8] ;  /* 0x0002760000067ab9 */ /* 0x000fd20000000800 */
[----:B------:R-:W-:-:S07]  /*7a50*/  IMAD.U32 R205, RZ, RZ, UR5 ;  /* 0x00000005ffcd7e24 */ /* 0x000fce000f8e00ff */
.L_x_1052:
[----:B------:R-:W-:Y:S01]  /*7a60*/  R2UR UR10, R205 ;  /* 0x00000000cd0a72ca */ /* 0x000fe200000e0000 */
[----:B------:R-:W-:-:S04]  /*7a70*/  UIADD3 UR4, UR7, 0x1, URZ ;  /* 0x0000000107047890 */ /* 0x000fc8000fffe03f */
[----:B------:R-:W-:-:S04]  /*7a80*/  UISETP.NE.AND UP0, UPT, UR4, 0x2, UPT ;  /* 0x000000020400788c */ /* 0x000fc8000bf05270 */
[----:B------:R-:W-:Y:S02]  /*7a90*/  USEL UR5, URZ, 0x1, UP0 ;  /* 0x000000013f057887 */ /* 0x000fe40008000000 */
[----:B------:R-:W-:Y:S02]  /*7aa0*/  USEL UR4, UR4, URZ, UP0 ;  /* 0x0000003f04047287 */ /* 0x000fe40008000000 */
[----:B------:R-:W-:-:S06]  /*7ab0*/  ULOP3.LUT UR5, UR10, UR5, URZ, 0x3c, !UPT ;  /* 0x000000050a057292 */ /* 0x000fcc000f8e3c3f */
[----:B------:R-:W-:Y:S01]  /*7ac0*/  IMAD.U32 R8, RZ, RZ, UR5 ;  /* 0x00000005ff087e24 */ /* 0x000fe2000f8e00ff */
[----:B------:R-:W-:Y:S06]  /*7ad0*/  @!P0 BRA `(.L_x_1042) ;  /* 0x0000000000048947 */ /* 0x000fec0003800000 */
[----:B------:R-:W-:Y:S01]  /*7ae0*/  BPT.TRAP 0x1 ;  /* 0x000000040000795c */ /* 0x000fe20000300000 */
.L_x_1042:
[----:B------:R-:W-:Y:S02]  /*7af0*/  R2UR UR5, R16 ;  /* 0x00000000100572ca */ /* 0x000fe400000e0000 */
[----:B------:R-:W-:-:S11]  /*7b00*/  R2UR UR10, R8 ;  /* 0x00000000080a72ca */ /* 0x000fd600000e0000 */
[----:B------:R-:W-:Y:S02]  /*7b10*/  ULEA UR5, UR4, UR5, 0x3 ;  /* 0x0000000504057291 */ /* 0x000fe4000f8e183f */
[----:B------:R-:W-:-:S04]  /*7b20*/  MOV R3, UR10 ;  /* 0x0000000a00037c02 */ /* 0x000fc80008000f00 */
[----:B------:R-:W-:-:S04]  /*7b30*/  SHF.L.U32 R3, R3, 0x1f, RZ ;  /* 0x0000001f03037819 */ /* 0x000fc800000006ff */
[----:B------:R0:W1:Y:S01]  /*7b40*/  SYNCS.PHASECHK.TRANS64.TRYWAIT P1, [UR5+0x30830], R3 ;  /* 0x03083003ff0075a7 */ /* 0x0000620008020145 */
[----:B------:R-:W-:Y:S05]  /*7b50*/  @!P0 BRA `(.L_x_1043) ;  /* 0x0000000000048947 */ /* 0x000fea0003800000 */
[----:B------:R-:W-:Y:S01]  /*7b60*/  BPT.TRAP 0x1 ;  /* 0x000000040000795c */ /* 0x000fe20000300000 */
.L_x_1043:
[----:B-1----:R-:W-:Y:S05]  /*7b70*/  @P1 BRA `(.L_x_1044) ;  /* 0x0000000000081947 */ /* 0x002fea0003800000 */
[----:B------:R-:W1:Y:S02]  /*7b80*/  SYNCS.PHASECHK.TRANS64.TRYWAIT P1, [UR5+0x30830], R3 ;  /* 0x03083003ff0075a7 */ /* 0x000e640008020145 */
[----:B-1----:R-:W-:Y:S05]  /*7b90*/  @!P1 BRA `(.L_x_1045) ;  /* 0x000000c400e09947 */ /* 0x002fea0003800000 */
.L_x_1044:
[----:B------:R-:W-:Y:S01]  /*7ba0*/  R2UR UR5, R20 ;  /* 0x00000000140572ca */ /* 0x000fe200000e0000 */
[----:B------:R-:W-:Y:S01]  /*7bb0*/  WARPGROUP.ARRIVE ;  /* 0x00000000000079c5 */ /* 0x000fe20000000000 */
[----:B------:R-:W-:Y:S01]  /*7bc0*/  R2UR UR56, R6 ;  /* 0x00000000063872ca */ /* 0x000fe200000e0000 */
[----:B------:R-:W-:Y:S01]  /*7bd0*/  UMOV UR59, 0x40000040 ;  /* 0x40000040003b7882 */ /* 0x000fe20000000000 */
[----:B------:R-:W-:Y:S01]  /*7be0*/  R2UR UR57, R7 ;  /* 0x00000000073972ca */ /* 0x000fe200000e0000 */
[----:B------:R-:W-:Y:S01]  /*7bf0*/  UMOV UR11, 0x40000040 ;  /* 0x40000040000b7882 */ /* 0x000fe20000000000 */
[----:B------:R-:W-:Y:S01]  /*7c00*/  UMOV UR15, 0x40000040 ;  /* 0x40000040000f7882 */ /* 0x000fe20000000000 */
[----:B------:R-:W-:Y:S01]  /*7c10*/  UMOV UR19, 0x40000040 ;  /* 0x4000004000137882 */ /* 0x000fe20000000000 */
[----:B------:R-:W-:Y:S01]  /*7c20*/  UMOV UR23, 0x40000040 ;  /* 0x4000004000177882 */ /* 0x000fe20000000000 */
[----:B------:R-:W-:Y:S01]  /*7c30*/  UMOV UR27, 0x40000040 ;  /* 0x40000040001b7882 */ /* 0x000fe20000000000 */
[----:B------:R-:W-:Y:S01]  /*7c40*/  UMOV UR31, 0x40000040 ;  /* 0x40000040001f7882 */ /* 0x000fe20000000000 */
[----:B------:R-:W-:Y:S01]  /*7c50*/  UMOV UR35, 0x40000040 ;  /* 0x4000004000237882 */ /* 0x000fe20000000000 */
[----:B------:R-:W-:Y:S01]  /*7c60*/  UMOV UR39, 0x40000040 ;  /* 0x4000004000277882 */ /* 0x000fe20000000000 */
        /* <DEDUP_REMOVED lines=88> */
[----:B------:R-:W-:Y:S01]  /*81f0*/  FMUL.FTZ R149, R149, R0 ;  /* 0x0000000095957220 */ /* 0x000fe20000410000 */
        /* <DEDUP_REMOVED lines=73> */
[----:B------:R-:W-:Y:S01]  /*8690*/  UIADD3 UR58, UR5, 0x606, URZ ;  /* 0x00000606053a7890 */ /* 0x000fe2000fffe03f */
        /* <DEDUP_REMOVED lines=44> */
.L_x_1046:
[----:B------:R-:W-:Y:S02]  /*8960*/  R2UR UR5, R16 ;  /* 0x00000000100572ca */ /* 0x000fe400000e0000 */
[----:B------:R-:W-:-:S11]  /*8970*/  R2UR UR10, R205 ;  /* 0x00000000cd0a72ca */ /* 0x000fd600000e0000 */
[----:B------:R-:W-:Y:S02]  /*8980*/  ULEA UR5, UR7, UR5, 0x3 ;  /* 0x0000000507057291 */ /* 0x000fe4000f8e183f */
[----:B------:R-:W-:-:S05]  /*8990*/  IMAD.U32 R0, RZ, RZ, UR10 ;  /* 0x0000000aff007e24 */ /* 0x000fca000f8e00ff */
[----:B------:R-:W-:-:S04]  /*89a0*/  SHF.L.U32 R0, R0, 0x1f, RZ ;  /* 0x0000001f00007819 */ /* 0x000fc800000006ff */
[----:B------:R2:W3:Y:S01]  /*89b0*/  SYNCS.PHASECHK.TRANS64.TRYWAIT P1, [UR5+0x30850], R0 ;  /* 0x03085000ff0075a7 */ /* 0x0004e20008020145 */
[----:B------:R-:W-:Y:S05]  /*89c0*/  @!P0 BRA `(.L_x_1047) ;  /* 0x0000000000048947 */ /* 0x000fea0003800000 */
[----:B------:R-:W-:Y:S01]  /*89d0*/  BPT.TRAP 0x1 ;  /* 0x000000040000795c */ /* 0x000fe20000300000 */
.L_x_1047:
[----:B---3--:R-:W-:Y:S05]  /*89e0*/  @P1 BRA `(.L_x_1048) ;  /* 0x0000000000081947 */ /* 0x008fea0003800000 */
[----:B------:R-:W3:Y:S02]  /*89f0*/  SYNCS.PHASECHK.TRANS64.TRYWAIT P1, [UR5+0x30850], R0 ;  /* 0x03085000ff0075a7 */ /* 0x000ee40008020145 */
[----:B---3--:R-:W-:Y:S05]  /*8a00*/  @!P1 BRA `(.L_x_1049) ;  /* 0x000000b8005c9947 */ /* 0x008fea0003800000 */
.L_x_1048:
        /* <DEDUP_REMOVED lines=31> */
.L_x_1050:
        /* <DEDUP_REMOVED lines=23> */
[----:B0-2---:R-:W-:Y:S01]  /*8d70*/  FMNMX.FTZ R0, R184, R201, !PT ;  /* 0x000000c9b8007209 */ /* 0x005fe20007810000 */
[----:B------:R-:W-:Y:S01]  /*8d80*/  FMUL.FTZ R171, R173, UR6 ;  /* 0x00000006adab7c20 */ /* 0x000fe20008410000 */
[----:B------:R-:W-:Y:S01]  /*8d90*/  FMUL.FTZ R173, R177, UR6 ;  /* 0x00000006b1ad7c20 */ /* 0x000fe20008410000 */
[----:B------:R-:W-:Y:S01]  /*8da0*/  FMUL.FTZ R170, R172, UR6 ;  /* 0x00000006acaa7c20 */ /* 0x000fe20008410000 */
[----:B------:R-:W-:Y:S01]  /*8db0*/  FMUL.FTZ R162, R174, UR6 ;  /* 0x00000006aea27c20 */ /* 0x000fe20008410000 */
[----:B------:R-:W-:Y:S01]  /*8dc0*/  FMUL.FTZ R164, R175, UR6 ;  /* 0x00000006afa47c20 */ /* 0x000fe20008410000 */
[----:B------:R-:W-:Y:S01]  /*8dd0*/  FMUL.FTZ R172, R176, UR6 ;  /* 0x00000006b0ac7c20 */ /* 0x000fe20008410000 */
[----:B------:R-:W0:Y:S01]  /*8de0*/  MUFU.TANH R152, R152 ;  /* 0x0000009800987308 */ /* 0x000e220000002400 */
[----:B-1----:R-:W-:Y:S01]  /*8df0*/  FMNMX.FTZ R3, R153, R202, !PT ;  /* 0x000000ca99037209 */ /* 0x002fe20007810000 */
[----:B------:R-:W-:Y:S01]  /*8e00*/  FMUL.FTZ R167, R178, UR6 ;  /* 0x00000006b2a77c20 */ /* 0x000fe20008410000 */
[----:B------:R-:W-:Y:S01]  /*8e10*/  FMUL.FTZ R175, R180, UR6 ;  /* 0x00000006b4af7c20 */ /* 0x000fe20008410000 */
[----:B------:R-:W-:Y:S01]  /*8e20*/  FMUL.FTZ R174, R182, UR6 ;  /* 0x00000006b6ae7c20 */ /* 0x000fe20008410000 */
[----:B------:R-:W-:Y:S01]  /*8e30*/  FMUL.FTZ R176, R183, UR6 ;  /* 0x00000006b7b07c20 */ /* 0x000fe20008410000 */
[----:B------:R-:W-:Y:S01]  /*8e40*/  ULDC UR7, c[0x0][0x988] ;  /* 0x0002620000077ab9 */ /* 0x000fe20000000800 */
[----:B------:R-:W1:Y:S01]  /*8e50*/  S2UR UR11, SR_CgaCtaId ;  /* 0x00000000000b79c3 */ /* 0x000e620000008800 */
[----:B------:R-:W2:Y:S01]  /*8e60*/  MUFU.TANH R186, R186 ;  /* 0x000000ba00ba7308 */ /* 0x000ea20000002400 */
[----:B---3--:R-:W-:Y:S01]  /*8e70*/  FMNMX.FTZ R169, R185, R0, !PT ;  /* 0x00000000b9a97209 */ /* 0x008fe20007810000 */
[----:B------:R-:W-:Y:S01]  /*8e80*/  UMOV UR10, UR7 ;  /* 0x00000007000a7c82 */ /* 0x000fe20008000000 */
[----:B------:R-:W-:-:S05]  /*8e90*/  R2UR UR7, R16 ;  /* 0x00000000100772ca */ /* 0x000fca00000e0000 */
[----:B------:R-:W3:Y:S01]  /*8ea0*/  MUFU.TANH R154, R154 ;  /* 0x0000009a009a7308 */ /* 0x000ee20000002400 */
[----:B0-----:R-:W-:-:S07]  /*8eb0*/  FMNMX.FTZ R3, R152, R3, !PT ;  /* 0x0000000398037209 */ /* 0x001fce0007810000 */
[----:B------:R-:W0:Y:S01]  /*8ec0*/  MUFU.TANH R187, R187 ;  /* 0x000000bb00bb7308 */ /* 0x000e220000002400 */
[----:B--2---:R-:W-:Y:S01]  /*8ed0*/  FMNMX.FTZ R0, R186, R169, !PT ;  /* 0x000000a9ba007209 */ /* 0x004fe20007810000 */
[----:B------:R-:W-:Y:S01]  /*8ee0*/  FMUL.FTZ R169, R179, UR6 ;  /* 0x00000006b3a97c20 */ /* 0x000fe20008410000 */
[----:B------:R-:W-:-:S04]  /*8ef0*/  ULEA UR7, UR4, UR7, 0x3 ;  /* 0x0000000704077291 */ /* 0x000fc8000f8e183f */
[----:B------:R-:W-:Y:S01]  /*8f00*/  UIADD3 UR7, UR7, 0x30840, URZ ;  /* 0x0003084007077890 */ /* 0x000fe2000fffe03f */
[----:B------:R-:W2:Y:S01]  /*8f10*/  MUFU.TANH R155, R155 ;  /* 0x0000009b009b7308 */ /* 0x000ea20000002400 */
[----:B---3--:R-:W-:Y:S02]  /*8f20*/  FMNMX.FTZ R2, R154, R3, !PT ;  /* 0x000000039a027209 */ /* 0x008fe40007810000 */
[----:B-1----:R-:W-:-:S05]  /*8f30*/  UPRMT UR7, UR11, 0x654, UR7 ;  /* 0x000006540b077896 */ /* 0x002fca0008000007 */
[----:B------:R-:W1:Y:S01]  /*8f40*/  MUFU.TANH R188, R188 ;  /* 0x000000bc00bc7308 */ /* 0x000e620000002400 */
[----:B0-----:R-:W-:-:S03]  /*8f50*/  FMNMX.FTZ R3, R187, R0, !PT ;  /* 0x00000000bb037209 */ /* 0x001fc60007810000 */
[----:B------:R-:W-:Y:S04]  /*8f60*/  SYNCS.ARRIVE.TRANS64.RED.A1T0 RZ, [UR7], RZ ;  /* 0x000000ffffff79a7 */ /* 0x000fe80008100407 */
[----:B------:R-:W0:Y:S01]  /*8f70*/  MUFU.TANH R156, R156 ;  /* 0x0000009c009c7308 */ /* 0x000e220000002400 */
[----:B--2---:R-:W-:-:S07]  /*8f80*/  FMNMX.FTZ R177, R155, R2, !PT ;  /* 0x000000029bb17209 */ /* 0x004fce0007810000 */
[----:B------:R-:W2:Y:S01]  /*8f90*/  MUFU.TANH R189, R189 ;  /* 0x000000bd00bd7308 */ /* 0x000ea20000002400 */
[----:B-1----:R-:W-:-:S07]  /*8fa0*/  FMNMX.FTZ R0, R188, R3, !PT ;  /* 0x00000003bc007209 */ /* 0x002fce0007810000 */
[----:B------:R-:W1:Y:S01]  /*8fb0*/  MUFU.TANH R157, R157 ;  /* 0x0000009d009d7308 */ /* 0x000e620000002400 */
[----:B0-----:R-:W-:Y:S01]  /*8fc0*/  FMNMX.FTZ R2, R156, R177, !PT ;  /* 0x000000b19c027209 */ /* 0x001fe20007810000 */
[----:B------:R-:W-:-:S06]  /*8fd0*/  FMUL.FTZ R177, R181, UR6 ;  /* 0x00000006b5b17c20 */ /* 0x000fcc0008410000 */
        /* <DEDUP_REMOVED lines=39> */
[----:B-1----:R-:W-:Y:S02]  /*9250*/  FMNMX.FTZ R3, R174, R3, !PT ;  /* 0x00000003ae037209 */ /* 0x002fe40007810000 */
[----:B0-----:R-:W-:Y:S02]  /*9260*/  FMNMX.FTZ R2, R177, R2, !PT ;  /* 0x00000002b1027209 */ /* 0x001fe40007810000 */
[----:B--2---:R-:W-:-:S03]  /*9270*/  FMNMX.FTZ R0, R176, R3, !PT ;  /* 0x00000003b0007209 */ /* 0x004fc60007810000 */
[----:B------:R-:W0:Y:S04]  /*9280*/  SHFL.BFLY PT, R3, R2, 0x2, 0x1f ;  /* 0x0c401f0002037f89 */ /* 0x000e2800000e0000 */
[----:B------:R-:W1:Y:S01]  /*9290*/  SHFL.BFLY PT, R179, R0, 0x2, 0x1f ;  /* 0x0c401f0000b37f89 */ /* 0x000e6200000e0000 */
[----:B0-----:R-:W-:Y:S02]  /*92a0*/  FMNMX.FTZ R178, R2, R3, !PT ;  /* 0x0000000302b27209 */ /* 0x001fe40007810000 */
[----:B-1----:R-:W-:-:S03]  /*92b0*/  FMNMX.FTZ R179, R0, R179, !PT ;  /* 0x000000b300b37209 */ /* 0x002fc60007810000 */
[----:B------:R-:W0:Y:S04]  /*92c0*/  SHFL.BFLY PT, R3, R178, 0x1, 0x1f ;  /* 0x0c201f00b2037f89 */ /* 0x000e2800000e0000 */
[----:B------:R-:W1:Y:S01]  /*92d0*/  SHFL.BFLY PT, R180, R179, 0x1, 0x1f ;  /* 0x0c201f00b3b47f89 */ /* 0x000e6200000e0000 */
[----:B0-----:R-:W-:Y:S02]  /*92e0*/  FMNMX.FTZ R4, R178, R3, !PT ;  /* 0x00000003b2047209 */ /* 0x001fe40007810000 */
[----:B-1----:R-:W-:-:S03]  /*92f0*/  FMNMX.FTZ R3, R179, R180, !PT ;  /* 0x000000b4b3037209 */ /* 0x002fc60007810000 */
[C---:B------:R-:W-:Y:S01]  /*9300*/  FMUL.FTZ R182, R4.reuse, UR10 ;  /* 0x0000000a04b67c20 */ /* 0x040fe20008410000 */
[----:B------:R-:W-:-:S03]  /*9310*/  FADD.FTZ R180, -R4, R201 ;  /* 0x000000c904b47221 */ /* 0x000fc60000010100 */
[--C-:B------:R-:W-:Y:S01]  /*9320*/  FFMA.FTZ R198, R186, UR10, -R182.reuse ;  /* 0x0000000abac67c23 */ /* 0x100fe200080108b6 */
[--C-:B------:R-:W-:Y:S01]  /*9330*/  FFMA.FTZ R186, R175, UR10, -R182.reuse ;  /* 0x0000000aafba7c23 */ /* 0x100fe200080108b6 */
[----:B------:R-:W-:Y:S01]  /*9340*/  FFMA.FTZ R175, R177, UR10, -R182 ;  /* 0x0000000ab1af7c23 */ /* 0x000fe200080108b6 */
[C---:B------:R-:W-:Y:S01]  /*9350*/  FADD.FTZ R2, -R3.reuse, R202 ;  /* 0x000000ca03027221 */ /* 0x040fe20000010100 */
[----:B------:R-:W-:Y:S01]  /*9360*/  FMUL.FTZ R177, R3, UR10 ;  /* 0x0000000a03b17c20 */ /* 0x000fe20008410000 */
[--C-:B------:R-:W-:Y:S01]  /*9370*/  FFMA.FTZ R179, R184, UR10, -R182.reuse ;  /* 0x0000000ab8b37c23 */ /* 0x100fe200080108b6 */
[----:B------:R-:W-:Y:S01]  /*9380*/  FMUL.FTZ R180, R180, UR10 ;  /* 0x0000000ab4b47c20 */ /* 0x000fe20008410000 */
[----:B------:R-:W-:Y:S01]  /*9390*/  FMUL.FTZ R2, R2, UR10 ;  /* 0x0000000a02027c20 */ /* 0x000fe20008410000 */
        /* <DEDUP_REMOVED lines=26> */
[----:B------:R-:W-:Y:S01]  /*9540*/  FFMA.FTZ R185, R167, UR10, -R177 ;  /* 0x0000000aa7b97c23 */ /* 0x000fe200080108b1 */
[----:B------:R-:W1:Y:S01]  /*9550*/  MUFU.EX2 R197, R197 ;  /* 0x000000c500c57308 */ /* 0x000e620000000800 */
[----:B0-----:R-:W-:Y:S01]  /*9560*/  FFMA.FTZ R153, R0, R18, R179 ;  /* 0x0000001200997223 */ /* 0x001fe200000100b3 */
[----:B------:R-:W-:Y:S01]  /*9570*/  FFMA.FTZ R173, R173, UR10, -R182 ;  /* 0x0000000aadad7c23 */ /* 0x000fe200080108b6 */
[--C-:B------:R-:W-:Y:S01]  /*9580*/  FFMA.FTZ R169, R169, UR10, -R177.reuse ;  /* 0x0000000aa9a97c23 */ /* 0x100fe200080108b1 */
[--C-:B------:R-:W-:Y:S01]  /*9590*/  FFMA.FTZ R174, R174, UR10, -R177.reuse ;  /* 0x0000000aaeae7c23 */ /* 0x100fe200080108b1 */
[----:B------:R-:W-:-:S03]  /*95a0*/  FFMA.FTZ R176, R176, UR10, -R177 ;  /* 0x0000000ab0b07c23 */ /* 0x000fc600080108b1 */
        /* <DEDUP_REMOVED lines=58> */
[----:B0-----:R-:W-:Y:S01]  /*9950*/  FADD.FTZ R9, R187, R18 ;  /* 0x00000012bb097221 */ /* 0x001fe20000010000 */
[----:B--2---:R-:W-:-:S03]  /*9960*/  FADD.FTZ R18, R175, R164 ;  /* 0x000000a4af127221 */ /* 0x004fc60000010000 */
[----:B-1----:R-:W-:Y:S01]  /*9970*/  FADD.FTZ R9, R176, R9 ;  /* 0x00000009b0097221 */ /* 0x002fe20000010000 */
[----:B------:R-:W-:Y:S06]  /*9980*/  @!P0 BRA `(.L_x_1051) ;  /* 0x0000000000048947 */ /* 0x000fec0003800000 */
[----:B------:R-:W-:Y:S01]  /*9990*/  BPT.TRAP 0x1 ;  /* 0x000000040000795c */ /* 0x000fe20000300000 */
.L_x_1051:
        /* <DEDUP_REMOVED lines=29> */
.L_x_1041:
[----:B------:R-:W-:-:S13]  /*9b70*/  R2UR UR5, R200 ;  /* 0x00000000c80572ca */ /* 0x000fda00000e0000 */
[----:B------:R-:W-:-:S13]  /*9b80*/  ISETP.GE.AND P1, PT, R203, UR5, PT ;  /* 0x00000005cb007c0c */ /* 0x000fda000bf26270 */
[----:B------:R-:W-:Y:S05]  /*9b90*/  @!P1 BRA `(.L_x_1053) ;  /* 0x0000002c005c9947 */ /* 0x000fea0003800000 */
[----:B------:R-:W-:Y:S01]  /*9ba0*/  R2UR UR5, R8 ;  /* 0x00000000080572ca */ /* 0x000fe200000e0000 */
[----:B------:R-:W-:Y:S01]  /*9bb0*/  IMAD.MOV.U32 R202, RZ, RZ, R3 ;  /* 0x000000ffffca7224 */ /* 0x000fe200078e0003 */
[----:B------:R-:W-:Y:S01]  /*9bc0*/  UMOV UR7, UR4 ;  /* 0x0000000400077c82 */ /* 0x000fe20008000000 */
[----:B------:R-:W-:Y:S01]  /*9bd0*/  IMAD.MOV.U32 R201, RZ, RZ, R4 ;  /* 0x000000ffffc97224 */ /* 0x000fe200078e0004 */
[----:B------:R-:W-:-:S09]  /*9be0*/  ULDC UR6, c[0x0][0x9d8] ;  /* 0x0002760000067ab9 */ /* 0x000fd20000000800 */
[----:B------:R-:W-:-:S07]  /*9bf0*/  MOV R204, UR5 ;  /* 0x0000000500cc7c02 */ /* 0x000fce0008000f00 */
.L_x_1072:
        /* <DEDUP_REMOVED lines=9> */
.L_x_1054:
[----:B------:R-:W-:Y:S02]  /*9c90*/  R2UR UR5, R16 ;  /* 0x00000000100572ca */ /* 0x000fe400000e0000 */
[----:B------:R-:W-:-:S11]  /*9ca0*/  R2UR UR10, R8 ;  /* 0x00000000080a72ca */ /* 0x000fd600000e0000 */
[----:B------:R-:W-:Y:S02]  /*9cb0*/  ULEA UR5, UR4, UR5, 0x3 ;  /* 0x0000000504057291 */ /* 0x000fe4000f8e183f */
[----:B------:R-:W-:-:S04]  /*9cc0*/  IMAD.U32 R3, RZ, RZ, UR10 ;  /* 0x0000000aff037e24 */ /* 0x000fc8000f8e00ff */
[----:B------:R-:W-:Y:S01]  /*9cd0*/  IMAD.U32 R205, RZ, RZ, UR5 ;  /* 0x00000005ffcd7e24 */ /* 0x000fe2000f8e00ff */
[----:B------:R-:W-:-:S04]  /*9ce0*/  SHF.L.U32 R3, R3, 0x1f, RZ ;  /* 0x0000001f03037819 */ /* 0x000fc800000006ff */
[----:B------:R0:W1:Y:S01]  /*9cf0*/  SYNCS.PHASECHK.TRANS64.TRYWAIT P1, [UR5+0x30830], R3 ;  /* 0x03083003ff0075a7 */ /* 0x0000620008020145 */
[----:B------:R-:W-:Y:S05]  /*9d00*/  @!P0 BRA `(.L_x_1055) ;  /* 0x0000000000048947 */ /* 0x000fea0003800000 */
[----:B------:R-:W-:Y:S01]  /*9d10*/  BPT.TRAP 0x1 ;  /* 0x000000040000795c */ /* 0x000fe20000300000 */
.L_x_1055:
[----:B-1----:R-:W-:Y:S05]  /*9d20*/  @P1 BRA `(.L_x_1056) ;  /* 0x00000000000c1947 */ /* 0x002fea0003800000 */
[----:B------:R-:W-:-:S13]  /*9d30*/  R2UR UR5, R205 ;  /* 0x00000000cd0572ca */ /* 0x000fda00000e0000 */
[----:B------:R-:W1:Y:S02]  /*9d40*/  SYNCS.PHASECHK.TRANS64.TRYWAIT P1, [UR5+0x30830], R3 ;  /* 0x03083003ff0075a7 */ /* 0x000e640008020145 */
[----:B-1----:R-:W-:Y:S05]  /*9d50*/  @!P1 BRA `(.L_x_1057) ;  /* 0x000000a400a09947 */ /* 0x002fea0003800000 */
.L_x_1056:
        /* <DEDUP_REMOVED lines=220> */
.L_x_1058:
[----:B------:R-:W-:Y:S02]  /*ab20*/  R2UR UR5, R16 ;  /* 0x00000000100572ca */ /* 0x000fe400000e0000 */
[----:B------:R-:W-:-:S11]  /*ab30*/  R2UR UR10, R204 ;  /* 0x00000000cc0a72ca */ /* 0x000fd600000e0000 */
[----:B------:R-:W-:Y:S02]  /*ab40*/  ULEA UR5, UR7, UR5, 0x3 ;  /* 0x0000000507057291 */ /* 0x000fe4000f8e183f */
[----:B------:R-:W-:-:S04]  /*ab50*/  MOV R0, UR10 ;  /* 0x0000000a00007c02 */ /* 0x000fc80008000f00 */
[----:B------:R-:W-:-:S04]  /*ab60*/  SHF.L.U32 R0, R0, 0x1f, RZ ;  /* 0x0000001f00007819 */ /* 0x000fc800000006ff */
[----:B------:R2:W3:Y:S01]  /*ab70*/  SYNCS.PHASECHK.TRANS64.TRYWAIT P1, [UR5+0x30850], R0 ;  /* 0x03085000ff0075a7 */ /* 0x0004e20008020145 */
[----:B------:R-:W-:Y:S05]  /*ab80*/  @!P0 BRA `(.L_x_1059) ;  /* 0x0000000000048947 */ /* 0x000fea0003800000 */
[----:B------:R-:W-:Y:S01]  /*ab90*/  BPT.TRAP 0x1 ;  /* 0x000000040000795c */ /* 0x000fe20000300000 */
.L_x_1059:
[----:B---3--:R-:W-:Y:S05]  /*aba0*/  @P1 BRA `(.L_x_1060) ;  /* 0x0000000000081947 */ /* 0x008fea0003800000 */
[----:B------:R-:W3:Y:S02]  /*abb0*/  SYNCS.PHASECHK.TRANS64.TRYWAIT P1, [UR5+0x30850], R0 ;  /* 0x03085000ff0075a7 */ /* 0x000ee40008020145 */
[----:B---3--:R-:W-:Y:S05]  /*abc0*/  @!P1 BRA `(.L_x_1061) ;  /* 0x0000009800209947 */ /* 0x008fea0003800000 */
.L_x_1060:
        /* <DEDUP_REMOVED lines=31> */
.L_x_1062:
[----:B------:R-:W-:Y:S01]  /*adc0*/  R2UR UR10, R23 ;  /* 0x00000000170a72ca */ /* 0x000fe200000e0000 */
[----:B------:R-:W3:Y:S01]  /*add0*/  S2UR UR11, SR_CgaCtaId ;  /* 0x00000000000b79c3 */ /* 0x000ee20000008800 */
[----:B------:R-:W-:Y:S01]  /*ade0*/  R2UR UR7, R22 ;  /* 0x00000000160772ca */ /* 0x000fe200000e0000 */
[----:B------:R-:W-:Y:S01]  /*adf0*/  FMUL.FTZ R184, R153, UR6 ;  /* 0x0000000699b87c20 */ /* 0x000fe20008410000 */
[----:B------:R-:W-:Y:S01]  /*ae00*/  FMUL.FTZ R153, R158, UR6 ;  /* 0x000000069e997c20 */ /* 0x000fe20008410000 */
[----:B------:R-:W-:Y:S01]  /*ae10*/  FMUL.FTZ R158, R167, UR6 ;  /* 0x00000006a79e7c20 */ /* 0x000fe20008410000 */
[----:B------:R-:W-:Y:S01]  /*ae20*/  R2UR UR14, R205 ;  /* 0x00000000cd0e72ca */ /* 0x000fe200000e0000 */
[----:B------:R-:W-:Y:S01]  /*ae30*/  FMUL.FTZ R167, R168, UR6 ;  /* 0x00000006a8a77c20 */ /* 0x000fe20008410000 */
[----:B------:R-:W-:Y:S01]  /*ae40*/  FMUL.FTZ R168, R169, UR6 ;  /* 0x00000006a9a87c20 */ /* 0x000fe20008410000 */
[----:B0-2---:R-:W-:Y:S01]  /*ae50*/  FMUL.FTZ R0, R154, UR6 ;  /* 0x000000069a007c20 */ /* 0x005fe20008410000 */
[----:B------:R-:W-:Y:S01]  /*ae60*/  FMUL.FTZ R169, R172, UR6 ;  /* 0x00000006aca97c20 */ /* 0x000fe20008410000 */
[----:B------:R-:W-:Y:S01]  /*ae70*/  FMUL.FTZ R154, R159, UR6 ;  /* 0x000000069f9a7c20 */ /* 0x000fe20008410000 */
[----:B------:R-:W-:Y:S01]  /*ae80*/  FMUL.FTZ R172, R177, UR6 ;  /* 0x00000006b1ac7c20 */ /* 0x000fe20008410000 */
[----:B------:R-:W-:Y:S01]  /*ae90*/  UISETP.NE.AND UP1, UPT, UR10, URZ, UPT ;  /* 0x0000003f0a00728c */ /* 0x000fe2000bf25270 */
[----:B------:R-:W-:Y:S01]  /*aea0*/  FMUL.FTZ R159, R170, UR6 ;  /* 0x00000006aa9f7c20 */ /* 0x000fe20008410000 */
[----:B------:R-:W-:Y:S01]  /*aeb0*/  UISETP.NE.AND UP0, UPT, UR7, URZ, UPT ;  /* 0x0000003f0700728c */ /* 0x000fe2000bf05270 */
[----:B------:R-:W-:-:S02]  /*aec0*/  IMAD.MOV.U32 R177, RZ, RZ, R19 ;  /* 0x000000ffffb17224 */ /* 0x000fc400078e0013 */
[----:B------:R-:W-:Y:S01]  /*aed0*/  FMUL.FTZ R170, R173, UR6 ;  /* 0x00000006adaa7c20 */ /* 0x000fe20008410000 */
[----:B------:R-:W-:Y:S01]  /*aee0*/  IMAD.SHL.U32 R173, R203, 0x40, RZ ;  /* 0x00000040cbad7824 */ /* 0x000fe200078e00ff */
[----:B------:R-:W-:Y:S01]  /*aef0*/  PLOP3.LUT P1, PT, PT, PT, UP1, 0x80, 0x0 ;  /* 0x000000000000781c */ /* 0x000fe20003f2f018 */
[----:B-1----:R-:W-:Y:S01]  /*af00*/  FMUL.FTZ R4, R152, UR6 ;  /* 0x0000000698047c20 */ /* 0x002fe20008410000 */
        /* <DEDUP_REMOVED lines=21> */
[----:B------:R-:W0:Y:S01]  /*b060*/  SHFL.IDX PT, R3, R177, RZ, 0x1c1f ;  /* 0x001c1fffb1037589 */ /* 0x000e2200000e0000 */
[----:B------:R-:W-:Y:S01]  /*b070*/  FMUL.FTZ R163, R178, UR6 ;  /* 0x00000006b2a37c20 */ /* 0x000fe20008410000 */
[----:B------:R-:W-:Y:S01]  /*b080*/  FMUL.FTZ R164, R179, UR6 ;  /* 0x00000006b3a47c20 */ /* 0x000fe20008410000 */
[----:B------:R-:W-:Y:S01]  /*b090*/  FMUL.FTZ R174, R180, UR6 ;  /* 0x00000006b4ae7c20 */ /* 0x000fe20008410000 */
[----:B------:R-:W-:Y:S01]  /*b0a0*/  FMUL.FTZ R175, R181, UR6 ;  /* 0x00000006b5af7c20 */ /* 0x000fe20008410000 */
[----:B------:R-:W-:Y:S01]  /*b0b0*/  FMUL.FTZ R166, R182, UR6 ;  /* 0x00000006b6a67c20 */ /* 0x000fe20008410000 */
[----:B------:R-:W-:-:S02]  /*b0c0*/  IMAD R2, R5, -0x2, R2 ;  /* 0xfffffffe05027824 */ /* 0x000fc400078e0202 */
[----:B------:R-:W-:Y:S01]  /*b0d0*/  FMUL.FTZ R165, R183, UR6 ;  /* 0x00000006b7a57c20 */ /* 0x000fe20008410000 */
[----:B------:R-:W-:Y:S01]  /*b0e0*/  R2UR UR10, R21 ;  /* 0x00000000150a72ca */ /* 0x000fe200000e0000 */
[----:B---3--:R-:W-:Y:S01]  /*b0f0*/  UPRMT UR7, UR11, 0x654, UR7 ;  /* 0x000006540b077896 */ /* 0x008fe20008000007 */
[----:B------:R-:W-:Y:S01]  /*b100*/  PLOP3.LUT P1, PT, PT, PT, UP0, 0x40, 0x0 ;  /* 0x000000000000781c */ /* 0x000fe20003f2e808 */
[----:B------:R-:W1:Y:S01]  /*b110*/  MUFU.TANH R4, R4 ;  /* 0x0000000400047308 */ /* 0x000e620000002400 */
[----:B------:R-:W-:Y:S01]  /*b120*/  ULDC UR11, c[0x0][0x2f0] ;  /* 0x0000bc00000b7ab9 */ /* 0x000fe20000000800 */
[----:B------:R-:W-:Y:S01]  /*b130*/  ULDC UR14, c[0x0][0x288] ;  /* 0x0000a200000e7ab9 */ /* 0x000fe20000000800 */
[----:B------:R-:W-:Y:S01]  /*b140*/  IMAD R2, R17, UR11, R2 ;  /* 0x0000000b11027c24 */ /* 0x000fe2000f8e0202 */
[----:B------:R-:W-:-:S03]  /*b150*/  ULDC UR11, c[0x0][0x9e0] ;  /* 0x00027800000b7ab9 */ /* 0x000fc60000000800 */
[----:B------:R-:W-:Y:S01]  /*b160*/  VIADD R2, R2, -UR14 ;  /* 0x8000000e02027c36 */ /* 0x000fe20008000000 */
[----:B------:R-:W2:Y:S01]  /*b170*/  MUFU.TANH R184, R184 ;  /* 0x000000b800b87308 */ /* 0x000ea20000002400 */
[----:B------:R-:W-:Y:S02]  /*b180*/  SYNCS.ARRIVE.TRANS64.RED.A1T0 RZ, [UR7], RZ ;  /* 0x000000ffffff79a7 */ /* 0x000fe40008100407 */
[C---:B------:R-:W-:Y:S01]  /*b190*/  VIADD R182, R2.reuse, UR10 ;  /* 0x0000000a02b67c36 */ /* 0x040fe20008000000 */
[----:B------:R-:W-:-:S03]  /*b1a0*/  IADD3 R180, R2, UR11, RZ ;  /* 0x0000000b02b47c10 */ /* 0x000fc6000fffe0ff */
[--C-:B0-----:R-:W-:Y:S01]  /*b1b0*/  IMAD.IADD R179, R182, 0x1, R3.reuse ;  /* 0x00000001b6b37824 */ /* 0x101fe200078e0203 */
[----:B------:R-:W0:Y:S01]  /*b1c0*/  MUFU.TANH R0, R0 ;  /* 0x0000000000007308 */ /* 0x000e220000002400 */
        /* <DEDUP_REMOVED lines=31> */
[----:B------:R-:W-:Y:S01]  /*b3c0*/  ULDC UR10, c[0x0][0x2f0] ;  /* 0x0000bc00000a7ab9 */ /* 0x000fe20000000800 */
[----:B------:R-:W-:Y:S01]  /*b3d0*/  ULDC UR7, c[0x0][0x288] ;  /* 0x0000a20000077ab9 */ /* 0x000fe20000000800 */
[----:B------:R-:W-:Y:S01]  /*b3e0*/  IMAD R2, R17, UR10, R3 ;  /* 0x0000000a11027c24 */ /* 0x000fe2000f8e0203 */
[----:B------:R-:W-:Y:S04]  /*b3f0*/  BSSY B0, `(.L_x_1064) ;  /* 0x0000013000007945 */ /* 0x000fe80003800000 */
[----:B------:R-:W-:-:S04]  /*b400*/  IADD3 R176, R2, -UR7, RZ ;  /* 0x8000000702b07c10 */ /* 0x000fc8000fffe0ff */
        /* <DEDUP_REMOVED lines=11> */
.L_x_1065:
[----:B------:R-:W-:Y:S02]  /*b4c0*/  ULDC UR7, c[0x0][0x9e4] ;  /* 0x0002790000077ab9 */ /* 0x000fe40000000800 */
[----:B------:R-:W-:-:S05]  /*b4d0*/  IMAD.U32 R183, RZ, RZ, UR7 ;  /* 0x00000007ffb77e24 */ /* 0x000fca000f8e00ff */
[----:B------:R-:W-:-:S13]  /*b4e0*/  ISETP.NE.AND P1, PT, R183, 0x1, PT ;  /* 0x00000001b700780c */ /* 0x000fda0003f25270 */
[----:B------:R-:W1:Y:S02]  /*b4f0*/  @P1 LDC.64 R2, c[0x0][0x9e8] ;  /* 0x00027a00ff021b82 */ /* 0x000e640000000a00 */
[----:B-1----:R-:W-:-:S05]  /*b500*/  @P1 IMAD.HI.U32 R2, R176, R2, RZ ;  /* 0x00000002b0021227 */ /* 0x002fca00078e00ff */
[----:B------:R-:W-:-:S07]  /*b510*/  @P1 SHF.R.U32.HI R176, RZ, R3, R2 ;  /* 0x00000003ffb01219 */ /* 0x000fce0000011602 */
.L_x_1066:
[----:B------:R-:W-:Y:S05]  /*b520*/  BSYNC B0 ;  /* 0x0000000000007941 */ /* 0x000fea0003800000 */
.L_x_1064:
[----:B------:R-:W-:-:S04]  /*b530*/  IMAD R176, R176, R183, -R173 ;  /* 0x000000b7b0b07224 */ /* 0x000fc800078e0aad */
[----:B------:R-:W-:-:S05]  /*b540*/  IMAD R176, R5, -0x2, R176 ;  /* 0xfffffffe05b07824 */ /* 0x000fca00078e02b0 */
[----:B------:R-:W-:Y:S02]  /*b550*/  VIADDMNMX R178, R176, R183, R178, PT ;  /* 0x000000b7b0b27246 */ /* 0x000fe400038001b2 */
[----:B------:R-:W-:-:S07]  /*b560*/  VIMNMX R179, R179, R176, !PT ;  /* 0x000000b0b3b37248 */ /* 0x000fce0007fe0100 */
.L_x_1063:
[----:B------:R-:W-:Y:S01]  /*b570*/  ISETP.GT.AND P1, PT, R203, -0x1, PT ;  /* 0xffffffffcb00780c */ /* 0x000fe20003f24270 */
[----:B------:R-:W1:Y:S01]  /*b580*/  SHFL.IDX PT, R3, R177, 0x1, 0x1c1f ;  /* 0x003c1f00b1037f89 */ /* 0x000e6200000e0000 */
[----:B------:R-:W-:Y:S02]  /*b590*/  R2UR UR7, R22 ;  /* 0x00000000160772ca */ /* 0x000fe400000e0000 */
[C---:B------:R-:W-:Y:S02]  /*b5a0*/  ISETP.GT.AND P4, PT, R179.reuse, 0x1, P1 ;  /* 0x00000001b300780c */ /* 0x040fe40000f84270 */
[----:B------:R-:W-:Y:S02]  /*b5b0*/  ISETP.GT.AND P5, PT, R179, RZ, P1 ;  /* 0x000000ffb300720c */ /* 0x000fe40000fa4270 */
[C---:B------:R-:W-:Y:S02]  /*b5c0*/  ISETP.LT.OR P4, PT, R178.reuse, 0x2, P4 ;  /* 0x00000002b200780c */ /* 0x040fe40002781670 */
[----:B------:R-:W-:-:S02]  /*b5d0*/  ISETP.LT.OR P5, PT, R178, 0x1, P5 ;  /* 0x00000001b200780c */ /* 0x000fc40002fa1670 */
[----:B------:R-:W-:Y:S02]  /*b5e0*/  FSEL R184, R184, -INF , !P4 ;  /* 0xff800000b8b87808 */ /* 0x000fe40006000000 */
[C---:B------:R-:W-:Y:S01]  /*b5f0*/  ISETP.GT.AND P4, PT, R179.reuse, 0x18, P1 ;  /* 0x00000018b300780c */ /* 0x040fe20000f84270 */
[----:B------:R-:W-:Y:S01]  /*b600*/  UISETP.NE.AND UP0, UPT, UR7, URZ, UPT ;  /* 0x0000003f0700728c */ /* 0x000fe2000bf05270 */
[----:B------:R-:W-:Y:S02]  /*b610*/  FSEL R176, R4, -INF , !P5 ;  /* 0xff80000004b07808 */ /* 0x000fe40006800000 */
[----:B------:R-:W-:Y:S02]  /*b620*/  ISETP.LT.OR P4, PT, R178, 0x19, P4 ;  /* 0x00000019b200780c */ /* 0x000fe40002781670 */
[C---:B------:R-:W-:Y:S02]  /*b630*/  ISETP.GT.AND P6, PT, R179.reuse, 0x8, P1 ;  /* 0x00000008b300780c */ /* 0x040fe40000fc4270 */
[----:B------:R-:W-:-:S02]  /*b640*/  ISETP.GT.AND P2, PT, R179, 0x9, P1 ;  /* 0x00000009b300780c */ /* 0x000fc40000f44270 */
[C---:B------:R-:W-:Y:S01]  /*b650*/  ISETP.GT.AND P3, PT, R179.reuse, 0x10, P1 ;  /* 0x00000010b300780c */ /* 0x040fe20000f64270 */
[----:B-1----:R-:W-:Y:S01]  /*b660*/  IMAD.IADD R177, R180, 0x1, R3 ;  /* 0x00000001b4b17824 */ /* 0x002fe200078e0203 */
[----:B------:R-:W-:Y:S02]  /*b670*/  ISETP.GT.AND P5, PT, R179, 0x11, P1 ;  /* 0x00000011b300780c */ /* 0x000fe40000fa4270 */
[----:B0-----:R-:W-:Y:S02]  /*b680*/  FSEL R189, R189, -INF , !P4 ;  /* 0xff800000bdbd7808 */ /* 0x001fe40006000000 */
        /* <DEDUP_REMOVED lines=31> */
[----:B------:R-:W-:Y:S02]  /*b880*/  ISETP.LT.OR P5, PT, R178, 0x3a, P5 ;  /* 0x0000003ab200780c */ /* 0x000fe40002fa1670 */
[----:B------:R-:W-:-:S02]  /*b890*/  IADD3 R178, R182, R3, RZ ;  /* 0x00000003b6b27210 */ /* 0x000fc40007ffe0ff */
[----:B------:R-:W-:Y:S02]  /*b8a0*/  FSEL R171, R171, -INF , !P6 ;  /* 0xff800000abab7808 */ /* 0x000fe40007000000 */
[----:B------:R-:W-:Y:S02]  /*b8b0*/  FSEL R172, R172, -INF , !P2 ;  /* 0xff800000acac7808 */ /* 0x000fe40005000000 */
[----:B------:R-:W-:Y:S02]  /*b8c0*/  FSEL R174, R174, -INF , !P3 ;  /* 0xff800000aeae7808 */ /* 0x000fe40005800000 */
[----:B------:R-:W-:Y:S01]  /*b8d0*/  FSEL R175, R175, -INF , !P5 ;  /* 0xff800000afaf7808 */ /* 0x000fe20006800000 */
[----:B------:R-:W-:Y:S06]  /*b8e0*/  @P4 BRA `(.L_x_1067) ;  /* 0x00000000006c4947 */ /* 0x000fec0003800000 */
[----:B------:R-:W-:Y:S01]  /*b8f0*/  ULDC UR10, c[0x0][0x2f0] ;  /* 0x0000bc00000a7ab9 */ /* 0x000fe20000000800 */
[----:B------:R-:W-:Y:S01]  /*b900*/  ULDC UR7, c[0x0][0x288] ;  /* 0x0000a20000077ab9 */ /* 0x000fe20000000800 */
[----:B------:R-:W-:Y:S01]  /*b910*/  IMAD R2, R17, UR10, R3 ;  /* 0x0000000a11027c24 */ /* 0x000fe2000f8e0203 */
[----:B------:R-:W-:Y:S03]  /*b920*/  BSSY B0, `(.L_x_1068) ;  /* 0x0000013000007945 */ /* 0x000fe60003800000 */
[----:B------:R-:W-:-:S05]  /*b930*/  VIADD R4, R2, -UR7 ;  /* 0x8000000702047c36 */ /* 0x000fca0008000000 */
        /* <DEDUP_REMOVED lines=11> */
.L_x_1069:
[----:B------:R-:W-:Y:S02]  /*b9f0*/  ULDC UR7, c[0x0][0x9e4] ;  /* 0x0002790000077ab9 */ /* 0x000fe40000000800 */
[----:B------:R-:W-:-:S05]  /*ba00*/  IMAD.U32 R180, RZ, RZ, UR7 ;  /* 0x00000007ffb47e24 */ /* 0x000fca000f8e00ff */
[----:B------:R-:W-:-:S13]  /*ba10*/  ISETP.NE.AND P2, PT, R180, 0x1, PT ;  /* 0x00000001b400780c */ /* 0x000fda0003f45270 */
[----:B------:R-:W0:Y:S02]  /*ba20*/  @P2 LDC.64 R2, c[0x0][0x9e8] ;  /* 0x00027a00ff022b82 */ /* 0x000e240000000a00 */
[----:B0-----:R-:W-:-:S05]  /*ba30*/  @P2 IMAD.HI.U32 R2, R4, R2, RZ ;  /* 0x0000000204022227 */ /* 0x001fca00078e00ff */
[----:B------:R-:W-:-:S07]  /*ba40*/  @P2 SHF.R.U32.HI R4, RZ, R3, R2 ;  /* 0x00000003ff042219 */ /* 0x000fce0000011602 */
.L_x_1070:
[----:B------:R-:W-:Y:S05]  /*ba50*/  BSYNC B0 ;  /* 0x0000000000007941 */ /* 0x000fea0003800000 */
.L_x_1068:
[----:B------:R-:W-:-:S04]  /*ba60*/  IMAD R4, R4, R180, -R173 ;  /* 0x000000b404047224 */ /* 0x000fc800078e0aad */
[----:B------:R-:W-:-:S05]  /*ba70*/  IMAD R4, R5, -0x2, R4 ;  /* 0xfffffffe05047824 */ /* 0x000fca00078e0204 */
[----:B------:R-:W-:Y:S02]  /*ba80*/  VIADDMNMX R177, R4, R180, R177, PT ;  /* 0x000000b404b17246 */ /* 0x000fe400038001b1 */
[----:B------:R-:W-:-:S07]  /*ba90*/  VIMNMX R178, R178, R4, !PT ;  /* 0x00000004b2b27248 */ /* 0x000fce0007fe0100 */
.L_x_1067:
[----:B------:R-:W-:Y:S01]  /*baa0*/  FMNMX.FTZ R3, R176, R201, !PT ;  /* 0x000000c9b0037209 */ /* 0x000fe20007810000 */
[----:B------:R-:W-:Y:S01]  /*bab0*/  ULDC UR7, c[0x0][0x988] ;  /* 0x0002620000077ab9 */ /* 0x000fe20000000800 */
[----:B------:R-:W-:Y:S01]  /*bac0*/  ISETP.GT.AND P3, PT, R178, RZ, P1 ;  /* 0x000000ffb200720c */ /* 0x000fe20000f64270 */
        /* <DEDUP_REMOVED lines=10> */
[----:B------:R-:W-:-:S02]  /*bb70*/  FSEL R173, R0, -INF , !P3 ;  /* 0xff80000000ad7808 */ /* 0x000fc40005800000 */
        /* <DEDUP_REMOVED lines=15> */
[----:B------:R-:W-:Y:S02]  /*bc70*/  FSEL R154, R154, -INF , !P2 ;  /* 0xff8000009a9a7808 */ /* 0x000fe40005000000 */
[----:B------:R-:W-:Y:S02]  /*bc80*/  FMNMX.FTZ R2, R174, R3, !PT ;  /* 0x00000003ae027209 */ /* 0x000fe40007810000 */
[----:B------:R-:W-:-:S02]  /*bc90*/  ISETP.LT.OR P5, PT, R177, 0x11, P5 ;  /* 0x00000011b100780c */ /* 0x000fc40002fa1670 */
[----:B------:R-:W-:Y:S02]  /*bca0*/  FMNMX.FTZ R2, R175, R2, !PT ;  /* 0x00000002af027209 */ /* 0x000fe40007810000 */
[C---:B------:R-:W-:Y:S02]  /*bcb0*/  ISETP.GT.AND P6, PT, R178.reuse, 0x18, P1 ;  /* 0x00000018b200780c */ /* 0x040fe40000fc4270 */
[----:B------:R-:W-:Y:S01]  /*bcc0*/  ISETP.LT.OR P4, PT, R177, 0x12, P4 ;  /* 0x00000012b100780c */ /* 0x000fe20002781670 */
[----:B------:R-:W0:Y:S01]  /*bcd0*/  SHFL.BFLY PT, R3, R2, 0x2, 0x1f ;  /* 0x0c401f0002037f89 */ /* 0x000e2200000e0000 */
[----:B------:R-:W-:Y:S02]  /*bce0*/  FSEL R155, R155, -INF , !P5 ;  /* 0xff8000009b9b7808 */ /* 0x000fe40006800000 */
[----:B------:R-:W-:Y:S02]  /*bcf0*/  ISETP.GT.AND P2, PT, R178, 0x19, P1 ;  /* 0x00000019b200780c */ /* 0x000fe40000f44270 */
[----:B------:R-:W-:-:S02]  /*bd00*/  ISETP.LT.OR P6, PT, R177, 0x19, P6 ;  /* 0x00000019b100780c */ /* 0x000fc400037c1670 */
[----:B------:R-:W-:Y:S02]  /*bd10*/  FSEL R156, R156, -INF , !P4 ;  /* 0xff8000009c9c7808 */ /* 0x000fe40006000000 */
[C---:B------:R-:W-:Y:S02]  /*bd20*/  ISETP.GT.AND P3, PT, R178.reuse, 0x20, P1 ;  /* 0x00000020b200780c */ /* 0x040fe40000f64270 */
[----:B------:R-:W-:Y:S02]  /*bd30*/  FSEL R157, R157, -INF , !P6 ;  /* 0xff8000009d9d7808 */ /* 0x000fe40007000000 */
[C---:B------:R-:W-:Y:S02]  /*bd40*/  ISETP.LT.OR P2, PT, R177.reuse, 0x1a, P2 ;  /* 0x0000001ab100780c */ /* 0x040fe40001741670 */
[----:B------:R-:W-:Y:S02]  /*bd50*/  ISETP.LT.OR P3, PT, R177, 0x21, P3 ;  /* 0x00000021b100780c */ /* 0x000fe40001f61670 */
[----:B------:R-:W-:-:S02]  /*bd60*/  ISETP.GT.AND P5, PT, R178, 0x21, P1 ;  /* 0x00000021b200780c */ /* 0x000fc40000fa4270 */
[----:B------:R-:W-:Y:S02]  /*bd70*/  FSEL R158, R158, -INF , !P2 ;  /* 0xff8000009e9e7808 */ /* 0x000fe40005000000 */
[----:B------:R-:W-:Y:S02]  /*bd80*/  FSEL R159, R159, -INF , !P3 ;  /* 0xff8000009f9f7808 */ /* 0x000fe40005800000 */
[----:B------:R-:W-:Y:S02]  /*bd90*/  ISETP.GT.AND P4, PT, R178, 0x28, P1 ;  /* 0x00000028b200780c */ /* 0x000fe40000f84270 */
[----:B0-----:R-:W-:Y:S02]  /*bda0*/  FMNMX.FTZ R3, R2, R3, !PT ;  /* 0x0000000302037209 */ /* 0x001fe40007810000 */
[C---:B------:R-:W-:Y:S02]  /*bdb0*/  ISETP.LT.OR P5, PT, R177.reuse, 0x22, P5 ;  /* 0x00000022b100780c */ /* 0x040fe40002fa1670 */
[----:B------:R-:W-:Y:S01]  /*bdc0*/  ISETP.GT.AND P6, PT, R178, 0x29, P1 ;  /* 0x00000029b200780c */ /* 0x000fe20000fc4270 */
[----:B------:R-:W0:Y:S01]  /*bdd0*/  SHFL.BFLY PT, R4, R3, 0x1, 0x1f ;  /* 0x0c201f0003047f89 */ /* 0x000e2200000e0000 */
[----:B------:R-:W-:-:S02]  /*bde0*/  ISETP.LT.OR P4, PT, R177, 0x29, P4 ;  /* 0x00000029b100780c */ /* 0x000fc40002781670 */
[----:B------:R-:W-:Y:S02]  /*bdf0*/  FSEL R160, R160, -INF , !P5 ;  /* 0xff800000a0a07808 */ /* 0x000fe40006800000 */
[C---:B------:R-:W-:Y:S02]  /*be00*/  ISETP.GT.AND P2, PT, R178.reuse, 0x30, P1 ;  /* 0x00000030b200780c */ /* 0x040fe40000f44270 */
[C---:B------:R-:W-:Y:S02]  /*be10*/  ISETP.LT.OR P6, PT, R177.reuse, 0x2a, P6 ;  /* 0x0000002ab100780c */ /* 0x040fe400037c1670 */
[----:B------:R-:W-:Y:S02]  /*be20*/  ISETP.GT.AND P5, PT, R178, 0x31, P1 ;  /* 0x00000031b200780c */ /* 0x000fe40000fa4270 */
[----:B------:R-:W-:Y:S02]  /*be30*/  ISETP.LT.OR P2, PT, R177, 0x31, P2 ;  /* 0x00000031b100780c */ /* 0x000fe40001741670 */
[----:B------:R-:W-:-:S02]  /*be40*/  FSEL R162, R162, -INF , !P6 ;  /* 0xff800000a2a27808 */ /* 0x000fc40007000000 */
[----:B------:R-:W-:Y:S02]  /*be50*/  ISETP.LT.OR P5, PT, R177, 0x32, P5 ;  /* 0x00000032b100780c */ /* 0x000fe40002fa1670 */
[----:B------:R-:W-:Y:S02]  /*be60*/  FSEL R163, R163, -INF , !P2 ;  /* 0xff800000a3a37808 */ /* 0x000fe40005000000 */
[----:B------:R-:W-:Y:S02]  /*be70*/  FSEL R164, R164, -INF , !P5 ;  /* 0xff800000a4a47808 */ /* 0x000fe40006800000 */
[----:B0-----:R-:W-:Y:S02]  /*be80*/  FMNMX.FTZ R4, R3, R4, !PT ;  /* 0x0000000403047209 */ /* 0x001fe40007810000 */
[----:B------:R-:W-:Y:S02]  /*be90*/  FMNMX.FTZ R3, R173, R202, !PT ;  /* 0x000000caad037209 */ /* 0x000fe40007810000 */
[C---:B------:R-:W-:Y:S01]  /*bea0*/  FSETP.NEU.FTZ.AND P3, PT, R4.reuse, -INF , PT ;  /* 0xff8000000400780b */ /* 0x040fe20003f7d000 */
[----:B------:R-:W-:Y:S01]  /*beb0*/  FMUL.FTZ R2, R4, UR10 ;  /* 0x0000000a04027c20 */ /* 0x000fe20008410000 */
[----:B------:R-:W-:-:S04]  /*bec0*/  FMNMX.FTZ R0, R152, R3, !PT ;  /* 0x0000000398007209 */ /* 0x000fc80007810000 */
[----:B------:R-:W-:-:S04]  /*bed0*/  FMNMX.FTZ R3, R153, R0, !PT ;  /* 0x0000000099037209 */ /* 0x000fc80007810000 */
[----:B------:R-:W-:-:S04]  /*bee0*/  FMNMX.FTZ R0, R154, R3, !PT ;  /* 0x000000039a007209 */ /* 0x000fc80007810000 */
[----:B------:R-:W-:-:S04]  /*bef0*/  FMNMX.FTZ R3, R155, R0, !PT ;  /* 0x000000009b037209 */ /* 0x000fc80007810000 */
[----:B------:R-:W-:Y:S02]  /*bf00*/  FMNMX.FTZ R0, R156, R3, !PT ;  /* 0x000000039c007209 */ /* 0x000fe40007810000 */
[----:B------:R-:W-:Y:S02]  /*bf10*/  FSEL R3, R2, RZ, P3 ;  /* 0x000000ff02037208 */ /* 0x000fe40001800000 */
[----:B------:R-:W-:-:S03]  /*bf20*/  FMNMX.FTZ R179, R157, R0, !PT ;  /* 0x000000009db37209 */ /* 0x000fc60007810000 */
[--C-:B------:R-:W-:Y:S01]  /*bf30*/  FFMA.FTZ R2, R176, UR10, -R3.reuse ;  /* 0x0000000ab0027c23 */ /* 0x100fe20008010803 */
[----:B------:R-:W-:Y:S01]  /*bf40*/  FMNMX.FTZ R0, R158, R179, !PT ;  /* 0x000000b39e007209 */ /* 0x000fe20007810000 */
[--C-:B------:R-:W-:Y:S01]  /*bf50*/  FFMA.FTZ R186, R186, UR10, -R3.reuse ;  /* 0x0000000ababa7c23 */ /* 0x100fe20008010803 */
[----:B------:R-:W-:Y:S01]  /*bf60*/  FSEL R176, R161, -INF , !P4 ;  /* 0xff800000a1b07808 */ /* 0x000fe20006000000 */
[--C-:B------:R-:W-:Y:S01]  /*bf70*/  FFMA.FTZ R196, R184, UR10, -R3.reuse ;  /* 0x0000000ab8c47c23 */ /* 0x100fe20008010803 */
[----:B------:R-:W-:Y:S01]  /*bf80*/  FMNMX.FTZ R179, R159, R0, !PT ;  /* 0x000000009fb37209 */ /* 0x000fe20007810000 */
[--C-:B------:R-:W-:Y:S01]  /*bf90*/  FFMA.FTZ R181, R190, UR10, -R3.reuse ;  /* 0x0000000abeb57c23 */ /* 0x100fe20008010803 */
[----:B------:R-:W-:Y:S01]  /*bfa0*/  ISETP.GT.AND P4, PT, R178, 0x38, P1 ;  /* 0x00000038b200780c */ /* 0x000fe20000f84270 */
[--C-:B------:R-:W-:Y:S01]  /*bfb0*/  FFMA.FTZ R190, R169, UR10, -R3.reuse ;  /* 0x0000000aa9be7c23 */ /* 0x100fe20008010803 */
[----:B------:R-:W-:Y:S01]  /*bfc0*/  FMNMX.FTZ R179, R160, R179, !PT ;  /* 0x000000b3a0b37209 */ /* 0x000fe20007810000 */
[--C-:B------:R-:W-:Y:S01]  /*bfd0*/  FFMA.FTZ R184, R171, UR10, -R3.reuse ;  /* 0x0000000aabb87c23 */ /* 0x100fe20008010803 */
[----:B------:R-:W-:Y:S01]  /*bfe0*/  ISETP.GT.AND P1, PT, R178, 0x39, P1 ;  /* 0x00000039b200780c */ /* 0x000fe20000f24270 */
[--C-:B------:R-:W-:Y:S01]  /*bff0*/  FFMA.FTZ R198, R185, UR10, -R3.reuse ;  /* 0x0000000ab9c67c23 */ /* 0x100fe20008010803 */
[----:B------:R-:W-:Y:S01]  /*c000*/  FMNMX.FTZ R179, R176, R179, !PT ;  /* 0x000000b3b0b37209 */ /* 0x000fe20007810000 */
[--C-:B------:R-:W-:Y:S01]  /*c010*/  FFMA.FTZ R192, R187, UR10, -R3.reuse ;  /* 0x0000000abbc07c23 */ /* 0x100fe20008010803 */
[----:B------:R-:W-:Y:S01]  /*c020*/  ISETP.LT.OR P4, PT, R177, 0x39, P4 ;  /* 0x00000039b100780c */ /* 0x000fe20002781670 */
[--C-:B------:R-:W-:Y:S01]  /*c030*/  FFMA.FTZ R194, R189, UR10, -R3.reuse ;  /* 0x0000000abdc27c23 */ /* 0x100fe20008010803 */
[----:B------:R-:W-:Y:S01]  /*c040*/  FMNMX.FTZ R0, R162, R179, !PT ;  /* 0x000000b3a2007209 */ /* 0x000fe20007810000 */
[--C-:B------:R-:W-:Y:S01]  /*c050*/  FFMA.FTZ R169, R170, UR10, -R3.reuse ;  /* 0x0000000aaaa97c23 */ /* 0x100fe20008010803 */
[----:B------:R-:W-:Y:S01]  /*c060*/  ISETP.LT.OR P1, PT, R177, 0x3a, P1 ;  /* 0x0000003ab100780c */ /* 0x000fe20000f21670 */
[--C-:B------:R-:W-:Y:S01]  /*c070*/  FFMA.FTZ R171, R172, UR10, -R3.reuse ;  /* 0x0000000aacab7c23 */ /* 0x100fe20008010803 */
[----:B------:R-:W-:Y:S01]  /*c080*/  FMNMX.FTZ R179, R163, R0, !PT ;  /* 0x00000000a3b37209 */ /* 0x000fe20007810000 */
[----:B------:R-:W-:Y:S01]  /*c090*/  FFMA.FTZ R175, R175, UR10, -R3 ;  /* 0x0000000aafaf7c23 */ /* 0x000fe20008010803 */
[----:B------:R-:W-:Y:S01]  /*c0a0*/  FSEL R166, R166, -INF , !P4 ;  /* 0xff800000a6a67808 */ /* 0x000fe20006000000 */
[----:B------:R0:W-:Y:S01]  /*c0b0*/  MUFU.EX2 R161, R2 ;  /* 0x0000000200a17308 */ /* 0x0001e20000000800 */
[----:B------:R-:W-:-:S02]  /*c0c0*/  FMNMX.FTZ R179, R164, R179, !PT ;  /* 0x000000b3a4b37209 */ /* 0x000fc40007810000 */
[----:B------:R-:W-:Y:S02]  /*c0d0*/  FSEL R177, R165, -INF , !P1 ;  /* 0xff800000a5b17808 */ /* 0x000fe40004800000 */
[----:B------:R-:W-:Y:S01]  /*c0e0*/  FMNMX.FTZ R0, R166, R179, !PT ;  /* 0x000000b3a6007209 */ /* 0x000fe20007810000 */
[--C-:B------:R-:W-:Y:S01]  /*c0f0*/  FFMA.FTZ R179, R188, UR10, -R3.reuse ;  /* 0x0000000abcb37c23 */ /* 0x100fe20008010803 */
[--C-:B------:R-:W-:Y:S01]  /*c100*/  FFMA.FTZ R188, R167, UR10, -R3.reuse ;  /* 0x0000000aa7bc7c23 */ /* 0x100fe20008010803 */
[----:B------:R1:W-:Y:S01]  /*c110*/  MUFU.EX2 R165, R186 ;  /* 0x000000ba00a57308 */ /* 0x0003e20000000800 */
[----:B------:R-:W-:Y:S01]  /*c120*/  FMNMX.FTZ R0, R177, R0, !PT ;  /* 0x00000000b1007209 */ /* 0x000fe20007810000 */
[----:B------:R-:W-:Y:S01]  /*c130*/  FFMA.FTZ R167, R168, UR10, -R3 ;  /* 0x0000000aa8a77c23 */ /* 0x000fe20008010803 */
[----:B0-----:R-:W-:-:S03]  /*c140*/  FSEL R2, R4, RZ, P3 ;  /* 0x000000ff04027208 */ /* 0x001fc60001800000 */
[----:B------:R-:W0:Y:S02]  /*c150*/  SHFL.BFLY PT, R183, R0, 0x2, 0x1f ;  /* 0x0c401f0000b77f89 */ /* 0x000e2400000e0000 */
[----:B------:R-:W-:Y:S01]  /*c160*/  FADD.FTZ R2, -R2, R201 ;  /* 0x000000c902027221 */ /* 0x000fe20000010100 */
[----:B-1----:R-:W-:Y:S01]  /*c170*/  FFMA.FTZ R186, R174, UR10, -R3 ;  /* 0x0000000aaeba7c23 */ /* 0x002fe20008010803 */
[----:B------:R-:W-:Y:S02]  /*c180*/  MUFU.EX2 R196, R196 ;  /* 0x000000c400c47308 */ /* 0x000fe40000000800 */
[----:B------:R-:W-:-:S06]  /*c190*/  FMUL.FTZ R2, R2, UR10 ;  /* 0x0000000a02027c20 */ /* 0x000fcc0008410000 */
[----:B------:R-:W-:Y:S08]  /*c1a0*/  MUFU.EX2 R198, R198 ;  /* 0x000000c600c67308 */ /* 0x000ff00000000800 */
[----:B------:R-:W-:Y:S01]  /*c1b0*/  MUFU.EX2 R192, R192 ;  /* 0x000000c000c07308 */ /* 0x000fe20000000800 */
[----:B0-----:R-:W-:-:S07]  /*c1c0*/  FMNMX.FTZ R183, R0, R183, !PT ;  /* 0x000000b700b77209 */ /* 0x001fce0007810000 */
[----:B------:R-:W-:Y:S01]  /*c1d0*/  MUFU.EX2 R179, R179 ;  /* 0x000000b300b37308 */ /* 0x000fe20000000800 */
[----:B------:R-:W0:Y:S07]  /*c1e0*/  SHFL.BFLY PT, R0, R183, 0x1, 0x1f ;  /* 0x0c201f00b7007f89 */ /* 0x000e2e00000e0000 */
[----:B------:R-:W-:Y:S08]  /*c1f0*/  MUFU.EX2 R194, R194 ;  /* 0x000000c200c27308 */ /* 0x000ff00000000800 */
[----:B------:R-:W-:Y:S08]  /*c200*/  MUFU.EX2 R181, R181 ;  /* 0x000000b500b57308 */ /* 0x000ff00000000800 */
[----:B------:R-:W-:Y:S01]  /*c210*/  MUFU.EX2 R188, R188 ;  /* 0x000000bc00bc7308 */ /* 0x000fe20000000800 */
[----:B0-----:R-:W-:-:S04]  /*c220*/  FMNMX.FTZ R3, R183, R0, !PT ;  /* 0x00000000b7037209 */ /* 0x001fc80007810000 */
[C---:B------:R-:W-:Y:S01]  /*c230*/  FSETP.NEU.FTZ.AND P1, PT, R3.reuse, -INF , PT ;  /* 0xff8000000300780b */ /* 0x040fe20003f3d000 */
[----:B------:R-:W-:Y:S02]  /*c240*/  FMUL.FTZ R183, R3, UR10 ;  /* 0x0000000a03b77c20 */ /* 0x000fe40008410000 */
[----:B------:R-:W0:Y:S03]  /*c250*/  MUFU.EX2 R0, R2 ;  /* 0x0000000200007308 */ /* 0x000e260000000800 */
        /* <DEDUP_REMOVED lines=9> */
[----:B------:R-:W-:Y:S01]  /*c2f0*/  FFMA.FTZ R156, R156, UR10, -R183 ;  /* 0x0000000a9c9c7c23 */ /* 0x000fe200080108b7 */
[----:B0-----:R-:W-:Y:S01]  /*c300*/  FFMA.FTZ R155, R0, R18, R161 ;  /* 0x00000012009b7223 */ /* 0x001fe200000100a1 */
[----:B------:R-:W-:Y:S01]  /*c310*/  FMUL.FTZ R153, R153, UR10 ;  /* 0x0000000a99997c20 */ /* 0x000fe20008410000 */
[--C-:B------:R-:W-:Y:S01]  /*c320*/  FFMA.FTZ R195, R157, UR10, -R183.reuse ;  /* 0x0000000a9dc37c23 */ /* 0x100fe200080108b7 */
[----:B------:R-:W-:Y:S01]  /*c330*/  FFMA.FTZ R158, R158, UR10, -R183 ;  /* 0x0000000a9e9e7c23 */ /* 0x000fe200080108b7 */
[----:B------:R-:W-:Y:S01]  /*c340*/  FADD.FTZ R155, R196, R155 ;  /* 0x0000009bc49b7221 */ /* 0x000fe20000010000 */
[--C-:B------:R-:W-:Y:S01]  /*c350*/  FFMA.FTZ R189, R159, UR10, -R183.reuse ;  /* 0x0000000a9fbd7c23 */ /* 0x100fe200080108b7 */
[----:B------:R-:W-:Y:S01]  /*c360*/  MUFU.EX2 R197, R197 ;  /* 0x000000c500c57308 */ /* 0x000fe20000000800 */
[----:B------:R-:W-:Y:S01]  /*c370*/  FFMA.FTZ R160, R160, UR10, -R183 ;  /* 0x0000000aa0a07c23 */ /* 0x000fe200080108b7 */
[----:B------:R-:W-:Y:S01]  /*c380*/  FADD.FTZ R168, R198, R155 ;  /* 0x0000009bc6a87221 */ /* 0x000fe20000010000 */
[--C-:B------:R-:W-:Y:S01]  /*c390*/  FFMA.FTZ R191, R176, UR10, -R183.reuse ;  /* 0x0000000ab0bf7c23 */ /* 0x100fe200080108b7 */
[--C-:B------:R-:W-:Y:S01]  /*c3a0*/  FFMA.FTZ R162, R162, UR10, -R183.reuse ;  /* 0x0000000aa2a27c23 */ /* 0x100fe200080108b7 */
[--C-:B------:R-:W-:Y:S01]  /*c3b0*/  FFMA.FTZ R163, R163, UR10, -R183.reuse ;  /* 0x0000000aa3a37c23 */ /* 0x100fe200080108b7 */
        /* <DEDUP_REMOVED lines=56> */
.L_x_1071:
[----:B------:R-:W0:Y:S01]  /*c740*/  S2UR UR11, SR_CgaCtaId ;  /* 0x00000000000b79c3 */ /* 0x000e220000008800 */
[----:B------:R-:W-:Y:S01]  /*c750*/  UIADD3 UR5, UR5, 0x30860, URZ ;  /* 0x0003086005057890 */ /* 0x000fe2000fffe03f */
[----:B------:R-:W-:Y:S01]  /*c760*/  R2UR UR7, R200 ;  /* 0x00000000c80772ca */ /* 0x000fe200000e0000 */
[----:B------:R-:W-:Y:S01]  /*c770*/  IMAD.MOV.U32 R202, RZ, RZ, R3 ;  /* 0x000000ffffca7224 */ /* 0x000fe200078e0003 */
[----:B------:R-:W-:Y:S01]  /*c780*/  F2FP.BF16.F32.PACK_AB R196, R196, R161 ;  /* 0x000000a1c4c4723e */ /* 0x000fe200000010ff */
[----:B------:R-:W-:Y:S01]  /*c790*/  IMAD.MOV.U32 R201, RZ, RZ, R4 ;  /* 0x000000ffffc97224 */ /* 0x000fe200078e0004 */
[----:B------:R-:W-:Y:S02]  /*c7a0*/  F2FP.BF16.F32.PACK_AB R197, R152, R197 ;  /* 0x000000c598c5723e */ /* 0x000fe400000010ff */
[----:B------:R-:W-:Y:S02]  /*c7b0*/  F2FP.BF16.F32.PACK_AB R198, R165, R198 ;  /* 0x000000c6a5c6723e */ /* 0x000fe400000010ff */
[----:B------:R-:W-:-:S02]  /*c7c0*/  F2FP.BF16.F32.PACK_AB R199, R154, R199 ;  /* 0x000000c79ac7723e */ /* 0x000fc400000010ff */
[----:B------:R-:W-:Y:S02]  /*c7d0*/  F2FP.BF16.F32.PACK_AB R192, R179, R192 ;  /* 0x000000c0b3c0723e */ /* 0x000fe400000010ff */
[----:B------:R-:W-:Y:S02]  /*c7e0*/  F2FP.BF16.F32.PACK_AB R193, R156, R193 ;  /* 0x000000c19cc1723e */ /* 0x000fe400000010ff */
[----:B------:R-:W-:Y:S01]  /*c7f0*/  ISETP.GT.AND P1, PT, R203, UR7, PT ;  /* 0x00000007cb007c0c */ /* 0x000fe2000bf24270 */
[----:B------:R-:W-:Y:S01]  /*c800*/  UMOV UR7, UR4 ;  /* 0x0000000400077c82 */ /* 0x000fe20008000000 */
[----:B------:R-:W-:Y:S02]  /*c810*/  F2FP.BF16.F32.PACK_AB R194, R181, R194 ;  /* 0x000000c2b5c2723e */ /* 0x000fe400000010ff */
        /* <DEDUP_REMOVED lines=11> */
[----:B------:R-:W-:Y:S02]  /*c8d0*/  IADD3 R203, R203, -0x1, RZ ;  /* 0xffffffffcbcb7810 */ /* 0x000fe40007ffe0ff */
[----:B------:R-:W-:-:S05]  /*c8e0*/  F2FP.BF16.F32.PACK_AB R187, R177, R166 ;  /* 0x000000a6b1bb723e */ /* 0x000fca00000010ff */
[----:B------:R-:W-:Y:S01]  /*c8f0*/  IMAD.U32 R204, RZ, RZ, UR5 ;  /* 0x00000005ffcc7e24 */ /* 0x000fe2000f8e00ff */
[----:B------:R-:W-:Y:S06]  /*c900*/  @P1 BRA `(.L_x_1072) ;  /* 0xffffffd000bc1947 */ /* 0x000fec000383ffff */
.L_x_1053:
        /* <DEDUP_REMOVED lines=131> */
.L_x_1073:
        /* <DEDUP_REMOVED lines=8> */
.L_x_1074:
[----:B-1----:R-:W-:Y:S05]  /*d1c0*/  @P1 BRA `(.L_x_1075) ;  /* 0x0000000000081947 */ /* 0x002fea0003800000 */
[----:B------:R-:W1:Y:S02]  /*d1d0*/  SYNCS.PHASECHK.TRANS64.TRYWAIT P1, [UR5+0x30850], R0 ;  /* 0x03085000ff0075a7 */ /* 0x000e640008020145 */
[----:B-1----:R-:W-:Y:S05]  /*d1e0*/  @!P1 BRA `(.L_x_1076) ;  /* 0x0000007000b09947 */ /* 0x002fea0003800000 */
.L_x_1075:
[----:B------:R-:W-:Y:S01]  /*d1f0*/  R2UR UR6, R16 ;  /* 0x00000000100672ca */ /* 0x000fe200000e0000 */
[----:B------:R-:W-:Y:S01]  /*d200*/  WARPGROUP.ARRIVE ;  /* 0x00000000000079c5 */ /* 0x000fe20000000000 */
[----:B------:R-:W-:Y:S01]  /*d210*/  UMOV UR7, 0x40000040 ;  /* 0x4000004000077882 */ /* 0x000fe20000000000 */
[----:B-1----:R-:W0:Y:S01]  /*d220*/  SHFL.BFLY PT, R5, R18, 0x2, 0x1f ;  /* 0x0c401f0012057f89 */ /* 0x002e2200000e0000 */
[----:B------:R-:W-:-:S03]  /*d230*/  IMAD.MOV.U32 R6, RZ, RZ, RZ ;  /* 0x000000ffff067224 */ /* 0x000fc600078e00ff */
[----:B------:R-:W1:Y:S06]  /*d240*/  SHFL.BFLY PT, R2, R9, 0x2, 0x1f ;  /* 0x0c401f0009027f89 */ /* 0x000e6c00000e0000 */
[----:B------:R-:W-:-:S04]  /*d250*/  UIADD3 UR6, UR6, 0x400, URZ ;  /* 0x0000040006067890 */ /* 0x000fc8000fffe03f */
[----:B------:R-:W-:-:S04]  /*d260*/  USHF.R.U32.HI UR6, URZ, 0x4, UR6 ;  /* 0x000000043f067899 */ /* 0x000fc80008011606 */
[----:B------:R-:W-:-:S04]  /*d270*/  ULOP3.LUT UR6, UR6, 0x3fff, URZ, 0xc0, !UPT ;  /* 0x00003fff06067892 */ /* 0x000fc8000f8ec03f */
[----:B------:R-:W-:Y:S01]  /*d280*/  ULOP3.LUT UR6, UR6, 0x2000000, URZ, 0xfc, !UPT ;  /* 0x0200000006067892 */ /* 0x000fe2000f8efc3f */
[----:B0-----:R-:W-:-:S03]  /*d290*/  FADD.FTZ R0, R5, R18 ;  /* 0x0000001205007221 */ /* 0x001fc60000010000 */
[----:B------:R-:W-:Y:S01]  /*d2a0*/  ULEA UR4, UR4, UR6, 0xb ;  /* 0x0000000604047291 */ /* 0x000fe2000f8e583f */
[----:B-1----:R-:W-:Y:S01]  /*d2b0*/  FADD.FTZ R2, R2, R9 ;  /* 0x0000000902027221 */ /* 0x002fe20000010000 */
[----:B------:R-:W0:Y:S01]  /*d2c0*/  SHFL.BFLY PT, R5, R0, 0x1, 0x1f ;  /* 0x0c201f0000057f89 */ /* 0x000e2200000e0000 */
[----:B------:R-:W-:-:S04]  /*d2d0*/  MOV R9, UR10 ;  /* 0x0000000a00097c02 */ /* 0x000fc80008000f00 */
[----:B------:R-:W-:Y:S01]  /*d2e0*/  UMOV UR6, UR4 ;  /* 0x0000000400067c82 */ /* 0x000fe20008000000 */
[----:B------:R-:W1:Y:S01]  /*d2f0*/  SHFL.BFLY PT, R7, R2, 0x1, 0x1f ;  /* 0x0c201f0002077f89 */ /* 0x000e6200000e0000 */
[----:B------:R-:W-:Y:S01]  /*d300*/  HGMMA.64x256x16.F32.BF16 R24, R196, gdesc[UR4].tnspB, R24, gsb0 ;  /* 0x43e00004c4187df0 */ /* 0x000fe20008001818 */
[----:B------:R-:W-:Y:S01]  /*d310*/  UIADD3 UR6, UR4, 0x80, URZ ;  /* 0x0000008004067890 */ /* 0x000fe2000fffe03f */
[----:B------:R-:W-:Y:S01]  /*d320*/  UMOV UR7, 0x40000040 ;  /* 0x4000004000077882 */ /* 0x000fe20000000000 */
[----:B0-----:R-:W-:Y:S01]  /*d330*/  FADD.FTZ R11, R0, R5 ;  /* 0x00000005000b7221 */ /* 0x001fe20000010000 */
[----:B------:R-:W-:Y:S02]  /*d340*/  IMAD.MOV.U32 R5, RZ, RZ, RZ ;  /* 0x000000ffff057224 */ /* 0x000fe400078e00ff */
[----:B------:R-:W-:Y:S02]  /*d350*/  IMAD.MOV.U32 R0, RZ, RZ, -0x800000 ;  /* 0xff800000ff007424 */ /* 0x000fe400078e00ff */
[----:B-1----:R-:W-:Y:S01]  /*d360*/  FADD.FTZ R12, R2, R7 ;  /* 0x00000007020c7221 */ /* 0x002fe20000010000 */
[----:B------:R-:W-:Y:S01]  /*d370*/  FSETP.NE.FTZ.AND P1, PT, R11, RZ, PT ;  /* 0x000000ff0b00720b */ /* 0x000fe20003f35000 */
[----:B------:R-:W-:-:S02]  /*d380*/  IMAD.U32 R7, RZ, RZ, UR10 ;  /* 0x0000000aff077e24 */ /* 0x000fc4000f8e00ff */
[----:B------:R-:W-:Y:S01]  /*d390*/  IMAD.MOV.U32 R2, RZ, RZ, -0x800000 ;  /* 0xff800000ff027424 */ /* 0x000fe200078e00ff */
[----:B------:R-:W-:-:S09]  /*d3a0*/  FSETP.NE.FTZ.AND P2, PT, R12, RZ, PT ;  /* 0x000000ff0c00720b */ /* 0x000fd20003f55000 */
[----:B------:R-:W0:Y:S01]  /*d3b0*/  @P1 MUFU.LG2 R8, R11 ;  /* 0x0000000b00081308 */ /* 0x000e220000000c00 */
[----:B------:R-:W-:-:S03]  /*d3c0*/  @P1 FMUL.FTZ R7, R7, 0.69314718246459960938 ;  /* 0x3f31721807071820 */ /* 0x000fc60000410000 */
[----:B------:R-:W-:-:S04]  /*d3d0*/  @P2 FMUL.FTZ R9, R9, 0.69314718246459960938 ;  /* 0x3f31721809092820 */ /* 0x000fc80000410000 */
[----:B------:R-:W1:Y:S08]  /*d3e0*/  @P2 MUFU.LG2 R10, R12 ;  /* 0x0000000c000a2308 */ /* 0x000e700000000c00 */
        /* <DEDUP_REMOVED lines=9> */
[----:B------:R-:W-:Y:S01]  /*d480*/  UIADD3 UR6, UR4, 0x100, URZ ;  /* 0x0000010004067890 */ /* 0x000fe2000fffe03f */
[----:B------:R-:W-:Y:S01]  /*d490*/  UMOV UR7, 0x40000040 ;  /* 0x4000004000077882 */ /* 0x000fe20000000000 */
[----:B------:R-:W-:Y:S01]  /*d4a0*/  UIADD3 UR4, UR4, 0x180, URZ ;  /* 0x0000018004047890 */ /* 0x000fe2000fffe03f */
[----:B------:R-:W-:Y:S02]  /*d4b0*/  WARPGROUP.DEPBAR.LE gsb0, 0x0 ;  /* 0x00008000000079c5 */ /* 0x000fe40000010000 */
[----:B------:R-:W-:-:S15]  /*d4c0*/  WARPGROUP.ARRIVE ;  /* 0x00000000000079c5 */ /* 0x000fde0000000000 */
[----:B------:R-:W-:-:S07]  /*d4d0*/  NOP ;  /* 0x0000000000007918 */ /* 0x000fce0000000000 */
        /* <DEDUP_REMOVED lines=10> */
.L_x_1077:
        /* <DEDUP_REMOVED lines=133> */
.L_x_999:
[----:B------:R-:W-:Y:S05]  /*ddd0*/  @P0 BRA `(.L_x_1078) ;  /* 0x0000002000540947 */ /* 0x000fea0003800000 */
[----:B------:R-:W2:Y:S01]  /*dde0*/  LDL R3, [R1] ;  /* 0x0000000001037983 */ /* 0x000ea20000100800 */
[----:B------:R-:W0:Y:S01]  /*ddf0*/  S2UR UR12, SR_CTAID.Z ;  /* 0x00000000000c79c3 */ /* 0x000e220000002700 */
[----:B------:R-:W-:Y:S01]  /*de00*/  ULDC.64 UR8, c[0x0][0xbd0] ;  /* 0x0002f40000087ab9 */ /* 0x000fe20000000a00 */
[----:B------:R-:W-:Y:S06]  /*de10*/  BSSY B0, `(.L_x_1079) ;  /* 0x000014d000007945 */ /* 0x000fec0003800000 */
[----:B------:R-:W1:Y:S08]  /*de20*/  LDC.64 R18, c[0x0][0xbd8] ;  /* 0x0002f600ff127b82 */ /* 0x000e700000000a00 */
[----:B------:R-:W3:Y:S08]  /*de30*/  S2UR UR11, SR_CTAID.Y ;  /* 0x00000000000b79c3 */ /* 0x000ef00000002600 */
[----:B------:R-:W3:Y:S01]  /*de40*/  LDC R23, c[0x0][0xc50] ;  /* 0x00031400ff177b82 */ /* 0x000ee20000000800 */
[----:B0-----:R-:W-:-:S07]  /*de50*/  USHF.R.S32.HI UR10, URZ, 0x1f, UR12 ;  /* 0x0000001f3f0a7899 */ /* 0x001fce000801140c */
[----:B------:R-:W0:Y:S08]  /*de60*/  LDC.64 R20, c[0x0][0xb40] ;  /* 0x0002d000ff147b82 */ /* 0x000e300000000a00 */
[----:B------:R-:W-:Y:S01]  /*de70*/  BAR.SYNC.DEFER_BLOCKING 0x1, 0x100 ;  /* 0x0044000000007b1d */ /* 0x000fe20000010000 */
[----:B--2---:R-:W-:-:S05]  /*de80*/  R2UR UR13, R3 ;  /* 0x00000000030d72ca */ /* 0x004fca00000e0000 */
[----:B------:R-:W2:Y:S08]  /*de90*/  S2R R3, SR_TID.X ;  /* 0x0000000000037919 */ /* 0x000eb00000002100 */
[----:B------:R-:W-:Y:S02]  /*dea0*/  USHF.R.S32.HI UR7, URZ, 0x1f, UR13 ;  /* 0x0000001f3f077899 */ /* 0x000fe4000801140d */
[----:B------:R-:W-:-:S02]  /*deb0*/  UIMAD.WIDE.U32 UR4, UR13, UR8, URZ ;  /* 0x000000080d0472a5 */ /* 0x000fc4000f8e003f */
[----:B------:R-:W-:-:S04]  /*dec0*/  UIMAD UR6, UR7, UR8, URZ ;  /* 0x00000008070672a4 */ /* 0x000fc8000f8e023f */
[----:B------:R-:W-:-:S03]  /*ded0*/  UIMAD UR6, UR13, UR9, UR6 ;  /* 0x000000090d0672a4 */ /* 0x000fc6000f8e0206 */
[----:B------:R-:W-:Y:S01]  /*dee0*/  ULDC.64 UR8, c[0x0][0xb38] ;  /* 0x0002ce0000087ab9 */ /* 0x000fe20000000a00 */
[----:B------:R-:W-:Y:S02]  /*def0*/  UIADD3 UR6, UR5, UR6, URZ ;  /* 0x0000000605067290 */ /* 0x000fe4000fffe03f */
[----:B------:R-:W-:Y:S01]  /*df00*/  UIMAD UR7, UR7, UR8, URZ ;  /* 0x00000008070772a4 */ /* 0x000fe2000f8e023f */
[----:B--2---:R-:W-:-:S05]  /*df10*/  VIADD R5, R3, 0xffffff80 ;  /* 0xffffff8003057836 */ /* 0x004fca0000000000 */
[----:B------:R-:W-:-:S04]  /*df20*/  SHF.R.S32.HI R4, RZ, 0x1f, R5 ;  /* 0x0000001fff047819 */ /* 0x000fc80000011405 */
[CC--:B------:R-:W-:Y:S02]  /*df30*/  LEA.HI R6, R4.reuse, R5.reuse, RZ, 0x7 ;  /* 0x0000000504067211 */ /* 0x0c0fe400078f38ff */
[----:B------:R-:W-:Y:S02]  /*df40*/  LEA.HI R11, R4, R5, RZ, 0x2 ;  /* 0x00000005040b7211 */ /* 0x000fe400078f10ff */
[C---:B------:R-:W-:Y:S02]  /*df50*/  LOP3.LUT R8, R6.reuse, 0xffffff80, RZ, 0xc0, !PT ;  /* 0xffffff8006087812 */ /* 0x040fe400078ec0ff */
[----:B------:R-:W-:Y:S02]  /*df60*/  SHF.R.S32.HI R7, RZ, 0x7, R6 ;  /* 0x00000007ff077819 */ /* 0x000fe40000011406 */
[----:B------:R-:W-:Y:S02]  /*df70*/  IADD3 R3, R5, -R8, RZ ;  /* 0x8000000805037210 */ /* 0x000fe40007ffe0ff */
[----:B------:R-:W2:Y:S01]  /*df80*/  LDC R8, c[0x0][0xbe8] ;  /* 0x0002fa00ff087b82 */ /* 0x000ea20000000800 */
[----:B------:R-:W-:-:S02]  /*df90*/  LEA.HI R4, R6, R7, RZ, 0x1 ;  /* 0x0000000706047211 */ /* 0x000fc400078f08ff */
[----:B------:R-:W-:Y:S02]  /*dfa0*/  SHF.R.S32.HI R12, RZ, 0x1f, R3 ;  /* 0x0000001fff0c7819 */ /* 0x000fe40000011403 */
[----:B------:R-:W-:Y:S02]  /*dfb0*/  LOP3.LUT R6, R11, 0xfffffffc, RZ, 0xc0, !PT ;  /* 0xfffffffc0b067812 */ /* 0x000fe400078ec0ff */
[----:B------:R-:W-:Y:S02]  /*dfc0*/  LEA.HI R10, R12, R3, RZ, 0x2 ;  /* 0x000000030c0a7211 */ /* 0x000fe400078f10ff */
[----:B------:R-:W-:Y:S01]  /*dfd0*/  LOP3.LUT R4, R4, 0x3fffffe, RZ, 0xc0, !PT ;  /* 0x03fffffe04047812 */ /* 0x000fe200078ec0ff */
[----:B------:R-:W-:Y:S01]  /*dfe0*/  IMAD.IADD R5, R5, 0x1, -R6 ;  /* 0x0000000105057824 */ /* 0x000fe200078e0a06 */
[--C-:B------:R-:W-:Y:S02]  /*dff0*/  SHF.R.S32.HI R9, RZ, 0x2, R10.reuse ;  /* 0x00000002ff097819 */ /* 0x100fe4000001140a */
[----:B------:R-:W-:Y:S01]  /*e000*/  SHF.R.S32.HI R14, RZ, 0x1f, R10 ;  /* 0x0000001fff0e7819 */ /* 0x000fe2000001140a */
[----:B------:R-:W-:Y:S01]  /*e010*/  IMAD.IADD R6, R7, 0x1, -R4 ;  /* 0x0000000107067824 */ /* 0x000fe200078e0a04 */
[----:B------:R-:W-:-:S02]  /*e020*/  LEA.HI R7, R5, R5, RZ, 0x1 ;  /* 0x0000000505077211 */ /* 0x000fc400078f08ff */
[----:B------:R-:W-:Y:S02]  /*e030*/  LEA.HI R14, R14, R9, RZ, 0x3 ;  /* 0x000000090e0e7211 */ /* 0x000fe400078f18ff */
[----:B------:R-:W-:Y:S02]  /*e040*/  LEA.HI R12, R12, R3, RZ, 0x5 ;  /* 0x000000030c0c7211 */ /* 0x000fe400078f28ff */
[----:B------:R-:W-:Y:S02]  /*e050*/  LOP3.LUT R14, R14, 0xfffffff8, RZ, 0xc0, !PT ;  /* 0xfffffff80e0e7812 */ /* 0x000fe400078ec0ff */
[----:B------:R-:W-:Y:S02]  /*e060*/  LOP3.LUT R10, R10, 0x7ffffffc, RZ, 0xc0, !PT ;  /* 0x7ffffffc0a0a7812 */ /* 0x000fe400078ec0ff */
[----:B--2---:R-:W-:Y:S01]  /*e070*/  ISETP.NE.AND P0, PT, R8, 0x1, PT ;  /* 0x000000010800780c */ /* 0x004fe20003f05270 */
[----:B------:R-:W-:Y:S01]  /*e080*/  IMAD.IADD R4, R9, 0x1, -R14 ;  /* 0x0000000109047824 */ /* 0x000fe200078e0a0e */
[----:B------:R-:W-:Y:S01]  /*e090*/  LOP3.LUT R14, R7, 0x1ffffffe, RZ, 0xc0, !PT ;  /* 0x1ffffffe070e7812 */ /* 0x000fe200078ec0ff */
[----:B------:R-:W2:Y:S01]  /*e0a0*/  S2R R9, SR_CTAID.X ;  /* 0x0000000000097919 */ /* 0x000ea20000002500 */
[----:B------:R-:W-:Y:S01]  /*e0b0*/  SHF.R.S32.HI R7, RZ, 0x5, R12 ;  /* 0x00000005ff077819 */ /* 0x000fe2000001140c */
[----:B-1----:R-:W-:Y:S01]  /*e0c0*/  IMAD R12, R18, UR10, RZ ;  /* 0x0000000a120c7c24 */ /* 0x002fe2000f8e02ff */
[----:B------:R-:W-:Y:S01]  /*e0d0*/  IADD3 R11, R5, -R14, RZ ;  /* 0x8000000e050b7210 */ /* 0x000fe20007ffe0ff */
[----:B------:R-:W-:Y:S01]  /*e0e0*/  IMAD.U32 R5, RZ, RZ, UR5 ;  /* 0x00000005ff057e24 */ /* 0x000fe2000f8e00ff */
[----:B------:R-:W-:Y:S01]  /*e0f0*/  MOV R5, UR6 ;  /* 0x0000000600057c02 */ /* 0x000fe20008000f00 */
[----:B------:R-:W-:Y:S01]  /*e100*/  IMAD R7, R7, 0x10, R4 ;  /* 0x0000001007077824 */ /* 0x000fe200078e0204 */
[----:B------:R-:W-:Y:S01]  /*e110*/  UIMAD UR6, UR13, UR9, UR7 ;  /* 0x000000090d0672a4 */ /* 0x000fe2000f8e0207 */
[----:B------:R-:W-:Y:S01]  /*e120*/  IMAD.U32 R4, RZ, RZ, UR4 ;  /* 0x00000004ff047e24 */ /* 0x000fe2000f8e00ff */
[----:B------:R-:W-:Y:S01]  /*e130*/  UIMAD.WIDE.U32 UR4, UR13, UR8, URZ ;  /* 0x000000080d0472a5 */ /* 0x000fe2000f8e003f */
[----:B------:R-:W1:Y:S01]  /*e140*/  @P0 LDC R14, c[0x0][0xbec] ;  /* 0x0002fb00ff0e0b82 */ /* 0x000e620000000800 */
[----:B------:R-:W-:Y:S01]  /*e150*/  IMAD R16, R6, 0x40, R7 ;  /* 0x0000004006107824 */ /* 0x000fe200078e0207 */
[----:B------:R-:W-:Y:S01]  /*e160*/  ULDC.64 UR8, c[0x0][0xb28] ;  /* 0x0002ca0000087ab9 */ /* 0x000fe20000000a00 */
[----:B------:R-:W-:Y:S01]  /*e170*/  UIADD3 UR6, UR5, UR6, URZ ;  /* 0x0000000605067290 */ /* 0x000fe2000fffe03f */
[----:B------:R-:W-:-:S04]  /*e180*/  IMAD.WIDE.U32 R4, R18, UR12, R4 ;  /* 0x0000000c12047c25 */ /* 0x000fc8000f8e0004 */
[----:B------:R-:W4:Y:S01]  /*e190*/  @P0 LDC R17, c[0x0][0xbf0] ;  /* 0x0002fc00ff110b82 */ /* 0x000f220000000800 */
[----:B------:R-:W-:Y:S02]  /*e1a0*/  IMAD R6, R11, 0x8, R16 ;  /* 0x000000080b067824 */ /* 0x000fe400078e0210 */
[----:B------:R-:W-:Y:S02]  /*e1b0*/  IMAD R18, RZ, RZ, -UR13 ;  /* 0x8000000dff127e24 */ /* 0x000fe4000f8e02ff */
[----:B------:R-:W-:Y:S02]  /*e1c0*/  IMAD R15, R19, UR12, R12 ;  /* 0x0000000c130f7c24 */ /* 0x000fe4000f8e020c */
[----:B------:R-:W-:Y:S01]  /*e1d0*/  IMAD.U32 R7, RZ, RZ, UR5 ;  /* 0x00000005ff077e24 */ /* 0x000fe2000f8e00ff */
[----:B------:R-:W5:Y:S01]  /*e1e0*/  @P0 LDC R22, c[0x0][0xbec] ;  /* 0x0002fb00ff160b82 */ /* 0x000f620000000800 */
[----:B---3--:R-:W-:Y:S02]  /*e1f0*/  IMAD R23, R23, R18, UR11 ;  /* 0x0000000b17177e24 */ /* 0x008fe4000f8e0212 */
[----:B------:R-:W-:Y:S01]  /*e200*/  IMAD.U32 R7, RZ, RZ, UR6 ;  /* 0x00000006ff077e24 */ /* 0x000fe2000f8e00ff */
[----:B------:R-:W-:Y:S01]  /*e210*/  ULDC.64 UR6, c[0x0][0xb48] ;  /* 0x0002d20000067ab9 */ /* 0x000fe20000000a00 */
[----:B------:R-:W-:-:S02]  /*e220*/  IMAD.IADD R5, R5, 0x1, R15 ;  /* 0x0000000105057824 */ /* 0x000fc400078e020f */
[----:B--2---:R-:W-:Y:S01]  /*e230*/  IMAD R11, R9, 0x80, R6 ;  /* 0x00000080090b7824 */ /* 0x004fe200078e0206 */
[----:B------:R-:W2:Y:S01]  /*e240*/  @P0 LDC R153, c[0x0][0xbf0] ;  /* 0x0002fc00ff990b82 */ /* 0x000ea20000000800 */
[----:B------:R-:W-:Y:S01]  /*e250*/  MOV R6, UR4 ;  /* 0x0000000400067c02 */ /* 0x000fe20008000f00 */
[----:B------:R-:W-:Y:S01]  /*e260*/  ULDC.64 UR4, c[0x0][0xbe0] ;  /* 0x0002f80000047ab9 */ /* 0x000fe20000000a00 */
[----:B-1----:R-:W-:Y:S01]  /*e270*/  @P0 IMAD.HI.U32 R12, R11, R14, RZ ;  /* 0x0000000e0b0c0227 */ /* 0x002fe200078e00ff */
[----:B------:R-:W-:-:S03]  /*e280*/  MOV R13, R11 ;  /* 0x0000000b000d7202 */ /* 0x000fc60000000f00 */
[C---:B0-----:R-:W-:Y:S01]  /*e290*/  IMAD R14, R20.reuse, UR10, RZ ;  /* 0x0000000a140e7c24 */ /* 0x041fe2000f8e02ff */
[----:B----4-:R-:W-:Y:S01]  /*e2a0*/  @P0 SHF.R.U32.HI R13, RZ, R17, R12 ;  /* 0x00000011ff0d0219 */ /* 0x010fe2000001160c */
[----:B------:R-:W-:-:S04]  /*e2b0*/  IMAD.WIDE.U32 R6, R20, UR12, R6 ;  /* 0x0000000c14067c25 */ /* 0x000fc8000f8e0006 */
[----:B------:R-:W-:Y:S01]  /*e2c0*/  IMAD R17, R21, UR12, R14 ;  /* 0x0000000c15117c24 */ /* 0x000fe2000f8e020e */
[----:B------:R-:W-:Y:S01]  /*e2d0*/  SHF.R.S32.HI R14, RZ, 0x1f, R23 ;  /* 0x0000001fff0e7819 */ /* 0x000fe20000011417 */
[----:B------:R-:W-:-:S04]  /*e2e0*/  IMAD.WIDE.U32 R4, R23, UR4, R4 ;  /* 0x0000000417047c25 */ /* 0x000fc8000f8e0004 */
[----:B-----5:R-:W-:-:S04]  /*e2f0*/  @P0 IMAD.HI.U32 R22, R11, R22, RZ ;  /* 0x000000160b160227 */ /* 0x020fc800078e00ff */
[----:B------:R-:W-:Y:S02]  /*e300*/  IMAD.IADD R7, R7, 0x1, R17 ;  /* 0x0000000107077824 */ /* 0x000fe400078e0211 */
[C---:B------:R-:W-:Y:S02]  /*e310*/  IMAD R17, R14.reuse, UR6, RZ ;  /* 0x000000060e117c24 */ /* 0x040fe4000f8e02ff */
[----:B------:R-:W-:Y:S01]  /*e320*/  IMAD.MOV.U32 R15, RZ, RZ, R11 ;  /* 0x000000ffff0f7224 */ /* 0x000fe200078e000b */
[----:B--2---:R-:W-:Y:S01]  /*e330*/  @P0 SHF.R.U32.HI R15, RZ, R153, R22 ;  /* 0x00000099ff0f0219 */ /* 0x004fe20000011616 */
[----:B------:R-:W-:Y:S01]  /*e340*/  IMAD R12, R14, UR4, RZ ;  /* 0x000000040e0c7c24 */ /* 0x000fe2000f8e02ff */
[----:B------:R-:W-:Y:S01]  /*e350*/  IADD3 R4, P0, R13, R4, RZ ;  /* 0x000000040d047210 */ /* 0x000fe20007f1e0ff */
[C---:B------:R-:W-:Y:S01]  /*e360*/  IMAD R19, R23.reuse, UR7, R17 ;  /* 0x0000000717137c24 */ /* 0x040fe2000f8e0211 */
[----:B------:R-:W-:Y:S01]  /*e370*/  SHF.R.S32.HI R17, RZ, 0x1f, R13 ;  /* 0x0000001fff117819 */ /* 0x000fe2000001140d */
[----:B------:R-:W-:Y:S01]  /*e380*/  IMAD R14, R23, UR5, R12 ;  /* 0x00000005170e7c24 */ /* 0x000fe2000f8e020c */
[--C-:B------:R-:W-:Y:S01]  /*e390*/  SHF.R.S32.HI R12, RZ, 0x1f, R15.reuse ;  /* 0x0000001fff0c7819 */ /* 0x100fe2000001140f */
[----:B------:R-:W-:Y:S01]  /*e3a0*/  ULDC.64 UR4, c[0x0][0xb30] ;  /* 0x0002cc0000047ab9 */ /* 0x000fe20000000a00 */
[----:B------:R-:W-:Y:S01]  /*e3b0*/  IADD3 R13, -R13, RZ, RZ ;  /* 0x000000ff0d0d7210 */ /* 0x000fe20007ffe1ff */
[----:B------:R-:W-:Y:S01]  /*e3c0*/  IMAD.MOV R18, RZ, RZ, -R15 ;  /* 0x000000ffff127224 */ /* 0x000fe200078e0a0f */
[----:B------:R-:W-:Y:S01]  /*e3d0*/  IADD3.X R5, R17, R5, R14, P0, !PT ;  /* 0x0000000511057210 */ /* 0x000fe200007fe40e */
[----:B------:R-:W-:-:S02]  /*e3e0*/  IMAD R12, R12, UR4, RZ ;  /* 0x000000040c0c7c24 */ /* 0x000fc4000f8e02ff */
[----:B------:R-:W-:Y:S02]  /*e3f0*/  IMAD R13, R8, R13, R11 ;  /* 0x0000000d080d7224 */ /* 0x000fe400078e020b */
[----:B------:R-:W-:Y:S01]  /*e400*/  IMAD.WIDE.U32 R6, R23, UR6, R6 ;  /* 0x0000000617067c25 */ /* 0x000fe2000f8e0006 */
[----:B------:R-:W-:-:S03]  /*e410*/  ULDC.64 UR6, c[0x0][0xbc8] ;  /* 0x0002f20000067ab9 */ /* 0x000fc60000000a00 */
[----:B------:R-:W-:Y:S02]  /*e420*/  IMAD R11, R8, R18, R11 ;  /* 0x00000012080b7224 */ /* 0x000fe400078e020b */
[----:B------:R-:W-:Y:S01]  /*e430*/  IMAD R17, R15, UR5, R12 ;  /* 0x000000050f117c24 */ /* 0x000fe2000f8e020c */
[----:B------:R-:W-:Y:S01]  /*e440*/  SHF.R.S32.HI R12, RZ, 0x1f, R13 ;  /* 0x0000001fff0c7819 */ /* 0x000fe2000001140d */
[----:B------:R-:W-:Y:S01]  /*e450*/  IMAD.IADD R7, R7, 0x1, R19 ;  /* 0x0000000107077824 */ /* 0x000fe200078e0213 */
[----:B------:R-:W-:Y:S01]  /*e460*/  SHF.R.S32.HI R14, RZ, 0x1f, R11 ;  /* 0x0000001fff0e7819 */ /* 0x000fe2000001140b */
[----:B------:R-:W0:Y:S01]  /*e470*/  S2UR UR5, SR_CgaCtaId ;  /* 0x00000000000579c3 */ /* 0x000e220000008800 */
[----:B------:R-:W-:-:S04]  /*e480*/  IMAD.WIDE.U32 R4, R13, UR6, R4 ;  /* 0x000000060d047c25 */ /* 0x000fc8000f8e0004 */
[----:B------:R-:W-:Y:S01]  /*e490*/  IMAD.WIDE.U32 R6, R15, UR4, R6 ;  /* 0x000000040f067c25 */ /* 0x000fe2000f8e0006 */
[----:B------:R-:W-:-:S03]  /*e4a0*/  UMOV UR4, 0x400 ;  /* 0x0000040000047882 */ /* 0x000fc60000000000 */
[----:B------:R-:W-:Y:S02]  /*e4b0*/  IMAD R12, R12, UR6, RZ ;  /* 0x000000060c0c7c24 */ /* 0x000fe4000f8e02ff */
[----:B------:R-:W-:Y:S02]  /*e4c0*/  IMAD.IADD R7, R7, 0x1, R17 ;  /* 0x0000000107077824 */ /* 0x000fe400078e0211 */
[----:B------:R-:W-:Y:S02]  /*e4d0*/  IMAD R14, R14, UR8, RZ ;  /* 0x000000080e0e7c24 */ /* 0x000fe4000f8e02ff */
[----:B------:R-:W-:Y:S01]  /*e4e0*/  IMAD R15, R13, UR7, R12 ;  /* 0x000000070d0f7c24 */ /* 0x000fe2000f8e020c */
[----:B------:R-:W-:Y:S01]  /*e4f0*/  ULDC.64 UR6, c[0x0][0xba8] ;  /* 0x0002ea0000067ab9 */ /* 0x000fe20000000a00 */
[C---:B------:R-:W-:Y:S01]  /*e500*/  IMAD R17, R11.reuse, UR9, R14 ;  /* 0x000000090b117c24 */ /* 0x040fe2000f8e020e */
[----:B------:R-:W-:Y:S01]  /*e510*/  LEA R18, P0, R4, UR6, 0x2 ;  /* 0x0000000604127c11 */ /* 0x000fe2000f8010ff */
[----:B------:R-:W-:Y:S01]  /*e520*/  IMAD.WIDE.U32 R12, R11, UR8, R6 ;  /* 0x000000080b0c7c25 */ /* 0x000fe2000f8e0006 */
[----:B------:R-:W-:Y:S01]  /*e530*/  IADD3 R5, R5, R15, RZ ;  /* 0x0000000f05057210 */ /* 0x000fe20007ffe0ff */
[----:B------:R-:W-:Y:S01]  /*e540*/  ULDC.64 UR8, c[0x0][0xb00] ;  /* 0x0002c00000087ab9 */ /* 0x000fe20000000a00 */
[----:B------:R-:W-:Y:S01]  /*e550*/  ULDC UR6, c[0x0][0xa88] ;  /* 0x0002a20000067ab9 */ /* 0x000fe20000000800 */
[----:B------:R-:W-:Y:S01]  /*e560*/  IMAD.IADD R7, R13, 0x1, R17 ;  /* 0x000000010d077824 */ /* 0x000fe200078e0211 */
[----:B------:R-:W-:Y:S01]  /*e570*/  LEA R6, P1, R12, UR8, 0x2 ;  /* 0x000000080c067c11 */ /* 0x000fe2000f8210ff */
[----:B------:R-:W-:Y:S01]  /*e580*/  SHFL.IDX PT, R14, R18, 0x1, 0x1c1f ;  /* 0x003c1f00120e7f89 */ /* 0x000fe200000e0000 */
[----:B------:R-:W-:Y:S01]  /*e590*/  LEA.HI.X R17, R4, UR7, R5, 0x2, P0 ;  /* 0x0000000704117c11 */ /* 0x000fe200080f1405 */
[----:B------:R-:W-:Y:S01]  /*e5a0*/  IMAD R11, R9, 0x80, R16 ;  /* 0x00000080090b7824 */ /* 0x000fe200078e0210 */
[----:B------:R-:W-:Y:S01]  /*e5b0*/  LEA.HI.X R7, R12, UR9, R7, 0x2, P1 ;  /* 0x000000090c077c11 */ /* 0x000fe200088f1407 */
[----:B0-----:R-:W-:Y:S01]  /*e5c0*/  ULEA UR4, UR5, UR4, 0x18 ;  /* 0x0000000405047291 */ /* 0x001fe2000f8ec03f */
[----:B------:R-:W-:Y:S01]  /*e5d0*/  SHFL.IDX PT, R12, R18, RZ, 0x1c1f ;  /* 0x001c1fff120c7589 */ /* 0x000fe200000e0000 */
[----:B------:R-:W-:Y:S01]  /*e5e0*/  IMAD R8, R8, UR6, RZ ;  /* 0x0000000608087c24 */ /* 0x000fe2000f8e02ff */
[----:B------:R-:W-:Y:S01]  /*e5f0*/  LOP3.LUT P0, RZ, R3, 0x3, RZ, 0xc0, !PT ;  /* 0x0000000303ff7812 */ /* 0x000fe2000780c0ff */
[C---:B------:R-:W-:Y:S01]  /*e600*/  VIADD R9, R11.reuse, 0x8 ;  /* 0x000000080b097836 */ /* 0x040fe20000000000 */
[----:B------:R-:W0:Y:S01]  /*e610*/  SHFL.IDX PT, R13, R17, RZ, 0x1c1f ;  /* 0x001c1fff110d7589 */ /* 0x000e2200000e0000 */
[----:B------:R-:W-:Y:S01]  /*e620*/  UIADD3 UR4, UR4, 0x30820, URZ ;  /* 0x0003082004047890 */ /* 0x000fe2000fffe03f */
[----:B------:R-:W-:-:S02]  /*e630*/  ISETP.GE.OR P1, PT, R11, R8, P0 ;  /* 0x000000080b00720c */ /* 0x000fc40000726670 */
[----:B------:R-:W1:Y:S01]  /*e640*/  SHFL.IDX PT, R15, R17, 0x1, 0x1c1f ;  /* 0x003c1f00110f7f89 */ /* 0x000e6200000e0000 */
[-C--:B------:R-:W-:Y:S01]  /*e650*/  ISETP.GE.OR P0, PT, R9, R8.reuse, P0 ;  /* 0x000000080900720c */ /* 0x080fe20000706670 */
[----:B------:R-:W-:Y:S01]  /*e660*/  UPRMT UR4, URZ, 0x654, UR4 ;  /* 0x000006543f047896 */ /* 0x000fe20008000004 */
[----:B------:R-:W-:Y:S01]  /*e670*/  ISETP.GE.AND P2, PT, R11, R8, PT ;  /* 0x000000080b00720c */ /* 0x000fe20003f46270 */
[----:B------:R2:W3:Y:S01]  /*e680*/  SHFL.IDX PT, R4, R6, RZ, 0x1c1f ;  /* 0x001c1fff06047589 */ /* 0x0004e200000e0000 */
[----:B------:R-:W-:-:S03]  /*e690*/  IADD3 R3, R3, -R10, RZ ;  /* 0x8000000a03037210 */ /* 0x000fc60007ffe0ff */
[----:B------:R2:W4:Y:S02]  /*e6a0*/  SHFL.IDX PT, R5, R7, RZ, 0x1c1f ;  /* 0x001c1fff07057589 */ /* 0x00052400000e0000 */
[----:B------:R-:W-:Y:S01]  /*e6b0*/  IMAD.SHL.U32 R3, R3, 0x2, RZ ;  /* 0x0000000203037824 */ /* 0x000fe200078e00ff */
[----:B------:R-:W-:Y:S01]  /*e6c0*/  SYNCS.ARRIVE.TRANS64.RED.A1T0 RZ, [UR4], RZ ;  /* 0x000000ffffff79a7 */ /* 0x000fe20008100404 */
        /* <DEDUP_REMOVED lines=11> */
[C---:B------:R-:W-:Y:S01]  /*e780*/  VIADD R20, R3.reuse, 0x40 ;  /* 0x0000004003147836 */ /* 0x040fe20000000000 */
[----:B------:R-:W-:Y:S01]  /*e790*/  ISETP.GE.AND P5, PT, R10, UR4, PT ;  /* 0x000000040a007c0c */ /* 0x000fe2000bfa6270 */
[C---:B------:R-:W-:Y:S01]  /*e7a0*/  VIADD R21, R3.reuse, 0x48 ;  /* 0x0000004803157836 */ /* 0x040fe20000000000 */
[C---:B------:R-:W-:Y:S01]  /*e7b0*/  ISETP.GE.AND P2, PT, R3.reuse, UR4, PT ;  /* 0x0000000403007c0c */ /* 0x040fe2000bf46270 */
[----:B------:R-:W-:Y:S01]  /*e7c0*/  VIADD R22, R3, 0x50 ;  /* 0x0000005003167836 */ /* 0x000fe20000000000 */
[----:B------:R-:W-:-:S02]  /*e7d0*/  ISETP.GE.AND P0, PT, R18, UR4, PT ;  /* 0x0000000412007c0c */ /* 0x000fc4000bf06270 */
[----:B------:R-:W-:Y:S02]  /*e7e0*/  ISETP.GE.AND P1, PT, R19, UR4, PT ;  /* 0x0000000413007c0c */ /* 0x000fe4000bf26270 */
[----:B------:R-:W-:Y:S02]  /*e7f0*/  ISETP.GE.AND P6, PT, R22, UR4, PT ;  /* 0x0000000416007c0c */ /* 0x000fe4000bfc6270 */
[----:B------:R-:W-:Y:S02]  /*e800*/  @!P3 LEA.HI R0, R0, R0, RZ, 0x1 ;  /* 0x000000000000b211 */ /* 0x000fe400078f08ff */
[----:B------:R-:W-:Y:S02]  /*e810*/  @!P4 LEA.HI R2, R2, R2, RZ, 0x1 ;  /* 0x000000020202c211 */ /* 0x000fe400078f08ff */
[----:B------:R-:W-:Y:S02]  /*e820*/  @!P5 LEA.HI R10, R10, R10, RZ, 0x1 ;  /* 0x0000000a0a0ad211 */ /* 0x000fe400078f08ff */
[----:B------:R-:W-:Y:S01]  /*e830*/  @!P3 LOP3.LUT R13, R0, 0xfffffffe, RZ, 0xc0, !PT ;  /* 0xfffffffe000db812 */ /* 0x000fe200078ec0ff */
[----:B------:R-:W-:Y:S01]  /*e840*/  VIADD R0, R3, 0x30 ;  /* 0x0000003003007836 */ /* 0x000fe20000000000 */
[----:B------:R-:W-:-:S02]  /*e850*/  @!P4 LOP3.LUT R15, R2, 0xfffffffe, RZ, 0xc0, !PT ;  /* 0xfffffffe020fc812 */ /* 0x000fc400078ec0ff */
[----:B------:R-:W-:Y:S01]  /*e860*/  @!P5 LOP3.LUT R17, R10, 0xfffffffe, RZ, 0xc0, !PT ;  /* 0xfffffffe0a11d812 */ /* 0x000fe200078ec0ff */
[C-C-:B---34-:R-:W-:Y:S01]  /*e870*/  @!P2 IMAD.WIDE R10, R3.reuse, 0x4, R4.reuse ;  /* 0x00000004030aa825 */ /* 0x158fe200078e0204 */
[----:B------:R-:W-:Y:S02]  /*e880*/  IADD3 R2, R3, 0x38, RZ ;  /* 0x0000003803027810 */ /* 0x000fe40007ffe0ff */
[----:B------:R-:W-:Y:S01]  /*e890*/  @!P0 LEA.HI R18, R18, R18, RZ, 0x1 ;  /* 0x0000001212128211 */ /* 0x000fe200078f08ff */
        /* <DEDUP_REMOVED lines=13> */
[----:B------:R-:W-:Y:S02]  /*e970*/  @!P0 LOP3.LUT R11, R18, 0xfffffffe, RZ, 0xc0, !PT ;  /* 0xfffffffe120b8812 */ /* 0x000fe400078ec0ff */
[----:B------:R-:W-:-:S02]  /*e980*/  @!P2 LEA.HI R0, R0, R0, RZ, 0x1 ;  /* 0x000000000000a211 */ /* 0x000fc400078f08ff */
[----:B-1----:R-:W-:Y:S01]  /*e990*/  @!P1 LOP3.LUT R13, R19, 0xfffffffe, RZ, 0xc0, !PT ;  /* 0xfffffffe130d9812 */ /* 0x002fe200078ec0ff */
[--C-:B------:R-:W-:Y:S01]  /*e9a0*/  @!P0 IMAD.WIDE R10, R11, 0x4, R4.reuse ;  /* 0x000000040b0a8825 */ /* 0x100fe200078e0204 */
[----:B------:R-:W-:Y:S02]  /*e9b0*/  @!P3 LEA.HI R2, R2, R2, RZ, 0x1 ;  /* 0x000000020202b211 */ /* 0x000fe400078f08ff */
        /* <DEDUP_REMOVED lines=9> */
[----:B------:R-:W-:Y:S01]  /*ea50*/  @!P4 LOP3.LUT R19, R20, 0xfffffffe, RZ, 0xc0, !PT ;  /* 0xfffffffe1413c812 */ /* 0x000fe200078ec0ff */
        /* <DEDUP_REMOVED lines=23> */
[----:B------:R-:W-:Y:S02]  /*ebd0*/  ISETP.GE.AND P4, PT, R21, UR4, PT ;  /* 0x0000000415007c0c */ /* 0x000fe4000bf86270 */
[----:B------:R-:W-:Y:S02]  /*ebe0*/  ISETP.GE.AND P3, PT, R22, UR4, PT ;  /* 0x0000000416007c0c */ /* 0x000fe4000bf66270 */
[----:B------:R-:W-:Y:S02]  /*ebf0*/  @!P0 LEA.HI R25, R25, R25, RZ, 0x1 ;  /* 0x0000001919198211 */ /* 0x000fe400078f08ff */
[----:B0-----:R-:W-:Y:S01]  /*ec00*/  @!P1 LOP3.LUT R11, R24, 0xfffffffe, RZ, 0xc0, !PT ;  /* 0xfffffffe180b9812 */ /* 0x001fe200078ec0ff */
[----:B------:R-:W-:Y:S01]  /*ec10*/  VIADD R24, R3, 0x90 ;  /* 0x0000009003187836 */ /* 0x000fe20000000000 */
[----:B-1----:R-:W-:Y:S02]  /*ec20*/  @!P0 LOP3.LUT R13, R25, 0xfffffffe, RZ, 0xc0, !PT ;  /* 0xfffffffe190d8812 */ /* 0x002fe400078ec0ff */
[----:B------:R-:W-:Y:S01]  /*ec30*/  @!P2 LEA.HI R0, R0, R0, RZ, 0x1 ;  /* 0x000000000000a211 */ /* 0x000fe200078f08ff */
[----:B------:R-:W-:Y:S01]  /*ec40*/  @!P1 IMAD.WIDE R10, R11, 0x4, R4 ;  /* 0x000000040b0a9825 */ /* 0x000fe200078e0204 */
[----:B------:R-:W-:-:S02]  /*ec50*/  @!P6 LEA.HI R2, R2, R2, RZ, 0x1 ;  /* 0x000000020202e211 */ /* 0x000fc400078f08ff */
[----:B------:R-:W-:Y:S01]  /*ec60*/  @!P5 LEA.HI R20, R20, R20, RZ, 0x1 ;  /* 0x000000141414d211 */ /* 0x000fe200078f08ff */
[--C-:B------:R-:W-:Y:S01]  /*ec70*/  @!P0 IMAD.WIDE R12, R13, 0x4, R4.reuse ;  /* 0x000000040d0c8825 */ /* 0x100fe200078e0204 */
        /* <DEDUP_REMOVED lines=9> */
[----:B------:R-:W-:Y:S01]  /*ed10*/  @!P4 LOP3.LUT R21, R21, 0xfffffffe, RZ, 0xc0, !PT ;  /* 0xfffffffe1515c812 */ /* 0x000fe200078ec0ff */
[C---:B------:R-:W-:Y:S01]  /*ed20*/  VIADD R20, R3.reuse, 0xb0 ;  /* 0x000000b003147836 */ /* 0x040fe20000000000 */
[----:B------:R-:W-:Y:S01]  /*ed30*/  @!P3 LOP3.LUT R23, R22, 0xfffffffe, RZ, 0xc0, !PT ;  /* 0xfffffffe1617b812 */ /* 0x000fe200078ec0ff */
[C---:B------:R-:W-:Y:S01]  /*ed40*/  VIADD R22, R3.reuse, 0xc0 ;  /* 0x000000c003167836 */ /* 0x040fe20000000000 */
        /* <DEDUP_REMOVED lines=13> */
[----:B------:R-:W-:Y:S01]  /*ee20*/  @!P3 IMAD.WIDE R18, R23, 0x4, R4 ;  /* 0x000000041712b825 */ /* 0x000fe200078e0204 */
[----:B------:R3:W-:Y:S01]  /*ee30*/  @!P4 ST.E.64 desc[UR60][R16.64], R88 ;  /* 0x000000581000c985 */ /* 0x0007e2000c101b3c */
[----:B------:R-:W-:Y:S02]  /*ee40*/  ISETP.GE.AND P4, PT, R20, UR4, PT ;  /* 0x0000000414007c0c */ /* 0x000fe4000bf86270 */
[----:B------:R-:W-:Y:S01]  /*ee50*/  ISETP.GE.AND P5, PT, R21, UR4, PT ;  /* 0x0000000415007c0c */ /* 0x000fe2000bfa6270 */
[----:B------:R4:W-:Y:S01]  /*ee60*/  @!P3 ST.E.64 desc[UR60][R18.64], R92 ;  /* 0x0000005c1200b985 */ /* 0x0009e2000c101b3c */
[----:B------:R-:W-:Y:S02]  /*ee70*/  ISETP.GE.AND P3, PT, R2, UR4, PT ;  /* 0x0000000402007c0c */ /* 0x000fe4000bf66270 */
[----:B------:R-:W-:Y:S02]  /*ee80*/  @!P0 LEA.HI R24, R24, R24, RZ, 0x1 ;  /* 0x0000001818188211 */ /* 0x000fe400078f08ff */
[----:B------:R-:W-:-:S02]  /*ee90*/  @!P1 LEA.HI R25, R25, R25, RZ, 0x1 ;  /* 0x0000001919199211 */ /* 0x000fc400078f08ff */
[----:B0-----:R-:W-:Y:S02]  /*eea0*/  @!P0 LOP3.LUT R11, R24, 0xfffffffe, RZ, 0xc0, !PT ;  /* 0xfffffffe180b8812 */ /* 0x001fe400078ec0ff */
[----:B------:R-:W-:Y:S02]  /*eeb0*/  @!P2 LEA.HI R0, R0, R0, RZ, 0x1 ;  /* 0x000000000000a211 */ /* 0x000fe400078f08ff */
[----:B-1----:R-:W-:Y:S01]  /*eec0*/  @!P1 LOP3.LUT R13, R25, 0xfffffffe, RZ, 0xc0, !PT ;  /* 0xfffffffe190d9812 */ /* 0x002fe200078ec0ff */
[--C-:B------:R-:W-:Y:S01]  /*eed0*/  @!P0 IMAD.WIDE R10, R11, 0x4, R4.reuse ;  /* 0x000000040b0a8825 */ /* 0x100fe200078e0204 */
[----:B------:R-:W-:Y:S02]  /*eee0*/  @!P4 LEA.HI R20, R20, R20, RZ, 0x1 ;  /* 0x000000141414c211 */ /* 0x000fe400078f08ff */
[----:B------:R-:W-:Y:S01]  /*eef0*/  @!P3 LEA.HI R2, R2, R2, RZ, 0x1 ;  /* 0x000000020202b211 */ /* 0x000fe200078f08ff */
[--C-:B------:R-:W-:Y:S01]  /*ef00*/  @!P1 IMAD.WIDE R12, R13, 0x4, R4.reuse ;  /* 0x000000040d0c9825 */ /* 0x100fe200078e0204 */
[----:B--2---:R-:W-:Y:S01]  /*ef10*/  @!P2 LOP3.LUT R15, R0, 0xfffffffe, RZ, 0xc0, !PT ;  /* 0xfffffffe000fa812 */ /* 0x004fe200078ec0ff */
[----:B------:R0:W-:Y:S01]  /*ef20*/  @!P0 ST.E.64 desc[UR60][R10.64], R96 ;  /* 0x000000600a008985 */ /* 0x0001e2000c101b3c */
[----:B------:R-:W-:Y:S01]  /*ef30*/  @!P5 LEA.HI R21, R21, R21, RZ, 0x1 ;  /* 0x000000151515d211 */ /* 0x000fe200078f08ff */
[----:B------:R-:W-:Y:S01]  /*ef40*/  VIADD R0, R3, 0xc8 ;  /* 0x000000c803007836 */ /* 0x000fe20000000000 */
[----:B---3--:R-:W-:Y:S01]  /*ef50*/  @!P3 LOP3.LUT R17, R2, 0xfffffffe, RZ, 0xc0, !PT ;  /* 0xfffffffe0211b812 */ /* 0x008fe200078ec0ff */
[----:B------:R-:W-:Y:S01]  /*ef60*/  @!P2 IMAD.WIDE R14, R15, 0x4, R4 ;  /* 0x000000040f0ea825 */ /* 0x000fe200078e0204 */
[----:B------:R-:W-:Y:S01]  /*ef70*/  @!P6 LEA.HI R22, R22, R22, RZ, 0x1 ;  /* 0x000000161616e211 */ /* 0x000fe200078f08ff */
[----:B------:R1:W-:Y:S01]  /*ef80*/  @!P1 ST.E.64 desc[UR60][R12.64], R100 ;  /* 0x000000640c009985 */ /* 0x0003e2000c101b3c */
[----:B----4-:R-:W-:Y:S01]  /*ef90*/  @!P4 LOP3.LUT R19, R20, 0xfffffffe, RZ, 0xc0, !PT ;  /* 0xfffffffe1413c812 */ /* 0x010fe200078ec0ff */
[----:B------:R-:W-:Y:S01]  /*efa0*/  VIADD R2, R3, 0xd0 ;  /* 0x000000d003027836 */ /* 0x000fe20000000000 */
[----:B------:R-:W-:Y:S01]  /*efb0*/  @!P5 LOP3.LUT R21, R21, 0xfffffffe, RZ, 0xc0, !PT ;  /* 0xfffffffe1515d812 */ /* 0x000fe200078ec0ff */
[----:B------:R2:W-:Y:S01]  /*efc0*/  @!P2 ST.E.64 desc[UR60][R14.64], R104 ;  /* 0x000000680e00a985 */ /* 0x0005e2000c101b3c */
[----:B------:R-:W-:-:S02]  /*efd0*/  @!P6 LOP3.LUT R23, R22, 0xfffffffe, RZ, 0xc0, !PT ;  /* 0xfffffffe1617e812 */ /* 0x000fc400078ec0ff */
[----:B------:R-:W-:Y:S01]  /*efe0*/  IADD3 R20, R3, 0xd8, RZ ;  /* 0x000000d803147810 */ /* 0x000fe20007ffe0ff */
[--C-:B0-----:R-:W-:Y:S01]  /*eff0*/  @!P3 IMAD.WIDE R10, R17, 0x4, R4.reuse ;  /* 0x00000004110ab825 */ /* 0x101fe200078e0204 */
[----:B------:R-:W-:Y:S02]  /*f000*/  ISETP.GE.AND P0, PT, R0, UR4, PT ;  /* 0x0000000400007c0c */ /* 0x000fe4000bf06270 */
[----:B------:R-:W-:Y:S01]  /*f010*/  ISETP.GE.AND P1, PT, R2, UR4, PT ;  /* 0x0000000402007c0c */ /* 0x000fe2000bf26270 */
[--C-:B------:R-:W-:Y:S01]  /*f020*/  @!P5 IMAD.WIDE R16, R21, 0x4, R4.reuse ;  /* 0x000000041510d825 */ /* 0x100fe200078e0204 */
[----:B------:R0:W-:Y:S01]  /*f030*/  @!P3 ST.E.64 desc[UR60][R10.64], R108 ;  /* 0x0000006c0a00b985 */ /* 0x0001e2000c101b3c */
[----:B------:R-:W-:Y:S02]  /*f040*/  ISETP.GE.AND P2, PT, R20, UR4, PT ;  /* 0x0000000414007c0c */ /* 0x000fe4000bf46270 */
[----:B-1----:R-:W-:-:S04]  /*f050*/  @!P4 IMAD.WIDE R12, R19, 0x4, R4 ;  /* 0x00000004130cc825 */ /* 0x002fc800078e0204 */
[----:B------:R-:W-:Y:S01]  /*f060*/  @!P6 IMAD.WIDE R18, R23, 0x4, R4 ;  /* 0x000000041712e825 */ /* 0x000fe200078e0204 */
[----:B------:R1:W-:Y:S01]  /*f070*/  @!P4 ST.E.64 desc[UR60][R12.64], R112 ;  /* 0x000000700c00c985 */ /* 0x0003e2000c101b3c */
[----:B------:R-:W-:Y:S02]  /*f080*/  @!P0 LEA.HI R0, R0, R0, RZ, 0x1 ;  /* 0x0000000000008211 */ /* 0x000fe400078f08ff */
[C---:B------:R-:W-:Y:S01]  /*f090*/  VIADD R21, R3.reuse, 0xe0 ;  /* 0x000000e003157836 */ /* 0x040fe20000000000 */
[----:B------:R3:W-:Y:S01]  /*f0a0*/  @!P5 ST.E.64 desc[UR60][R16.64], R116 ;  /* 0x000000741000d985 */ /* 0x0007e2000c101b3c */
[C---:B--2---:R-:W-:Y:S01]  /*f0b0*/  VIADD R14, R3.reuse, 0xe8 ;  /* 0x000000e8030e7836 */ /* 0x044fe20000000000 */
[C---:B0-----:R-:W-:Y:S01]  /*f0c0*/  IADD3 R11, R3.reuse, 0xf8, RZ ;  /* 0x000000f8030b7810 */ /* 0x041fe20007ffe0ff */
[----:B------:R-:W-:Y:S01]  /*f0d0*/  VIADD R15, R3, 0xf0 ;  /* 0x000000f0030f7836 */ /* 0x000fe20000000000 */
[----:B------:R0:W-:Y:S01]  /*f0e0*/  @!P6 ST.E.64 desc[UR60][R18.64], R120 ;  /* 0x000000781200e985 */ /* 0x0001e2000c101b3c */
[----:B------:R-:W-:-:S02]  /*f0f0*/  ISETP.GE.AND P3, PT, R21, UR4, PT ;  /* 0x0000000415007c0c */ /* 0x000fc4000bf66270 */
[----:B------:R-:W-:Y:S02]  /*f100*/  ISETP.GE.AND P6, PT, R11, UR4, PT ;  /* 0x000000040b007c0c */ /* 0x000fe4000bfc6270 */
[----:B------:R-:W-:Y:S02]  /*f110*/  ISETP.GE.AND P4, PT, R14, UR4, PT ;  /* 0x000000040e007c0c */ /* 0x000fe4000bf86270 */
[----:B------:R-:W-:Y:S02]  /*f120*/  ISETP.GE.AND P5, PT, R15, UR4, PT ;  /* 0x000000040f007c0c */ /* 0x000fe4000bfa6270 */
[----:B------:R-:W-:Y:S02]  /*f130*/  @!P1 LEA.HI R2, R2, R2, RZ, 0x1 ;  /* 0x0000000202029211 */ /* 0x000fe400078f08ff */
[----:B------:R-:W-:Y:S02]  /*f140*/  @!P2 LEA.HI R20, R20, R20, RZ, 0x1 ;  /* 0x000000141414a211 */ /* 0x000fe400078f08ff */
[----:B-1----:R-:W-:-:S02]  /*f150*/  @!P1 LOP3.LUT R13, R2, 0xfffffffe, RZ, 0xc0, !PT ;  /* 0xfffffffe020d9812 */ /* 0x002fc400078ec0ff */
[----:B------:R-:W-:Y:S02]  /*f160*/  @!P3 LEA.HI R21, R21, R21, RZ, 0x1 ;  /* 0x000000151515b211 */ /* 0x000fe400078f08ff */
[----:B------:R-:W-:Y:S02]  /*f170*/  @!P6 LEA.HI R12, R11, R11, RZ, 0x1 ;  /* 0x0000000b0b0ce211 */ /* 0x000fe400078f08ff */
[----:B------:R-:W-:Y:S02]  /*f180*/  @!P4 LEA.HI R14, R14, R14, RZ, 0x1 ;  /* 0x0000000e0e0ec211 */ /* 0x000fe400078f08ff */
[----:B------:R-:W-:Y:S02]  /*f190*/  @!P5 LEA.HI R10, R15, R15, RZ, 0x1 ;  /* 0x0000000f0f0ad211 */ /* 0x000fe400078f08ff */
[----:B------:R-:W-:Y:S02]  /*f1a0*/  @!P0 LOP3.LUT R11, R0, 0xfffffffe, RZ, 0xc0, !PT ;  /* 0xfffffffe000b8812 */ /* 0x000fe400078ec0ff */
[----:B------:R-:W-:-:S02]  /*f1b0*/  @!P2 LOP3.LUT R15, R20, 0xfffffffe, RZ, 0xc0, !PT ;  /* 0xfffffffe140fa812 */ /* 0x000fc400078ec0ff */
[----:B---3--:R-:W-:Y:S02]  /*f1c0*/  @!P3 LOP3.LUT R17, R21, 0xfffffffe, RZ, 0xc0, !PT ;  /* 0xfffffffe1511b812 */ /* 0x008fe400078ec0ff */
[----:B0-----:R-:W-:Y:S01]  /*f1d0*/  @!P4 LOP3.LUT R19, R14, 0xfffffffe, RZ, 0xc0, !PT ;  /* 0xfffffffe0e13c812 */ /* 0x001fe200078ec0ff */
[--C-:B------:R-:W-:Y:S01]  /*f1e0*/  @!P2 IMAD.WIDE R14, R15, 0x4, R4.reuse ;  /* 0x000000040f0ea825 */ /* 0x100fe200078e0204 */
[----:B------:R-:W-:Y:S02]  /*f1f0*/  @!P5 LOP3.LUT R21, R10, 0xfffffffe, RZ, 0xc0, !PT ;  /* 0xfffffffe0a15d812 */ /* 0x000fe400078ec0ff */
        /* <DEDUP_REMOVED lines=14> */
.L_x_1080:
[----:B------:R-:W-:Y:S05]  /*f2e0*/  BSYNC B0 ;  /* 0x0000000000007941 */ /* 0x000fea0003800000 */
.L_x_1079:
[----:B------:R-:W-:Y:S01]  /*f2f0*/  ISETP.GE.AND P0, PT, R9, R8, PT ;  /* 0x000000080900720c */ /* 0x000fe20003f06270 */
[----:B0---4-:R4:W0:Y:S04]  /*f300*/  SHFL.IDX PT, R5, R7, 0x1, 0x1c1f ;  /* 0x003c1f0007057f89 */ /* 0x01182800000e0000 */
[----:B---3--:R4:W3:Y:S08]  /*f310*/  SHFL.IDX PT, R4, R6, 0x1, 0x1c1f ;  /* 0x003c1f0006047f89 */ /* 0x0088f000000e0000 */
[----:B----4-:R-:W-:Y:S05]  /*f320*/  @P0 BRA `(.L_x_991) ;  /* 0x0000004c00880947 */ /* 0x010fea0003800000 */
[C---:B--2---:R-:W-:Y:S01]  /*f330*/  VIADD R0, R3.reuse, 0x8 ;  /* 0x0000000803007836 */ /* 0x044fe20000000000 */
[----:B------:R-:W-:Y:S01]  /*f340*/  ULDC UR4, c[0x0][0xac8] ;  /* 0x0002b20000047ab9 */ /* 0x000fe20000000800 */
[C---:B------:R-:W-:Y:S01]  /*f350*/  VIADD R2, R3.reuse, 0x10 ;  /* 0x0000001003027836 */ /* 0x040fe20000000000 */
[C---:B------:R-:W-:Y:S01]  /*f360*/  ISETP.GE.AND P0, PT, R3.reuse, UR4, PT ;  /* 0x0000000403007c0c */ /* 0x040fe2000bf06270 */
[C---:B------:R-:W-:Y:S01]  /*f370*/  VIADD R12, R3.reuse, 0x18 ;  /* 0x00000018030c7836 */ /* 0x040fe20000000000 */
[----:B------:R-:W-:Y:S01]  /*f380*/  ISETP.GE.AND P1, PT, R0, UR4, PT ;  /* 0x0000000400007c0c */ /* 0x000fe2000bf26270 */
[C---:B------:R-:W-:Y:S01]  /*f390*/  VIADD R14, R3.reuse, 0x38 ;  /* 0x00000038030e7836 */ /* 0x040fe20000000000 */
[----:B------:R-:W-:Y:S01]  /*f3a0*/  ISETP.GE.AND P2, PT, R2, UR4, PT ;  /* 0x0000000402007c0c */ /* 0x000fe2000bf46270 */
[C---:B------:R-:W-:Y:S01]  /*f3b0*/  VIADD R16, R3.reuse, 0x48 ;  /* 0x0000004803107836 */ /* 0x040fe20000000000 */
[C---:B------:R-:W-:Y:S01]  /*f3c0*/  IADD3 R13, R3.reuse, 0x20, RZ ;  /* 0x00000020030d7810 */ /* 0x040fe20007ffe0ff */
[C---:B------:R-:W-:Y:S01]  /*f3d0*/  VIADD R18, R3.reuse, 0x50 ;  /* 0x0000005003127836 */ /* 0x040fe20000000000 */
[----:B------:R-:W-:Y:S01]  /*f3e0*/  ISETP.GE.AND P5, PT, R12, UR4, PT ;  /* 0x000000040c007c0c */ /* 0x000fe2000bfa6270 */
[----:B------:R-:W-:Y:S01]  /*f3f0*/  VIADD R20, R3, 0x58 ;  /* 0x0000005803147836 */ /* 0x000fe20000000000 */
[----:B------:R-:W-:-:S02]  /*f400*/  ISETP.GE.AND P6, PT, R13, UR4, PT ;  /* 0x000000040d007c0c */ /* 0x000fc4000bfc6270 */
[C---:B------:R-:W-:Y:S01]  /*f410*/  IADD3 R15, R3.reuse, 0x40, RZ ;  /* 0x00000040030f7810 */ /* 0x040fe20007ffe0ff */
[C-C-:B0--3--:R-:W-:Y:S01]  /*f420*/  @!P0 IMAD.WIDE R6, R3.reuse, 0x4, R4.reuse ;  /* 0x0000000403068825 */ /* 0x149fe200078e0204 */
[----:B------:R-:W-:Y:S02]  /*f430*/  ISETP.GE.AND P4, PT, R16, UR4, PT ;  /* 0x0000000410007c0c */ /* 0x000fe4000bf86270 */
[----:B------:R-:W-:Y:S02]  /*f440*/  @!P1 LEA.HI R0, R0, R0, RZ, 0x1 ;  /* 0x0000000000009211 */ /* 0x000fe400078f08ff */
[----:B------:R-:W-:Y:S01]  /*f450*/  @!P2 LEA.HI R2, R2, R2, RZ, 0x1 ;  /* 0x000000020202a211 */ /* 0x000fe200078f08ff */
[----:B------:R0:W-:Y:S01]  /*f460*/  @!P0 ST.E.64 desc[UR60][R6.64], R26 ;  /* 0x0000001a06008985 */ /* 0x0001e2000c101b3c */
[----:B------:R-:W-:Y:S01]  /*f470*/  @!P1 LOP3.LUT R9, R0, 0xfffffffe, RZ, 0xc0, !PT ;  /* 0xfffffffe00099812 */ /* 0x000fe200078ec0ff */
[C---:B------:R-:W-:Y:S01]  /*f480*/  VIADD R0, R3.reuse, 0x28 ;  /* 0x0000002803007836 */ /* 0x040fe20000000000 */
[----:B------:R-:W-:Y:S01]  /*f490*/  @!P2 LOP3.LUT R11, R2, 0xfffffffe, RZ, 0xc0, !PT ;  /* 0xfffffffe020ba812 */ /* 0x000fe200078ec0ff */
[----:B------:R-:W-:Y:S01]  /*f4a0*/  VIADD R2, R3, 0x30 ;  /* 0x0000003003027836 */ /* 0x000fe20000000000 */
[----:B------:R-:W-:Y:S01]  /*f4b0*/  ISETP.GE.AND P3, PT, R15, UR4, PT ;  /* 0x000000040f007c0c */ /* 0x000fe2000bf66270 */
[----:B------:R-:W-:Y:S01]  /*f4c0*/  @!P1 IMAD.WIDE R8, R9, 0x4, R4 ;  /* 0x0000000409089825 */ /* 0x000fe200078e0204 */
[----:B------:R-:W-:-:S02]  /*f4d0*/  ISETP.GE.AND P0, PT, R0, UR4, PT ;  /* 0x0000000400007c0c */ /* 0x000fc4000bf06270 */
[----:B------:R-:W-:Y:S01]  /*f4e0*/  @!P5 LEA.HI R12, R12, R12, RZ, 0x1 ;  /* 0x0000000c0c0cd211 */ /* 0x000fe200078f08ff */
        /* <DEDUP_REMOVED lines=10> */
[----:B-1----:R-:W-:Y:S02]  /*f590*/  @!P6 LOP3.LUT R9, R13, 0xfffffffe, RZ, 0xc0, !PT ;  /* 0xfffffffe0d09e812 */ /* 0x002fe400078ec0ff */
[----:B------:R-:W-:Y:S02]  /*f5a0*/  @!P1 LEA.HI R2, R2, R2, RZ, 0x1 ;  /* 0x0000000202029211 */ /* 0x000fe400078f08ff */
[----:B------:R0:W-:Y:S01]  /*f5b0*/  @!P5 ST.E.64 desc[UR60][R6.64], R38 ;  /* 0x000000260600d985 */ /* 0x0001e2000c101b3c */
[----:B------:R-:W-:Y:S01]  /*f5c0*/  @!P2 LEA.HI R14, R14, R14, RZ, 0x1 ;  /* 0x0000000e0e0ea211 */ /* 0x000fe200078f08ff */
[----:B------:R-:W-:Y:S01]  /*f5d0*/  @!P6 IMAD.WIDE R8, R9, 0x4, R4 ;  /* 0x000000040908e825 */ /* 0x000fe200078e0204 */
[----:B--2---:R-:W-:Y:S02]  /*f5e0*/  @!P3 LEA.HI R10, R15, R15, RZ, 0x1 ;  /* 0x0000000f0f0ab211 */ /* 0x004fe400078f08ff */
[----:B------:R-:W-:-:S02]  /*f5f0*/  @!P0 LOP3.LUT R11, R0, 0xfffffffe, RZ, 0xc0, !PT ;  /* 0xfffffffe000b8812 */ /* 0x000fc400078ec0ff */
[----:B------:R-:W-:Y:S01]  /*f600*/  @!P1 LOP3.LUT R13, R2, 0xfffffffe, RZ, 0xc0, !PT ;  /* 0xfffffffe020d9812 */ /* 0x000fe200078ec0ff */
[----:B------:R1:W-:Y:S01]  /*f610*/  @!P6 ST.E.64 desc[UR60][R8.64], R42 ;  /* 0x0000002a0800e985 */ /* 0x0003e2000c101b3c */
[----:B------:R-:W-:Y:S01]  /*f620*/  @!P2 LOP3.LUT R15, R14, 0xfffffffe, RZ, 0xc0, !PT ;  /* 0xfffffffe0e0fa812 */ /* 0x000fe200078ec0ff */
[----:B------:R-:W-:Y:S01]  /*f630*/  VIADD R2, R3, 0x68 ;  /* 0x0000006803027836 */ /* 0x000fe20000000000 */
[----:B------:R-:W-:Y:S02]  /*f640*/  @!P3 LOP3.LUT R17, R10, 0xfffffffe, RZ, 0xc0, !PT ;  /* 0xfffffffe0a11b812 */ /* 0x000fe400078ec0ff */
[----:B------:R-:W-:Y:S01]  /*f650*/  @!P4 LOP3.LUT R19, R16, 0xfffffffe, RZ, 0xc0, !PT ;  /* 0xfffffffe1013c812 */ /* 0x000fe200078ec0ff */
[--C-:B0-----:R-:W-:Y:S01]  /*f660*/  @!P0 IMAD.WIDE R6, R11, 0x4, R4.reuse ;  /* 0x000000040b068825 */ /* 0x101fe200078e0204 */
[----:B------:R-:W-:Y:S02]  /*f670*/  ISETP.GE.AND P5, PT, R18, UR4, PT ;  /* 0x0000000412007c0c */ /* 0x000fe4000bfa6270 */
[----:B------:R-:W-:Y:S01]  /*f680*/  ISETP.GE.AND P6, PT, R20, UR4, PT ;  /* 0x0000000414007c0c */ /* 0x000fe2000bfc6270 */
[----:B------:R-:W-:Y:S01]  /*f690*/  @!P2 IMAD.WIDE R10, R15, 0x4, R4 ;  /* 0x000000040f0aa825 */ /* 0x000fe200078e0204 */
[----:B------:R0:W-:Y:S01]  /*f6a0*/  @!P0 ST.E.64 desc[UR60][R6.64], R46 ;  /* 0x0000002e06008985 */ /* 0x0001e2000c101b3c */
[----:B------:R-:W-:-:S02]  /*f6b0*/  IADD3 R0, R3, 0x60, RZ ;  /* 0x0000006003007810 */ /* 0x000fc40007ffe0ff */
[----:B-1----:R-:W-:-:S04]  /*f6c0*/  @!P1 IMAD.WIDE R8, R13, 0x4, R4 ;  /* 0x000000040d089825 */ /* 0x002fc800078e0204 */
[--C-:B------:R-:W-:Y:S01]  /*f6d0*/  @!P3 IMAD.WIDE R12, R17, 0x4, R4.reuse ;  /* 0x00000004110cb825 */ /* 0x100fe200078e0204 */
[----:B------:R1:W-:Y:S01]  /*f6e0*/  @!P1 ST.E.64 desc[UR60][R8.64], R50 ;  /* 0x0000003208009985 */ /* 0x0003e2000c101b3c */
[----:B------:R-:W-:Y:S02]  /*f6f0*/  @!P5 LEA.HI R18, R18, R18, RZ, 0x1 ;  /* 0x000000121212d211 */ /* 0x000fe400078f08ff */
[----:B------:R-:W-:Y:S01]  /*f700*/  @!P4 IMAD.WIDE R14, R19, 0x4, R4 ;  /* 0x00000004130ec825 */ /* 0x000fe200078e0204 */
[----:B------:R2:W-:Y:S01]  /*f710*/  @!P2 ST.E.64 desc[UR60][R10.64], R54 ;  /* 0x000000360a00a985 */ /* 0x0005e2000c101b3c */
[C---:B------:R-:W-:Y:S02]  /*f720*/  IADD3 R19, R3.reuse, 0x80, RZ ;  /* 0x0000008003137810 */ /* 0x040fe40007ffe0ff */
        /* <DEDUP_REMOVED lines=8> */
[----:B------:R-:W-:Y:S02]  /*f7b0*/  ISETP.GE.AND P0, PT, R19, UR4, PT ;  /* 0x0000000413007c0c */ /* 0x000fe4000bf06270 */
[----:B------:R-:W-:Y:S02]  /*f7c0*/  @!P6 LEA.HI R20, R20, R20, RZ, 0x1 ;  /* 0x000000141414e211 */ /* 0x000fe400078f08ff */
[----:B0-----:R-:W-:Y:S01]  /*f7d0*/  @!P5 LOP3.LUT R7, R18, 0xfffffffe, RZ, 0xc0, !PT ;  /* 0xfffffffe1207d812 */ /* 0x001fe200078ec0ff */
[C---:B------:R-:W-:Y:S01]  /*f7e0*/  VIADD R18, R3.reuse, 0x88 ;  /* 0x0000008803127836 */ /* 0x040fe20000000000 */
        /* <DEDUP_REMOVED lines=17> */
[----:B------:R-:W-:Y:S02]  /*f900*/  @!P0 LOP3.LUT R19, R19, 0xfffffffe, RZ, 0xc0, !PT ;  /* 0xfffffffe13138812 */ /* 0x000fe400078ec0ff */
[----:B------:R-:W-:Y:S01]  /*f910*/  ISETP.GE.AND P6, PT, R18, UR4, PT ;  /* 0x0000000412007c0c */ /* 0x000fe2000bfc6270 */
[--C-:B0-----:R-:W-:Y:S01]  /*f920*/  @!P4 IMAD.WIDE R6, R11, 0x4, R4.reuse ;  /* 0x000000040b06c825 */ /* 0x101fe200078e0204 */
[----:B------:R-:W-:Y:S02]  /*f930*/  ISETP.GE.AND P5, PT, R20, UR4, PT ;  /* 0x0000000414007c0c */ /* 0x000fe4000bfa6270 */
[----:B------:R-:W-:Y:S01]  /*f940*/  IADD3 R2, R3, 0xa0, RZ ;  /* 0x000000a003027810 */ /* 0x000fe20007ffe0ff */
[--C-:B-1----:R-:W-:Y:S01]  /*f950*/  @!P3 IMAD.WIDE R8, R13, 0x4, R4.reuse ;  /* 0x000000040d08b825 */ /* 0x102fe200078e0204 */
[----:B------:R0:W-:Y:S02]  /*f960*/  @!P4 ST.E.64 desc[UR60][R6.64], R74 ;  /* 0x0000004a0600c985 */ /* 0x0001e4000c101b3c */
[----:B------:R-:W-:Y:S01]  /*f970*/  ISETP.GE.AND P4, PT, R2, UR4, PT ;  /* 0x0000000402007c0c */ /* 0x000fe2000bf86270 */
        /* <DEDUP_REMOVED lines=8> */
[----:B------:R-:W-:Y:S02]  /*fa00*/  @!P5 LEA.HI R20, R20, R20, RZ, 0x1 ;  /* 0x000000141414d211 */ /* 0x000fe400078f08ff */
[C---:B------:R-:W-:Y:S01]  /*fa10*/  VIADD R17, R3.reuse, 0xb0 ;  /* 0x000000b003117836 */ /* 0x040fe20000000000 */
[----:B------:R4:W-:Y:S01]  /*fa20*/  @!P0 ST.E.64 desc[UR60][R14.64], R90 ;  /* 0x0000005a0e008985 */ /* 0x0009e2000c101b3c */
[----:B------:R-:W-:Y:S01]  /*fa30*/  VIADD R19, R3, 0xb8 ;  /* 0x000000b803137836 */ /* 0x000fe20000000000 */
[----:B------:R-:W-:-:S02]  /*fa40*/  ISETP.GE.AND P0, PT, R0, UR4, PT ;  /* 0x0000000400007c0c */ /* 0x000fc4000bf06270 */
[----:B------:R-:W-:Y:S02]  /*fa50*/  ISETP.GE.AND P2, PT, R17, UR4, PT ;  /* 0x0000000411007c0c */ /* 0x000fe4000bf46270 */
[----:B------:R-:W-:Y:S02]  /*fa60*/  ISETP.GE.AND P1, PT, R19, UR4, PT ;  /* 0x0000000413007c0c */ /* 0x000fe4000bf26270 */
        /* <DEDUP_REMOVED lines=42> */
[----:B0-----:R-:W-:Y:S02]  /*fd10*/  @!P5 LOP3.LUT R7, R18, 0xfffffffe, RZ, 0xc0, !PT ;  /* 0xfffffffe1207d812 */ /* 0x001fe400078ec0ff */
[----:B-1----:R-:W-:Y:S02]  /*fd20*/  @!P6 LOP3.LUT R9, R20, 0xfffffffe, RZ, 0xc0, !PT ;  /* 0xfffffffe1409e812 */ /* 0x002fe400078ec0ff */
        /* <DEDUP_REMOVED lines=10> */
[----:B---3--:R-:W-:Y:S02]  /*fdd0*/  @!P1 LOP3.LUT R13, R2, 0xfffffffe, RZ, 0xc0, !PT ;  /* 0xfffffffe020d9812 */ /* 0x008fe400078ec0ff */
[----:B----4-:R-:W-:-:S02]  /*fde0*/  @!P2 LOP3.LUT R15, R16, 0xfffffffe, RZ, 0xc0, !PT ;  /* 0xfffffffe100fa812 */ /* 0x010fc400078ec0ff */
[----:B------:R-:W-:Y:S02]  /*fdf0*/  @!P3 LOP3.LUT R17, R17, 0xfffffffe, RZ, 0xc0, !PT ;  /* 0xfffffffe1111b812 */ /* 0x000fe400078ec0ff */
[----:B------:R-:W-:Y:S02]  /*fe00*/  @!P4 LOP3.LUT R19, R19, 0xfffffffe, RZ, 0xc0, !PT ;  /* 0xfffffffe1313c812 */ /* 0x000fe400078ec0ff */
[----:B------:R-:W-:Y:S01]  /*fe10*/  IADD3 R3, R3, 0xf8, RZ ;  /* 0x000000f803037810 */ /* 0x000fe20007ffe0ff */
[----:B0-----:R-:W-:-:S04]  /*fe20*/  @!P0 IMAD.WIDE R6, R11, 0x4, R4 ;  /* 0x000000040b068825 */ /* 0x001fc800078e0204 */
[--C-:B-1----:R-:W-:Y:S01]  /*fe30*/  @!P1 IMAD.WIDE R8, R13, 0x4, R4.reuse ;  /* 0x000000040d089825 */ /* 0x102fe200078e0204 */
[----:B------:R4:W-:Y:S01]  /*fe40*/  @!P0 ST.E.64 desc[UR60][R6.64], R130 ;  /* 0x0000008206008985 */ /* 0x0009e2000c101b3c */
[----:B------:R-:W-:Y:S02]  /*fe50*/  ISETP.GE.AND P0, PT, R3, UR4, PT ;  /* 0x0000000403007c0c */ /* 0x000fe4000bf06270 */
[--C-:B------:R-:W-:Y:S01]  /*fe60*/  @!P2 IMAD.WIDE R10, R15, 0x4, R4.reuse ;  /* 0x000000040f0aa825 */ /* 0x100fe200078e0204 */
[----:B------:R4:W-:Y:S03]  /*fe70*/  @!P1 ST.E.64 desc[UR60][R8.64], R134 ;  /* 0x0000008608009985 */ /* 0x0009e6000c101b3c */
[--C-:B------:R-:W-:Y:S01]  /*fe80*/  @!P3 IMAD.WIDE R12, R17, 0x4, R4.reuse ;  /* 0x00000004110cb825 */ /* 0x100fe200078e0204 */
[----:B------:R4:W-:Y:S03]  /*fe90*/  @!P2 ST.E.64 desc[UR60][R10.64], R138 ;  /* 0x0000008a0a00a985 */ /* 0x0009e6000c101b3c */
[----:B------:R-:W-:Y:S01]  /*fea0*/  @!P4 IMAD.WIDE R14, R19, 0x4, R4 ;  /* 0x00000004130ec825 */ /* 0x000fe200078e0204 */
[----:B------:R4:W-:Y:S04]  /*feb0*/  @!P3 ST.E.64 desc[UR60][R12.64], R142 ;  /* 0x0000008e0c00b985 */ /* 0x0009e8000c101b3c */
[----:B------:R4:W-:Y:S01]  /*fec0*/  @!P4 ST.E.64 desc[UR60][R14.64], R146 ;  /* 0x000000920e00c985 */ /* 0x0009e2000c101b3c */
[----:B------:R-:W-:Y:S05]  /*fed0*/  @P0 BRA `(.L_x_991) ;  /* 0x00000040009c0947 */ /* 0x000fea0003800000 */
[----:B------:R-:W-:-:S04]  /*fee0*/  LEA.HI R3, R3, R3, RZ, 0x1 ;  /* 0x0000000303037211 */ /* 0x000fc800078f08ff */
[----:B------:R-:W-:-:S05]  /*fef0*/  LOP3.LUT R3, R3, 0xfffffffe, RZ, 0xc0, !PT ;  /* 0xfffffffe03037812 */ /* 0x000fca00078ec0ff */
[----:B------:R-:W-:-:S05]  /*ff00*/  IMAD.WIDE R4, R3, 0x4, R4 ;  /* 0x0000000403047825 */ /* 0x000fca00078e0204 */
[----:B------:R0:W-:Y:S01]  /*ff10*/  ST.E.64 desc[UR60][R4.64], R150 ;  /* 0x0000009604007985 */ /* 0x0001e2000c101b3c */
[----:B------:R-:W-:Y:S05]  /*ff20*/  BRA `(.L_x_991) ;  /* 0x0000004000887947 */ /* 0x000fea0003800000 */
.L_x_1078:
[----:B------:R-:W0:Y:S02]  /*ff30*/  S2R R0, SR_TID.X ;  /* 0x0000000000007919 */ /* 0x000e240000002100 */
[----:B0-----:R-:W-:-:S05]  /*ff40*/  VIADD R2, R0, 0xffffff80 ;  /* 0xffffff8000027836 */ /* 0x001fca0000000000 */
[----:B------:R-:W-:-:S13]  /*ff50*/  ISETP.GT.AND P0, PT, R2, 0x7f, PT ;  /* 0x0000007f0200780c */ /* 0x000fda0003f04270 */
[----:B------:R-:W-:Y:S05]  /*ff60*/  @P0 BRA `(.L_x_991) ;  /* 0x0000004000780947 */ /* 0x000fea0003800000 */
[----:B------:R-:W0:Y:S01]  /*ff70*/  S2R R3, SR_CTAID.X ;  /* 0x0000000000037919 */ /* 0x000e220000002500 */
[----:B------:R-:W1:Y:S01]  /*ff80*/  LDC R6, c[0x0][0xbe8] ;  /* 0x0002fa00ff067b82 */ /* 0x000e620000000800 */
[----:B------:R-:W-:Y:S01]  /*ff90*/  ULDC UR4, c[0x0][0xa88] ;  /* 0x0002a20000047ab9 */ /* 0x000fe20000000800 */
[----:B0-----:R-:W-:Y:S02]  /*ffa0*/  IMAD R0, R3, 0x80, R0 ;  /* 0x0000008003007824 */ /* 0x001fe400078e0200 */
[----:B-1----:R-:W-:-:S03]  /*ffb0*/  IMAD R3, R6, UR4, RZ ;  /* 0x0000000406037c24 */ /* 0x002fc6000f8e02ff */
[----:B------:R-:W-:-:S04]  /*ffc0*/  IADD3 R0, R0, -0x80, RZ ;  /* 0xffffff8000007810 */ /* 0x000fc80007ffe0ff */
[----:B------:R-:W-:-:S13]  /*ffd0*/  ISETP.GE.AND P0, PT, R0, R3, PT ;  /* 0x000000030000720c */ /* 0x000fda0003f06270 */
[----:B------:R-:W-:Y:S05]  /*ffe0*/  @P0 BRA `(.L_x_991) ;  /* 0x0000004000580947 */ /* 0x000fea0003800000 */
[----:B------:R-:W2:Y:S01]  /*fff0*/  LDL R4, [R1] ;  /* 0x0000000001047983 */ /* 0x000ea20000100800 */
[----:B------:R-:W-:Y:S01]  /*10000*/  ISETP.NE.AND P0, PT, R6, 0x1, PT ;  /* 0x000000010600780c */ /* 0x000fe20003f05270 */
[----:B------:R-:W-:Y:S01]  /*10010*/  S2UR UR7, SR_CTAID.Z ;  /* 0x00000000000779c3 */ /* 0x000fe20000002700 */
[----:B------:R-:W-:Y:S01]  /*10020*/  ULDC.64 UR8, c[0x0][0xbd0] ;  /* 0x0002f40000087ab9 */ /* 0x000fe20000000a00 */
[----:B------:R-:W-:-:S06]  /*10030*/  IMAD.MOV.U32 R5, RZ, RZ, R0 ;  /* 0x000000ffff057224 */ /* 0x000fcc00078e0000 */
[----:B------:R-:W0:Y:S08]  /*10040*/  LDC.64 R10, c[0x0][0xbd8] ;  /* 0x0002f600ff0a7b82 */ /* 0x000e300000000a00 */
[----:B------:R-:W1:Y:S08]  /*10050*/  @P0 LDC R7, c[0x0][0xbec] ;  /* 0x0002fb00ff070b82 */ /* 0x000e700000000800 */
[----:B------:R-:W3:Y:S08]  /*10060*/  @P0 LDC R9, c[0x0][0xbf0] ;  /* 0x0002fc00ff090b82 */ /* 0x000ef00000000800 */
[----:B------:R-:W4:Y:S08]  /*10070*/  S2UR UR10, SR_CTAID.Y ;  /* 0x00000000000a79c3 */ /* 0x000f300000002600 */
[----:B------:R-:W4:Y:S01]  /*10080*/  LDC R8, c[0x0][0xc50] ;  /* 0x00031400ff087b82 */ /* 0x000f220000000800 */
[----:B--2---:R-:W-:Y:S01]  /*10090*/  R2UR UR11, R4 ;  /* 0x00000000040b72ca */ /* 0x004fe200000e0000 */
[----:B-1----:R-:W-:-:S05]  /*100a0*/  @P0 IMAD.HI.U32 R4, R0, R7, RZ ;  /* 0x0000000700040227 */ /* 0x002fca00078e00ff */
[----:B---3--:R-:W-:-:S07]  /*100b0*/  @P0 SHF.R.U32.HI R5, RZ, R9, R4 ;  /* 0x00000009ff050219 */ /* 0x008fce0000011604 */
[----:B------:R-:W-:Y:S02]  /*100c0*/  USHF.R.S32.HI UR6, URZ, 0x1f, UR11 ;  /* 0x0000001f3f067899 */ /* 0x000fe4000801140b */
[----:B------:R-:W-:Y:S01]  /*100d0*/  IMAD R7, RZ, RZ, -UR11 ;  /* 0x8000000bff077e24 */ /* 0x000fe2000f8e02ff */
[----:B------:R-:W-:Y:S02]  /*100e0*/  UIMAD.WIDE.U32 UR4, UR11, UR8, URZ ;  /* 0x000000080b0472a5 */ /* 0x000fe4000f8e003f */
[----:B------:R-:W-:Y:S01]  /*100f0*/  UIMAD UR6, UR6, UR8, URZ ;  /* 0x00000008060672a4 */ /* 0x000fe2000f8e023f */
[----:B----4-:R-:W-:Y:S01]  /*10100*/  IMAD R9, R8, R7, UR10 ;  /* 0x0000000a08097e24 */ /* 0x010fe2000f8e0207 */
[----:B------:R-:W-:Y:S01]  /*10110*/  USHF.R.S32.HI UR8, URZ, 0x1f, UR7 ;  /* 0x0000001f3f087899 */ /* 0x000fe20008011407 */
[----:B------:R-:W-:Y:S01]  /*10120*/  IADD3 R7, -R5, RZ, RZ ;  /* 0x000000ff05077210 */ /* 0x000fe20007ffe1ff */
[----:B------:R-:W-:Y:S01]  /*10130*/  UIMAD UR6, UR11, UR9, UR6 ;  /* 0x000000090b0672a4 */ /* 0x000fe2000f8e0206 */
[----:B------:R-:W-:Y:S01]  /*10140*/  MOV R3, UR5 ;  /* 0x0000000500037c02 */ /* 0x000fe20008000f00 */
[----:B------:R-:W-:Y:S01]  /*10150*/  IMAD.U32 R2, RZ, RZ, UR4 ;  /* 0x00000004ff027e24 */ /* 0x000fe2000f8e00ff */
[----:B------:R-:W-:Y:S01]  /*10160*/  SHF.R.S32.HI R4, RZ, 0x1f, R9 ;  /* 0x0000001fff047819 */ /* 0x000fe20000011409 */
[----:B------:R-:W-:Y:S01]  /*10170*/  UIADD3 UR6, UR5, UR6, URZ ;  /* 0x0000000605067290 */ /* 0x000fe2000fffe03f */
[----:B0-----:R-:W-:-:S02]  /*10180*/  IMAD R12, R10, UR8, RZ ;  /* 0x000000080a0c7c24 */ /* 0x001fc4000f8e02ff */
[----:B------:R-:W-:Y:S01]  /*10190*/  ULDC.64 UR4, c[0x0][0xbe0] ;  /* 0x0002f80000047ab9 */ /* 0x000fe20000000a00 */
[----:B------:R-:W-:Y:S02]  /*101a0*/  IMAD R7, R6, R7, R0 ;  /* 0x0000000706077224 */ /* 0x000fe400078e0200 */
[----:B------:R-:W-:Y:S02]  /*101b0*/  IMAD.U32 R3, RZ, RZ, UR6 ;  /* 0x00000006ff037e24 */ /* 0x000fe4000f8e00ff */
[----:B------:R-:W-:Y:S01]  /*101c0*/  IMAD R11, R11, UR7, R12 ;  /* 0x000000070b0b7c24 */ /* 0x000fe2000f8e020c */
[----:B------:R-:W-:Y:S01]  /*101d0*/  SHF.R.S32.HI R0, RZ, 0x1f, R7 ;  /* 0x0000001fff007819 */ /* 0x000fe20000011407 */
[----:B------:R-:W-:-:S04]  /*101e0*/  IMAD.WIDE.U32 R2, R10, UR7, R2 ;  /* 0x000000070a027c25 */ /* 0x000fc8000f8e0002 */
[----:B------:R-:W-:Y:S02]  /*101f0*/  IMAD.IADD R3, R11, 0x1, R3 ;  /* 0x000000010b037824 */ /* 0x000fe400078e0203 */
[----:B------:R-:W-:Y:S02]  /*10200*/  IMAD R4, R4, UR4, RZ ;  /* 0x0000000404047c24 */ /* 0x000fe4000f8e02ff */
[----:B------:R-:W-:-:S04]  /*10210*/  IMAD.WIDE.U32 R2, R9, UR4, R2 ;  /* 0x0000000409027c25 */ /* 0x000fc8000f8e0002 */
[----:B------:R-:W-:Y:S01]  /*10220*/  IMAD R4, R9, UR5, R4 ;  /* 0x0000000509047c24 */ /* 0x000fe2000f8e0204 */
[----:B------:R-:W-:Y:S01]  /*10230*/  SHF.R.S32.HI R9, RZ, 0x1f, R5 ;  /* 0x0000001fff097819 */ /* 0x000fe20000011405 */
[----:B------:R-:W-:Y:S01]  /*10240*/  ULDC.64 UR4, c[0x0][0xbc8] ;  /* 0x0002f20000047ab9 */ /* 0x000fe20000000a00 */
[----:B------:R-:W-:Y:S01]  /*10250*/  IADD3 R2, P0, R5, R2, RZ ;  /* 0x0000000205027210 */ /* 0x000fe20007f1e0ff */
[----:B------:R-:W-:-:S03]  /*10260*/  IMAD R0, R0, UR4, RZ ;  /* 0x0000000400007c24 */ /* 0x000fc6000f8e02ff */
[----:B------:R-:W-:Y:S01]  /*10270*/  IADD3.X R3, R9, R3, R4, P0, !PT ;  /* 0x0000000309037210 */ /* 0x000fe200007fe404 */
[C---:B------:R-:W-:Y:S02]  /*10280*/  IMAD R5, R7.reuse, UR5, R0 ;  /* 0x0000000507057c24 */ /* 0x040fe4000f8e0200 */
[----:B------:R-:W-:Y:S01]  /*10290*/  IMAD.WIDE.U32 R2, R7, UR4, R2 ;  /* 0x0000000407027c25 */ /* 0x000fe2000f8e0002 */
[----:B------:R-:W-:-:S03]  /*102a0*/  ULDC.64 UR4, c[0x0][0xba8] ;  /* 0x0002ea0000047ab9 */ /* 0x000fc60000000a00 */
[----:B------:R-:W-:Y:S01]  /*102b0*/  IMAD.IADD R3, R3, 0x1, R5 ;  /* 0x0000000103037824 */ /* 0x000fe200078e0205 */
[----:B------:R-:W-:-:S04]  /*102c0*/  LEA R4, P0, R2, UR4, 0x2 ;  /* 0x0000000402047c11 */ /* 0x000fc8000f8010ff */
[----:B------:R-:W-:Y:S02]  /*102d0*/  LEA.HI.X R5, R2, UR5, R3, 0x2, P0 ;  /* 0x0000000502057c11 */ /* 0x000fe400080f1403 */
[----:B------:R-:W-:-:S05]  /*102e0*/  MOV R3, 0xff800000 ;  /* 0xff80000000037802 */ /* 0x000fca0000000f00 */
[----:B------:R0:W-:Y:S01]  /*102f0*/  STG.E desc[UR60][R4.64], R3 ;  /* 0x0000000304007986 */ /* 0x0001e2000c10193c */
[----:B------:R-:W-:Y:S05]  /*10300*/  BRA `(.L_x_991) ;  /* 0x0000003c00907947 */ /* 0x000fea0003800000 */
.L_x_989:
        /* <DEDUP_REMOVED lines=18> */
.L_x_1081:
[----:B------:R-:W-:Y:S01]  /*10430*/  ULDC UR7, c[0x0][0xc50] ;  /* 0x0003140000077ab9 */ /* 0x000fe20000000800 */
[----:B------:R-:W-:Y:S01]  /*10440*/  UMOV UR39, UR6 ;  /* 0x0000000600277c82 */ /* 0x000fe20008000000 */
[----:B------:R-:W-:-:S11]  /*10450*/  UISETP.NE.AND UP0, UPT, UR7, 0x1, UPT ;  /* 0x000000010700788c */ /* 0x000fd6000bf05270 */
[----:B------:R-:W-:Y:S01]  /*10460*/  @UP0 ULDC UR4, c[0x0][0xc54] ;  /* 0x0003150000040ab9 */ /* 0x000fe20000000800 */
[----:B------:R-:W-:Y:S01]  /*10470*/  @UP0 ULDC UR8, c[0x0][0xc58] ;  /* 0x0003160000080ab9 */ /* 0x000fe20000000800 */
[----:B------:R-:W-:-:S04]  /*10480*/  UIMAD.WIDE.U32 UR4, UR6, UR4, URZ ;  /* 0x00000004060472a5 */ /* 0x000fc8000f8e003f */
[----:B------:R-:W-:-:S12]  /*10490*/  @UP0 USHF.R.U32.HI UR39, URZ, UR8, UR5 ;  /* 0x000000083f270299 */ /* 0x000fd80008011605 */
.L_x_1082:
[----:B------:R-:W-:Y:S01]  /*104a0*/  ISETP.GE.AND P0, PT, R23, RZ, PT ;  /* 0x000000ff1700720c */ /* 0x000fe20003f06270 */
[----:B------:R-:W-:Y:S01]  /*104b0*/  UIADD3 UR44, -UR39, URZ, URZ ;  /* 0x0000003f272c7290 */ /* 0x000fe2000fffe13f */
[----:B------:R-:W-:Y:S01]  /*104c0*/  IMAD.MOV.U32 R0, RZ, RZ, 0x1 ;  /* 0x00000001ff007424 */ /* 0x000fe200078e00ff */
[----:B------:R-:W-:Y:S01]  /*104d0*/  MOV R6, 0x1 ;  /* 0x0000000100067802 */ /* 0x000fe20000000f00 */
[----:B------:R-:W-:Y:S01]  /*104e0*/  IMAD.MOV.U32 R2, RZ, RZ, RZ ;  /* 0x000000ffff027224 */ /* 0x000fe200078e00ff */
[----:B------:R-:W-:-:S08]  /*104f0*/  UIMAD UR44, UR7, UR44, UR6 ;  /* 0x0000002c072c72a4 */ /* 0x000fd0000f8e0206 */
[----:B------:R-:W-:Y:S05]  /*10500*/  @!P0 BRA `(.L_x_1083) ;  /* 0x0000003800488947 */ /* 0x000fea0003800000 */
[----:B------:R-:W0:Y:S01]  /*10510*/  LDC.64 R2, c[0x0][0xa28] ;  /* 0x00028a00ff027b82 */ /* 0x000e220000000a00 */
[----:B------:R-:W-:Y:S01]  /*10520*/  IMAD.MOV.U32 R22, RZ, RZ, RZ ;  /* 0x000000ffff167224 */ /* 0x000fe200078e00ff */
[----:B------:R-:W-:Y:S01]  /*10530*/  ULDC.64 UR4, c[0x0][0x418] ;  /* 0x0001060000047ab9 */ /* 0x000fe20000000a00 */
[----:B------:R-:W-:Y:S01]  /*10540*/  ULDC UR6, c[0x0][0x448] ;  /* 0x0001120000067ab9 */ /* 0x000fe20000000800 */
[----:B------:R-:W-:Y:S01]  /*10550*/  ULDC UR10, c[0x0][0x2f0] ;  /* 0x0000bc00000a7ab9 */ /* 0x000fe20000000800 */
[----:B------:R-:W-:Y:S01]  /*10560*/  ULDC UR11, c[0x0][0x288] ;  /* 0x0000a200000b7ab9 */ /* 0x000fe20000000800 */
[----:B0-----:R-:W-:-:S04]  /*10570*/  ISETP.NE.U32.AND P0, PT, R2, RZ, PT ;  /* 0x000000ff0200720c */ /* 0x001fc80003f05070 */
[----:B------:R-:W-:-:S13]  /*10580*/  ISETP.NE.AND.EX P0, PT, R3, RZ, PT, P0 ;  /* 0x000000ff0300720c */ /* 0x000fda0003f05300 */
[----:B------:R-:W0:Y:S02]  /*10590*/  @P0 LDC.64 R2, c[0x0][0xa28] ;  /* 0x00028a00ff020b82 */ /* 0x000e240000000a00 */
[----:B0-----:R-:W-:-:S05]  /*105a0*/  @P0 IMAD.WIDE R2, R23, 0x4, R2 ;  /* 0x0000000417020825 */ /* 0x001fca00078e0202 */
[----:B------:R0:W5:Y:S01]  /*105b0*/  @P0 LDG.E R22, desc[UR60][R2.64] ;  /* 0x0000003c02160981 */ /* 0x000162000c1e1900 */
[----:B------:R-:W1:Y:S01]  /*105c0*/  S2UR UR40, SR_CTAID.X ;  /* 0x00000000002879c3 */ /* 0x000e620000002500 */
[----:B------:R-:W-:Y:S02]  /*105d0*/  UISETP.NE.U32.AND UP0, UPT, UR4, URZ, UPT ;  /* 0x0000003f0400728c */ /* 0x000fe4000bf05070 */
[----:B------:R-:W-:Y:S02]  /*105e0*/  UISETP.NE.AND UP1, UPT, UR6, 0x1, UPT ;  /* 0x000000010600788c */ /* 0x000fe4000bf25270 */
[----:B------:R-:W-:Y:S01]  /*105f0*/  UISETP.NE.AND.EX UP0, UPT, UR5, URZ, UPT, UP0 ;  /* 0x0000003f0500728c */ /* 0x000fe2000bf05300 */
[----:B------:R-:W-:Y:S02]  /*10600*/  ULDC UR6, c[0x0][0x424] ;  /* 0x0001090000067ab9 */ /* 0x000fe40000000800 */
[----:B------:R-:W-:Y:S01]  /*10610*/  ULDC.64 UR4, c[0x0][0x9e0] ;  /* 0x0002780000047ab9 */ /* 0x000fe20000000a00 */
[----:B------:R-:W-:-:S02]  /*10620*/  USEL UR9, UR6, 0x1, UP0 ;  /* 0x0000000106097887 */ /* 0x000fc40008000000 */
[----:B------:R-:W-:Y:S02]  /*10630*/  UISETP.GE.AND UP0, UPT, UR5, 0x1, UPT ;  /* 0x000000010500788c */ /* 0x000fe4000bf06270 */
[----:B------:R-:W-:Y:S01]  /*10640*/  UIMAD UR47, UR9, UR10, URZ ;  /* 0x0000000a092f72a4 */ /* 0x000fe2000f8e023f */
[----:B------:R-:W-:Y:S01]  /*10650*/  @UP1 ULDC UR7, c[0x0][0x44c] ;  /* 0x0001130000071ab9 */ /* 0x000fe20000000800 */
[----:B------:R-:W-:Y:S02]  /*10660*/  UIMAD UR9, UR9, UR10, 0x3f ;  /* 0x0000003f090974a4 */ /* 0x000fe4000f8e020a */
[----:B------:R-:W-:Y:S01]  /*10670*/  PLOP3.LUT P1, PT, PT, PT, UP0, 0x80, 0x0 ;  /* 0x000000000000781c */ /* 0x000fe20003f2f008 */
[----:B------:R-:W-:Y:S01]  /*10680*/  @UP1 ULDC UR12, c[0x0][0x450] ;  /* 0x00011400000c1ab9 */ /* 0x000fe20000000800 */
[----:B------:R-:W-:Y:S02]  /*10690*/  UP2UR UR48, UPR, URZ, 0x2 ;  /* 0x000000023f307883 */ /* 0x000fe40008000000 */
[----:B-1----:R-:W-:-:S04]  /*106a0*/  USHF.L.U32 UR40, UR40, 0x7, URZ ;  /* 0x0000000728287899 */ /* 0x002fc8000800063f */
[----:B------:R-:W-:-:S04]  /*106b0*/  UIADD3 UR8, UR40, 0x7f, URZ ;  /* 0x0000007f28087890 */ /* 0x000fc8000fffe03f */
[----:B------:R-:W-:Y:S02]  /*106c0*/  UIMAD.WIDE.U32 UR6, UR8, UR7, URZ ;  /* 0x00000007080672a5 */ /* 0x000fe4000f8e003f */
[----:B------:R-:W-:Y:S02]  /*106d0*/  UIADD3 UR6, UR47, 0x1, -UR11 ;  /* 0x000000012f067890 */ /* 0x000fe4000fffe80b */
[----:B------:R-:W-:Y:S02]  /*106e0*/  @UP1 USHF.R.U32.HI UR8, URZ, UR12, UR7 ;  /* 0x0000000c3f081299 */ /* 0x000fe40008011607 */
[----:B------:R-:W-:Y:S02]  /*106f0*/  USHF.R.S32.HI UR7, URZ, 0x1f, UR9 ;  /* 0x0000001f3f077899 */ /* 0x000fe40008011409 */
[----:B------:R-:W-:Y:S02]  /*10700*/  UIADD3 UR6, UR6, UR8, URZ ;  /* 0x0000000806067290 */ /* 0x000fe4000fffe03f */
[----:B------:R-:W-:-:S02]  /*10710*/  ULEA.HI UR7, UR7, UR9, URZ, 0x6 ;  /* 0x0000000907077291 */ /* 0x000fc4000f8f303f */
[----:B------:R-:W-:Y:S02]  /*10720*/  UIADD3 UR4, UR6, UR4, URZ ;  /* 0x0000000406047290 */ /* 0x000fe4000fffe03f */
[----:B------:R-:W-:Y:S01]  /*10730*/  USHF.R.S32.HI UR41, URZ, 0x6, UR7 ;  /* 0x000000063f297899 */ /* 0x000fe20008011407 */
[----:B0-----:R-:W-:Y:S11]  /*10740*/  @!P1 BRA `(.L_x_1084) ;  /* 0x0000000000449947 */ /* 0x001ff60003800000 */
        /* <DEDUP_REMOVED lines=10> */
.L_x_1085:
[----:B------:R-:W-:-:S11]  /*107f0*/  UISETP.NE.AND UP0, UPT, UR5, 0x1, UPT ;  /* 0x000000010500788c */ /* 0x000fd6000bf05270 */
[----:B------:R-:W-:Y:S02]  /*10800*/  @UP0 ULDC.64 UR12, c[0x0][0x9e8] ;  /* 0x00027a00000c0ab9 */ /* 0x000fe40000000a00 */
[----:B------:R-:W-:-:S04]  /*10810*/  UIMAD.WIDE.U32 UR6, UR8, UR12, URZ ;  /* 0x0000000c080672a5 */ /* 0x000fc8000f8e003f */
[----:B------:R-:W-:-:S12]  /*10820*/  @UP0 USHF.R.U32.HI UR8, URZ, UR13, UR7 ;  /* 0x0000000d3f080299 */ /* 0x000fd80008011607 */
.L_x_1086:
[----:B------:R-:W-:-:S04]  /*10830*/  UIMAD UR8, UR8, UR5, UR5 ;  /* 0x00000005080872a4 */ /* 0x000fc8000f8e0205 */
[----:B------:R-:W-:-:S04]  /*10840*/  UISETP.LT.AND UP0, UPT, UR4, UR8, UPT ;  /* 0x000000080400728c */ /* 0x000fc8000bf01270 */
[----:B------:R-:W-:-:S12]  /*10850*/  USEL UR4, UR4, UR8, UP0 ;  /* 0x0000000804047287 */ /* 0x000fd80008000000 */
.L_x_1084:
[----:B------:R-:W-:Y:S02]  /*10860*/  UISETP.NE.AND UP0, UPT, UR48, URZ, UPT ;  /* 0x0000003f3000728c */ /* 0x000fe4000bf05270 */
[----:B------:R-:W-:-:S04]  /*10870*/  UIADD3 UR4, UR4, 0x3f, URZ ;  /* 0x0000003f04047890 */ /* 0x000fc8000fffe03f */
[----:B------:R-:W-:-:S04]  /*10880*/  USHF.R.S32.HI UR8, URZ, 0x1f, UR4 ;  /* 0x0000001f3f087899 */ /* 0x000fc80008011404 */
[----:B------:R-:W-:Y:S01]  /*10890*/  ULEA.HI UR8, UR8, UR4, URZ, 0x6 ;  /* 0x0000000408087291 */ /* 0x000fe2000f8f303f */
[----:B------:R-:W-:Y:S01]  /*108a0*/  @UP0 ULDC UR6, c[0x0][0x44c] ;  /* 0x0001130000060ab9 */ /* 0x000fe20000000800 */
[----:B------:R-:W-:Y:S01]  /*108b0*/  @UP0 ULDC UR9, c[0x0][0x450] ;  /* 0x0001140000090ab9 */ /* 0x000fe20000000800 */
[----:B------:R-:W-:Y:S02]  /*108c0*/  UIMAD.WIDE.U32 UR6, UR40, UR6, URZ ;  /* 0x00000006280672a5 */ /* 0x000fe4000f8e003f */
[----:B------:R-:W-:Y:S01]  /*108d0*/  UMOV UR4, UR40 ;  /* 0x0000002800047c82 */ /* 0x000fe20008000000 */
[----:B------:R-:W-:Y:S02]  /*108e0*/  USHF.R.S32.HI UR42, URZ, 0x6, UR8 ;  /* 0x000000063f2a7899 */ /* 0x000fe40008011408 */
[----:B------:R-:W-:Y:S02]  /*108f0*/  @UP0 USHF.R.U32.HI UR4, URZ, UR9, UR7 ;  /* 0x000000093f040299 */ /* 0x000fe40008011607 */
[----:B------:R-:W-:-:S02]  /*10900*/  UISETP.LT.AND UP0, UPT, UR41, UR42, UPT ;  /* 0x0000002a2900728c */ /* 0x000fc4000bf01270 */
[----:B------:R-:W-:Y:S01]  /*10910*/  UIADD3 UR4, UR4, -UR11, UR47 ;  /* 0x8000000b04047290 */ /* 0x000fe2000fffe02f */
[----:B------:R-:W-:Y:S01]  /*10920*/  ULDC UR8, c[0x0][0x9dc] ;  /* 0x0002770000087ab9 */ /* 0x000fe20000000800 */
[----:B------:R-:W-:Y:S02]  /*10930*/  USEL UR12, UR41, UR42, UP0 ;  /* 0x0000002a290c7287 */ /* 0x000fe40008000000 */
[----:B------:R-:W-:Y:S01]  /*10940*/  UIADD3 UR8, UR4, -UR8, URZ ;  /* 0x8000000804087290 */ /* 0x000fe2000fffe03f */
[----:B------:R-:W-:Y:S11]  /*10950*/  @!P1 BRA `(.L_x_1087) ;  /* 0x0000000000449947 */ /* 0x000ff60003800000 */
        /* <DEDUP_REMOVED lines=10> */
.L_x_1088:
[----:B------:R-:W-:-:S11]  /*10a00*/  UISETP.NE.AND UP0, UPT, UR5, 0x1, UPT ;  /* 0x000000010500788c */ /* 0x000fd6000bf05270 */
[----:B------:R-:W-:Y:S02]  /*10a10*/  @UP0 ULDC.64 UR10, c[0x0][0x9e8] ;  /* 0x00027a00000a0ab9 */ /* 0x000fe40000000a00 */
[----:B------:R-:W-:-:S04]  /*10a20*/  UIMAD.WIDE.U32 UR6, UR4, UR10, URZ ;  /* 0x0000000a040672a5 */ /* 0x000fc8000f8e003f */
[----:B------:R-:W-:-:S12]  /*10a30*/  @UP0 USHF.R.U32.HI UR4, URZ, UR11, UR7 ;  /* 0x0000000b3f040299 */ /* 0x000fd80008011607 */
.L_x_1089:
[----:B------:R-:W-:-:S04]  /*10a40*/  UIMAD UR4, UR4, UR5, URZ ;  /* 0x00000005040472a4 */ /* 0x000fc8000f8e023f */
[----:B------:R-:W-:-:S04]  /*10a50*/  UISETP.LT.AND UP0, UPT, UR8, UR4, UPT ;  /* 0x000000040800728c */ /* 0x000fc8000bf01270 */
[----:B------:R-:W-:-:S12]  /*10a60*/  USEL UR8, UR8, UR4, !UP0 ;  /* 0x0000000408087287 */ /* 0x000fd8000c000000 */
.L_x_1087:
[----:B------:R-:W-:Y:S02]  /*10a70*/  USHF.R.S32.HI UR4, URZ, 0x1f, UR8 ;  /* 0x0000001f3f047899 */ /* 0x000fe40008011408 */
[----:B------:R-:W-:Y:S02]  /*10a80*/  USHF.R.U32.HI UR9, URZ, 0x10, UR44 ;  /* 0x000000103f097899 */ /* 0x000fe4000801162c */
[----:B------:R-:W-:Y:S02]  /*10a90*/  ULEA.HI UR4, UR4, UR8, URZ, 0x6 ;  /* 0x0000000804047291 */ /* 0x000fe4000f8f303f */
[----:B------:R-:W-:Y:S02]  /*10aa0*/  ULOP3.LUT UR44, UR44, 0xffff, URZ, 0xc0, !UPT ;  /* 0x0000ffff2c2c7892 */ /* 0x000fe4000f8ec03f */
[----:B------:R-:W-:Y:S01]  /*10ab0*/  USHF.R.S32.HI UR4, URZ, 0x6, UR4 ;  /* 0x000000063f047899 */ /* 0x000fe20008011404 */
[----:B------:R-:W-:-:S03]  /*10ac0*/  UMOV UR38, URZ ;  /* 0x0000003f00267c82 */ /* 0x000fc60008000000 */
[----:B------:R-:W-:-:S04]  /*10ad0*/  UISETP.LT.AND UP0, UPT, URZ, UR4, UPT ;  /* 0x000000043f00728c */ /* 0x000fc8000bf01270 */
[----:B------:R-:W-:Y:S02]  /*10ae0*/  USEL UR43, URZ, UR4, !UP0 ;  /* 0x000000043f2b7287 */ /* 0x000fe4000c000000 */
[----:B------:R-:W-:Y:S02]  /*10af0*/  UISETP.NE.AND UP0, UPT, UR9, URZ, UPT ;  /* 0x0000003f0900728c */ /* 0x000fe4000bf05270 */
[----:B------:R-:W-:-:S06]  /*10b00*/  UISETP.GT.AND UP1, UPT, UR12, UR43, UPT ;  /* 0x0000002b0c00728c */ /* 0x000fcc000bf24270 */
[----:B------:R-:W-:-:S03]  /*10b10*/  PLOP3.LUT P0, PT, PT, PT, UP1, 0x80, 0x0 ;  /* 0x000000000000781c */ /* 0x000fc60003f0f018 */
[----:B------:R-:W-:-:S10]  /*10b20*/  @!UP0 ULDC UR9, c[0x0][0x9f0] ;  /* 0x00027c0000098ab9 */ /* 0x000fd40000000800 */
[----:B------:R-:W-:Y:S05]  /*10b30*/  @!P0 BRA `(.L_x_1090) ;  /* 0x00000000007c8947 */ /* 0x000fea0003800000 */
[----:B------:R-:W-:Y:S01]  /*10b40*/  IABS R0, UR9 ;  /* 0x0000000900007c13 */ /* 0x000fe20008000000 */
[----:B------:R-:W-:Y:S02]  /*10b50*/  UIADD3 UR4, UR9, -0x1, UR12 ;  /* 0xffffffff09047890 */ /* 0x000fe4000fffe00c */
[----:B------:R-:W-:Y:S02]  /*10b60*/  IABS R4, UR9 ;  /* 0x0000000900047c13 */ /* 0x000fe40008000000 */
[----:B------:R-:W-:Y:S01]  /*10b70*/  R2UR UR10, R0 ;  /* 0x00000000000a72ca */ /* 0x000fe200000e0000 */
[----:B------:R-:W-:-:S03]  /*10b80*/  UIADD3 UR6, -UR43, UR4, URZ ;  /* 0x000000042b067290 */ /* 0x000fc6000fffe13f */
[----:B------:R-:W-:-:S03]  /*10b90*/  UMOV UR4, URZ ;  /* 0x0000003f00047c82 */ /* 0x000fc60008000000 */
[----:B------:R-:W-:Y:S01]  /*10ba0*/  IABS R3, UR6 ;  /* 0x0000000600037c13 */ /* 0x000fe20008000000 */
[----:B------:R-:W-:-:S03]  /*10bb0*/  ULOP3.LUT UR6, UR6, UR9, URZ, 0x3c, !UPT ;  /* 0x0000000906067292 */ /* 0x000fc6000f8e3c3f */
[----:B------:R-:W-:Y:S02]  /*10bc0*/  R2UR UR8, R3 ;  /* 0x00000000030872ca */ /* 0x000fe400000e0000 */
[----:B------:R-:W0:Y:S08]  /*10bd0*/  I2F.RP R0, UR10 ;  /* 0x0000000a00007d06 */ /* 0x000e300008209400 */
[----:B0-----:R-:W0:Y:S02]  /*10be0*/  MUFU.RCP R0, R0 ;  /* 0x0000000000007308 */ /* 0x001e240000001000 */
        /* <DEDUP_REMOVED lines=20> */
.L_x_1090:
[----:B------:R-:W-:Y:S02]  /*10d30*/  UIMAD UR49, UR44, UR38, UR43 ;  /* 0x000000262c3172a4 */ /* 0x000fe4000f8e022b */
[----:B------:R-:W-:Y:S01]  /*10d40*/  IMAD.U32 R0, RZ, RZ, UR38 ;  /* 0x00000026ff007e24 */ /* 0x000fe2000f8e00ff */
[----:B------:R-:W-:Y:S01]  /*10d50*/  MOV R2, RZ ;  /* 0x000000ff00027202 */ /* 0x000fe20000000f00 */
[----:B------:R-:W-:Y:S02]  /*10d60*/  IMAD.MOV.U32 R6, RZ, RZ, 0x1 ;  /* 0x00000001ff067424 */ /* 0x000fe400078e00ff */
[----:B------:R-:W-:-:S05]  /*10d70*/  IMAD.U32 R19, RZ, RZ, UR49 ;  /* 0x00000031ff137e24 */ /* 0x000fca000f8e00ff */
[----:B------:R-:W-:Y:S01]  /*10d80*/  VIADDMNMX R19, R19, R0, UR12, PT ;  /* 0x0000000c13137e46 */ /* 0x000fe2000b800100 */
[----:B------:R-:W-:-:S03]  /*10d90*/  IMAD.MOV.U32 R0, RZ, RZ, 0x1 ;  /* 0x00000001ff007424 */ /* 0x000fc600078e00ff */
[----:B------:R-:W-:-:S13]  /*10da0*/  ISETP.GT.AND P0, PT, R19, UR49, PT ;  /* 0x0000003113007c0c */ /* 0x000fda000bf04270 */
        /* <DEDUP_REMOVED lines=11> */
[----:B------:R-:W-:Y:S01]  /*10e60*/  MOV R4, UR4 ;  /* 0x0000000400047c02 */ /* 0x000fe20008000f00 */
[----:B------:R-:W-:Y:S01]  /*10e70*/  IMAD.U32 R5, RZ, RZ, UR5 ;  /* 0x00000005ff057e24 */ /* 0x000fe2000f8e00ff */
[----:B------:R-:W-:Y:S01]  /*10e80*/  ULDC.64 UR4, c[0x4][0x30] ;  /* 0x01000c0000047ab9 */ /* 0x000fe20000000a00 */
[----:B------:R-:W0:Y:S01]  /*10e90*/  LDC.64 R2, c[0x4][R2] ;  /* 0x0100000002027b82 */ /* 0x000e220000000a00 */
[----:B------:R-:W-:Y:S01]  /*10ea0*/  IMAD.U32 R6, RZ, RZ, UR6 ;  /* 0x00000006ff067e24 */ /* 0x000fe2000f8e00ff */
[----:B------:R-:W-:Y:S01]  /*10eb0*/  MOV R7, UR7 ;  /* 0x0000000700077c02 */ /* 0x000fe20008000f00 */
[----:B------:R-:W-:Y:S01]  /*10ec0*/  IMAD.U32 R10, RZ, RZ, UR4 ;  /* 0x00000004ff0a7e24 */ /* 0x000fe2000f8e00ff */
[----:B------:R-:W-:Y:S01]  /*10ed0*/  MOV R8, 0x70 ;  /* 0x0000007000087802 */ /* 0x000fe20000000f00 */
[----:B------:R-:W-:-:S02]  /*10ee0*/  IMAD.U32 R11, RZ, RZ, UR5 ;  /* 0x00000005ff0b7e24 */ /* 0x000fc4000f8e00ff */
[----:B------:R-:W-:Y:S02]  /*10ef0*/  IMAD.MOV.U32 R12, RZ, RZ, 0x1 ;  /* 0x00000001ff0c7424 */ /* 0x000fe400078e00ff */
[----:B------:R-:W-:-:S07]  /*10f00*/  IMAD.MOV.U32 R13, RZ, RZ, RZ ;  /* 0x000000ffff0d7224 */ /* 0x000fce00078e00ff */
[----:B------:R-:W-:-:S07]  /*10f10*/  LEPC R20, `(.L_x_1091) ;  /* 0x000000001014794e */ /* 0x000fce0000000000 */
[----:B0----5:R-:W-:Y:S05]  /*10f20*/  CALL.ABS.NOINC R2 ;  /* 0x0000000002007343 */ /* 0x021fea0003c00000 */
.L_x_1091:
        /* <DEDUP_REMOVED lines=8> */
[----:B------:R0:W1:Y:S01]  /*10fb0*/  LDC.64 R2, c[0x4][R16] ;  /* 0x0100000010027b82 */ /* 0x0000620000000a00 */
[----:B------:R-:W-:Y:S01]  /*10fc0*/  IMAD.U32 R5, RZ, RZ, UR5 ;  /* 0x00000005ff057e24 */ /* 0x000fe2000f8e00ff */
[----:B------:R-:W-:Y:S01]  /*10fd0*/  ULDC.64 UR4, c[0x4][0x38] ;  /* 0x01000e0000047ab9 */ /* 0x000fe20000000a00 */
[----:B------:R-:W-:Y:S01]  /*10fe0*/  IMAD.U32 R6, RZ, RZ, UR6 ;  /* 0x00000006ff067e24 */ /* 0x000fe2000f8e00ff */
[----:B------:R-:W-:Y:S01]  /*10ff0*/  MOV R7, UR7 ;  /* 0x0000000700077c02 */ /* 0x000fe20008000f00 */
[----:B------:R-:W-:Y:S01]  /*11000*/  IMAD.U32 R10, RZ, RZ, UR4 ;  /* 0x00000004ff0a7e24 */ /* 0x000fe2000f8e00ff */
[----:B------:R-:W-:Y:S01]  /*11010*/  MOV R8, 0x70 ;  /* 0x0000007000087802 */ /* 0x000fe20000000f00 */
[----:B------:R-:W-:-:S02]  /*11020*/  IMAD.U32 R11, RZ, RZ, UR5 ;  /* 0x00000005ff0b7e24 */ /* 0x000fc4000f8e00ff */
[----:B------:R-:W-:Y:S02]  /*11030*/  IMAD.MOV.U32 R12, RZ, RZ, 0x1 ;  /* 0x00000001ff0c7424 */ /* 0x000fe400078e00ff */
[----:B0-----:R-:W-:-:S07]  /*11040*/  IMAD.MOV.U32 R13, RZ, RZ, RZ ;  /* 0x000000ffff0d7224 */ /* 0x001fce00078e00ff */
[----:B------:R-:W-:-:S07]  /*11050*/  LEPC R20, `(.L_x_1093) ;  /* 0x000000001014794e */ /* 0x000fce0000000000 */
[----:B-1---5:R-:W-:Y:S05]  /*11060*/  CALL.ABS.NOINC R2 ;  /* 0x0000000002007343 */ /* 0x022fea0003c00000 */
.L_x_1093:
[----:B------:R0:W1:Y:S01]  /*11070*/  LDC.64 R2, c[0x4][R16] ;  /* 0x0100000010027b82 */ /* 0x0000620000000a00 */
[----:B------:R-:W-:Y:S01]  /*11080*/  ULDC.64 UR4, c[0x4][0xa8] ;  /* 0x01002a0000047ab9 */ /* 0x000fe20000000a00 */
[----:B------:R-:W-:Y:S01]  /*11090*/  ULDC.64 UR6, c[0x4][0xb0] ;  /* 0x01002c0000067ab9 */ /* 0x000fe20000000a00 */
[----:B------:R-:W-:Y:S01]  /*110a0*/  MOV R4, UR4 ;  /* 0x0000000400047c02 */ /* 0x000fe20008000f00 */
        /* <DEDUP_REMOVED lines=10> */
[----:B-1----:R-:W-:Y:S05]  /*11150*/  CALL.ABS.NOINC R2 ;  /* 0x0000000002007343 */ /* 0x002fea0003c00000 */
.L_x_1092:
[----:B------:R-:W0:Y:S01]  /*11160*/  LDC.64 R2, c[0x0][0x9f8] ;  /* 0x00027e00ff027b82 */ /* 0x000e220000000a00 */
[----:B------:R-:W-:-:S07]  /*11170*/  MOV R33, R23 ;  /* 0x0000001700217202 */ /* 0x000fce0000000f00 */
[----:B------:R-:W1:Y:S01]  /*11180*/  LDC R17, c[0x0][0x430] ;  /* 0x00010c00ff117b82 */ /* 0x000e620000000800 */
[C---:B------:R-:W-:Y:S01]  /*11190*/  IMAD.SHL.U32 R24, R26.reuse, 0x10, RZ ;  /* 0x000000101a187824 */ /* 0x040fe200078e00ff */
[----:B------:R-:W-:Y:S01]  /*111a0*/  LOP3.LUT R8, R26, 0x7f, RZ, 0xc0, !PT ;  /* 0x0000007f1a087812 */ /* 0x000fe200078ec0ff */
[----:B------:R-:W-:Y:S01]  /*111b0*/  VIADD R0, R19, 0xffffffff ;  /* 0xffffffff13007836 */ /* 0x000fe20000000000 */
[----:B------:R-:W-:Y:S01]  /*111c0*/  LOP3.LUT R16, R16, 0xffffffbf, RZ, 0xc0, !PT ;  /* 0xffffffbf10107812 */ /* 0x000fe200078ec0ff */
[----:B------:R-:W-:Y:S01]  /*111d0*/  ULDC UR4, c[0x0][0x2f4] ;  /* 0x0000bd0000047ab9 */ /* 0x000fe20000000800 */
[----:B0-----:R-:W-:-:S04]  /*111e0*/  ISETP.NE.U32.AND P0, PT, R2, RZ, PT ;  /* 0x000000ff0200720c */ /* 0x001fc80003f05070 */
[----:B------:R-:W-:-:S13]  /*111f0*/  ISETP.NE.AND.EX P0, PT, R3, RZ, PT, P0 ;  /* 0x000000ff0300720c */ /* 0x000fda0003f05300 */
[----:B------:R-:W0:Y:S02]  /*11200*/  @P0 LDC.64 R2, c[0x0][0x9f8] ;  /* 0x00027e00ff020b82 */ /* 0x000e240000000a00 */
[----:B0-----:R-:W-:-:S05]  /*11210*/  @P0 IMAD.WIDE R2, R23, 0x4, R2 ;  /* 0x0000000417020825 */ /* 0x001fca00078e0202 */
[----:B------:R0:W2:Y:S01]  /*11220*/  @P0 LDG.E R33, desc[UR60][R2.64] ;  /* 0x0000003c02210981 */ /* 0x0000a2000c1e1900 */
[----:B------:R-:W-:Y:S02]  /*11230*/  LOP3.LUT R24, R24, 0x70, RZ, 0xc0, !PT ;  /* 0x0000007018187812 */ /* 0x000fe400078ec0ff */
[----:B------:R-:W-:Y:S02]  /*11240*/  SHF.R.U32.HI R4, RZ, 0x3, R8 ;  /* 0x00000003ff047819 */ /* 0x000fe40000011608 */
[----:B-1----:R-:W-:Y:S02]  /*11250*/  ISETP.NE.AND P1, PT, R17, 0x1, PT ;  /* 0x000000011100780c */ /* 0x002fe40003f25270 */
[----:B------:R-:W-:-:S04]  /*11260*/  LOP3.LUT R37, R24, R4, RZ, 0xfc, !PT ;  /* 0x0000000418257212 */ /* 0x000fc800078efcff */
[----:B------:R-:W-:-:S04]  /*11270*/  LEA R7, R0, R37, 0x6 ;  /* 0x0000002500077211 */ /* 0x000fc800078e30ff */
[C---:B------:R-:W-:Y:S01]  /*11280*/  ISETP.GE.AND P0, PT, R7.reuse, UR47, PT ;  /* 0x0000002f07007c0c */ /* 0x040fe2000bf06270 */
[----:B-----5:R-:W-:Y:S02]  /*11290*/  IMAD.IADD R7, R7, 0x1, R22 ;  /* 0x0000000107077824 */ /* 0x020fe400078e0216 */
[----:B0-----:R-:W0:Y:S01]  /*112a0*/  @P1 LDC R2, c[0x0][0x434] ;  /* 0x00010d00ff021b82 */ /* 0x001e220000000800 */
[----:B------:R-:W-:Y:S01]  /*112b0*/  ISETP.GT.U32.OR P0, PT, R37, 0x3f, P0 ;  /* 0x0000003f2500780c */ /* 0x000fe20000704470 */
[----:B------:R-:W-:Y:S01]  /*112c0*/  IMAD.MOV.U32 R9, RZ, RZ, R7 ;  /* 0x000000ffff097224 */ /* 0x000fe200078e0007 */
[----:B------:R-:W-:-:S05]  /*112d0*/  @P1 LOP3.LUT R16, R16, 0x40, RZ, 0xfc, !PT ;  /* 0x0000004010101812 */ /* 0x000fca00078efcff */
[----:B------:R-:W1:Y:S08]  /*112e0*/  @P1 LDC R3, c[0x0][0x438] ;  /* 0x00010e00ff031b82 */ /* 0x000e700000000800 */
[----:B------:R-:W3:Y:S08]  /*112f0*/  @!P0 LDC.64 R10, c[0x0][0x428] ;  /* 0x00010a00ff0a8b82 */ /* 0x000ef00000000a00 */
[----:B------:R-:W4:Y:S01]  /*11300*/  @!P0 LDC.64 R4, c[0x0][0x418] ;  /* 0x00010600ff048b82 */ /* 0x000f220000000a00 */
[----:B0-----:R-:W-:-:S05]  /*11310*/  @P1 IMAD.HI.U32 R2, R7, R2, RZ ;  /* 0x0000000207021227 */ /* 0x001fca00078e00ff */
[----:B-1----:R-:W-:-:S04]  /*11320*/  @P1 SHF.R.U32.HI R9, RZ, R3, R2 ;  /* 0x00000003ff091219 */ /* 0x002fc80000011602 */
[----:B------:R-:W-:Y:S02]  /*11330*/  @!P0 SHF.R.S32.HI R3, RZ, 0x1f, R9 ;  /* 0x0000001fff038819 */ /* 0x000fe40000011409 */
[----:B------:R-:W-:Y:S01]  /*11340*/  LOP3.LUT R16, R16, 0xffffffef, RZ, 0xc0, !PT ;  /* 0xffffffef10107812 */ /* 0x000fe200078ec0ff */
[----:B------:R-:W-:Y:S01]  /*11350*/  UMOV UR5, 0xffffffff ;  /* 0xffffffff00057882 */ /* 0x000fe20000000000 */
[----:B--2---:R-:W-:-:S05]  /*11360*/  SHF.R.S32.HI R6, RZ, 0x1f, R33 ;  /* 0x0000001fff067819 */ /* 0x004fca0000011421 */
[----:B---3--:R-:W-:Y:S01]  /*11370*/  @!P0 IMAD R2, R6, R10, RZ ;  /* 0x0000000a06028224 */ /* 0x008fe200078e02ff */
[----:B------:R0:W-:Y:S03]  /*11380*/  STL [R1], R6 ;  /* 0x0000000601007387 */ /* 0x0001e60000100800 */
[----:B------:R-:W-:Y:S01]  /*11390*/  @!P0 IMAD R11, R33, R11, R2 ;  /* 0x0000000b210b8224 */ /* 0x000fe200078e0202 */
[----:B------:R-:W-:-:S05]  /*113a0*/  @!P0 MOV R2, R9 ;  /* 0x0000000900028202 */ /* 0x000fca0000000f00 */
[----:B------:R-:W-:-:S04]  /*113b0*/  @!P0 IMAD.WIDE.U32 R2, R33, R10, R2 ;  /* 0x0000000a21028225 */ /* 0x000fc800078e0002 */
[----:B------:R-:W-:Y:S01]  /*113c0*/  @!P0 IMAD.IADD R3, R3, 0x1, R11 ;  /* 0x0000000103038824 */ /* 0x000fe200078e020b */
[----:B----4-:R-:W-:Y:S01]  /*113d0*/  @!P0 LEA R4, P1, R2, R4, 0x2 ;  /* 0x0000000402048211 */ /* 0x010fe200078210ff */
[----:B0-----:R-:W-:-:S03]  /*113e0*/  IMAD.MOV.U32 R6, RZ, RZ, RZ ;  /* 0x000000ffff067224 */ /* 0x001fc600078e00ff */
[----:B------:R-:W-:-:S05]  /*113f0*/  @!P0 LEA.HI.X R5, R2, R5, R3, 0x2, P1 ;  /* 0x0000000502058211 */ /* 0x000fca00008f1403 */
[----:B------:R0:W5:Y:S02]  /*11400*/  @!P0 LDG.E R6, desc[UR60][R4.64] ;  /* 0x0000003c04068981 */ /* 0x000164000c1e1900 */
[----:B0-----:R-:W-:-:S04]  /*11410*/  SHF.L.U32 R4, R26, 0x3, RZ ;  /* 0x000000031a047819 */ /* 0x001fc800000006ff */
[----:B------:R-:W-:-:S04]  /*11420*/  LOP3.LUT R25, R4, 0x38, RZ, 0xc0, !PT ;  /* 0x0000003804197812 */ /* 0x000fc800078ec0ff */
[C---:B------:R-:W-:Y:S02]  /*11430*/  ISETP.GE.AND P0, PT, R25.reuse, UR4, PT ;  /* 0x0000000419007c0c */ /* 0x040fe4000bf06270 */
[C---:B------:R-:W-:Y:S02]  /*11440*/  LOP3.LUT R36, R25.reuse, 0x40, RZ, 0xfc, !PT ;  /* 0x0000004019247812 */ /* 0x040fe400078efcff */
[C---:B------:R-:W-:Y:S02]  /*11450*/  LOP3.LUT R35, R25.reuse, 0x80, RZ, 0xfc, !PT ;  /* 0x0000008019237812 */ /* 0x040fe400078efcff */
[----:B------:R-:W-:Y:S02]  /*11460*/  ISETP.GE.AND P2, PT, R36, UR4, PT ;  /* 0x0000000424007c0c */ /* 0x000fe4000bf46270 */
[----:B------:R-:W-:Y:S02]  /*11470*/  LOP3.LUT R34, R25, 0xc0, RZ, 0xfc, !PT ;  /* 0x000000c019227812 */ /* 0x000fe400078efcff */
[----:B------:R-:W-:-:S03]  /*11480*/  ISETP.GE.AND P1, PT, R35, UR4, PT ;  /* 0x0000000423007c0c */ /* 0x000fc6000bf26270 */
[----:B------:R-:W-:Y:S02]  /*11490*/  @P0 LOP3.LUT R16, R16, 0x10, RZ, 0xfc, !PT ;  /* 0x0000001010100812 */ /* 0x000fe400078efcff */
[----:B------:R-:W-:Y:S02]  /*114a0*/  ISETP.GE.AND P0, PT, R34, UR4, PT ;  /* 0x0000000422007c0c */ /* 0x000fe4000bf06270 */
[----:B------:R-:W-:-:S04]  /*114b0*/  LOP3.LUT R16, R16, 0xfffffff7, RZ, 0xc0, !PT ;  /* 0xfffffff710107812 */ /* 0x000fc800078ec0ff */
[----:B------:R-:W-:-:S04]  /*114c0*/  @P2 LOP3.LUT R16, R16, 0x8, RZ, 0xfc, !PT ;  /* 0x0000000810102812 */ /* 0x000fc800078efcff */
[----:B------:R-:W-:-:S04]  /*114d0*/  LOP3.LUT R16, R16, 0xfffffffd, RZ, 0xc0, !PT ;  /* 0xfffffffd10107812 */ /* 0x000fc800078ec0ff */
[----:B------:R-:W-:-:S04]  /*114e0*/  LOP3.LUT R16, R16, 0xfffffffb, RZ, 0xc0, !PT ;  /* 0xfffffffb10107812 */ /* 0x000fc800078ec0ff */
[----:B------:R-:W-:-:S04]  /*114f0*/  @P1 LOP3.LUT R16, R16, 0x4, RZ, 0xfc, !PT ;  /* 0x0000000410101812 */ /* 0x000fc800078efcff */
[----:B------:R-:W-:Y:S01]  /*11500*/  @P0 LOP3.LUT R16, R16, 0x2, RZ, 0xfc, !PT ;  /* 0x0000000210100812 */ /* 0x000fe200078efcff */
[----:B------:R-:W-:Y:S06]  /*11510*/  BRA.DIV UR5, `(.L_x_1094) ;  /* 0x0000002e05fc7947 */ /* 0x000fec000b800000 */
.L_x_1136:
[----:B------:R-:W2:Y:S01]  /*11520*/  LDL R2, [R1+0x4] ;  /* 0x0000040001027983 */ /* 0x000ea20000100800 */
[----:B------:R-:W-:Y:S01]  /*11530*/  ISETP.GT.U32.AND P1, PT, R37, 0x3f, PT ;  /* 0x0000003f2500780c */ /* 0x000fe20003f24070 */
[----:B------:R-:W-:Y:S01]  /*11540*/  IMAD.MOV.U32 R27, RZ, RZ, R0 ;  /* 0x000000ffff1b7224 */ /* 0x000fe200078e0000 */
[----:B------:R-:W-:Y:S02]  /*11550*/  LOP3.LUT R16, R16, 0xfffffffe, RZ, 0xc0, !PT ;  /* 0xfffffffe10107812 */ /* 0x000fe400078ec0ff */
[----:B------:R-:W-:-:S04]  /*11560*/  MOV R32, UR39 ;  /* 0x0000002700207c02 */ /* 0x000fc80008000f00 */
[----:B------:R-:W-:-:S05]  /*11570*/  SHF.R.S32.HI R32, RZ, 0x1f, R32 ;  /* 0x0000001fff207819 */ /* 0x000fca0000011420 */
[----:B------:R-:W-:-:S04]  /*11580*/  @P1 LOP3.LUT R16, R16, 0x1, RZ, 0xfc, !PT ;  /* 0x0000000110101812 */ /* 0x000fc800078efcff */
[----:B------:R-:W-:Y:S02]  /*11590*/  LOP3.LUT R16, R16, 0xffffffdf, RZ, 0xc0, !PT ;  /* 0xffffffdf10107812 */ /* 0x000fe400078ec0ff */
[----:B--2---:R-:W-:Y:S01]  /*115a0*/  R2UR UR4, R2 ;  /* 0x00000000020472ca */ /* 0x004fe200000e0000 */
[----:B------:R-:W-:-:S04]  /*115b0*/  IMAD.MOV R2, RZ, RZ, -R9 ;  /* 0x000000ffff027224 */ /* 0x000fc800078e0a09 */
[----:B------:R-:W-:-:S08]  /*115c0*/  IMAD R7, R17, R2, R7 ;  /* 0x0000000211077224 */ /* 0x000fd000078e0207 */
[----:B------:R-:W-:-:S06]  /*115d0*/  ULOP3.LUT UR4, UR4, 0x2, URZ, 0xfc, !UPT ;  /* 0x0000000204047892 */ /* 0x000fcc000f8efc3f */
[----:B------:R-:W-:-:S05]  /*115e0*/  IMAD.U32 R2, RZ, RZ, UR4 ;  /* 0x00000004ff027e24 */ /* 0x000fca000f8e00ff */
[----:B------:R-:W-:-:S13]  /*115f0*/  ISETP.NE.AND P0, PT, R2, 0x3, PT ;  /* 0x000000030200780c */ /* 0x000fda0003f05270 */
[----:B------:R-:W-:Y:S01]  /*11600*/  @P0 LOP3.LUT R16, R16, 0x20, RZ, 0xfc, !PT ;  /* 0x0000002010100812 */ /* 0x000fe200078efcff */
[----:B------:R-:W-:Y:S06]  /*11610*/  @!P0 BRA `(.L_x_1095) ;  /* 0x0000000000048947 */ /* 0x000fec0003800000 */
[----:B------:R-:W-:Y:S01]  /*11620*/  BPT.TRAP 0x1 ;  /* 0x000000040000795c */ /* 0x000fe20000300000 */
.L_x_1095:
[----:B------:R-:W-:Y:S01]  /*11630*/  SHF.R.S32.HI R9, RZ, 0x1f, R7 ;  /* 0x0000001fff097819 */ /* 0x000fe20000011407 */
[----:B------:R-:W-:Y:S01]  /*11640*/  ULDC.64 UR4, c[0x0][0x328] ;  /* 0x0000ca0000047ab9 */ /* 0x000fe20000000a00 */
[----:B------:R-:W-:-:S03]  /*11650*/  R2UR UR6, R32 ;  /* 0x00000000200672ca */ /* 0x000fc600000e0000 */
[----:B------:R-:W-:-:S04]  /*11660*/  IMAD R2, R9, UR4, RZ ;  /* 0x0000000409027c24 */ /* 0x000fc8000f8e02ff */
[C---:B------:R-:W-:Y:S02]  /*11670*/  IMAD R5, R7.reuse, UR5, R2 ;  /* 0x0000000507057c24 */ /* 0x040fe4000f8e0202 */
[----:B------:R-:W-:Y:S01]  /*11680*/  IMAD.WIDE.U32 R2, R7, UR4, RZ ;  /* 0x0000000407027c25 */ /* 0x000fe2000f8e00ff */
[----:B------:R-:W-:-:S03]  /*11690*/  ULDC.64 UR4, c[0x0][0x338] ;  /* 0x0000ce0000047ab9 */ /* 0x000fc60000000a00 */
[----:B------:R-:W-:Y:S01]  /*116a0*/  IMAD.IADD R3, R3, 0x1, R5 ;  /* 0x0000000103037824 */ /* 0x000fe200078e0205 */
[----:B-----5:R-:W-:Y:S01]  /*116b0*/  SHF.R.S32.HI R5, RZ, 0x1f, R6 ;  /* 0x0000001fff057819 */ /* 0x020fe20000011406 */
[----:B------:R-:W-:-:S04]  /*116c0*/  IMAD.WIDE.U32 R2, R6, UR4, R2 ;  /* 0x0000000406027c25 */ /* 0x000fc8000f8e0002 */
[----:B------:R-:W-:-:S04]  /*116d0*/  IMAD R11, R5, UR4, RZ ;  /* 0x00000004050b7c24 */ /* 0x000fc8000f8e02ff */
        /* <DEDUP_REMOVED lines=15> */
.L_x_1137:
[----:B------:R-:W-:Y:S01]  /*117d0*/  ULDC.64 UR4, c[0x0][0x300] ;  /* 0x0000c00000047ab9 */ /* 0x000fe20000000a00 */
[----:B------:R-:W-:Y:S01]  /*117e0*/  R2UR UR6, R32 ;  /* 0x00000000200672ca */ /* 0x000fe200000e0000 */
[----:B0-----:R-:W-:Y:S01]  /*117f0*/  IMAD R2, R9, UR4, RZ ;  /* 0x0000000409027c24 */ /* 0x001fe2000f8e02ff */
[----:B------:R-:W-:Y:S02]  /*11800*/  SHF.R.U32.HI R28, RZ, 0x3, R8 ;  /* 0x00000003ff1c7819 */ /* 0x000fe40000011608 */
[----:B------:R-:W-:Y:S01]  /*11810*/  SHF.L.U32 R30, R8, 0x3, RZ ;  /* 0x00000003081e7819 */ /* 0x000fe200000006ff */
[C---:B------:R-:W-:Y:S01]  /*11820*/  IMAD R9, R7.reuse, UR5, R2 ;  /* 0x0000000507097c24 */ /* 0x040fe2000f8e0202 */
[C---:B------:R-:W-:Y:S01]  /*11830*/  LOP3.LUT P4, RZ, R16.reuse, 0x10, RZ, 0xc0, !PT ;  /* 0x0000001010ff7812 */ /* 0x040fe2000788c0ff */
[----:B------:R-:W-:Y:S01]  /*11840*/  IMAD.WIDE.U32 R2, R7, UR4, RZ ;  /* 0x0000000407027c25 */ /* 0x000fe2000f8e00ff */
[----:B------:R-:W-:Y:S01]  /*11850*/  ULDC.64 UR4, c[0x0][0x310] ;  /* 0x0000c40000047ab9 */ /* 0x000fe20000000a00 */
[----:B------:R-:W-:-:S02]  /*11860*/  LOP3.LUT P3, RZ, R16, 0x8, RZ, 0xc0, !PT ;  /* 0x0000000810ff7812 */ /* 0x000fc4000786c0ff */
[----:B------:R-:W-:Y:S01]  /*11870*/  IMAD.IADD R3, R3, 0x1, R9 ;  /* 0x0000000103037824 */ /* 0x000fe200078e0209 */
[C---:B------:R-:W-:Y:S01]  /*11880*/  LOP3.LUT P2, RZ, R16.reuse, 0x4, RZ, 0xc0, !PT ;  /* 0x0000000410ff7812 */ /* 0x040fe2000784c0ff */
[----:B------:R-:W-:Y:S01]  /*11890*/  IMAD R5, R5, UR4, RZ ;  /* 0x0000000405057c24 */ /* 0x000fe2000f8e02ff */
[----:B------:R-:W-:Y:S01]  /*118a0*/  LOP3.LUT P1, RZ, R16, 0x2, RZ, 0xc0, !PT ;  /* 0x0000000210ff7812 */ /* 0x000fe2000782c0ff */
        /* <DEDUP_REMOVED lines=9> */
[----:B------:R-:W-:Y:S01]  /*11940*/  IMAD.MOV.U32 R5, RZ, RZ, -0x40 ;  /* 0xffffffc0ff057424 */ /* 0x000fe200078e00ff */
[----:B------:R-:W-:Y:S01]  /*11950*/  LEA R6, P0, R2, UR6, 0x1 ;  /* 0x0000000602067c11 */ /* 0x000fe2000f8008ff */
[----:B------:R-:W-:Y:S01]  /*11960*/  VIADD R7, R3, UR4 ;  /* 0x0000000403077c36 */ /* 0x000fe20008000000 */
[----:B------:R-:W-:Y:S01]  /*11970*/  LOP3.LUT R3, R4, 0x1c0, RZ, 0xc0, !PT ;  /* 0x000001c004037812 */ /* 0x000fe200078ec0ff */
[----:B------:R-:W-:Y:S01]  /*11980*/  IMAD R0, R0, R5, UR47 ;  /* 0x0000002f00007e24 */ /* 0x000fe2000f8e0205 */
[----:B------:R-:W-:Y:S02]  /*11990*/  UMOV UR4, 0xffffffff ;  /* 0xffffffff00047882 */ /* 0x000fe40000000000 */
[----:B------:R-:W-:Y:S01]  /*119a0*/  LOP3.LUT R3, R3, 0x38, R4, 0xf8, !PT ;  /* 0x0000003803037812 */ /* 0x000fe200078ef804 */
[----:B------:R-:W-:Y:S01]  /*119b0*/  IMAD.IADD R0, R0, 0x1, -R28 ;  /* 0x0000000100007824 */ /* 0x000fe200078e0a1c */
[----:B------:R-:W-:Y:S02]  /*119c0*/  LEA.HI.X R7, R2, UR7, R7, 0x1, P0 ;  /* 0x0000000702077c11 */ /* 0x000fe400080f0c07 */
[----:B------:R-:W-:-:S02]  /*119d0*/  LOP3.LUT R3, R3, 0x38, R26, 0x78, !PT ;  /* 0x0000003803037812 */ /* 0x000fc400078e781a */
[----:B------:R-:W-:Y:S02]  /*119e0*/  ISETP.GE.AND P0, PT, R0, 0x1, PT ;  /* 0x000000010000780c */ /* 0x000fe40003f06270 */
[----:B------:R-:W-:Y:S01]  /*119f0*/  LOP3.LUT R30, R3, 0x200, R30, 0xf8, !PT ;  /* 0x00000200031e7812 */ /* 0x000fe200078ef81e */
[----:B------:R-:W-:Y:S10]  /*11a00*/  BRA.DIV UR4, `(.L_x_1097) ;  /* 0x0000002a04f87947 */ /* 0x000ff4000b800000 */
[----:B------:R-:W-:Y:S01]  /*11a10*/  SHFL.IDX PT, R3, R7, RZ, 0x181f ;  /* 0x00181fff07037589 */ /* 0x000fe200000e0000 */
[----:B------:R-:W-:-:S03]  /*11a20*/  @P0 LEA R9, R30, UR45, 0x1 ;  /* 0x0000002d1e090c11 */ /* 0x000fc6000f8e08ff */
[----:B------:R-:W0:Y:S04]  /*11a30*/  SHFL.IDX PT, R2, R6, RZ, 0x181f ;  /* 0x00181fff06027589 */ /* 0x000e2800000e0000 */
[----:B------:R-:W-:Y:S04]  /*11a40*/  SHFL.IDX PT, R5, R7, 0x1, 0x181f ;  /* 0x00381f0007057f89 */ /* 0x000fe800000e0000 */
        /* <DEDUP_REMOVED lines=24> */
.L_x_1147:
[----:B------:R-:W-:Y:S01]  /*11bd0*/  ISETP.GE.AND P0, PT, R0, 0x31, PT ;  /* 0x000000310000780c */ /* 0x000fe20003f06270 */
[----:B-1----:R-:W-:Y:S01]  /*11be0*/  IMAD.MOV.U32 R2, RZ, RZ, R14 ;  /* 0x000000ffff027224 */ /* 0x002fe200078e000e */
[----:B--2---:R-:W-:-:S11]  /*11bf0*/  MOV R3, R4 ;  /* 0x0000000400037202 */ /* 0x004fd60000000f00 */
[----:B------:R-:W-:Y:S01]  /*11c00*/  @P0 IMAD.WIDE.U32 R2, R25, 0x2, R2 ;  /* 0x0000000219020825 */ /* 0x000fe200078e0002 */
[----:B------:R-:W-:-:S05]  /*11c10*/  @P0 LEA R5, R30, UR45, 0x1 ;  /* 0x0000002d1e050c11 */ /* 0x000fca000f8e08ff */
[----:B------:R-:W-:Y:S01]  /*11c20*/  @!PT LDS RZ, [RZ] ;  /* 0x00000000fffff984 */ /* 0x000fe20000000800 */
[----:B------:R-:W-:Y:S01]  /*11c30*/  @!PT LDS RZ, [RZ] ;  /* 0x00000000fffff984 */ /* 0x000fe20000000800 */
[----:B------:R-:W-:Y:S01]  /*11c40*/  @!PT LDS RZ, [RZ] ;  /* 0x00000000fffff984 */ /* 0x000fe20000000800 */
[----:B------:R0:W-:Y:S04]  /*11c50*/  @P0 LDGSTS.E.BYPASS.LTC128B.128 [R5+0x21c00], desc[UR60][R2.64], !P4 ;  /* 0x21c0000002050fae */ /* 0x0001e8000e101d7c */
[----:B------:R0:W-:Y:S04]  /*11c60*/  @P0 LDGSTS.E.BYPASS.LTC128B.128 [R5+0x23c00], desc[UR60][R2.64+0x80], !P3 ;  /* 0x23c0008002050fae */ /* 0x0001e8000d901d7c */
[----:B------:R0:W-:Y:S04]  /*11c70*/  @P0 LDGSTS.E.BYPASS.LTC128B.128 [R5+0x25c00], desc[UR60][R2.64+0x100], !P2 ;  /* 0x25c0010002050fae */ /* 0x0001e8000d101d7c */
[----:B------:R0:W-:Y:S01]  /*11c80*/  @P0 LDGSTS.E.BYPASS.LTC128B.128 [R5+0x27c00], desc[UR60][R2.64+0x180], !P1 ;  /* 0x27c0018002050fae */ /* 0x0001e2000c901d7c */
[----:B------:R-:W-:Y:S01]  /*11c90*/  NOP ;  /* 0x0000000000007918 */ /* 0x000fe20000000000 */
[----:B------:R-:W-:Y:S02]  /*11ca0*/  SYNCS.ARRIVE.TRANS64.RED.A0T1 RZ, [UR45+0x30830], RZ ;  /* 0x030830ffffff79a7 */ /* 0x000fe4000820042d */
[----:B------:R-:W-:Y:S01]  /*11cb0*/  ARRIVES.LDGSTSBAR.64.TRANSCNT [UR45+0x30830] ;  /* 0x03083000ff0079b0 */ /* 0x000fe20008000aad */
[----:B------:R-:W-:Y:S01]  /*11cc0*/  NOP ;  /* 0x0000000000007918 */ /* 0x000fe20000000000 */
[----:B------:R-:W-:-:S13]  /*11cd0*/  LOP3.LUT P1, RZ, R16, 0x20, RZ, 0xc0, !PT ;  /* 0x0000002010ff7812 */ /* 0x000fda000782c0ff */
[----:B0-----:R-:W-:Y:S05]  /*11ce0*/  @!P1 BRA `(.L_x_1098) ;  /* 0x0000000000049947 */ /* 0x001fea0003800000 */
[----:B------:R-:W-:Y:S01]  /*11cf0*/  BPT.TRAP 0x1 ;  /* 0x000000040000795c */ /* 0x000fe20000300000 */
.L_x_1098:
        /* <DEDUP_REMOVED lines=14> */
[----:B------:R-:W-:Y:S01]  /*11de0*/  MOV R2, 0x0 ;  /* 0x0000000000027802 */ /* 0x000fe20000000f00 */
        /* <DEDUP_REMOVED lines=15> */
.L_x_1099:
[----:B------:R-:W-:Y:S01]  /*11ee0*/  UISETP.NE.AND UP0, UPT, UR48, URZ, UPT ;  /* 0x0000003f3000728c */ /* 0x000fe2000bf05270 */
[----:B------:R-:W-:Y:S01]  /*11ef0*/  VIADD R0, R37, UR40 ;  /* 0x0000002825007c36 */ /* 0x000fe20008000000 */
[----:B------:R-:W0:Y:S01]  /*11f00*/  LDC R7, c[0x0][0x448] ;  /* 0x00011200ff077b82 */ /* 0x000e220000000800 */
[----:B------:R-:W-:Y:S01]  /*11f10*/  IMAD.U32 R4, RZ, RZ, UR36 ;  /* 0x00000024ff047e24 */ /* 0x000fe2000f8e00ff */
[----:B------:R-:W-:Y:S01]  /*11f20*/  MOV R3, UR46 ;  /* 0x0000002e00037c02 */ /* 0x000fe20008000f00 */
[----:B------:R-:W-:Y:S01]  /*11f30*/  IMAD.MOV.U32 R9, RZ, RZ, R0 ;  /* 0x000000ffff097224 */ /* 0x000fe200078e0000 */
[----:B------:R-:W-:Y:S01]  /*11f40*/  PLOP3.LUT P0, PT, PT, PT, UP0, 0x80, 0x0 ;  /* 0x000000000000781c */ /* 0x000fe20003f0f008 */
[----:B------:R-:W-:-:S04]  /*11f50*/  IMAD.U32 R5, RZ, RZ, UR37 ;  /* 0x00000025ff057e24 */ /* 0x000fc8000f8e00ff */
[----:B------:R-:W-:-:S08]  /*11f60*/  @UP0 ULDC UR4, c[0x0][0x44c] ;  /* 0x0001130000040ab9 */ /* 0x000fd00000000800 */
[----:B------:R-:W-:Y:S01]  /*11f70*/  @P0 IMAD.HI.U32 R2, R0, UR4, RZ ;  /* 0x0000000400020c27 */ /* 0x000fe2000f8e00ff */
[----:B------:R-:W-:Y:S01]  /*11f80*/  PLOP3.LUT P0, PT, PT, PT, UP0, 0x80, 0x0 ;  /* 0x000000000000781c */ /* 0x000fe20003f0f008 */
[----:B------:R-:W-:-:S12]  /*11f90*/  @UP0 ULDC UR4, c[0x0][0x450] ;  /* 0x0001140000040ab9 */ /* 0x000fd80000000800 */
[----:B------:R-:W-:Y:S01]  /*11fa0*/  @P0 SHF.R.U32.HI R9, RZ, UR4, R2 ;  /* 0x00000004ff090c19 */ /* 0x000fe20008011602 */
[----:B------:R-:W-:Y:S01]  /*11fb0*/  ULDC.64 UR4, c[0x0][0x2e0] ;  /* 0x0000b80000047ab9 */ /* 0x000fe20000000a00 */
[----:B------:R-:W-:Y:S01]  /*11fc0*/  MOV R2, R4 ;  /* 0x0000000400027202 */ /* 0x000fe20000000f00 */
[----:B------:R-:W-:-:S04]  /*11fd0*/  IMAD R26, R26, UR4, RZ ;  /* 0x000000041a1a7c24 */ /* 0x000fc8000f8e02ff */
[----:B------:R-:W-:-:S04]  /*11fe0*/  IMAD.WIDE.U32 R2, R23, UR4, R2 ;  /* 0x0000000417027c25 */ /* 0x000fc8000f8e0002 */
[----:B------:R-:W-:Y:S01]  /*11ff0*/  IMAD R5, R23, UR5, R26 ;  /* 0x0000000517057c24 */ /* 0x000fe2000f8e021a */
[----:B------:R-:W-:-:S03]  /*12000*/  ULDC.64 UR4, c[0x0][0x2d0] ;  /* 0x0000b40000047ab9 */ /* 0x000fc60000000a00 */
[----:B------:R-:W-:Y:S02]  /*12010*/  IMAD.IADD R3, R3, 0x1, R5 ;  /* 0x0000000103037824 */ /* 0x000fe400078e0205 */
[----:B------:R-:W-:Y:S02]  /*12020*/  IMAD.MOV R5, RZ, RZ, -R9 ;  /* 0x000000ffff057224 */ /* 0x000fe400078e0a09 */
[----:B------:R-:W-:-:S04]  /*12030*/  IMAD.WIDE.U32 R2, R9, UR4, R2 ;  /* 0x0000000409027c25 */ /* 0x000fc8000f8e0002 */
[----:B0-----:R-:W-:Y:S01]  /*12040*/  IMAD R5, R7, R5, R0 ;  /* 0x0000000507057224 */ /* 0x001fe200078e0200 */
[----:B------:R-:W-:-:S05]  /*12050*/  SHF.R.S32.HI R0, RZ, 0x1f, R9 ;  /* 0x0000001fff007819 */ /* 0x000fca0000011409 */
[----:B------:R-:W-:-:S04]  /*12060*/  IMAD R0, R0, UR4, RZ ;  /* 0x0000000400007c24 */ /* 0x000fc8000f8e02ff */
        /* <DEDUP_REMOVED lines=9> */
[C---:B------:R-:W-:Y:S01]  /*12100*/  LEA R0, P0, R2.reuse, UR4, 0x1 ;  /* 0x0000000402007c11 */ /* 0x040fe2000f8008ff */
        /* <DEDUP_REMOVED lines=10> */
[----:B------:R-:W-:Y:S02]  /*121b0*/  VIADD R8, R28, UR40 ;  /* 0x000000281c087c36 */ /* 0x000fe40008000000 */
        /* <DEDUP_REMOVED lines=15> */
[----:B0-----:R-:W-:Y:S10]  /*122b0*/  SHFL.IDX PT, R3, R6, 0x2, 0x181f ;  /* 0x00581f0006037f89 */ /* 0x001ff400000e0000 */
[----:B-1----:R-:W-:Y:S01]  /*122c0*/  @!P0 IMAD.WIDE.U32 R4, R25, 0x2, R4 ;  /* 0x0000000219048825 */ /* 0x002fe200078e0004 */
        /* <DEDUP_REMOVED lines=16> */
[----:B------:R-:W-:-:S02]  /*123d0*/  ISETP.GE.AND P0, PT, R10, R7, PT ;  /* 0x000000070a00720c */ /* 0x000fc40003f06270 */
[----:B------:R-:W-:Y:S01]  /*123e0*/  IADD3 R10, R8, 0x40, RZ ;  /* 0x00000040080a7810 */ /* 0x000fe20007ffe0ff */
        /* <DEDUP_REMOVED lines=36> */
.L_x_1164:
[----:B------:R-:W-:Y:S01]  /*12630*/  IADD3 R8, R8, 0x70, RZ ;  /* 0x0000007008087810 */ /* 0x000fe20007ffe0ff */
[----:B------:R-:W-:Y:S01]  /*12640*/  BSSY B0, `(.L_x_1101) ;  /* 0x000000e000007945 */ /* 0x000fe20003800000 */
[----:B-1----:R-:W-:Y:S02]  /*12650*/  IMAD.MOV.U32 R2, RZ, RZ, R14 ;  /* 0x000000ffff027224 */ /* 0x002fe400078e000e */
[----:B------:R-:W-:Y:S01]  /*12660*/  ISETP.GE.AND P0, PT, R8, R7, PT ;  /* 0x000000070800720c */ /* 0x000fe20003f06270 */
[----:B------:R-:W-:-:S12]  /*12670*/  IMAD.MOV.U32 R3, RZ, RZ, R6 ;  /* 0x000000ffff037224 */ /* 0x000fd800078e0006 */
[----:B------:R-:W-:Y:S05]  /*12680*/  @P0 BRA `(.L_x_1102) ;  /* 0x0000000000240947 */ /* 0x000fea0003800000 */
[----:B------:R-:W-:Y:S01]  /*12690*/  IMAD.WIDE.U32 R2, R25, 0x2, R2 ;  /* 0x0000000219027825 */ /* 0x000fe200078e0002 */
        /* <DEDUP_REMOVED lines=8> */
.L_x_1102:
[----:B------:R-:W-:Y:S05]  /*12720*/  BSYNC B0 ;  /* 0x0000000000007941 */ /* 0x000fea0003800000 */
.L_x_1101:
[----:B------:R-:W-:Y:S01]  /*12730*/  NOP ;  /* 0x0000000000007918 */ /* 0x000fe20000000000 */
[----:B------:R-:W-:Y:S01]  /*12740*/  SYNCS.ARRIVE.TRANS64.RED.A0T1 RZ, [UR45+0x30800], RZ ;  /* 0x030800ffffff79a7 */ /* 0x000fe2000820042d */
[----:B------:R-:W-:Y:S01]  /*12750*/  MOV R0, 0x1 ;  /* 0x0000000100007802 */ /* 0x000fe20000000f00 */
[----:B------:R-:W-:Y:S01]  /*12760*/  VIADD R19, R19, 0xfffffffe ;  /* 0xfffffffe13137836 */ /* 0x000fe20000000000 */
[----:B------:R-:W-:Y:S01]  /*12770*/  ARRIVES.LDGSTSBAR.64.TRANSCNT [UR45+0x30800] ;  /* 0x03080000ff0079b0 */ /* 0x000fe20008000aad */
[----:B------:R-:W-:Y:S01]  /*12780*/  IMAD.MOV.U32 R23, RZ, RZ, 0x1 ;  /* 0x00000001ff177424 */ /* 0x000fe200078e00ff */
[----:B------:R-:W-:Y:S01]  /*12790*/  SHF.L.U32 R0, R0, 0x1f, RZ ;  /* 0x0000001f00007819 */ /* 0x000fe200000006ff */
[----:B------:R-:W-:Y:S01]  /*127a0*/  NOP ;  /* 0x0000000000007918 */ /* 0x000fe20000000000 */
[----:B------:R-:W-:Y:S02]  /*127b0*/  SYNCS.ARRIVE.TRANS64.A1T0 RZ, [UR45+0x30800], RZ ;  /* 0x030800ffffff79a7 */ /* 0x000fe4000810002d */
[----:B------:R-:W1:Y:S02]  /*127c0*/  SYNCS.PHASECHK.TRANS64.TRYWAIT P0, [UR45+0x30820], R0 ;  /* 0x03082000ff0075a7 */ /* 0x000e64000800016d */
[----:B-1----:R-:W-:Y:S05]  /*127d0*/  @!P0 BRA `(.L_x_1103) ;  /* 0x0000002c00688947 */ /* 0x002fea0003800000 */
.L_x_1165:
[----:B------:R-:W-:Y:S02]  /*127e0*/  ISETP.GE.AND P0, PT, R19, UR49, PT ;  /* 0x0000003113007c0c */ /* 0x000fe4000bf06270 */
[----:B------:R-:W-:-:S11]  /*127f0*/  MOV R20, RZ ;  /* 0x000000ff00147202 */ /* 0x000fd60000000f00 */
[----:B------:R-:W-:Y:S05]  /*12800*/  @!P0 BRA `(.L_x_1104) ;  /* 0x0000001000088947 */ /* 0x000fea0003800000 */
[----:B0-----:R-:W0:Y:S01]  /*12810*/  S2R R2, SR_TID.X ;  /* 0x0000000000027919 */ /* 0x001e220000002100 */
[----:B------:R-:W-:Y:S01]  /*12820*/  UIADD3 UR4, UR44, 0x1, URZ ;  /* 0x000000012c047890 */ /* 0x000fe2000fffe03f */
[----:B------:R-:W-:Y:S01]  /*12830*/  LOP3.LUT R3, RZ, UR42, RZ, 0x33, !PT ;  /* 0x0000002aff037c12 */ /* 0x000fe2000f8e33ff */
[----:B------:R-:W-:Y:S01]  /*12840*/  BSSY B0, `(.L_x_1104) ;  /* 0x00000fe000007945 */ /* 0x000fe20003800000 */
[----:B------:R-:W-:Y:S01]  /*12850*/  LOP3.LUT R5, RZ, UR41, RZ, 0x33, !PT ;  /* 0x00000029ff057c12 */ /* 0x000fe2000f8e33ff */
[----:B------:R-:W-:Y:S01]  /*12860*/  UIMAD UR4, UR4, UR38, URZ ;  /* 0x00000026040472a4 */ /* 0x000fe2000f8e023f */
[----:B------:R-:W-:-:S05]  /*12870*/  IMAD.MOV.U32 R19, RZ, RZ, RZ ;  /* 0x000000ffff137224 */ /* 0x000fca00078e00ff */
[----:B------:R-:W-:Y:S01]  /*12880*/  LOP3.LUT R0, RZ, UR4, RZ, 0x33, !PT ;  /* 0x00000004ff007c12 */ /* 0x000fe2000f8e33ff */
[----:B------:R-:W-:Y:S02]  /*12890*/  ULDC UR4, c[0x0][0x2f4] ;  /* 0x0000bd0000047ab9 */ /* 0x000fe40000000800 */
[----:B------:R-:W-:Y:S02]  /*128a0*/  ISETP.GE.AND P4, PT, R25, UR4, PT ;  /* 0x0000000419007c0c */ /* 0x000fe4000bf86270 */
[----:B------:R-:W-:Y:S02]  /*128b0*/  VIADDMNMX R0, R0, -UR43, R3, !PT ;  /* 0x8000002b00007c46 */ /* 0x000fe4000f800103 */
[----:B------:R-:W-:Y:S02]  /*128c0*/  ISETP.GE.AND P3, PT, R36, UR4, PT ;  /* 0x0000000424007c0c */ /* 0x000fe4000bf66270 */
[----:B------:R-:W-:Y:S02]  /*128d0*/  VIMNMX R0, R0, R5, !PT ;  /* 0x0000000500007248 */ /* 0x000fe40007fe0100 */
[----:B------:R-:W-:-:S02]  /*128e0*/  ISETP.GE.AND P2, PT, R35, UR4, PT ;  /* 0x0000000423007c0c */ /* 0x000fc4000bf46270 */
[----:B------:R-:W-:Y:S02]  /*128f0*/  IADD3 R27, -R0, -0x2, RZ ;  /* 0xfffffffe001b7810 */ /* 0x000fe40007ffe1ff */
[----:B------:R-:W-:Y:S02]  /*12900*/  ISETP.GE.AND P1, PT, R34, UR4, PT ;  /* 0x0000000422007c0c */ /* 0x000fe4000bf26270 */
[----:B0-----:R-:W-:-:S04]  /*12910*/  LOP3.LUT R2, R2, 0x7f, RZ, 0xc0, !PT ;  /* 0x0000007f02027812 */ /* 0x001fc800078ec0ff */
[----:B------:R-:W-:-:S04]  /*12920*/  SHF.R.U32.HI R2, RZ, 0x3, R2 ;  /* 0x00000003ff027819 */ /* 0x000fc80000011602 */
[----:B------:R-:W-:Y:S02]  /*12930*/  IADD3 R22, R24, R22, R2 ;  /* 0x0000001618167210 */ /* 0x000fe40007ffe002 */
[----:B------:R-:W-:Y:S01]  /*12940*/  IADD3 R3, -R2, UR47, RZ ;  /* 0x0000002f02037c10 */ /* 0x000fe2000fffe1ff */
[----:B------:R-:W-:Y:S02]  /*12950*/  IMAD.SHL.U32 R2, R25, 0x2, RZ ;  /* 0x0000000219027824 */ /* 0x000fe400078e00ff */
[----:B------:R-:W-:Y:S01]  /*12960*/  VIADD R5, R22, 0xffffff40 ;  /* 0xffffff4016057836 */ /* 0x000fe20000000000 */
[----:B------:R-:W-:Y:S01]  /*12970*/  MOV R22, 0x1 ;  /* 0x0000000100167802 */ /* 0x000fe20000000f00 */
[C---:B------:R-:W-:Y:S02]  /*12980*/  IMAD R3, R0.reuse, 0x40, R3 ;  /* 0x0000004000037824 */ /* 0x040fe400078e0203 */
[----:B------:R-:W-:-:S03]  /*12990*/  IMAD R10, R0, -0x40, R5 ;  /* 0xffffffc0000a7824 */ /* 0x000fc600078e0205 */
[----:B------:R-:W-:-:S07]  /*129a0*/  IADD3 R0, R3, 0x80, RZ ;  /* 0x0000008003007810 */ /* 0x000fce0007ffe0ff */
.L_x_1117:
[----:B------:R-:W2:Y:S01]  /*129b0*/  LDL R8, [R1] ;  /* 0x0000000001087983 */ /* 0x000ea20000100800 */
[----:B------:R-:W0:Y:S01]  /*129c0*/  LDC R2, c[0x0][0x430] ;  /* 0x00010c00ff027b82 */ /* 0x000e220000000800 */
[----:B------:R-:W-:Y:S01]  /*129d0*/  ISETP.GT.U32.AND P6, PT, R37, 0x3f, PT ;  /* 0x0000003f2500780c */ /* 0x000fe20003fc4070 */
[----:B------:R-:W-:-:S12]  /*129e0*/  IMAD.MOV.U32 R9, RZ, RZ, R10 ;  /* 0x000000ffff097224 */ /* 0x000fd800078e000a */
[----:B------:R-:W2:Y:S01]  /*129f0*/  @!P6 LDC.64 R6, c[0x0][0x428] ;  /* 0x00010a00ff06eb82 */ /* 0x000ea20000000a00 */
[----:B0-----:R-:W-:-:S13]  /*12a00*/  ISETP.NE.AND P0, PT, R2, 0x1, PT ;  /* 0x000000010200780c */ /* 0x001fda0003f05270 */
[----:B------:R-:W0:Y:S08]  /*12a10*/  @P0 LDC R3, c[0x0][0x434] ;  /* 0x00010d00ff030b82 */ /* 0x000e300000000800 */
[----:B-1----:R-:W1:Y:S01]  /*12a20*/  @P0 LDC R5, c[0x0][0x438] ;  /* 0x00010e00ff050b82 */ /* 0x002e620000000800 */
[----:B0-----:R-:W-:-:S05]  /*12a30*/  @P0 IMAD.HI.U32 R2, R10, R3, RZ ;  /* 0x000000030a020227 */ /* 0x001fca00078e00ff */
[----:B-1----:R-:W-:Y:S02]  /*12a40*/  @P0 SHF.R.U32.HI R9, RZ, R5, R2 ;  /* 0x00000005ff090219 */ /* 0x002fe40000011602 */
[----:B------:R-:W0:Y:S02]  /*12a50*/  @!P6 LDC.64 R4, c[0x0][0x418] ;  /* 0x00010600ff04eb82 */ /* 0x000e240000000a00 */
[----:B------:R-:W-:Y:S01]  /*12a60*/  @!P6 SHF.R.S32.HI R3, RZ, 0x1f, R9 ;  /* 0x0000001fff03e819 */ /* 0x000fe20000011409 */
[----:B--2---:R-:W-:-:S04]  /*12a70*/  @!P6 IMAD R2, R8, R6, RZ ;  /* 0x000000060802e224 */ /* 0x004fc800078e02ff */
[----:B------:R-:W-:Y:S02]  /*12a80*/  @!P6 IMAD R7, R33, R7, R2 ;  /* 0x000000072107e224 */ /* 0x000fe400078e0202 */
[----:B------:R-:W-:-:S04]  /*12a90*/  @!P6 IMAD.MOV.U32 R2, RZ, RZ, R9 ;  /* 0x000000ffff02e224 */ /* 0x000fc800078e0009 */
[----:B------:R-:W-:-:S05]  /*12aa0*/  @!P6 IMAD.WIDE.U32 R2, R33, R6, R2 ;  /* 0x000000062102e225 */ /* 0x000fca00078e0002 */
[----:B------:R-:W-:Y:S02]  /*12ab0*/  @!P6 IADD3 R3, R7, R3, RZ ;  /* 0x000000030703e210 */ /* 0x000fe40007ffe0ff */
[----:B0-----:R-:W-:Y:S01]  /*12ac0*/  @!P6 LEA R4, P0, R2, R4, 0x2 ;  /* 0x000000040204e211 */ /* 0x001fe200078010ff */
[----:B------:R-:W-:-:S03]  /*12ad0*/  IMAD.MOV.U32 R6, RZ, RZ, RZ ;  /* 0x000000ffff067224 */ /* 0x000fc600078e00ff */
[----:B------:R-:W-:-:S05]  /*12ae0*/  @!P6 LEA.HI.X R5, R2, R5, R3, 0x2, P0 ;  /* 0x000000050205e211 */ /* 0x000fca00000f1403 */
[----:B------:R0:W5:Y:S01]  /*12af0*/  @!P6 LDG.E R6, desc[UR60][R4.64] ;  /* 0x0000003c0406e981 */ /* 0x000162000c1e1900 */
[----:B------:R-:W-:Y:S01]  /*12b00*/  LOP3.LUT P5, RZ, R16, 0x20, RZ, 0xc0, !PT ;  /* 0x0000002010ff7812 */ /* 0x000fe200078ac0ff */
[----:B------:R-:W-:-:S05]  /*12b10*/  VIADD R20, R19, 0x1 ;  /* 0x0000000113147836 */ /* 0x000fca0000000000 */
[----:B------:R-:W-:-:S04]  /*12b20*/  ISETP.NE.AND P0, PT, R20, 0x2, PT ;  /* 0x000000021400780c */ /* 0x000fc80003f05270 */
[----:B------:R-:W-:Y:S02]  /*12b30*/  SEL R23, RZ, 0x1, P0 ;  /* 0x00000001ff177807 */ /* 0x000fe40000000000 */
[----:B------:R-:W-:Y:S02]  /*12b40*/  SEL R20, R20, RZ, P0 ;  /* 0x000000ff14147207 */ /* 0x000fe40000000000 */
[----:B------:R-:W-:Y:S01]  /*12b50*/  LOP3.LUT R23, R22, R23, RZ, 0x3c, !PT ;  /* 0x0000001716177212 */ /* 0x000fe200078e3cff */
[----:B0-----:R-:W-:Y:S06]  /*12b60*/  @!P5 BRA `(.L_x_1105) ;  /* 0x000000000004d947 */ /* 0x001fec0003800000 */
[----:B------:R-:W-:Y:S01]  /*12b70*/  BPT.TRAP 0x1 ;  /* 0x000000040000795c */ /* 0x000fe20000300000 */
.L_x_1105:
[----:B------:R-:W-:Y:S01]  /*12b80*/  LEA R21, R20, UR45, 0x3 ;  /* 0x0000002d14157c11 */ /* 0x000fe2000f8e18ff */
[----:B------:R-:W-:Y:S01]  /*12b90*/  BSSY B1, `(.L_x_1106) ;  /* 0x0000004000017945 */ /* 0x000fe20003800000 */
[----:B------:R-:W-:-:S04]  /*12ba0*/  SHF.L.U32 R2, R23, 0x1f, RZ ;  /* 0x0000001f17027819 */ /* 0x000fc800000006ff */
[----:B------:R-:W0:Y:S02]  /*12bb0*/  SYNCS.PHASECHK.TRANS64.TRYWAIT P0, [R21+URZ+0x30840], R2 ;  /* 0x03084002150075a7 */ /* 0x000e24000800017f */
[----:B0-----:R-:W-:Y:S05]  /*12bc0*/  @!P0 BRA `(.L_x_1107) ;  /* 0x0000002800848947 */ /* 0x001fea0003800000 */
.L_x_1166:
[----:B------:R-:W-:Y:S05]  /*12bd0*/  BSYNC B1 ;  /* 0x0000000000017941 */ /* 0x000fea0003800000 */
.L_x_1106:
        /* <DEDUP_REMOVED lines=9> */
[----:B0-----:R-:W-:-:S04]  /*12c70*/  IMAD R2, R24, UR4, RZ ;  /* 0x0000000418027c24 */ /* 0x001fc8000f8e02ff */
[C---:B------:R-:W-:Y:S02]  /*12c80*/  IMAD R5, R7.reuse, UR5, R2 ;  /* 0x0000000507057c24 */ /* 0x040fe4000f8e0202 */
[----:B------:R-:W-:Y:S01]  /*12c90*/  IMAD.WIDE.U32 R2, R7, UR4, RZ ;  /* 0x0000000407027c25 */ /* 0x000fe2000f8e00ff */
[----:B------:R-:W-:-:S04]  /*12ca0*/  ULDC.64 UR4, c[0x0][0x310] ;  /* 0x0000c40000047ab9 */ /* 0x000fc80000000a00 */
[----:B------:R-:W-:Y:S01]  /*12cb0*/  IADD3 R3, R3, R5, RZ ;  /* 0x0000000503037210 */ /* 0x000fe20007ffe0ff */
[----:B------:R-:W-:-:S04]  /*12cc0*/  IMAD R5, R26, UR4, RZ ;  /* 0x000000041a057c24 */ /* 0x000fc8000f8e02ff */
[C---:B------:R-:W-:Y:S02]  /*12cd0*/  IMAD R5, R6.reuse, UR5, R5 ;  /* 0x0000000506057c24 */ /* 0x040fe4000f8e0205 */
[----:B------:R-:W-:Y:S01]  /*12ce0*/  IMAD.WIDE.U32 R2, R6, UR4, R2 ;  /* 0x0000000406027c25 */ /* 0x000fe2000f8e0002 */
[----:B------:R-:W-:-:S03]  /*12cf0*/  ULDC.64 UR4, c[0x0][0x308] ;  /* 0x0000c20000047ab9 */ /* 0x000fc60000000a00 */
[----:B------:R-:W-:Y:S02]  /*12d00*/  IMAD.IADD R3, R3, 0x1, R5 ;  /* 0x0000000103037824 */ /* 0x000fe400078e0205 */
[----:B------:R-:W-:Y:S01]  /*12d10*/  IMAD.U32 R5, RZ, RZ, UR4 ;  /* 0x00000004ff057e24 */ /* 0x000fe2000f8e00ff */
[----:B------:R-:W-:-:S03]  /*12d20*/  UIMAD UR4, UR6, UR4, URZ ;  /* 0x00000004060472a4 */ /* 0x000fc6000f8e023f */
[----:B------:R-:W-:Y:S01]  /*12d30*/  IMAD.WIDE.U32 R2, R5, UR39, R2 ;  /* 0x0000002705027c25 */ /* 0x000fe2000f8e0002 */
[----:B------:R-:W-:Y:S01]  /*12d40*/  UIMAD UR4, UR39, UR5, UR4 ;  /* 0x00000005270472a4 */ /* 0x000fe2000f8e0204 */
[----:B------:R-:W-:Y:S02]  /*12d50*/  ULDC.64 UR6, c[0x0][0x2e8] ;  /* 0x0000ba0000067ab9 */ /* 0x000fe40000000a00 */
[----:B------:R-:W-:-:S03]  /*12d60*/  LEA R28, P0, R2, UR6, 0x1 ;  /* 0x00000006021c7c11 */ /* 0x000fc6000f8008ff */
[----:B------:R-:W-:Y:S01]  /*12d70*/  IADD3 R31, R3, UR4, RZ ;  /* 0x00000004031f7c10 */ /* 0x000fe2000fffe0ff */
[----:B------:R-:W-:-:S03]  /*12d80*/  UMOV UR4, 0xffffffff ;  /* 0xffffffff00047882 */ /* 0x000fc60000000000 */
[----:B------:R-:W-:Y:S01]  /*12d90*/  LEA.HI.X R31, R2, UR7, R31, 0x1, P0 ;  /* 0x00000007021f7c11 */ /* 0x000fe200080f0c1f */
[----:B------:R-:W-:Y:S06]  /*12da0*/  BRA.DIV UR4, `(.L_x_1108) ;  /* 0x0000002a04207947 */ /* 0x000fec000b800000 */
[----:B------:R-:W0:Y:S01]  /*12db0*/  SHFL.IDX PT, R14, R28, RZ, 0x181f ;  /* 0x00181fff1c0e7589 */ /* 0x000e2200000e0000 */
[----:B------:R-:W-:Y:S01]  /*12dc0*/  IMAD.SHL.U32 R11, R25, 0x2, RZ ;  /* 0x00000002190b7824 */ /* 0x000fe200078e00ff */
[----:B------:R-:W-:Y:S02]  /*12dd0*/  LOP3.LUT R16, R16, 0xfffff7ff, RZ, 0xc0, !PT ;  /* 0xfffff7ff10107812 */ /* 0x000fe400078ec0ff */
[----:B------:R-:W1:Y:S01]  /*12de0*/  SHFL.IDX PT, R3, R31, RZ, 0x181f ;  /* 0x00181fff1f037589 */ /* 0x000e6200000e0000 */
[----:B------:R-:W-:Y:S02]  /*12df0*/  LEA R29, R29, UR45, 0x1 ;  /* 0x0000002d1d1d7c11 */ /* 0x000fe4000f8e08ff */
[----:B------:R-:W-:Y:S01]  /*12e00*/  @P1 LOP3.LUT R16, R16, 0x800, RZ, 0xfc, !PT ;  /* 0x0000080010101812 */ /* 0x000fe200078efcff */
[----:B------:R-:W2:Y:S03]  /*12e10*/  SHFL.IDX PT, R2, R28, 0x1, 0x181f ;  /* 0x00381f001c027f89 */ /* 0x000ea600000e0000 */
[----:B------:R-:W-:-:S02]  /*12e20*/  LOP3.LUT P1, RZ, R16, 0x10, RZ, 0xc0, !PT ;  /* 0x0000001010ff7812 */ /* 0x000fc4000782c0ff */
[----:B------:R-:W-:Y:S02]  /*12e30*/  LOP3.LUT P6, RZ, R16, 0x4, RZ, 0xc0, !PT ;  /* 0x0000000410ff7812 */ /* 0x000fe400078cc0ff */
[----:B0-----:R-:W-:Y:S02]  /*12e40*/  IADD3 R8, P0, R14, R11, RZ ;  /* 0x0000000b0e087210 */ /* 0x001fe40007f1e0ff */
[----:B------:R-:W-:Y:S02]  /*12e50*/  SHFL.IDX PT, R14, R28, 0x3, 0x181f ;  /* 0x00781f001c0e7f89 */ /* 0x000fe400000e0000 */
[----:B-1----:R-:W-:Y:S02]  /*12e60*/  IADD3.X R9, RZ, R3, RZ, P0, !PT ;  /* 0x00000003ff097210 */ /* 0x002fe400007fe4ff */
[----:B------:R-:W0:Y:S01]  /*12e70*/  SHFL.IDX PT, R3, R31, 0x1, 0x181f ;  /* 0x00381f001f037f89 */ /* 0x000e2200000e0000 */
[----:B--2---:R-:W-:-:S03]  /*12e80*/  IADD3 R4, P0, R2, R11, RZ ;  /* 0x0000000b02047210 */ /* 0x004fc60007f1e0ff */
[----:B------:R-:W1:Y:S04]  /*12e90*/  SHFL.IDX PT, R2, R28, 0x2, 0x181f ;  /* 0x00581f001c027f89 */ /* 0x000e6800000e0000 */
[----:B------:R2:W-:Y:S01]  /*12ea0*/  LDGSTS.E.BYPASS.LTC128B.128 [R29+0x20400], desc[UR60][R8.64], !P1 ;  /* 0x20400000081d7fae */ /* 0x0005e2000c901d7c */
[----:B0-----:R-:W-:-:S03]  /*12eb0*/  IMAD.X R5, RZ, RZ, R3, P0 ;  /* 0x000000ffff057224 */ /* 0x001fc600000e0603 */
[----:B------:R-:W0:Y:S01]  /*12ec0*/  SHFL.IDX PT, R3, R31, 0x2, 0x181f ;  /* 0x00581f001f037f89 */ /* 0x000e2200000e0000 */
[----:B-1----:R-:W-:-:S03]  /*12ed0*/  IADD3 R2, P0, R2, R11, RZ ;  /* 0x0000000b02027210 */ /* 0x002fc60007f1e0ff */
[----:B------:R-:W1:Y:S02]  /*12ee0*/  SHFL.IDX PT, R31, R31, 0x3, 0x181f ;  /* 0x00781f001f1f7f89 */ /* 0x000e6400000e0000 */
[----:B0-----:R-:W-:Y:S01]  /*12ef0*/  IMAD.X R3, RZ, RZ, R3, P0 ;  /* 0x000000ffff037224 */ /* 0x001fe200000e0603 */
        /* <DEDUP_REMOVED lines=11> */
[----:B------:R2:W-:Y:S04]  /*12fb0*/  LDGSTS.E.BYPASS.LTC128B.128 [R29+0x25400], desc[UR60][R2.64+0x100], !P6 ;  /* 0x25400100021d7fae */ /* 0x0005e8000f101d7c */
[----:B-1----:R2:W-:Y:S02]  /*12fc0*/  LDGSTS.E.BYPASS.LTC128B.128 [R29+0x27400], desc[UR60][R2.64+0x180], !P5 ;  /* 0x27400180021d7fae */ /* 0x0025e4000e901d7c */
.L_x_1176:
[----:B--2---:R-:W-:Y:S02]  /*12fd0*/  SHF.L.U32 R2, R25, 0x1, RZ ;  /* 0x0000000119027819 */ /* 0x004fe400000006ff */
[----:B------:R-:W-:Y:S02]  /*12fe0*/  P2R R4, PR, RZ, 0x2 ;  /* 0x00000002ff047803 */ /* 0x000fe40000000000 */
[----:B------:R-:W-:Y:S02]  /*12ff0*/  IADD3 R2, P0, R14, R2, RZ ;  /* 0x000000020e027210 */ /* 0x000fe40007f1e0ff */
[C---:B------:R-:W-:Y:S02]  /*13000*/  LOP3.LUT P1, RZ, R16.reuse, 0x10, RZ, 0xc0, !PT ;  /* 0x0000001010ff7812 */ /* 0x040fe4000782c0ff */
[C---:B------:R-:W-:Y:S01]  /*13010*/  LOP3.LUT P6, RZ, R16.reuse, 0x4, RZ, 0xc0, !PT ;  /* 0x0000000410ff7812 */ /* 0x040fe200078cc0ff */
[----:B------:R-:W-:Y:S01]  /*13020*/  IMAD.X R3, RZ, RZ, R31, P0 ;  /* 0x000000ffff037224 */ /* 0x000fe200000e061f */
[----:B------:R-:W-:-:S09]  /*13030*/  LOP3.LUT P0, RZ, R16, 0x8, RZ, 0xc0, !PT ;  /* 0x0000000810ff7812 */ /* 0x000fd2000780c0ff */
[----:B------:R-:W-:Y:S01]  /*13040*/  @!PT LDS RZ, [RZ] ;  /* 0x00000000fffff984 */ /* 0x000fe20000000800 */
[----:B------:R-:W-:Y:S01]  /*13050*/  @!PT LDS RZ, [RZ] ;  /* 0x00000000fffff984 */ /* 0x000fe20000000800 */
[----:B------:R-:W-:Y:S01]  /*13060*/  @!PT LDS RZ, [RZ] ;  /* 0x00000000fffff984 */ /* 0x000fe20000000800 */
[----:B------:R0:W-:Y:S01]  /*13070*/  LDGSTS.E.BYPASS.LTC128B.128 [R29+0x21c00], desc[UR60][R2.64], !P1 ;  /* 0x21c00000021d7fae */ /* 0x0001e2000c901d7c */
[----:B------:R-:W-:-:S03]  /*13080*/  ISETP.NE.AND P1, PT, R4, RZ, PT ;  /* 0x000000ff0400720c */ /* 0x000fc60003f25270 */
[----:B------:R0:W-:Y:S01]  /*13090*/  LDGSTS.E.BYPASS.LTC128B.128 [R29+0x23c00], desc[UR60][R2.64+0x80], !P0 ;  /* 0x23c00080021d7fae */ /* 0x0001e2000c101d7c */
[----:B------:R-:W-:-:S03]  /*130a0*/  PLOP3.LUT P0, PT, PT, PT, PT, 0x80, 0x0 ;  /* 0x000000000000781c */ /* 0x000fc60003f0f070 */
[----:B------:R0:W-:Y:S04]  /*130b0*/  LDGSTS.E.BYPASS.LTC128B.128 [R29+0x25c00], desc[UR60][R2.64+0x100], !P6 ;  /* 0x25c00100021d7fae */ /* 0x0001e8000f101d7c */
[----:B------:R0:W-:Y:S01]  /*130c0*/  LDGSTS.E.BYPASS.LTC128B.128 [R29+0x27c00], desc[UR60][R2.64+0x180], !P5 ;  /* 0x27c00180021d7fae */ /* 0x0001e2000e901d7c */
[----:B------:R-:W-:-:S05]  /*130d0*/  NOP ;  /* 0x0000000000007918 */ /* 0x000fca0000000000 */
.L_x_1109:
        /* <DEDUP_REMOVED lines=10> */
.L_x_1110:
[----:B------:R1:W-:Y:S01]  /*13180*/  SYNCS.ARRIVE.TRANS64.A1T0 RZ, [R21+URZ+0x30830], RZ ;  /* 0x030830ff15ff79a7 */ /* 0x0003e2000810003f */
[----:B------:R-:W-:Y:S05]  /*13190*/  @!P6 BRA `(.L_x_1111) ;  /* 0x000000000004e947 */ /* 0x000fea0003800000 */
[----:B------:R-:W-:Y:S01]  /*131a0*/  BPT.TRAP 0x1 ;  /* 0x000000040000795c */ /* 0x000fe20000300000 */
.L_x_1111:
[----:B0-----:R-:W-:Y:S01]  /*131b0*/  SHF.L.U32 R3, R22, 0x1f, RZ ;  /* 0x0000001f16037819 */ /* 0x001fe200000006ff */
[----:B------:R-:W-:Y:S01]  /*131c0*/  BSSY B1, `(.L_x_1112) ;  /* 0x0000004000017945 */ /* 0x000fe20003800000 */
[----:B------:R-:W-:-:S04]  /*131d0*/  LEA R4, R19, UR45, 0x3 ;  /* 0x0000002d13047c11 */ /* 0x000fc8000f8e18ff */
[----:B------:R-:W0:Y:S02]  /*131e0*/  SYNCS.PHASECHK.TRANS64.TRYWAIT P0, [R4+URZ+0x30860], R3 ;  /* 0x03086003040075a7 */ /* 0x000e24000800017f */
[----:B0-----:R-:W-:Y:S05]  /*131f0*/  @!P0 BRA `(.L_x_1113) ;  /* 0x00000028006c8947 */ /* 0x001fea0003800000 */
.L_x_1177:
[----:B------:R-:W-:Y:S05]  /*13200*/  BSYNC B1 ;  /* 0x0000000000017941 */ /* 0x000fea0003800000 */
.L_x_1112:
[----:B------:R-:W-:Y:S01]  /*13210*/  UMOV UR4, 0xffffffff ;  /* 0xffffffff00047882 */ /* 0x000fe20000000000 */
[----:B------:R-:W-:Y:S01]  /*13220*/  IMAD R5, R19, 0x4000, R30 ;  /* 0x0000400013057824 */ /* 0x000fe200078e021e */
[----:B------:R-:W-:Y:S01]  /*13230*/  SHF.L.U32 R8, R25, 0x1, RZ ;  /* 0x0000000119087819 */ /* 0x000fe200000006ff */
[----:B------:R-:W-:Y:S06]  /*13240*/  BRA.DIV UR4, `(.L_x_1114) ;  /* 0x0000002a046c7947 */ /* 0x000fec000b800000 */
[----:B------:R-:W2:Y:S01]  /*13250*/  SHFL.IDX PT, R14, R17, RZ, 0x181f ;  /* 0x00181fff110e7589 */ /* 0x000ea200000e0000 */
[----:B------:R-:W-:-:S03]  /*13260*/  LEA R5, R5, UR45, 0x1 ;  /* 0x0000002d05057c11 */ /* 0x000fc6000f8e08ff */
        /* <DEDUP_REMOVED lines=28> */
[----:B0-----:R-:W-:Y:S02]  /*13430*/  IADD3.X R3, RZ, R3, RZ, P0, !PT ;  /* 0x00000003ff037210 */ /* 0x001fe400007fe4ff */
        /* <DEDUP_REMOVED lines=8> */
.L_x_1187:
[----:B0--3--:R-:W-:Y:S01]  /*134c0*/  IADD3 R2, P0, R14, R8, RZ ;  /* 0x000000080e027210 */ /* 0x009fe20007f1e0ff */
[----:B------:R-:W-:Y:S02]  /*134d0*/  ULDC.64 UR4, c[0x0][0x328] ;  /* 0x0000ca0000047ab9 */ /* 0x000fe40000000a00 */
        /* <DEDUP_REMOVED lines=14> */
[----:B------:R-:W-:Y:S01]  /*135c0*/  PLOP3.LUT P0, PT, PT, PT, PT, 0x80, 0x0 ;  /* 0x000000000000781c */ /* 0x000fe20003f0f070 */
[----:B------:R-:W-:Y:S01]  /*135d0*/  NOP ;  /* 0x0000000000007918 */ /* 0x000fe20000000000 */
[----:B0-----:R-:W-:Y:S01]  /*135e0*/  IMAD.WIDE.U32 R2, R7, UR4, RZ ;  /* 0x0000000407027c25 */ /* 0x001fe2000f8e00ff */
[----:B------:R-:W-:-:S03]  /*135f0*/  ULDC.64 UR4, c[0x0][0x338] ;  /* 0x0000ce0000047ab9 */ /* 0x000fc60000000a00 */
[----:B------:R-:W-:Y:S02]  /*13600*/  IMAD.IADD R3, R3, 0x1, R9 ;  /* 0x0000000103037824 */ /* 0x000fe400078e0209 */
[----:B------:R-:W-:Y:S02]  /*13610*/  IMAD R7, R26, UR4, RZ ;  /* 0x000000041a077c24 */ /* 0x000fe4000f8e02ff */
[----:B------:R-:W-:-:S04]  /*13620*/  IMAD.WIDE.U32 R2, R6, UR4, R2 ;  /* 0x0000000406027c25 */ /* 0x000fc8000f8e0002 */
[----:B------:R-:W-:-:S05]  /*13630*/  IMAD R7, R6, UR5, R7 ;  /* 0x0000000506077c24 */ /* 0x000fca000f8e0207 */
[----:B------:R-:W-:-:S07]  /*13640*/  IADD3 R19, R3, R7, RZ ;  /* 0x0000000703137210 */ /* 0x000fce0007ffe0ff */
.L_x_1115:
        /* <DEDUP_REMOVED lines=10> */
.L_x_1116:
[----:B------:R-:W-:Y:S01]  /*136f0*/  R2UR UR4, R32 ;  /* 0x00000000200472ca */ /* 0x000fe200000e0000 */
[----:B------:R-:W-:Y:S01]  /*13700*/  ULDC.64 UR6, c[0x0][0x330] ;  /* 0x0000cc0000067ab9 */ /* 0x000fe20000000a00 */
[----:B------:R-:W-:Y:S01]  /*13710*/  IMAD.MOV.U32 R18, RZ, RZ, R2 ;  /* 0x000000ffff127224 */ /* 0x000fe200078e0002 */
[----:B------:R0:W-:Y:S01]  /*13720*/  SYNCS.ARRIVE.TRANS64.A1T0 RZ, [R4+URZ+0x30850], RZ ;  /* 0x030850ff04ff79a7 */ /* 0x0001e2000810003f */
[----:B------:R-:W-:Y:S01]  /*13730*/  IMAD.U32 R3, RZ, RZ, UR6 ;  /* 0x00000006ff037e24 */ /* 0x000fe2000f8e00ff */
[----:B------:R-:W-:Y:S01]  /*13740*/  IADD3 R10, R10, -0x40, RZ ;  /* 0xffffffc00a0a7810 */ /* 0x000fe20007ffe0ff */
[----:B------:R-:W-:Y:S02]  /*13750*/  VIADD R27, R27, 0xffffffff ;  /* 0xffffffff1b1b7836 */ /* 0x000fe40000000000 */
[----:B------:R-:W-:-:S04]  /*13760*/  IMAD.WIDE.U32 R18, R3, UR39, R18 ;  /* 0x0000002703127c25 */ /* 0x000fc8000f8e0012 */
[----:B------:R-:W-:Y:S01]  /*13770*/  VIADD R0, R0, 0x40 ;  /* 0x0000004000007836 */ /* 0x000fe20000000000 */
[----:B------:R-:W-:Y:S01]  /*13780*/  UIMAD UR4, UR4, UR6, URZ ;  /* 0x00000006040472a4 */ /* 0x000fe2000f8e023f */
[----:B------:R-:W-:-:S03]  /*13790*/  IMAD.MOV.U32 R22, RZ, RZ, R23 ;  /* 0x000000ffff167224 */ /* 0x000fc600078e0017 */
[----:B------:R-:W-:-:S03]  /*137a0*/  UIMAD UR4, UR39, UR7, UR4 ;  /* 0x00000007270472a4 */ /* 0x000fc6000f8e0204 */
[----:B------:R-:W-:Y:S02]  /*137b0*/  ULDC.64 UR6, c[0x0][0x318] ;  /* 0x0000c60000067ab9 */ /* 0x000fe40000000a00 */
[----:B------:R-:W-:Y:S02]  /*137c0*/  LEA R17, P0, R18, UR6, 0x1 ;  /* 0x0000000612117c11 */ /* 0x000fe4000f8008ff */
[----:B------:R-:W-:Y:S01]  /*137d0*/  IADD3 R3, R19, UR4, RZ ;  /* 0x0000000413037c10 */ /* 0x000fe2000fffe0ff */
[----:B------:R-:W-:-:S03]  /*137e0*/  IMAD.MOV.U32 R19, RZ, RZ, R20 ;  /* 0x000000ffff137224 */ /* 0x000fc600078e0014 */
[----:B------:R-:W-:Y:S02]  /*137f0*/  LEA.HI.X R18, R18, UR7, R3, 0x1, P0 ;  /* 0x0000000712127c11 */ /* 0x000fe400080f0c03 */
[----:B------:R-:W-:-:S13]  /*13800*/  ISETP.GT.AND P0, PT, R27, UR49, PT ;  /* 0x000000311b007c0c */ /* 0x000fda000bf04270 */
[----:B0-----:R-:W-:Y:S05]  /*13810*/  @P0 BRA `(.L_x_1117) ;  /* 0xfffffff000640947 */ /* 0x001fea000383ffff */
[----:B------:R-:W-:Y:S05]  /*13820*/  BSYNC B0 ;  /* 0x0000000000007941 */ /* 0x000fea0003800000 */
.L_x_1104:
[----:B------:R-:W-:-:S13]  /*13830*/  LOP3.LUT P0, RZ, R16, 0x20, RZ, 0xc0, !PT ;  /* 0x0000002010ff7812 */ /* 0x000fda000780c0ff */
[----:B------:R-:W-:Y:S05]  /*13840*/  @!P0 BRA `(.L_x_1118) ;  /* 0x0000000000048947 */ /* 0x000fea0003800000 */
[----:B------:R-:W-:Y:S01]  /*13850*/  BPT.TRAP 0x1 ;  /* 0x000000040000795c */ /* 0x000fe20000300000 */
.L_x_1118:
[C---:B0-----:R-:W-:Y:S01]  /*13860*/  LEA R0, R20.reuse, UR45, 0x3 ;  /* 0x0000002d14007c11 */ /* 0x041fe2000f8e18ff */
[----:B------:R-:W0:Y:S01]  /*13870*/  S2R R6, SR_TID.X ;  /* 0x0000000000067919 */ /* 0x000e220000002100 */
[----:B------:R-:W-:Y:S01]  /*13880*/  SHF.L.U32 R3, R23, 0x1f, RZ ;  /* 0x0000001f17037819 */ /* 0x000fe200000006ff */
[----:B------:R-:W-:Y:S01]  /*13890*/  BSSY B0, `(.L_x_1119) ;  /* 0x0000009000007945 */ /* 0x000fe20003800000 */
[----:B------:R-:W-:Y:S01]  /*138a0*/  MOV R2, 0xffffffc0 ;  /* 0xffffffc000027802 */ /* 0x000fe20000000f00 */
[----:B------:R-:W-:Y:S01]  /*138b0*/  IMAD R4, R20, 0x4000, R30 ;  /* 0x0000400014047824 */ /* 0x000fe200078e021e */
[----:B------:R-:W2:Y:S03]  /*138c0*/  SYNCS.PHASECHK.TRANS64.TRYWAIT P0, [R0+URZ+0x30860], R3 ;  /* 0x03086003000075a7 */ /* 0x000ea6000800017f */
[----:B------:R-:W-:Y:S01]  /*138d0*/  IMAD R5, R27, R2, UR47 ;  /* 0x0000002f1b057e24 */ /* 0x000fe2000f8e0202 */
[----:B0-----:R-:W-:-:S04]  /*138e0*/  LOP3.LUT R6, R6, 0x7f, RZ, 0xc0, !PT ;  /* 0x0000007f06067812 */ /* 0x001fc800078ec0ff */
[----:B------:R-:W-:-:S05]  /*138f0*/  SHF.R.U32.HI R6, RZ, 0x3, R6 ;  /* 0x00000003ff067819 */ /* 0x000fca0000011606 */
[----:B------:R-:W-:Y:S01]  /*13900*/  IMAD.IADD R5, R5, 0x1, -R6 ;  /* 0x0000000105057824 */ /* 0x000fe200078e0a06 */
[----:B--2---:R-:W-:Y:S06]  /*13910*/  @!P0 BRA `(.L_x_1120) ;  /* 0x0000002800248947 */ /* 0x004fec0003800000 */
.L_x_1188:
[----:B------:R-:W-:Y:S05]  /*13920*/  BSYNC B0 ;  /* 0x0000000000007941 */ /* 0x000fea0003800000 */
.L_x_1119:
[----:B------:R-:W-:-:S03]  /*13930*/  UMOV UR4, 0xffffffff ;  /* 0xffffffff00047882 */ /* 0x000fc60000000000 */
[----:B------:R-:W-:Y:S05]  /*13940*/  BRA.DIV UR4, `(.L_x_1121) ;  /* 0x0000002a042c7947 */ /* 0x000fea000b800000 */
[----:B0-----:R-:W-:Y:S01]  /*13950*/  SHFL.IDX PT, R3, R18, RZ, 0x181f ;  /* 0x00181fff12037589 */ /* 0x001fe200000e0000 */
[----:B------:R-:W-:Y:S01]  /*13960*/  ULDC UR4, c[0x0][0x2f4] ;  /* 0x0000bd0000047ab9 */ /* 0x000fe20000000800 */
[----:B------:R-:W-:Y:S02]  /*13970*/  LEA R4, R4, UR45, 0x1 ;  /* 0x0000002d04047c11 */ /* 0x000fe4000f8e08ff */
[----:B------:R-:W0:Y:S01]  /*13980*/  SHFL.IDX PT, R2, R17, RZ, 0x181f ;  /* 0x00181fff11027589 */ /* 0x000e2200000e0000 */
[----:B------:R-:W-:Y:S02]  /*13990*/  ISETP.GE.AND P2, PT, R25, UR4, PT ;  /* 0x0000000419007c0c */ /* 0x000fe4000bf46270 */
[----:B------:R-:W-:Y:S01]  /*139a0*/  ISETP.GE.AND P3, PT, R36, UR4, PT ;  /* 0x0000000424007c0c */ /* 0x000fe2000bf66270 */
[----:B------:R-:W2:Y:S01]  /*139b0*/  SHFL.IDX PT, R14, R17, 0x1, 0x181f ;  /* 0x00381f00110e7f89 */ /* 0x000ea200000e0000 */
[C---:B------:R-:W-:Y:S02]  /*139c0*/  ISETP.LT.OR P5, PT, R5.reuse, 0x1, P2 ;  /* 0x000000010500780c */ /* 0x040fe400017a1670 */
[----:B------:R-:W-:Y:S01]  /*139d0*/  ISETP.LT.OR P4, PT, R5, 0x1, P3 ;  /* 0x000000010500780c */ /* 0x000fe20001f81670 */
[----:B------:R-:W3:Y:S01]  /*139e0*/  SHFL.IDX PT, R6, R18, 0x1, 0x181f ;  /* 0x00381f0012067f89 */ /* 0x000ee200000e0000 */
        /* <DEDUP_REMOVED lines=10> */
[----:B------:R-:W-:Y:S02]  /*13a90*/  ISETP.LT.OR P4, PT, R5, 0x11, P3 ;  /* 0x000000110500780c */ /* 0x000fe40001f81670 */
[----:B--2---:R-:W-:Y:S01]  /*13aa0*/  MOV R2, R14 ;  /* 0x0000000e00027202 */ /* 0x004fe20000000f00 */
[----:B---3--:R-:W-:Y:S01]  /*13ab0*/  IMAD.MOV.U32 R3, RZ, RZ, R6 ;  /* 0x000000ffff037224 */ /* 0x008fe200078e0006 */
[----:B------:R-:W-:Y:S03]  /*13ac0*/  SHFL.IDX PT, R14, R17, 0x2, 0x181f ;  /* 0x00581f00110e7f89 */ /* 0x000fe600000e0000 */
[----:B------:R-:W-:Y:S01]  /*13ad0*/  IMAD.WIDE.U32 R2, R25, 0x2, R2 ;  /* 0x0000000219027825 */ /* 0x000fe200078e0002 */
[----:B------:R-:W0:Y:S04]  /*13ae0*/  SHFL.IDX PT, R6, R18, 0x2, 0x181f ;  /* 0x00581f0012067f89 */ /* 0x000e2800000e0000 */
[----:B------:R-:W-:Y:S01]  /*13af0*/  LDGSTS.E.BYPASS.LTC128B.128 [R4+0xc00], desc[UR60][R2.64], !P5 ;  /* 0x00c0000002047fae */ /* 0x000fe2000e901d7c */
[----:B------:R-:W-:-:S03]  /*13b00*/  ISETP.LT.OR P5, PT, R5, 0x11, P1 ;  /* 0x000000110500780c */ /* 0x000fc60000fa1670 */
[----:B------:R-:W-:Y:S01]  /*13b10*/  LDGSTS.E.BYPASS.LTC128B.128 [R4+0x2c00], desc[UR60][R2.64+0x80], !P4 ;  /* 0x02c0008002047fae */ /* 0x000fe2000e101d7c */
[----:B------:R-:W-:-:S03]  /*13b20*/  ISETP.LT.OR P4, PT, R5, 0x11, P0 ;  /* 0x000000110500780c */ /* 0x000fc60000781670 */
[----:B------:R-:W2:Y:S06]  /*13b30*/  SHFL.IDX PT, R18, R18, 0x3, 0x181f ;  /* 0x00781f0012127f89 */ /* 0x000eac00000e0000 */
[----:B------:R-:W-:Y:S01]  /*13b40*/  LDGSTS.E.BYPASS.LTC128B.128 [R4+0x4c00], desc[UR60][R2.64+0x100], !P5 ;  /* 0x04c0010002047fae */ /* 0x000fe2000e901d7c */
[----:B------:R-:W-:-:S03]  /*13b50*/  ISETP.LT.OR P5, PT, R5, 0x21, P2 ;  /* 0x000000210500780c */ /* 0x000fc600017a1670 */
[----:B------:R0:W-:Y:S01]  /*13b60*/  LDGSTS.E.BYPASS.LTC128B.128 [R4+0x6c00], desc[UR60][R2.64+0x180], !P4 ;  /* 0x06c0018002047fae */ /* 0x0001e2000e101d7c */
[----:B------:R-:W-:Y:S02]  /*13b70*/  ISETP.LT.OR P4, PT, R5, 0x21, P3 ;  /* 0x000000210500780c */ /* 0x000fe40001f81670 */
[----:B0-----:R-:W-:Y:S01]  /*13b80*/  MOV R3, R6 ;  /* 0x0000000600037202 */ /* 0x001fe20000000f00 */
[----:B------:R-:W-:Y:S02]  /*13b90*/  IMAD.MOV.U32 R2, RZ, RZ, R14 ;  /* 0x000000ffff027224 */ /* 0x000fe400078e000e */
[----:B------:R0:W3:Y:S01]  /*13ba0*/  SHFL.IDX PT, R14, R17, 0x3, 0x181f ;  /* 0x00781f00110e7f89 */ /* 0x0000e200000e0000 */
[----:B------:R-:W-:Y:S02]  /*13bb0*/  IMAD.MOV.U32 R6, RZ, RZ, RZ ;  /* 0x000000ffff067224 */ /* 0x000fe400078e00ff */
[----:B------:R-:W-:-:S05]  /*13bc0*/  IMAD.WIDE.U32 R2, R25, 0x2, R2 ;  /* 0x0000000219027825 */ /* 0x000fca00078e0002 */
[----:B------:R0:W-:Y:S01]  /*13bd0*/  LDGSTS.E.BYPASS.LTC128B.128 [R4+0x1400], desc[UR60][R2.64], !P5 ;  /* 0x0140000002047fae */ /* 0x0001e2000e901d7c */
[----:B------:R-:W-:-:S03]  /*13be0*/  ISETP.LT.OR P5, PT, R5, 0x21, P1 ;  /* 0x000000210500780c */ /* 0x000fc60000fa1670 */
[----:B------:R0:W-:Y:S01]  /*13bf0*/  LDGSTS.E.BYPASS.LTC128B.128 [R4+0x3400], desc[UR60][R2.64+0x80], !P4 ;  /* 0x0340008002047fae */ /* 0x0001e2000e101d7c */
[----:B------:R-:W-:-:S09]  /*13c00*/  ISETP.LT.OR P4, PT, R5, 0x21, P0 ;  /* 0x000000210500780c */ /* 0x000fd20000781670 */
[----:B------:R0:W-:Y:S04]  /*13c10*/  LDGSTS.E.BYPASS.LTC128B.128 [R4+0x5400], desc[UR60][R2.64+0x100], !P5 ;  /* 0x0540010002047fae */ /* 0x0001e8000e901d7c */
[----:B--23--:R0:W-:Y:S02]  /*13c20*/  LDGSTS.E.BYPASS.LTC128B.128 [R4+0x7400], desc[UR60][R2.64+0x180], !P4 ;  /* 0x0740018002047fae */ /* 0x00c1e4000e101d7c */
.L_x_1198:
[C---:B------:R-:W-:Y:S01]  /*13c30*/  ISETP.LT.OR P2, PT, R5.reuse, 0x31, P2 ;  /* 0x000000310500780c */ /* 0x040fe20001741670 */
[----:B0-----:R-:W-:Y:S01]  /*13c40*/  IMAD.MOV.U32 R2, RZ, RZ, R14 ;  /* 0x000000ffff027224 */ /* 0x001fe200078e000e */
[C---:B------:R-:W-:Y:S02]  /*13c50*/  ISETP.LT.OR P3, PT, R5.reuse, 0x31, P3 ;  /* 0x000000310500780c */ /* 0x040fe40001f61670 */
        /* <DEDUP_REMOVED lines=13> */
.L_x_1122:
        /* <DEDUP_REMOVED lines=10> */
.L_x_1123:
[----:B0-----:R-:W-:Y:S01]  /*13dd0*/  VIADD R2, R20, 0x1 ;  /* 0x0000000114027836 */ /* 0x001fe20000000000 */
[----:B------:R0:W-:Y:S04]  /*13de0*/  SYNCS.ARRIVE.TRANS64.A1T0 RZ, [R0+URZ+0x30850], RZ ;  /* 0x030850ff00ff79a7 */ /* 0x0001e8000810003f */
[----:B------:R-:W-:-:S04]  /*13df0*/  ISETP.NE.AND P0, PT, R2, 0x2, PT ;  /* 0x000000020200780c */ /* 0x000fc80003f05270 */
[----:B0-----:R-:W-:Y:S02]  /*13e00*/  SEL R0, RZ, 0x1, P0 ;  /* 0x00000001ff007807 */ /* 0x001fe40000000000 */
[----:B------:R-:W-:Y:S02]  /*13e10*/  SEL R2, R2, RZ, P0 ;  /* 0x000000ff02027207 */ /* 0x000fe40000000000 */
[----:B------:R-:W-:-:S07]  /*13e20*/  LOP3.LUT R0, R23, R0, RZ, 0x3c, !PT ;  /* 0x0000000017007212 */ /* 0x000fce00078e3cff */
.L_x_1083:
[----:B------:R-:W0:Y:S01]  /*13e30*/  S2R R4, SR_CgaCtaId ;  /* 0x0000000000047919 */ /* 0x000e220000008800 */
[----:B------:R-:W-:Y:S02]  /*13e40*/  MOV R3, 0x400 ;  /* 0x0000040000037802 */ /* 0x000fe40000000f00 */
[----:B------:R-:W-:Y:S02]  /*13e50*/  SHF.L.U32 R6, R6, 0x1f, RZ ;  /* 0x0000001f06067819 */ /* 0x000fe400000006ff */
[----:B0-----:R-:W-:-:S04]  /*13e60*/  LEA R7, R4, R3, 0x18 ;  /* 0x0000000304077211 */ /* 0x001fc800078ec0ff */
[----:B------:R-:W0:Y:S02]  /*13e70*/  SYNCS.PHASECHK.TRANS64.TRYWAIT P0, [R7+URZ+0x30820], R6 ;  /* 0x03082006070075a7 */ /* 0x000e24000800017f */
[----:B0-----:R-:W-:Y:S05]  /*13e80*/  @!P0 BRA `(.L_x_1124) ;  /* 0x00000028005c8947 */ /* 0x001fea0003800000 */
.L_x_1199:
[----:B------:R-:W-:-:S03]  /*13e90*/  UMOV UR4, 0xffffffff ;  /* 0xffffffff00047882 */ /* 0x000fc60000000000 */
[----:B------:R-:W-:Y:S05]  /*13ea0*/  BRA.DIV UR4, `(.L_x_1125) ;  /* 0x0000002a04687947 */ /* 0x000fea000b800000 */
[----:B------:R-:W2:Y:S02]  /*13eb0*/  S2R R3, SR_TID.X ;  /* 0x0000000000037919 */ /* 0x000ea40000002100 */
[----:B--2---:R-:W-:-:S04]  /*13ec0*/  SHF.R.U32.HI R3, RZ, 0x5, R3 ;  /* 0x00000005ff037819 */ /* 0x004fc80000011603 */
[----:B------:R-:W-:-:S05]  /*13ed0*/  LOP3.LUT R3, R3, 0x3, RZ, 0xc0, !PT ;  /* 0x0000000303037812 */ /* 0x000fca00078ec0ff */
[----:B------:R2:W3:Y:S02]  /*13ee0*/  SHFL.IDX PT, R14, R3, RZ, 0x1f ;  /* 0x00001fff030e7589 */ /* 0x0004e400000e0000 */
.L_x_1202:
[----:B---3--:R-:W-:-:S13]  /*13ef0*/  ISETP.NE.AND P0, PT, R14, RZ, PT ;  /* 0x000000ff0e00720c */ /* 0x008fda0003f05270 */
[----:B------:R-:W-:Y:S05]  /*13f00*/  @P0 BRA `(.L_x_991) ;  /* 0x0000000000900947 */ /* 0x000fea0003800000 */
[----:B------:R-:W-:-:S03]  /*13f10*/  UMOV UR4, 0xffffffff ;  /* 0xffffffff00047882 */ /* 0x000fc60000000000 */
[----:B------:R-:W-:Y:S05]  /*13f20*/  BRA.DIV UR4, `(.L_x_1126) ;  /* 0x0000002a047c7947 */ /* 0x000fea000b800000 */
[----:B------:R-:W-:-:S13]  /*13f30*/  ELECT P6, URZ, PT ;  /* 0x00000000003f782f */ /* 0x000fda00038c0000 */
.L_x_1205:
[----:B------:R-:W-:Y:S05]  /*13f40*/  @!P6 BRA `(.L_x_991) ;  /* 0x000000000080e947 */ /* 0x000fea0003800000 */
[----:B--2---:R-:W2:Y:S02]  /*13f50*/  LDL R3, [R1+0x4] ;  /* 0x0000040001037983 */ /* 0x004ea40000100800 */
[----:B--2---:R-:W-:-:S13]  /*13f60*/  R2UR UR4, R3 ;  /* 0x00000000030472ca */ /* 0x004fda00000e0000 */
[----:B------:R-:W-:-:S06]  /*13f70*/  ULOP3.LUT UR4, UR4, 0x2, URZ, 0xfc, !UPT ;  /* 0x0000000204047892 */ /* 0x000fcc000f8efc3f */
[----:B------:R-:W-:-:S05]  /*13f80*/  IMAD.U32 R3, RZ, RZ, UR4 ;  /* 0x00000004ff037e24 */ /* 0x000fca000f8e00ff */
[----:B------:R-:W-:-:S13]  /*13f90*/  ISETP.NE.AND P0, PT, R3, 0x3, PT ;  /* 0x000000030300780c */ /* 0x000fda0003f05270 */
[----:B------:R-:W-:Y:S05]  /*13fa0*/  @!P0 BRA `(.L_x_1127) ;  /* 0x0000000000048947 */ /* 0x000fea0003800000 */
[----:B------:R-:W-:Y:S01]  /*13fb0*/  BPT.TRAP 0x1 ;  /* 0x000000040000795c */ /* 0x000fe20000300000 */
.L_x_1127:
[C---:B------:R-:W-:Y:S01]  /*13fc0*/  LEA R5, R2.reuse, R7, 0x3 ;  /* 0x0000000702057211 */ /* 0x040fe200078e18ff */
[----:B------:R-:W-:Y:S01]  /*13fd0*/  VIADD R2, R2, 0x1 ;  /* 0x0000000102027836 */ /* 0x000fe20000000000 */
[----:B------:R-:W-:-:S04]  /*13fe0*/  SHF.L.U32 R4, R0, 0x1f, RZ ;  /* 0x0000001f00047819 */ /* 0x000fc800000006ff */
[----:B------:R-:W2:Y:S01]  /*13ff0*/  SYNCS.PHASECHK.TRANS64.TRYWAIT P1, [R5+URZ+0x30840], R4 ;  /* 0x03084004050075a7 */ /* 0x000ea2000802017f */
[----:B------:R-:W-:-:S04]  /*14000*/  ISETP.NE.AND P2, PT, R2, 0x2, PT ;  /* 0x000000020200780c */ /* 0x000fc80003f45270 */
[----:B------:R-:W-:Y:S01]  /*14010*/  SEL R3, RZ, 0x1, P2 ;  /* 0x00000001ff037807 */ /* 0x000fe20001000000 */
[----:B--2---:R-:W-:Y:S08]  /*14020*/  @!P1 BRA `(.L_x_1128) ;  /* 0x00000028005c9947 */ /* 0x004ff00003800000 */
.L_x_1206:
[----:B------:R-:W-:Y:S02]  /*14030*/  SEL R2, R2, RZ, P2 ;  /* 0x000000ff02027207 */ /* 0x000fe40001000000 */
[----:B------:R-:W-:Y:S01]  /*14040*/  LOP3.LUT R0, R0, R3, RZ, 0x3c, !PT ;  /* 0x0000000300007212 */ /* 0x000fe200078e3cff */
[----:B------:R-:W-:Y:S06]  /*14050*/  @!P0 BRA `(.L_x_1129) ;  /* 0x0000000000048947 */ /* 0x000fec0003800000 */
[----:B------:R-:W-:Y:S01]  /*14060*/  BPT.TRAP 0x1 ;  /* 0x000000040000795c */ /* 0x000fe20000300000 */
.L_x_1129:
[----:B------:R-:W-:Y:S01]  /*14070*/  IMAD R3, R2, 0x8, R7 ;  /* 0x0000000802037824 */ /* 0x000fe200078e0207 */
[----:B------:R-:W-:-:S04]  /*14080*/  SHF.L.U32 R0, R0, 0x1f, RZ ;  /* 0x0000001f00007819 */ /* 0x000fc800000006ff */
[----:B------:R-:W3:Y:S02]  /*14090*/  SYNCS.PHASECHK.TRANS64.TRYWAIT P1, [R3+URZ+0x30840], R0 ;  /* 0x03084000030075a7 */ /* 0x000ee4000802017f */
[----:B---3--:R-:W-:Y:S05]  /*140a0*/  @!P1 BRA `(.L_x_1130) ;  /* 0x0000002800509947 */ /* 0x008fea0003800000 */
.L_x_1207:
[----:B------:R-:W-:Y:S05]  /*140b0*/  @!P0 BRA `(.L_x_1131) ;  /* 0x0000000000048947 */ /* 0x000fea0003800000 */
[----:B------:R-:W-:Y:S01]  /*140c0*/  BPT.TRAP 0x1 ;  /* 0x000000040000795c */ /* 0x000fe20000300000 */
.L_x_1131:
[----:B------:R-:W4:Y:S02]  /*140d0*/  SYNCS.PHASECHK.TRANS64.TRYWAIT P1, [R5+URZ+0x30860], R4 ;  /* 0x03086004050075a7 */ /* 0x000f24000802017f */
[----:B----4-:R-:W-:Y:S05]  /*140e0*/  @!P1 BRA `(.L_x_1132) ;  /* 0x0000002800549947 */ /* 0x010fea0003800000 */
.L_x_1208:
[----:B------:R-:W-:Y:S05]  /*140f0*/  @!P0 BRA `(.L_x_1133) ;  /* 0x0000000000048947 */ /* 0x000fea0003800000 */
[----:B------:R-:W-:Y:S01]  /*14100*/  BPT.TRAP 0x1 ;  /* 0x000000040000795c */ /* 0x000fe20000300000 */
.L_x_1133:
[----:B------:R0:W0:Y:S02]  /*14110*/  SYNCS.PHASECHK.TRANS64.TRYWAIT P0, [R3+URZ+0x30860], R0 ;  /* 0x03086000030075a7 */ /* 0x000024000800017f */
[----:B0-----:R-:W-:Y:S05]  /*14120*/  @!P0 NANOSLEEP.SYNCS 0x989680 ;  /* 0x009896800000895d */ /* 0x001fea0003900000 */
[----:B------:R-:W0:Y:S02]  /*14130*/  @!P0 SYNCS.PHASECHK.TRANS64 P0, [R3+URZ+0x30860], R0 ;  /* 0x03086000030085a7 */ /* 0x000e24000800007f */
[----:B0-----:R-:W-:Y:S05]  /*14140*/  @!P0 BRA `(.L_x_1133) ;  /* 0xfffffffc00f08947 */ /* 0x001fea000383ffff */
.L_x_991:
[----:B------:R-:W-:Y:S05]  /*14150*/  BSYNC B6 ;  /* 0x0000000000067941 */ /* 0x000fea0003800000 */
.L_x_988:
[----:B------:R-:W-:Y:S05]  /*14160*/  EXIT ;  /* 0x000000000000794d */ /* 0x000fea0003800000 */
.L_x_1001:
[----:B------:R-:W-:-:S13]  /*14170*/  R2UR UR4, R16 ;  /* 0x00000000100472ca */ /* 0x000fda00000e0000 */
[----:B0-----:R-:W-:-:S04]  /*14180*/  MOV R3, UR4 ;  /* 0x0000000400037c02 */ /* 0x001fc80008000f00 */
[----:B------:R0:W1:Y:S03]  /*14190*/  SYNCS.PHASECHK.TRANS64.TRYWAIT P0, [R3+URZ+0x30800], R0 ;  /* 0x03080000030075a7 */ /* 0x000066000800017f */
[----:B-1----:R-:W-:Y:S05]  /*141a0*/  @!P0 NANOSLEEP.SYNCS 0x989680 ;  /* 0x009896800000895d */ /* 0x002fea0003900000 */
[----:B------:R-:W1:Y:S02]  /*141b0*/  @!P0 SYNCS.PHASECHK.TRANS64 P0, [R3+URZ+0x30800], R0 ;  /* 0x03080000030085a7 */ /* 0x000e64000800007f */
[----:B-1----:R-:W-:Y:S05]  /*141c0*/  @!P0 BRA `(.L_x_1001) ;  /* 0xfffffffc00e88947 */ /* 0x002fea000383ffff */
[----:B------:R-:W-:Y:S05]  /*141d0*/  BRA `(.L_x_1134) ;  /* 0xfffffed400ec7947 */ /* 0x000fea000383ffff */
.L_x_1005:
[----:B------:R-:W-:-:S13]  /*141e0*/  R2UR UR4, R16 ;  /* 0x00000000100472ca */ /* 0x000fda00000e0000 */
[----:B0-----:R-:W-:-:S04]  /*141f0*/  IMAD.U32 R3, RZ, RZ, UR4 ;  /* 0x00000004ff037e24 */ /* 0x001fc8000f8e00ff */
[----:B------:R0:W2:Y:S03]  /*14200*/  SYNCS.PHASECHK.TRANS64.TRYWAIT P1, [R3+URZ+0x30830], R0 ;  /* 0x03083000030075a7 */ /* 0x0000a6000802017f */
[----:B--2---:R-:W-:Y:S05]  /*14210*/  @!P1 NANOSLEEP.SYNCS 0x989680 ;  /* 0x009896800000995d */ /* 0x004fea0003900000 */
[----:B------:R-:W2:Y:S02]  /*14220*/  @!P1 SYNCS.PHASECHK.TRANS64 P1, [R3+URZ+0x30830], R0 ;  /* 0x03083000030095a7 */ /* 0x000ea4000802007f */
[----:B--2---:R-:W-:Y:S05]  /*14230*/  @!P1 BRA `(.L_x_1005) ;  /* 0xfffffffc00e89947 */ /* 0x004fea000383ffff */
[----:B------:R-:W-:Y:S05]  /*14240*/  BRA `(.L_x_1004) ;  /* 0xfffffed800147947 */ /* 0x000fea000383ffff */
.L_x_1022:
[----:B------:R-:W-:-:S13]  /*14250*/  R2UR UR6, R206 ;  /* 0x00000000ce0672ca */ /* 0x000fda00000e0000 */
[----:B-1----:R-:W-:-:S04]  /*14260*/  IMAD.U32 R4, RZ, RZ, UR6 ;  /* 0x00000006ff047e24 */ /* 0x002fc8000f8e00ff */
[----:B------:R1:W2:Y:S03]  /*14270*/  SYNCS.PHASECHK.TRANS64.TRYWAIT P1, [R4+URZ+0x30830], R3 ;  /* 0x03083003040075a7 */ /* 0x0002a6000802017f */
[----:B--2---:R-:W-:Y:S05]  /*14280*/  @!P1 NANOSLEEP.SYNCS 0x989680 ;  /* 0x009896800000995d */ /* 0x004fea0003900000 */
[----:B------:R-:W2:Y:S02]  /*14290*/  @!P1 SYNCS.PHASECHK.TRANS64 P1, [R4+URZ+0x30830], R3 ;  /* 0x03083003040095a7 */ /* 0x000ea4000802007f */
[----:B--2---:R-:W-:Y:S05]  /*142a0*/  @!P1 BRA `(.L_x_1022) ;  /* 0xfffffffc00e89947 */ /* 0x004fea000383ffff */
[----:B------:R-:W-:Y:S05]  /*142b0*/  BRA `(.L_x_1021) ;  /* 0xffffff0800187947 */ /* 0x000fea000383ffff */
.L_x_1026:
[----:B-1----:R-:W-:-:S04]  /*142c0*/  MOV R3, UR6 ;  /* 0x0000000600037c02 */ /* 0x002fc80008000f00 */
[----:B------:R1:W2:Y:S03]  /*142d0*/  SYNCS.PHASECHK.TRANS64.TRYWAIT P1, [R3+URZ+0x30850], R0 ;  /* 0x03085000030075a7 */ /* 0x0002a6000802017f */
[----:B--2---:R-:W-:Y:S05]  /*142e0*/  @!P1 NANOSLEEP.SYNCS 0x989680 ;  /* 0x009896800000995d */ /* 0x004fea0003900000 */
[----:B------:R-:W2:Y:S02]  /*142f0*/  @!P1 SYNCS.PHASECHK.TRANS64 P1, [R3+URZ+0x30850], R0 ;  /* 0x03085000030095a7 */ /* 0x000ea4000802007f */
[----:B--2---:R-:W-:Y:S05]  /*14300*/  @!P1 BRA `(.L_x_1026) ;  /* 0xfffffffc00ec9947 */ /* 0x004fea000383ffff */
[----:B------:R-:W-:Y:S05]  /*14310*/  BRA `(.L_x_1025) ;  /* 0xffffff1400b87947 */ /* 0x000fea000383ffff */
.L_x_1045:
[----:B-1----:R-:W-:-:S04]  /*14320*/  IMAD.U32 R4, RZ, RZ, UR5 ;  /* 0x00000005ff047e24 */ /* 0x002fc8000f8e00ff */
[----:B------:R1:W2:Y:S03]  /*14330*/  SYNCS.PHASECHK.TRANS64.TRYWAIT P1, [R4+URZ+0x30830], R3 ;  /* 0x03083003040075a7 */ /* 0x0002a6000802017f */
[----:B--2---:R-:W-:Y:S05]  /*14340*/  @!P1 NANOSLEEP.SYNCS 0x989680 ;  /* 0x009896800000995d */ /* 0x004fea0003900000 */
[----:B------:R-:W2:Y:S02]  /*14350*/  @!P1 SYNCS.PHASECHK.TRANS64 P1, [R4+URZ+0x30830], R3 ;  /* 0x03083003040095a7 */ /* 0x000ea4000802007f */
[----:B--2---:R-:W-:Y:S05]  /*14360*/  @!P1 BRA `(.L_x_1045) ;  /* 0xfffffffc00ec9947 */ /* 0x004fea000383ffff */
[----:B------:R-:W-:Y:S05]  /*14370*/  BRA `(.L_x_1044) ;  /* 0xffffff3800087947 */ /* 0x000fea000383ffff */
.L_x_1049:
[----:B01----:R-:W-:-:S04]  /*14380*/  IMAD.U32 R3, RZ, RZ, UR5 ;  /* 0x00000005ff037e24 */ /* 0x003fc8000f8e00ff */
[----:B------:R0:W1:Y:S03]  /*14390*/  SYNCS.PHASECHK.TRANS64.TRYWAIT P1, [R3+URZ+0x30850], R0 ;  /* 0x03085000030075a7 */ /* 0x000066000802017f */
[----:B-1----:R-:W-:Y:S05]  /*143a0*/  @!P1 NANOSLEEP.SYNCS 0x989680 ;  /* 0x009896800000995d */ /* 0x002fea0003900000 */
[----:B------:R-:W1:Y:S02]  /*143b0*/  @!P1 SYNCS.PHASECHK.TRANS64 P1, [R3+URZ+0x30850], R0 ;  /* 0x03085000030095a7 */ /* 0x000e64000802007f */
[----:B-1----:R-:W-:Y:S05]  /*143c0*/  @!P1 BRA `(.L_x_1049) ;  /* 0xfffffffc00ec9947 */ /* 0x002fea000383ffff */
[----:B------:R-:W-:Y:S05]  /*143d0*/  BRA `(.L_x_1048) ;  /* 0xffffff44008c7947 */ /* 0x000fea000383ffff */
.L_x_1057:
[----:B------:R-:W-:-:S13]  /*143e0*/  R2UR UR5, R205 ;  /* 0x00000000cd0572ca */ /* 0x000fda00000e0000 */
[----:B-1----:R-:W-:-:S04]  /*143f0*/  MOV R4, UR5 ;  /* 0x0000000500047c02 */ /* 0x002fc80008000f00 */
[----:B------:R1:W2:Y:S03]  /*14400*/  SYNCS.PHASECHK.TRANS64.TRYWAIT P1, [R4+URZ+0x30830], R3 ;  /* 0x03083003040075a7 */ /* 0x0002a6000802017f */
[----:B--2---:R-:W-:Y:S05]  /*14410*/  @!P1 NANOSLEEP.SYNCS 0x989680 ;  /* 0x009896800000995d */ /* 0x004fea0003900000 */
[----:B------:R-:W2:Y:S02]  /*14420*/  @!P1 SYNCS.PHASECHK.TRANS64 P1, [R4+URZ+0x30830], R3 ;  /* 0x03083003040095a7 */ /* 0x000ea4000802007f */
[----:B--2---:R-:W-:Y:S05]  /*14430*/  @!P1 BRA `(.L_x_1057) ;  /* 0xfffffffc00e89947 */ /* 0x004fea000383ffff */
[----:B------:R-:W-:Y:S05]  /*14440*/  BRA `(.L_x_1056) ;  /* 0xffffff5800447947 */ /* 0x000fea000383ffff */
.L_x_1061:
[----:B01----:R-:W-:-:S04]  /*14450*/  IMAD.U32 R3, RZ, RZ, UR5 ;  /* 0x00000005ff037e24 */ /* 0x003fc8000f8e00ff */
[----:B------:R0:W1:Y:S03]  /*14460*/  SYNCS.PHASECHK.TRANS64.TRYWAIT P1, [R3+URZ+0x30850], R0 ;  /* 0x03085000030075a7 */ /* 0x000066000802017f */
[----:B-1----:R-:W-:Y:S05]  /*14470*/  @!P1 NANOSLEEP.SYNCS 0x989680 ;  /* 0x009896800000995d */ /* 0x002fea0003900000 */
[----:B------:R-:W1:Y:S02]  /*14480*/  @!P1 SYNCS.PHASECHK.TRANS64 P1, [R3+URZ+0x30850], R0 ;  /* 0x03085000030095a7 */ /* 0x000e64000802007f */
[----:B-1----:R-:W-:Y:S05]  /*14490*/  @!P1 BRA `(.L_x_1061) ;  /* 0xfffffffc00ec9947 */ /* 0x002fea000383ffff */
[----:B------:R-:W-:Y:S05]  /*144a0*/  BRA `(.L_x_1060) ;  /* 0xffffff6400c87947 */ /* 0x000fea000383ffff */
.L_x_1076:
[----:B-1----:R-:W-:-:S04]  /*144b0*/  IMAD.U32 R5, RZ, RZ, UR5 ;  /* 0x00000005ff057e24 */ /* 0x002fc8000f8e00ff */
[----:B------:R1:W2:Y:S03]  /*144c0*/  SYNCS.PHASECHK.TRANS64.TRYWAIT P1, [R5+URZ+0x30850], R0 ;  /* 0x03085000050075a7 */ /* 0x0002a6000802017f */
[----:B--2---:R-:W-:Y:S05]  /*144d0*/  @!P1 NANOSLEEP.SYNCS 0x989680 ;  /* 0x009896800000995d */ /* 0x004fea0003900000 */
[----:B------:R-:W2:Y:S02]  /*144e0*/  @!P1 SYNCS.PHASECHK.TRANS64 P1, [R5+URZ+0x30850], R0 ;  /* 0x03085000050095a7 */ /* 0x000ea4000802007f */
[----:B--2---:R-:W-:Y:S05]  /*144f0*/  @!P1 BRA `(.L_x_1076) ;  /* 0xfffffffc00ec9947 */ /* 0x004fea000383ffff */
[----:B------:R-:W-:Y:S05]  /*14500*/  BRA `(.L_x_1075) ;  /* 0xffffff8c00387947 */ /* 0x000fea000383ffff */
.L_x_1094:
[----:B------:R-:W-:Y:S01]  /*14510*/  MOV R13, R18 ;  /* 0x00000012000d7202 */ /* 0x000fe20000000f00 */
[----:B------:R-:W-:Y:S01]  /*14520*/  IMAD.MOV.U32 R12, RZ, RZ, RZ ;  /* 0x000000ffff0c7224 */ /* 0x000fe200078e00ff */
[----:B------:R-:W-:Y:S01]  /*14530*/  MOV R15, 0xffffffff ;  /* 0xffffffff000f7802 */ /* 0x000fe20000000f00 */
[----:B------:R-:W-:-:S07]  /*14540*/  IMAD.MOV.U32 R11, RZ, RZ, 0x1f ;  /* 0x0000001fff0b7424 */ /* 0x000fce00078e00ff */
[----:B-----5:R-:W-:Y:S05]  /*14550*/  WARPSYNC.COLLECTIVE R15, `(.L_x_1135) ;  /* 0x000000000f087348 */ /* 0x020fea0003c00000 */
[----:B------:R0:W1:Y:S02]  /*14560*/  SHFL.IDX P6, R14, R13, R12, R11 ;  /* 0x0000000c0d0e7389 */ /* 0x00006400000c000b */
[----:B01---5:R-:W-:Y:S01]  /*14570*/  ENDCOLLECTIVE ;  /* 0x000000000000791b */ /* 0x023fe20003800000 */
.L_x_1135:
[----:B------:R-:W-:Y:S05]  /*14580*/  BRA `(.L_x_1136) ;  /* 0xffffffcc00e47947 */ /* 0x000fea000383ffff */
.L_x_1096:
[----:B0-----:R-:W-:-:S04]  /*14590*/  IMAD.U32 R3, RZ, RZ, UR45 ;  /* 0x0000002dff037e24 */ /* 0x001fc8000f8e00ff */
[----:B------:R0:W1:Y:S03]  /*145a0*/  SYNCS.PHASECHK.TRANS64.TRYWAIT P0, [R3+URZ+0x30840], R2 ;  /* 0x03084002030075a7 */ /* 0x000066000800017f */
[----:B-1----:R-:W-:Y:S05]  /*145b0*/  @!P0 NANOSLEEP.SYNCS 0x989680 ;  /* 0x009896800000895d */ /* 0x002fea0003900000 */
[----:B------:R-:W1:Y:S02]  /*145c0*/  @!P0 SYNCS.PHASECHK.TRANS64 P0, [R3+URZ+0x30840], R2 ;  /* 0x03084002030085a7 */ /* 0x000e64000800007f */
[----:B-1----:R-:W-:Y:S05]  /*145d0*/  @!P0 BRA `(.L_x_1096) ;  /* 0xfffffffc00ec8947 */ /* 0x002fea000383ffff */
[----:B------:R-:W-:Y:S05]  /*145e0*/  BRA `(.L_x_1137) ;  /* 0xffffffd000787947 */ /* 0x000fea000383ffff */
.L_x_1097:
[----:B------:R-:W-:Y:S01]  /*145f0*/  BSSY B0, `(.L_x_1138) ;  /* 0x0000008000007945 */ /* 0x000fe20003800000 */
[----:B------:R-:W-:Y:S01]  /*14600*/  IMAD.MOV.U32 R13, RZ, RZ, R7 ;  /* 0x000000ffff0d7224 */ /* 0x000fe200078e0007 */
[----:B------:R-:W-:Y:S01]  /*14610*/  MOV R12, RZ ;  /* 0x000000ff000c7202 */ /* 0x000fe20000000f00 */
[----:B------:R-:W-:Y:S02]  /*14620*/  IMAD.MOV.U32 R11, RZ, RZ, 0x181f ;  /* 0x0000181fff0b7424 */ /* 0x000fe400078e00ff */
[----:B------:R-:W-:-:S07]  /*14630*/  IMAD.MOV.U32 R15, RZ, RZ, -0x1 ;  /* 0xffffffffff0f7424 */ /* 0x000fce00078e00ff */
[----:B------:R-:W-:Y:S05]  /*14640*/  WARPSYNC.COLLECTIVE R15, `(.L_x_1139) ;  /* 0x000000000f087348 */ /* 0x000fea0003c00000 */
[----:B------:R0:W1:Y:S02]  /*14650*/  SHFL.IDX P6, R14, R13, R12, R11 ;  /* 0x0000000c0d0e7389 */ /* 0x00006400000c000b */
[----:B01----:R-:W-:Y:S01]  /*14660*/  ENDCOLLECTIVE ;  /* 0x000000000000791b */ /* 0x003fe20003800000 */
.L_x_1139:
[----:B------:R-:W-:Y:S05]  /*14670*/  BSYNC B0 ;  /* 0x0000000000007941 */ /* 0x000fea0003800000 */
.L_x_1138:
[----:B------:R-:W-:Y:S01]  /*14680*/  IMAD.MOV.U32 R13, RZ, RZ, R6 ;  /* 0x000000ffff0d7224 */ /* 0x000fe200078e0006 */
[----:B------:R-:W-:Y:S01]  /*14690*/  MOV R11, 0x181f ;  /* 0x0000181f000b7802 */ /* 0x000fe20000000f00 */
[----:B------:R-:W-:Y:S01]  /*146a0*/  IMAD.MOV.U32 R12, RZ, RZ, RZ ;  /* 0x000000ffff0c7224 */ /* 0x000fe200078e00ff */
[----:B------:R-:W-:Y:S01]  /*146b0*/  MOV R3, R14 ;  /* 0x0000000e00037202 */ /* 0x000fe20000000f00 */
[----:B------:R-:W-:Y:S01]  /*146c0*/  IMAD.MOV.U32 R15, RZ, RZ, -0x1 ;  /* 0xffffffffff0f7424 */ /* 0x000fe200078e00ff */
[----:B------:R-:W-:-:S07]  /*146d0*/  @P0 LEA R9, R30, UR45, 0x1 ;  /* 0x0000002d1e090c11 */ /* 0x000fce000f8e08ff */
[----:B------:R-:W-:Y:S05]  /*146e0*/  WARPSYNC.COLLECTIVE R15, `(.L_x_1140) ;  /* 0x000000000f087348 */ /* 0x000fea0003c00000 */
[----:B------:R0:W1:Y:S02]  /*146f0*/  SHFL.IDX P6, R14, R13, R12, R11 ;  /* 0x0000000c0d0e7389 */ /* 0x00006400000c000b */
[----:B01----:R-:W-:Y:S01]  /*14700*/  ENDCOLLECTIVE ;  /* 0x000000000000791b */ /* 0x003fe20003800000 */
.L_x_1140:
[----:B------:R-:W-:Y:S01]  /*14710*/  MOV R13, R7 ;  /* 0x00000007000d7202 */ /* 0x000fe20000000f00 */
[----:B------:R-:W-:Y:S02]  /*14720*/  IMAD.MOV.U32 R12, RZ, RZ, 0x1 ;  /* 0x00000001ff0c7424 */ /* 0x000fe400078e00ff */
[----:B------:R-:W-:-:S07]  /*14730*/  IMAD.MOV.U32 R2, RZ, RZ, R14 ;  /* 0x000000ffff027224 */ /* 0x000fce00078e000e */
[----:B------:R-:W-:Y:S05]  /*14740*/  WARPSYNC.COLLECTIVE R15, `(.L_x_1141) ;  /* 0x000000000f087348 */ /* 0x000fea0003c00000 */
[----:B------:R0:W1:Y:S02]  /*14750*/  SHFL.IDX P6, R14, R13, R12, R11 ;  /* 0x0000000c0d0e7389 */ /* 0x00006400000c000b */
[----:B01----:R-:W-:Y:S01]  /*14760*/  ENDCOLLECTIVE ;  /* 0x000000000000791b */ /* 0x003fe20003800000 */
.L_x_1141:
[----:B------:R-:W-:-:S05]  /*14770*/  @P0 IMAD.WIDE.U32 R2, R25, 0x2, R2 ;  /* 0x0000000219020825 */ /* 0x000fca00078e0002 */
[----:B------:R-:W-:Y:S01]  /*14780*/  @!PT LDS RZ, [RZ] ;  /* 0x00000000fffff984 */ /* 0x000fe20000000800 */
[----:B------:R-:W-:Y:S01]  /*14790*/  @!PT LDS RZ, [RZ] ;  /* 0x00000000fffff984 */ /* 0x000fe20000000800 */
[----:B------:R-:W-:Y:S01]  /*147a0*/  @!PT LDS RZ, [RZ] ;  /* 0x00000000fffff984 */ /* 0x000fe20000000800 */
[----:B------:R0:W-:Y:S04]  /*147b0*/  @P0 LDGSTS.E.BYPASS.LTC128B.128 [R9+0x20400], desc[UR60][R2.64], !P4 ;  /* 0x2040000002090fae */ /* 0x0001e8000e101d7c */
[----:B------:R0:W-:Y:S01]  /*147c0*/  @P0 LDGSTS.E.BYPASS.LTC128B.128 [R9+0x22400], desc[UR60][R2.64+0x80], !P3 ;  /* 0x2240008002090fae */ /* 0x0001e2000d901d7c */
[----:B------:R-:W-:-:S03]  /*147d0*/  MOV R13, R6 ;  /* 0x00000006000d7202 */ /* 0x000fc60000000f00 */
[----:B------:R0:W-:Y:S04]  /*147e0*/  @P0 LDGSTS.E.BYPASS.LTC128B.128 [R9+0x24400], desc[UR60][R2.64+0x100], !P2 ;  /* 0x2440010002090fae */ /* 0x0001e8000d101d7c */
[----:B------:R0:W-:Y:S01]  /*147f0*/  @P0 LDGSTS.E.BYPASS.LTC128B.128 [R9+0x26400], desc[UR60][R2.64+0x180], !P1 ;  /* 0x2640018002090fae */ /* 0x0001e2000c901d7c */
[----:B------:R-:W-:Y:S01]  /*14800*/  ISETP.GE.AND P0, PT, R0, 0x11, PT ;  /* 0x000000110000780c */ /* 0x000fe20003f06270 */
[----:B------:R-:W-:-:S12]  /*14810*/  IMAD.MOV.U32 R5, RZ, RZ, R14 ;  /* 0x000000ffff057224 */ /* 0x000fd800078e000e */
[----:B0-----:R-:W-:Y:S05]  /*14820*/  WARPSYNC.COLLECTIVE R15, `(.L_x_1142) ;  /* 0x000000000f087348 */ /* 0x001fea0003c00000 */
[----:B------:R1:W2:Y:S02]  /*14830*/  SHFL.IDX P6, R14, R13, R12, R11 ;  /* 0x0000000c0d0e7389 */ /* 0x0002a400000c000b */
[----:B012---:R-:W-:Y:S01]  /*14840*/  ENDCOLLECTIVE ;  /* 0x000000000000791b */ /* 0x007fe20003800000 */
.L_x_1142:
[----:B------:R-:W-:Y:S01]  /*14850*/  @P0 LEA R21, R30, UR45, 0x1 ;  /* 0x0000002d1e150c11 */ /* 0x000fe2000f8e08ff */
[----:B------:R-:W-:Y:S01]  /*14860*/  IMAD.MOV.U32 R13, RZ, RZ, R7 ;  /* 0x000000ffff0d7224 */ /* 0x000fe200078e0007 */
[----:B------:R-:W-:Y:S01]  /*14870*/  MOV R12, 0x2 ;  /* 0x00000002000c7802 */ /* 0x000fe20000000f00 */
[----:B------:R-:W-:-:S07]  /*14880*/  IMAD.MOV.U32 R4, RZ, RZ, R14 ;  /* 0x000000ffff047224 */ /* 0x000fce00078e000e */
[----:B------:R-:W-:Y:S05]  /*14890*/  WARPSYNC.COLLECTIVE R15, `(.L_x_1143) ;  /* 0x000000000f087348 */ /* 0x000fea0003c00000 */
[----:B------:R0:W1:Y:S02]  /*148a0*/  SHFL.IDX P6, R14, R13, R12, R11 ;  /* 0x0000000c0d0e7389 */ /* 0x00006400000c000b */
[----:B01----:R-:W-:Y:S01]  /*148b0*/  ENDCOLLECTIVE ;  /* 0x000000000000791b */ /* 0x003fe20003800000 */
.L_x_1143:
[----:B------:R-:W-:-:S05]  /*148c0*/  @P0 IMAD.WIDE.U32 R4, R25, 0x2, R4 ;  /* 0x0000000219040825 */ /* 0x000fca00078e0004 */
[----:B------:R-:W-:Y:S01]  /*148d0*/  @!PT LDS RZ, [RZ] ;  /* 0x00000000fffff984 */ /* 0x000fe20000000800 */
[----:B------:R-:W-:Y:S01]  /*148e0*/  @!PT LDS RZ, [RZ] ;  /* 0x00000000fffff984 */ /* 0x000fe20000000800 */
[----:B------:R-:W-:Y:S01]  /*148f0*/  @!PT LDS RZ, [RZ] ;  /* 0x00000000fffff984 */ /* 0x000fe20000000800 */
[----:B------:R0:W-:Y:S04]  /*14900*/  @P0 LDGSTS.E.BYPASS.LTC128B.128 [R21+0x20c00], desc[UR60][R4.64], !P4 ;  /* 0x20c0000004150fae */ /* 0x0001e8000e101d7c */
[----:B------:R0:W-:Y:S01]  /*14910*/  @P0 LDGSTS.E.BYPASS.LTC128B.128 [R21+0x22c00], desc[UR60][R4.64+0x80], !P3 ;  /* 0x22c0008004150fae */ /* 0x0001e2000d901d7c */
[----:B------:R-:W-:-:S03]  /*14920*/  IMAD.MOV.U32 R13, RZ, RZ, R6 ;  /* 0x000000ffff0d7224 */ /* 0x000fc600078e0006 */
[----:B------:R0:W-:Y:S04]  /*14930*/  @P0 LDGSTS.E.BYPASS.LTC128B.128 [R21+0x24c00], desc[UR60][R4.64+0x100], !P2 ;  /* 0x24c0010004150fae */ /* 0x0001e8000d101d7c */
[----:B------:R0:W-:Y:S01]  /*14940*/  @P0 LDGSTS.E.BYPASS.LTC128B.128 [R21+0x26c00], desc[UR60][R4.64+0x180], !P1 ;  /* 0x26c0018004150fae */ /* 0x0001e2000c901d7c */
[----:B------:R-:W-:Y:S01]  /*14950*/  ISETP.GE.AND P0, PT, R0, 0x21, PT ;  /* 0x000000210000780c */ /* 0x000fe20003f06270 */
[----:B------:R-:W-:-:S12]  /*14960*/  IMAD.MOV.U32 R3, RZ, RZ, R14 ;  /* 0x000000ffff037224 */ /* 0x000fd800078e000e */
[----:B0-----:R-:W-:Y:S05]  /*14970*/  WARPSYNC.COLLECTIVE R15, `(.L_x_1144) ;  /* 0x000000000f087348 */ /* 0x001fea0003c00000 */
[----:B------:R1:W2:Y:S02]  /*14980*/  SHFL.IDX P6, R14, R13, R12, R11 ;  /* 0x0000000c0d0e7389 */ /* 0x0002a400000c000b */
[----:B012---:R-:W-:Y:S01]  /*14990*/  ENDCOLLECTIVE ;  /* 0x000000000000791b */ /* 0x007fe20003800000 */
.L_x_1144:
[----:B------:R-:W-:Y:S01]  /*149a0*/  @P0 LEA R9, R30, UR45, 0x1 ;  /* 0x0000002d1e090c11 */ /* 0x000fe2000f8e08ff */
[----:B------:R-:W-:Y:S02]  /*149b0*/  IMAD.MOV.U32 R13, RZ, RZ, R7 ;  /* 0x000000ffff0d7224 */ /* 0x000fe400078e0007 */
[----:B------:R-:W-:Y:S01]  /*149c0*/  IMAD.MOV.U32 R12, RZ, RZ, 0x3 ;  /* 0x00000003ff0c7424 */ /* 0x000fe200078e00ff */
[----:B------:R-:W-:-:S07]  /*149d0*/  MOV R2, R14 ;  /* 0x0000000e00027202 */ /* 0x000fce0000000f00 */
[----:B------:R-:W-:Y:S05]  /*149e0*/  WARPSYNC.COLLECTIVE R15, `(.L_x_1145) ;  /* 0x000000000f087348 */ /* 0x000fea0003c00000 */
[----:B------:R0:W1:Y:S02]  /*149f0*/  SHFL.IDX P6, R14, R13, R12, R11 ;  /* 0x0000000c0d0e7389 */ /* 0x00006400000c000b */
[----:B01----:R-:W-:Y:S01]  /*14a00*/  ENDCOLLECTIVE ;  /* 0x000000000000791b */ /* 0x003fe20003800000 */
.L_x_1145:
        /* <DEDUP_REMOVED lines=9> */
[----:B------:R-:W-:-:S07]  /*14aa0*/  MOV R4, R14 ;  /* 0x0000000e00047202 */ /* 0x000fce0000000f00 */
[----:B0-----:R-:W-:Y:S05]  /*14ab0*/  WARPSYNC.COLLECTIVE R15, `(.L_x_1146) ;  /* 0x000000000f087348 */ /* 0x001fea0003c00000 */
[----:B------:R1:W2:Y:S02]  /*14ac0*/  SHFL.IDX P6, R14, R13, R12, R11 ;  /* 0x0000000c0d0e7389 */ /* 0x0002a400000c000b */
[----:B012---:R-:W-:Y:S01]  /*14ad0*/  ENDCOLLECTIVE ;  /* 0x000000000000791b */ /* 0x007fe20003800000 */
.L_x_1146:
[----:B------:R-:W-:Y:S05]  /*14ae0*/  BRA `(.L_x_1147) ;  /* 0xffffffd000387947 */ /* 0x000fea000383ffff */
.L_x_1100:
[----:B------:R-:W-:Y:S01]  /*14af0*/  IMAD.MOV.U32 R13, RZ, RZ, R6 ;  /* 0x000000ffff0d7224 */ /* 0x000fe200078e0006 */
[----:B------:R-:W-:Y:S01]  /*14b00*/  MOV R12, RZ ;  /* 0x000000ff000c7202 */ /* 0x000fe20000000f00 */
[----:B------:R-:W-:Y:S01]  /*14b10*/  IMAD.MOV.U32 R11, RZ, RZ, 0x181f ;  /* 0x0000181fff0b7424 */ /* 0x000fe200078e00ff */
[----:B------:R-:W-:Y:S01]  /*14b20*/  IADD3 R8, R28, UR40, RZ ;  /* 0x000000281c087c10 */ /* 0x000fe2000fffe0ff */
[----:B------:R-:W-:-:S04]  /*14b30*/  IMAD.MOV.U32 R15, RZ, RZ, -0x1 ;  /* 0xffffffffff0f7424 */ /* 0x000fc800078e00ff */
[----:B------:R-:W-:-:S07]  /*14b40*/  VIADD R4, R8, 0x10 ;  /* 0x0000001008047836 */ /* 0x000fce0000000000 */
[----:B------:R-:W-:Y:S05]  /*14b50*/  WARPSYNC.COLLECTIVE R15, `(.L_x_1148) ;  /* 0x000000000f087348 */ /* 0x000fea0003c00000 */
[----:B------:R0:W1:Y:S02]  /*14b60*/  SHFL.IDX P6, R14, R13, R12, R11 ;  /* 0x0000000c0d0e7389 */ /* 0x00006400000c000b */
[----:B01----:R-:W-:Y:S01]  /*14b70*/  ENDCOLLECTIVE ;  /* 0x000000000000791b */ /* 0x003fe20003800000 */
.L_x_1148:
[----:B------:R-:W-:Y:S01]  /*14b80*/  IMAD.MOV.U32 R13, RZ, RZ, R0 ;  /* 0x000000ffff0d7224 */ /* 0x000fe200078e0000 */
[----:B------:R-:W-:-:S07]  /*14b90*/  MOV R3, R14 ;  /* 0x0000000e00037202 */ /* 0x000fce0000000f00 */
[----:B------:R-:W-:Y:S05]  /*14ba0*/  WARPSYNC.COLLECTIVE R15, `(.L_x_1149) ;  /* 0x000000000f087348 */ /* 0x000fea0003c00000 */
[----:B------:R0:W1:Y:S02]  /*14bb0*/  SHFL.IDX P6, R14, R13, R12, R11 ;  /* 0x0000000c0d0e7389 */ /* 0x00006400000c000b */
[----:B01----:R-:W-:Y:S01]  /*14bc0*/  ENDCOLLECTIVE ;  /* 0x000000000000791b */ /* 0x003fe20003800000 */
.L_x_1149:
[----:B------:R-:W-:Y:S02]  /*14bd0*/  ULDC UR4, c[0x0][0x288] ;  /* 0x0000a20000047ab9 */ /* 0x000fe40000000800 */
[----:B------:R-:W-:-:S05]  /*14be0*/  IMAD R7, R7, UR4, RZ ;  /* 0x0000000407077c24 */ /* 0x000fca000f8e02ff */
[----:B------:R-:W-:Y:S01]  /*14bf0*/  ISETP.GE.AND P0, PT, R8, R7, PT ;  /* 0x000000070800720c */ /* 0x000fe20003f06270 */
[----:B------:R-:W-:Y:S01]  /*14c00*/  IMAD.MOV.U32 R13, RZ, RZ, R6 ;  /* 0x000000ffff0d7224 */ /* 0x000fe200078e0006 */
[----:B------:R-:W-:-:S11]  /*14c10*/  MOV R12, 0x1 ;  /* 0x00000001000c7802 */ /* 0x000fd60000000f00 */
[----:B------:R-:W-:Y:S01]  /*14c20*/  @!P0 LEA R9, R30, UR45, 0x1 ;  /* 0x0000002d1e098c11 */ /* 0x000fe2000f8e08ff */
[----:B------:R-:W-:-:S07]  /*14c30*/  IMAD.MOV.U32 R2, RZ, RZ, R14 ;  /* 0x000000ffff027224 */ /* 0x000fce00078e000e */
[----:B------:R-:W-:Y:S05]  /*14c40*/  WARPSYNC.COLLECTIVE R15, `(.L_x_1150) ;  /* 0x000000000f087348 */ /* 0x000fea0003c00000 */
[----:B------:R0:W1:Y:S02]  /*14c50*/  SHFL.IDX P6, R14, R13, R12, R11 ;  /* 0x0000000c0d0e7389 */ /* 0x00006400000c000b */
[----:B01----:R-:W-:Y:S01]  /*14c60*/  ENDCOLLECTIVE ;  /* 0x000000000000791b */ /* 0x003fe20003800000 */
.L_x_1150:
[----:B------:R-:W-:-:S05]  /*14c70*/  @!P0 IMAD.WIDE.U32 R2, R25, 0x2, R2 ;  /* 0x0000000219028825 */ /* 0x000fca00078e0002 */
        /* <DEDUP_REMOVED lines=8> */
[----:B------:R-:W-:Y:S01]  /*14d00*/  ISETP.GE.AND P0, PT, R4, R7, PT ;  /* 0x000000070400720c */ /* 0x000fe20003f06270 */
[----:B------:R-:W-:-:S12]  /*14d10*/  IMAD.MOV.U32 R5, RZ, RZ, R14 ;  /* 0x000000ffff057224 */ /* 0x000fd800078e000e */
[----:B0-----:R-:W-:Y:S05]  /*14d20*/  WARPSYNC.COLLECTIVE R15, `(.L_x_1151) ;  /* 0x000000000f087348 */ /* 0x001fea0003c00000 */
[----:B------:R1:W2:Y:S02]  /*14d30*/  SHFL.IDX P6, R14, R13, R12, R11 ;  /* 0x0000000c0d0e7389 */ /* 0x0002a400000c000b */
[----:B012---:R-:W-:Y:S01]  /*14d40*/  ENDCOLLECTIVE ;  /* 0x000000000000791b */ /* 0x007fe20003800000 */
.L_x_1151:
[----:B------:R-:W-:Y:S01]  /*14d50*/  VIADD R2, R8, 0x20 ;  /* 0x0000002008027836 */ /* 0x000fe20000000000 */
[----:B------:R-:W-:Y:S01]  /*14d60*/  @!P0 LEA R21, R30, UR45, 0x1 ;  /* 0x0000002d1e158c11 */ /* 0x000fe2000f8e08ff */
[----:B------:R-:W-:Y:S01]  /*14d70*/  IMAD.MOV.U32 R13, RZ, RZ, R6 ;  /* 0x000000ffff0d7224 */ /* 0x000fe200078e0006 */
[----:B------:R-:W-:Y:S02]  /*14d80*/  MOV R12, 0x2 ;  /* 0x00000002000c7802 */ /* 0x000fe40000000f00 */
[----:B------:R-:W-:-:S07]  /*14d90*/  MOV R4, R14 ;  /* 0x0000000e00047202 */ /* 0x000fce0000000f00 */
[----:B------:R-:W-:Y:S05]  /*14da0*/  WARPSYNC.COLLECTIVE R15, `(.L_x_1152) ;  /* 0x000000000f087348 */ /* 0x000fea0003c00000 */
[----:B------:R0:W1:Y:S02]  /*14db0*/  SHFL.IDX P6, R14, R13, R12, R11 ;  /* 0x0000000c0d0e7389 */ /* 0x00006400000c000b */
[----:B01----:R-:W-:Y:S01]  /*14dc0*/  ENDCOLLECTIVE ;  /* 0x000000000000791b */ /* 0x003fe20003800000 */
.L_x_1152:
        /* <DEDUP_REMOVED lines=14> */
.L_x_1153:
        /* <DEDUP_REMOVED lines=8> */
.L_x_1154:
        /* <DEDUP_REMOVED lines=14> */
.L_x_1155:
        /* <DEDUP_REMOVED lines=8> */
.L_x_1156:
        /* <DEDUP_REMOVED lines=14> */
.L_x_1157:
        /* <DEDUP_REMOVED lines=8> */
.L_x_1158:
        /* <DEDUP_REMOVED lines=14> */
.L_x_1159:
        /* <DEDUP_REMOVED lines=8> */
.L_x_1160:
        /* <DEDUP_REMOVED lines=14> */
.L_x_1161:
[----:B------:R-:W-:Y:S01]  /*15430*/  @!P0 LEA R9, R30, UR45, 0x1 ;  /* 0x0000002d1e098c11 */ /* 0x000fe2000f8e08ff */
[----:B------:R-:W-:Y:S02]  /*15440*/  IMAD.MOV.U32 R13, RZ, RZ, R6 ;  /* 0x000000ffff0d7224 */ /* 0x000fe400078e0006 */
[----:B------:R-:W-:Y:S01]  /*15450*/  IMAD.MOV.U32 R12, RZ, RZ, 0x7 ;  /* 0x00000007ff0c7424 */ /* 0x000fe200078e00ff */
[----:B------:R-:W-:-:S07]  /*15460*/  MOV R2, R14 ;  /* 0x0000000e00027202 */ /* 0x000fce0000000f00 */
[----:B------:R-:W-:Y:S05]  /*15470*/  WARPSYNC.COLLECTIVE R15, `(.L_x_1162) ;  /* 0x000000000f087348 */ /* 0x000fea0003c00000 */
[----:B------:R0:W1:Y:S02]  /*15480*/  SHFL.IDX P6, R14, R13, R12, R11 ;  /* 0x0000000c0d0e7389 */ /* 0x00006400000c000b */
[----:B01----:R-:W-:Y:S01]  /*15490*/  ENDCOLLECTIVE ;  /* 0x000000000000791b */ /* 0x003fe20003800000 */
.L_x_1162:
        /* <DEDUP_REMOVED lines=9> */
[----:B------:R-:W-:-:S07]  /*15530*/  MOV R6, R14 ;  /* 0x0000000e00067202 */ /* 0x000fce0000000f00 */
[----:B0-----:R-:W-:Y:S05]  /*15540*/  WARPSYNC.COLLECTIVE R15, `(.L_x_1163) ;  /* 0x000000000f087348 */ /* 0x001fea0003c00000 */
[----:B------:R1:W2:Y:S02]  /*15550*/  SHFL.IDX P6, R14, R13, R12, R11 ;  /* 0x0000000c0d0e7389 */ /* 0x0002a400000c000b */
[----:B012---:R-:W-:Y:S01]  /*15560*/  ENDCOLLECTIVE ;  /* 0x000000000000791b */ /* 0x007fe20003800000 */
.L_x_1163:
[----:B------:R-:W-:Y:S05]  /*15570*/  BRA `(.L_x_1164) ;  /* 0xffffffd0002c7947 */ /* 0x000fea000383ffff */
.L_x_1103:
[----:B0-----:R-:W-:-:S04]  /*15580*/  IMAD.U32 R3, RZ, RZ, UR45 ;  /* 0x0000002dff037e24 */ /* 0x001fc8000f8e00ff */
[----:B------:R0:W1:Y:S03]  /*15590*/  SYNCS.PHASECHK.TRANS64.TRYWAIT P0, [R3+URZ+0x30820], R0 ;  /* 0x03082000030075a7 */ /* 0x000066000800017f */
[----:B-1----:R-:W-:Y:S05]  /*155a0*/  @!P0 NANOSLEEP.SYNCS 0x989680 ;  /* 0x009896800000895d */ /* 0x002fea0003900000 */
[----:B------:R-:W1:Y:S02]  /*155b0*/  @!P0 SYNCS.PHASECHK.TRANS64 P0, [R3+URZ+0x30820], R0 ;  /* 0x03082000030085a7 */ /* 0x000e64000800007f */
[----:B-1----:R-:W-:Y:S05]  /*155c0*/  @!P0 BRA `(.L_x_1103) ;  /* 0xfffffffc00ec8947 */ /* 0x002fea000383ffff */
[----:B------:R-:W-:Y:S05]  /*155d0*/  BRA `(.L_x_1165) ;  /* 0xffffffd000807947 */ /* 0x000fea000383ffff */
.L_x_1107:
[----:B0-----:R0:W1:Y:S02]  /*155e0*/  SYNCS.PHASECHK.TRANS64.TRYWAIT P0, [R21+URZ+0x30840], R2 ;  /* 0x03084002150075a7 */ /* 0x001064000800017f */
[----:B-1----:R-:W-:Y:S05]  /*155f0*/  @!P0 NANOSLEEP.SYNCS 0x989680 ;  /* 0x009896800000895d */ /* 0x002fea0003900000 */
[----:B------:R-:W1:Y:S02]  /*15600*/  @!P0 SYNCS.PHASECHK.TRANS64 P0, [R21+URZ+0x30840], R2 ;  /* 0x03084002150085a7 */ /* 0x000e64000800007f */
[----:B-1----:R-:W-:Y:S05]  /*15610*/  @!P0 BRA `(.L_x_1107) ;  /* 0xfffffffc00f08947 */ /* 0x002fea000383ffff */
[----:B------:R-:W-:Y:S05]  /*15620*/  BRA `(.L_x_1166) ;  /* 0xffffffd400687947 */ /* 0x000fea000383ffff */
.L_x_1108:
[----:B------:R-:W-:Y:S01]  /*15630*/  BSSY B1, `(.L_x_1167) ;  /* 0x0000008000017945 */ /* 0x000fe20003800000 */
[----:B------:R-:W-:Y:S01]  /*15640*/  MOV R13, R31 ;  /* 0x0000001f000d7202 */ /* 0x000fe20000000f00 */
[----:B------:R-:W-:Y:S01]  /*15650*/  IMAD.MOV.U32 R12, RZ, RZ, RZ ;  /* 0x000000ffff0c7224 */ /* 0x000fe200078e00ff */
[----:B------:R-:W-:Y:S01]  /*15660*/  MOV R15, 0xffffffff ;  /* 0xffffffff000f7802 */ /* 0x000fe20000000f00 */
[----:B------:R-:W-:-:S07]  /*15670*/  IMAD.MOV.U32 R11, RZ, RZ, 0x181f ;  /* 0x0000181fff0b7424 */ /* 0x000fce00078e00ff */
[----:B------:R-:W-:Y:S05]  /*15680*/  WARPSYNC.COLLECTIVE R15, `(.L_x_1168) ;  /* 0x000000000f087348 */ /* 0x000fea0003c00000 */
[----:B------:R0:W1:Y:S02]  /*15690*/  SHFL.IDX P6, R14, R13, R12, R11 ;  /* 0x0000000c0d0e7389 */ /* 0x00006400000c000b */
[----:B01----:R-:W-:Y:S01]  /*156a0*/  ENDCOLLECTIVE ;  /* 0x000000000000791b */ /* 0x003fe20003800000 */
.L_x_1168:
[----:B------:R-:W-:Y:S05]  /*156b0*/  BSYNC B1 ;  /* 0x0000000000017941 */ /* 0x000fea0003800000 */
.L_x_1167:
[----:B------:R-:W-:Y:S01]  /*156c0*/  IMAD.MOV.U32 R13, RZ, RZ, R28 ;  /* 0x000000ffff0d7224 */ /* 0x000fe200078e001c */
[----:B------:R-:W-:Y:S01]  /*156d0*/  MOV R12, RZ ;  /* 0x000000ff000c7202 */ /* 0x000fe20000000f00 */
[----:B------:R-:W-:Y:S01]  /*156e0*/  IMAD.MOV.U32 R11, RZ, RZ, 0x181f ;  /* 0x0000181fff0b7424 */ /* 0x000fe200078e00ff */
[----:B------:R-:W-:Y:S01]  /*156f0*/  MOV R15, 0xffffffff ;  /* 0xffffffff000f7802 */ /* 0x000fe20000000f00 */
[----:B------:R-:W-:Y:S01]  /*15700*/  IMAD.MOV.U32 R3, RZ, RZ, R14 ;  /* 0x000000ffff037224 */ /* 0x000fe200078e000e */
[----:B------:R-:W-:Y:S01]  /*15710*/  P2R R4, PR, RZ, 0x8 ;  /* 0x00000008ff047803 */ /* 0x000fe20000000000 */
[----:B------:R-:W-:Y:S01]  /*15720*/  IMAD.SHL.U32 R9, R25, 0x2, RZ ;  /* 0x0000000219097824 */ /* 0x000fe200078e00ff */
[----:B------:R-:W-:-:S13]  /*15730*/  LOP3.LUT P3, RZ, R16, 0x10, RZ, 0xc0, !PT ;  /* 0x0000001010ff7812 */ /* 0x000fda000786c0ff */
[----:B------:R-:W-:Y:S05]  /*15740*/  WARPSYNC.COLLECTIVE R15, `(.L_x_1169) ;  /* 0x000000000f087348 */ /* 0x000fea0003c00000 */
[----:B------:R0:W1:Y:S02]  /*15750*/  SHFL.IDX P6, R14, R13, R12, R11 ;  /* 0x0000000c0d0e7389 */ /* 0x00006400000c000b */
[----:B01----:R-:W-:Y:S01]  /*15760*/  ENDCOLLECTIVE ;  /* 0x000000000000791b */ /* 0x003fe20003800000 */
.L_x_1169:
[----:B------:R-:W-:Y:S02]  /*15770*/  P2R R5, PR, RZ, 0x4 ;  /* 0x00000004ff057803 */ /* 0x000fe40000000000 */
[C---:B------:R-:W-:Y:S02]  /*15780*/  LOP3.LUT P2, RZ, R16.reuse, 0x8, RZ, 0xc0, !PT ;  /* 0x0000000810ff7812 */ /* 0x040fe4000784c0ff */
[----:B------:R-:W-:Y:S02]  /*15790*/  P2R R8, PR, RZ, 0x2 ;  /* 0x00000002ff087803 */ /* 0x000fe40000000000 */
[----:B------:R-:W-:Y:S02]  /*157a0*/  LOP3.LUT P1, RZ, R16, 0x4, RZ, 0xc0, !PT ;  /* 0x0000000410ff7812 */ /* 0x000fe4000782c0ff */
[----:B------:R-:W-:Y:S01]  /*157b0*/  LEA R29, R29, UR45, 0x1 ;  /* 0x0000002d1d1d7c11 */ /* 0x000fe2000f8e08ff */
[----:B------:R-:W-:Y:S01]  /*157c0*/  IMAD.MOV.U32 R13, RZ, RZ, R31 ;  /* 0x000000ffff0d7224 */ /* 0x000fe200078e001f */
[----:B------:R-:W-:-:S02]  /*157d0*/  MOV R12, 0x1 ;  /* 0x00000001000c7802 */ /* 0x000fc40000000f00 */
[----:B------:R-:W-:-:S13]  /*157e0*/  IADD3 R2, P0, R14, R9, RZ ;  /* 0x000000090e027210 */ /* 0x000fda0007f1e0ff */
[----:B------:R-:W-:Y:S05]  /*157f0*/  WARPSYNC.COLLECTIVE R15, `(.L_x_1170) ;  /* 0x000000000f087348 */ /* 0x000fea0003c00000 */
[----:B------:R0:W1:Y:S02]  /*15800*/  SHFL.IDX P6, R14, R13, R12, R11 ;  /* 0x0000000c0d0e7389 */ /* 0x00006400000c000b */
[----:B01----:R-:W-:Y:S01]  /*15810*/  ENDCOLLECTIVE ;  /* 0x000000000000791b */ /* 0x003fe20003800000 */
.L_x_1170:
[----:B------:R-:W-:-:S05]  /*15820*/  IMAD.X R3, RZ, RZ, R3, P0 ;  /* 0x000000ffff037224 */ /* 0x000fca00000e0603 */
[----:B------:R-:W-:Y:S01]  /*15830*/  @!PT LDS RZ, [RZ] ;  /* 0x00000000fffff984 */ /* 0x000fe20000000800 */
[----:B------:R-:W-:Y:S01]  /*15840*/  @!PT LDS RZ, [RZ] ;  /* 0x00000000fffff984 */ /* 0x000fe20000000800 */
[----:B------:R-:W-:Y:S01]  /*15850*/  @!PT LDS RZ, [RZ] ;  /* 0x00000000fffff984 */ /* 0x000fe20000000800 */
[----:B------:R-:W-:Y:S04]  /*15860*/  LDGSTS.E.BYPASS.LTC128B.128 [R29+0x20400], desc[UR60][R2.64], !P3 ;  /* 0x20400000021d7fae */ /* 0x000fe8000d901d7c */
[----:B------:R-:W-:Y:S01]  /*15870*/  LDGSTS.E.BYPASS.LTC128B.128 [R29+0x22400], desc[UR60][R2.64+0x80], !P2 ;  /* 0x22400080021d7fae */ /* 0x000fe2000d101d7c */
[----:B------:R-:W-:-:S03]  /*15880*/  IMAD.MOV.U32 R13, RZ, RZ, R28 ;  /* 0x000000ffff0d7224 */ /* 0x000fc600078e001c */
[----:B------:R-:W-:Y:S04]  /*15890*/  LDGSTS.E.BYPASS.LTC128B.128 [R29+0x24400], desc[UR60][R2.64+0x100], !P1 ;  /* 0x24400100021d7fae */ /* 0x000fe8000c901d7c */
[----:B------:R0:W-:Y:S02]  /*158a0*/  LDGSTS.E.BYPASS.LTC128B.128 [R29+0x26400], desc[UR60][R2.64+0x180], !P5 ;  /* 0x26400180021d7fae */ /* 0x0001e4000e901d7c */
[----:B0-----:R-:W-:-:S07]  /*158b0*/  IMAD.MOV.U32 R3, RZ, RZ, R14 ;  /* 0x000000ffff037224 */ /* 0x001fce00078e000e */
[----:B------:R-:W-:Y:S05]  /*158c0*/  WARPSYNC.COLLECTIVE R15, `(.L_x_1171) ;  /* 0x000000000f087348 */ /* 0x000fea0003c00000 */
[----:B------:R0:W1:Y:S02]  /*158d0*/  SHFL.IDX P6, R14, R13, R12, R11 ;  /* 0x0000000c0d0e7389 */ /* 0x00006400000c000b */
[----:B01----:R-:W-:Y:S01]  /*158e0*/  ENDCOLLECTIVE ;  /* 0x000000000000791b */ /* 0x003fe20003800000 */
.L_x_1171:
[----:B------:R-:W-:Y:S01]  /*158f0*/  IMAD.MOV.U32 R13, RZ, RZ, R31 ;  /* 0x000000ffff0d7224 */ /* 0x000fe200078e001f */
[----:B------:R-:W-:Y:S02]  /*15900*/  MOV R12, 0x2 ;  /* 0x00000002000c7802 */ /* 0x000fe40000000f00 */
[----:B------:R-:W-:-:S07]  /*15910*/  MOV R2, R14 ;  /* 0x0000000e00027202 */ /* 0x000fce0000000f00 */
[----:B------:R-:W-:Y:S05]  /*15920*/  WARPSYNC.COLLECTIVE R15, `(.L_x_1172) ;  /* 0x000000000f087348 */ /* 0x000fea0003c00000 */
[----:B------:R0:W1:Y:S02]  /*15930*/  SHFL.IDX P6, R14, R13, R12, R11 ;  /* 0x0000000c0d0e7389 */ /* 0x00006400000c000b */
[----:B01----:R-:W-:Y:S01]  /*15940*/  ENDCOLLECTIVE ;  /* 0x000000000000791b */ /* 0x003fe20003800000 */
.L_x_1172:
[----:B------:R-:W-:-:S05]  /*15950*/  IADD3 R2, P0, R2, R9, RZ ;  /* 0x0000000902027210 */ /* 0x000fca0007f1e0ff */
[----:B------:R-:W-:-:S05]  /*15960*/  IMAD.X R3, RZ, RZ, R3, P0 ;  /* 0x000000ffff037224 */ /* 0x000fca00000e0603 */
[----:B------:R-:W-:Y:S01]  /*15970*/  @!PT LDS RZ, [RZ] ;  /* 0x00000000fffff984 */ /* 0x000fe20000000800 */
[----:B------:R-:W-:Y:S01]  /*15980*/  @!PT LDS RZ, [RZ] ;  /* 0x00000000fffff984 */ /* 0x000fe20000000800 */
[----:B------:R-:W-:Y:S01]  /*15990*/  @!PT LDS RZ, [RZ] ;  /* 0x00000000fffff984 */ /* 0x000fe20000000800 */
[----:B------:R-:W-:Y:S01]  /*159a0*/  LDGSTS.E.BYPASS.LTC128B.128 [R29+0x20c00], desc[UR60][R2.64], !P3 ;  /* 0x20c00000021d7fae */ /* 0x000fe2000d901d7c */
[----:B------:R-:W-:-:S03]  /*159b0*/  IMAD.MOV.U32 R13, RZ, RZ, R28 ;  /* 0x000000ffff0d7224 */ /* 0x000fc600078e001c */
[----:B------:R-:W-:Y:S04]  /*159c0*/  LDGSTS.E.BYPASS.LTC128B.128 [R29+0x22c00], desc[UR60][R2.64+0x80], !P2 ;  /* 0x22c00080021d7fae */ /* 0x000fe8000d101d7c */
[----:B------:R-:W-:Y:S04]  /*159d0*/  LDGSTS.E.BYPASS.LTC128B.128 [R29+0x24c00], desc[UR60][R2.64+0x100], !P1 ;  /* 0x24c00100021d7fae */ /* 0x000fe8000c901d7c */
[----:B------:R0:W-:Y:S02]  /*159e0*/  LDGSTS.E.BYPASS.LTC128B.128 [R29+0x26c00], desc[UR60][R2.64+0x180], !P5 ;  /* 0x26c00180021d7fae */ /* 0x0001e4000e901d7c */
[----:B0-----:R-:W-:-:S07]  /*159f0*/  IMAD.MOV.U32 R3, RZ, RZ, R14 ;  /* 0x000000ffff037224 */ /* 0x001fce00078e000e */
[----:B------:R-:W-:Y:S05]  /*15a00*/  WARPSYNC.COLLECTIVE R15, `(.L_x_1173) ;  /* 0x000000000f087348 */ /* 0x000fea0003c00000 */
[----:B------:R0:W1:Y:S02]  /*15a10*/  SHFL.IDX P6, R14, R13, R12, R11 ;  /* 0x0000000c0d0e7389 */ /* 0x00006400000c000b */
[----:B01----:R-:W-:Y:S01]  /*15a20*/  ENDCOLLECTIVE ;  /* 0x000000000000791b */ /* 0x003fe20003800000 */
.L_x_1173:
[----:B------:R-:W-:Y:S01]  /*15a30*/  IMAD.MOV.U32 R13, RZ, RZ, R31 ;  /* 0x000000ffff0d7224 */ /* 0x000fe200078e001f */
[----:B------:R-:W-:Y:S02]  /*15a40*/  MOV R12, 0x3 ;  /* 0x00000003000c7802 */ /* 0x000fe40000000f00 */
[----:B------:R-:W-:-:S07]  /*15a50*/  MOV R2, R14 ;  /* 0x0000000e00027202 */ /* 0x000fce0000000f00 */
[----:B------:R-:W-:Y:S05]  /*15a60*/  WARPSYNC.COLLECTIVE R15, `(.L_x_1174) ;  /* 0x000000000f087348 */ /* 0x000fea0003c00000 */
[----:B------:R0:W1:Y:S02]  /*15a70*/  SHFL.IDX P6, R14, R13, R12, R11 ;  /* 0x0000000c0d0e7389 */ /* 0x00006400000c000b */
[----:B01----:R-:W-:Y:S01]  /*15a80*/  ENDCOLLECTIVE ;  /* 0x000000000000791b */ /* 0x003fe20003800000 */
.L_x_1174:
[----:B------:R-:W-:-:S05]  /*15a90*/  IADD3 R2, P0, R2, R9, RZ ;  /* 0x0000000902027210 */ /* 0x000fca0007f1e0ff */
[----:B------:R-:W-:-:S05]  /*15aa0*/  IMAD.X R3, RZ, RZ, R3, P0 ;  /* 0x000000ffff037224 */ /* 0x000fca00000e0603 */
[----:B------:R-:W-:Y:S01]  /*15ab0*/  @!PT LDS RZ, [RZ] ;  /* 0x00000000fffff984 */ /* 0x000fe20000000800 */
[----:B------:R-:W-:Y:S01]  /*15ac0*/  @!PT LDS RZ, [RZ] ;  /* 0x00000000fffff984 */ /* 0x000fe20000000800 */
[----:B------:R-:W-:Y:S01]  /*15ad0*/  @!PT LDS RZ, [RZ] ;  /* 0x00000000fffff984 */ /* 0x000fe20000000800 */
[----:B------:R0:W-:Y:S01]  /*15ae0*/  LDGSTS.E.BYPASS.LTC128B.128 [R29+0x21400], desc[UR60][R2.64], !P3 ;  /* 0x21400000021d7fae */ /* 0x0001e2000d901d7c */
[----:B------:R-:W-:Y:S01]  /*15af0*/  ISETP.NE.AND P3, PT, R4, RZ, PT ;  /* 0x000000ff0400720c */ /* 0x000fe20003f65270 */
[----:B------:R-:W-:Y:S02]  /*15b00*/  IMAD.MOV.U32 R13, RZ, RZ, R28 ;  /* 0x000000ffff0d7224 */ /* 0x000fe400078e001c */
[----:B------:R0:W-:Y:S01]  /*15b10*/  LDGSTS.E.BYPASS.LTC128B.128 [R29+0x23400], desc[UR60][R2.64+0x80], !P2 ;  /* 0x23400080021d7fae */ /* 0x0001e2000d101d7c */
[----:B------:R-:W-:-:S03]  /*15b20*/  ISETP.NE.AND P2, PT, R5, RZ, PT ;  /* 0x000000ff0500720c */ /* 0x000fc60003f45270 */
[----:B------:R0:W-:Y:S01]  /*15b30*/  LDGSTS.E.BYPASS.LTC128B.128 [R29+0x25400], desc[UR60][R2.64+0x100], !P1 ;  /* 0x25400100021d7fae */ /* 0x0001e2000c901d7c */
[----:B------:R-:W-:Y:S01]  /*15b40*/  ISETP.NE.AND P1, PT, R8, RZ, PT ;  /* 0x000000ff0800720c */ /* 0x000fe20003f25270 */
[----:B------:R-:W-:Y:S02]  /*15b50*/  IMAD.MOV.U32 R31, RZ, RZ, R14 ;  /* 0x000000ffff1f7224 */ /* 0x000fe400078e000e */
[----:B------:R0:W-:Y:S10]  /*15b60*/  LDGSTS.E.BYPASS.LTC128B.128 [R29+0x27400], desc[UR60][R2.64+0x180], !P5 ;  /* 0x27400180021d7fae */ /* 0x0001f4000e901d7c */
[----:B0-----:R-:W-:Y:S05]  /*15b70*/  WARPSYNC.COLLECTIVE R15, `(.L_x_1175) ;  /* 0x000000000f087348 */ /* 0x001fea0003c00000 */
[----:B------:R1:W2:Y:S02]  /*15b80*/  SHFL.IDX P6, R14, R13, R12, R11 ;  /* 0x0000000c0d0e7389 */ /* 0x0002a400000c000b */
[----:B012---:R-:W-:Y:S01]  /*15b90*/  ENDCOLLECTIVE ;  /* 0x000000000000791b */ /* 0x007fe20003800000 */
.L_x_1175:
[----:B------:R-:W-:Y:S05]  /*15ba0*/  BRA `(.L_x_1176) ;  /* 0xffffffd400087947 */ /* 0x000fea000383ffff */
.L_x_1113:
[----:B0-----:R0:W2:Y:S02]  /*15bb0*/  SYNCS.PHASECHK.TRANS64.TRYWAIT P0, [R4+URZ+0x30860], R3 ;  /* 0x03086003040075a7 */ /* 0x0010a4000800017f */
[----:B--2---:R-:W-:Y:S05]  /*15bc0*/  @!P0 NANOSLEEP.SYNCS 0x989680 ;  /* 0x009896800000895d */ /* 0x004fea0003900000 */
[----:B------:R-:W2:Y:S02]  /*15bd0*/  @!P0 SYNCS.PHASECHK.TRANS64 P0, [R4+URZ+0x30860], R3 ;  /* 0x03086003040085a7 */ /* 0x000ea4000800007f */
[----:B--2---:R-:W-:Y:S05]  /*15be0*/  @!P0 BRA `(.L_x_1113) ;  /* 0xfffffffc00f08947 */ /* 0x004fea000383ffff */
[----:B------:R-:W-:Y:S05]  /*15bf0*/  BRA `(.L_x_1177) ;  /* 0xffffffd400807947 */ /* 0x000fea000383ffff */
.L_x_1114:
[----:B------:R-:W-:Y:S01]  /*15c00*/  BSSY B1, `(.L_x_1178) ;  /* 0x0000008000017945 */ /* 0x000fe20003800000 */
[----:B------:R-:W-:Y:S01]  /*15c10*/  MOV R13, R18 ;  /* 0x00000012000d7202 */ /* 0x000fe20000000f00 */
[----:B------:R-:W-:Y:S01]  /*15c20*/  IMAD.MOV.U32 R12, RZ, RZ, RZ ;  /* 0x000000ffff0c7224 */ /* 0x000fe200078e00ff */
[----:B------:R-:W-:Y:S01]  /*15c30*/  MOV R15, 0xffffffff ;  /* 0xffffffff000f7802 */ /* 0x000fe20000000f00 */
[----:B------:R-:W-:-:S07]  /*15c40*/  IMAD.MOV.U32 R11, RZ, RZ, 0x181f ;  /* 0x0000181fff0b7424 */ /* 0x000fce00078e00ff */
[----:B01----:R-:W-:Y:S05]  /*15c50*/  WARPSYNC.COLLECTIVE R15, `(.L_x_1179) ;  /* 0x000000000f087348 */ /* 0x003fea0003c00000 */
[----:B------:R2:W3:Y:S02]  /*15c60*/  SHFL.IDX P6, R14, R13, R12, R11 ;  /* 0x0000000c0d0e7389 */ /* 0x0004e400000c000b */
[----:B0123--:R-:W-:Y:S01]  /*15c70*/  ENDCOLLECTIVE ;  /* 0x000000000000791b */ /* 0x00ffe20003800000 */
.L_x_1179:
[----:B------:R-:W-:Y:S05]  /*15c80*/  BSYNC B1 ;  /* 0x0000000000017941 */ /* 0x000fea0003800000 */
.L_x_1178:
        /* <DEDUP_REMOVED lines=9> */
.L_x_1180:
[----:B------:R-:W-:Y:S02]  /*15d20*/  IMAD.MOV.U32 R13, RZ, RZ, R18 ;  /* 0x000000ffff0d7224 */ /* 0x000fe400078e0012 */
[----:B------:R-:W-:Y:S01]  /*15d30*/  IMAD.MOV.U32 R12, RZ, RZ, 0x1 ;  /* 0x00000001ff0c7424 */ /* 0x000fe200078e00ff */
[----:B------:R-:W-:-:S13]  /*15d40*/  IADD3 R2, P0, R14, R8, RZ ;  /* 0x000000080e027210 */ /* 0x000fda0007f1e0ff */
[----:B------:R-:W-:Y:S05]  /*15d50*/  WARPSYNC.COLLECTIVE R15, `(.L_x_1181) ;  /* 0x000000000f087348 */ /* 0x000fea0003c00000 */
[----:B------:R0:W1:Y:S02]  /*15d60*/  SHFL.IDX P6, R14, R13, R12, R11 ;  /* 0x0000000c0d0e7389 */ /* 0x00006400000c000b */
[----:B01----:R-:W-:Y:S01]  /*15d70*/  ENDCOLLECTIVE ;  /* 0x000000000000791b */ /* 0x003fe20003800000 */
.L_x_1181:
[----:B------:R-:W-:Y:S02]  /*15d80*/  IADD3.X R3, RZ, R3, RZ, P0, !PT ;  /* 0x00000003ff037210 */ /* 0x000fe400007fe4ff */
        /* <DEDUP_REMOVED lines=12> */
[----:B0-----:R-:W-:-:S07]  /*15e50*/  MOV R3, R14 ;  /* 0x0000000e00037202 */ /* 0x001fce0000000f00 */
[----:B------:R-:W-:Y:S05]  /*15e60*/  WARPSYNC.COLLECTIVE R15, `(.L_x_1182) ;  /* 0x000000000f087348 */ /* 0x000fea0003c00000 */
[----:B------:R0:W1:Y:S02]  /*15e70*/  SHFL.IDX P6, R14, R13, R12, R11 ;  /* 0x0000000c0d0e7389 */ /* 0x00006400000c000b */
[----:B01----:R-:W-:Y:S01]  /*15e80*/  ENDCOLLECTIVE ;  /* 0x000000000000791b */ /* 0x003fe20003800000 */
.L_x_1182:
[----:B------:R-:W-:Y:S01]  /*15e90*/  MOV R13, R18 ;  /* 0x00000012000d7202 */ /* 0x000fe20000000f00 */
[----:B------:R-:W-:Y:S01]  /*15ea0*/  IMAD.MOV.U32 R12, RZ, RZ, 0x2 ;  /* 0x00000002ff0c7424 */ /* 0x000fe200078e00ff */
[----:B------:R-:W-:-:S13]  /*15eb0*/  IADD3 R2, P0, R14, R8, RZ ;  /* 0x000000080e027210 */ /* 0x000fda0007f1e0ff */
[----:B------:R-:W-:Y:S05]  /*15ec0*/  WARPSYNC.COLLECTIVE R15, `(.L_x_1183) ;  /* 0x000000000f087348 */ /* 0x000fea0003c00000 */
[----:B------:R0:W1:Y:S02]  /*15ed0*/  SHFL.IDX P6, R14, R13, R12, R11 ;  /* 0x0000000c0d0e7389 */ /* 0x00006400000c000b */
[----:B01----:R-:W-:Y:S01]  /*15ee0*/  ENDCOLLECTIVE ;  /* 0x000000000000791b */ /* 0x003fe20003800000 */
.L_x_1183:
[----:B------:R-:W-:Y:S01]  /*15ef0*/  IMAD.X R3, RZ, RZ, R3, P0 ;  /* 0x000000ffff037224 */ /* 0x000fe200000e0603 */
[----:B------:R-:W-:Y:S02]  /*15f00*/  ISETP.LT.OR P0, PT, R0, 0x11, P4 ;  /* 0x000000110000780c */ /* 0x000fe40002701670 */
[----:B------:R-:W-:-:S11]  /*15f10*/  MOV R13, R17 ;  /* 0x00000011000d7202 */ /* 0x000fd60000000f00 */
        /* <DEDUP_REMOVED lines=14> */
.L_x_1184:
[----:B------:R-:W-:Y:S01]  /*16000*/  IMAD.MOV.U32 R13, RZ, RZ, R18 ;  /* 0x000000ffff0d7224 */ /* 0x000fe200078e0012 */
[----:B------:R-:W-:Y:S02]  /*16010*/  MOV R12, 0x3 ;  /* 0x00000003000c7802 */ /* 0x000fe40000000f00 */
[----:B------:R-:W-:-:S13]  /*16020*/  IADD3 R2, P0, R14, R8, RZ ;  /* 0x000000080e027210 */ /* 0x000fda0007f1e0ff */
[----:B------:R-:W-:Y:S05]  /*16030*/  WARPSYNC.COLLECTIVE R15, `(.L_x_1185) ;  /* 0x000000000f087348 */ /* 0x000fea0003c00000 */
[----:B------:R0:W1:Y:S02]  /*16040*/  SHFL.IDX P6, R14, R13, R12, R11 ;  /* 0x0000000c0d0e7389 */ /* 0x00006400000c000b */
[----:B01----:R-:W-:Y:S01]  /*16050*/  ENDCOLLECTIVE ;  /* 0x000000000000791b */ /* 0x003fe20003800000 */
.L_x_1185:
        /* <DEDUP_REMOVED lines=12> */
.L_x_1186:
        /* <DEDUP_REMOVED lines=9> */
.L_x_1120:
[----:B0-----:R0:W2:Y:S02]  /*161b0*/  SYNCS.PHASECHK.TRANS64.TRYWAIT P0, [R0+URZ+0x30860], R3 ;  /* 0x03086003000075a7 */ /* 0x0010a4000800017f */
[----:B--2---:R-:W-:Y:S05]  /*161c0*/  @!P0 NANOSLEEP.SYNCS 0x989680 ;  /* 0x009896800000895d */ /* 0x004fea0003900000 */
[----:B------:R-:W2:Y:S02]  /*161d0*/  @!P0 SYNCS.PHASECHK.TRANS64 P0, [R0+URZ+0x30860], R3 ;  /* 0x03086003000085a7 */ /* 0x000ea4000800007f */
[----:B--2---:R-:W-:Y:S05]  /*161e0*/  @!P0 BRA `(.L_x_1120) ;  /* 0xfffffffc00f08947 */ /* 0x004fea000383ffff */
[----:B------:R-:W-:Y:S05]  /*161f0*/  BRA `(.L_x_1188) ;  /* 0xffffffd400c87947 */ /* 0x000fea000383ffff */
.L_x_1121:
        /* <DEDUP_REMOVED lines=8> */
.L_x_1190:
[----:B------:R-:W-:Y:S05]  /*16280*/  BSYNC B0 ;  /* 0x0000000000007941 */ /* 0x000fea0003800000 */
.L_x_1189:
        /* <DEDUP_REMOVED lines=9> */
.L_x_1191:
[----:B------:R-:W-:Y:S02]  /*16320*/  ULDC UR4, c[0x0][0x2f4] ;  /* 0x0000bd0000047ab9 */ /* 0x000fe40000000800 */
[----:B------:R-:W-:Y:S02]  /*16330*/  ISETP.GE.AND P3, PT, R36, UR4, PT ;  /* 0x0000000424007c0c */ /* 0x000fe4000bf66270 */
[----:B------:R-:W-:Y:S02]  /*16340*/  ISETP.GE.AND P1, PT, R35, UR4, PT ;  /* 0x0000000423007c0c */ /* 0x000fe4000bf26270 */
[----:B------:R-:W-:Y:S02]  /*16350*/  ISETP.GE.AND P0, PT, R34, UR4, PT ;  /* 0x0000000422007c0c */ /* 0x000fe4000bf06270 */
[----:B------:R-:W-:Y:S02]  /*16360*/  ISETP.GE.AND P2, PT, R25, UR4, PT ;  /* 0x0000000419007c0c */ /* 0x000fe4000bf46270 */
[----:B------:R-:W-:-:S02]  /*16370*/  ISETP.LT.OR P4, PT, R5, 0x1, P3 ;  /* 0x000000010500780c */ /* 0x000fc40001f81670 */
[----:B------:R-:W-:Y:S01]  /*16380*/  ISETP.LT.OR P5, PT, R5, 0x1, P2 ;  /* 0x000000010500780c */ /* 0x000fe200017a1670 */
[----:B------:R-:W-:Y:S02]  /*16390*/  IMAD.MOV.U32 R13, RZ, RZ, R18 ;  /* 0x000000ffff0d7224 */ /* 0x000fe400078e0012 */
[----:B------:R-:W-:Y:S01]  /*163a0*/  IMAD.MOV.U32 R12, RZ, RZ, 0x1 ;  /* 0x00000001ff0c7424 */ /* 0x000fe200078e00ff */
[----:B------:R-:W-:-:S09]  /*163b0*/  MOV R2, R14 ;  /* 0x0000000e00027202 */ /* 0x000fd20000000f00 */
[----:B------:R-:W-:Y:S05]  /*163c0*/  WARPSYNC.COLLECTIVE R15, `(.L_x_1192) ;  /* 0x000000000f087348 */ /* 0x000fea0003c00000 */
[----:B------:R0:W1:Y:S02]  /*163d0*/  SHFL.IDX P6, R14, R13, R12, R11 ;  /* 0x0000000c0d0e7389 */ /* 0x00006400000c000b */
[----:B01----:R-:W-:Y:S01]  /*163e0*/  ENDCOLLECTIVE ;  /* 0x000000000000791b */ /* 0x003fe20003800000 */
.L_x_1192:
[----:B------:R-:W-:-:S05]  /*163f0*/  IMAD.WIDE.U32 R2, R25, 0x2, R2 ;  /* 0x0000000219027825 */ /* 0x000fca00078e0002 */
[----:B------:R-:W-:Y:S01]  /*16400*/  @!PT LDS RZ, [RZ] ;  /* 0x00000000fffff984 */ /* 0x000fe20000000800 */
[----:B------:R-:W-:Y:S01]  /*16410*/  @!PT LDS RZ, [RZ] ;  /* 0x00000000fffff984 */ /* 0x000fe20000000800 */
[----:B------:R-:W-:Y:S01]  /*16420*/  @!PT LDS RZ, [RZ] ;  /* 0x00000000fffff984 */ /* 0x000fe20000000800 */
[----:B------:R0:W-:Y:S01]  /*16430*/  LDGSTS.E.BYPASS.LTC128B.128 [R4+0x400], desc[UR60][R2.64], !P5 ;  /* 0x0040000002047fae */ /* 0x0001e2000e901d7c */
[----:B------:R-:W-:-:S03]  /*16440*/  ISETP.LT.OR P5, PT, R5, 0x1, P1 ;  /* 0x000000010500780c */ /* 0x000fc60000fa1670 */
[----:B------:R0:W-:Y:S01]  /*16450*/  LDGSTS.E.BYPASS.LTC128B.128 [R4+0x2400], desc[UR60][R2.64+0x80], !P4 ;  /* 0x0240008002047fae */ /* 0x0001e2000e101d7c */
[----:B------:R-:W-:Y:S01]  /*16460*/  ISETP.LT.OR P4, PT, R5, 0x1, P0 ;  /* 0x000000010500780c */ /* 0x000fe20000781670 */
[----:B------:R-:W-:-:S08]  /*16470*/  IMAD.MOV.U32 R13, RZ, RZ, R17 ;  /* 0x000000ffff0d7224 */ /* 0x000fd000078e0011 */
[----:B------:R0:W-:Y:S01]  /*16480*/  LDGSTS.E.BYPASS.LTC128B.128 [R4+0x4400], desc[UR60][R2.64+0x100], !P5 ;  /* 0x0440010002047fae */ /* 0x0001e2000e901d7c */
[C---:B------:R-:W-:Y:S02]  /*16490*/  ISETP.LT.OR P5, PT, R5.reuse, 0x11, P2 ;  /* 0x000000110500780c */ /* 0x040fe400017a1670 */
[----:B------:R-:W-:Y:S01]  /*164a0*/  MOV R6, R14 ;  /* 0x0000000e00067202 */ /* 0x000fe20000000f00 */
[----:B------:R0:W-:Y:S01]  /*164b0*/  LDGSTS.E.BYPASS.LTC128B.128 [R4+0x6400], desc[UR60][R2.64+0x180], !P4 ;  /* 0x0640018002047fae */ /* 0x0001e2000e101d7c */
[----:B------:R-:W-:-:S13]  /*164c0*/  ISETP.LT.OR P4, PT, R5, 0x11, P3 ;  /* 0x000000110500780c */ /* 0x000fda0001f81670 */
[----:B0-----:R-:W-:Y:S05]  /*164d0*/  WARPSYNC.COLLECTIVE R15, `(.L_x_1193) ;  /* 0x000000000f087348 */ /* 0x001fea0003c00000 */
[----:B------:R1:W2:Y:S02]  /*164e0*/  SHFL.IDX P6, R14, R13, R12, R11 ;  /* 0x0000000c0d0e7389 */ /* 0x0002a400000c000b */
[----:B012---:R-:W-:Y:S01]  /*164f0*/  ENDCOLLECTIVE ;  /* 0x000000000000791b */ /* 0x007fe20003800000 */
.L_x_1193:
[----:B------:R-:W-:Y:S01]  /*16500*/  MOV R3, R6 ;  /* 0x0000000600037202 */ /* 0x000fe20000000f00 */
[----:B------:R-:W-:Y:S02]  /*16510*/  IMAD.MOV.U32 R13, RZ, RZ, R18 ;  /* 0x000000ffff0d7224 */ /* 0x000fe400078e0012 */
[----:B------:R-:W-:Y:S02]  /*16520*/  IMAD.MOV.U32 R12, RZ, RZ, 0x2 ;  /* 0x00000002ff0c7424 */ /* 0x000fe400078e00ff */
[----:B------:R-:W-:-:S07]  /*16530*/  IMAD.MOV.U32 R2, RZ, RZ, R14 ;  /* 0x000000ffff027224 */ /* 0x000fce00078e000e */
[----:B------:R-:W-:Y:S05]  /*16540*/  WARPSYNC.COLLECTIVE R15, `(.L_x_1194) ;  /* 0x000000000f087348 */ /* 0x000fea0003c00000 */
[----:B------:R0:W1:Y:S02]  /*16550*/  SHFL.IDX P6, R14, R13, R12, R11 ;  /* 0x0000000c0d0e7389 */ /* 0x00006400000c000b */
[----:B01----:R-:W-:Y:S01]  /*16560*/  ENDCOLLECTIVE ;  /* 0x000000000000791b */ /* 0x003fe20003800000 */
.L_x_1194:
        /* <DEDUP_REMOVED lines=17> */
.L_x_1195:
[----:B------:R-:W-:Y:S01]  /*16680*/  MOV R3, R6 ;  /* 0x0000000600037202 */ /* 0x000fe20000000f00 */
[----:B------:R-:W-:Y:S02]  /*16690*/  IMAD.MOV.U32 R6, RZ, RZ, RZ ;  /* 0x000000ffff067224 */ /* 0x000fe400078e00ff */
[----:B------:R-:W-:Y:S02]  /*166a0*/  IMAD.MOV.U32 R13, RZ, RZ, R18 ;  /* 0x000000ffff0d7224 */ /* 0x000fe400078e0012 */
[----:B------:R-:W-:Y:S02]  /*166b0*/  IMAD.MOV.U32 R12, RZ, RZ, 0x3 ;  /* 0x00000003ff0c7424 */ /* 0x000fe400078e00ff */
[----:B------:R-:W-:-:S07]  /*166c0*/  IMAD.MOV.U32 R2, RZ, RZ, R14 ;  /* 0x000000ffff027224 */ /* 0x000fce00078e000e */
[----:B------:R-:W-:Y:S05]  /*166d0*/  WARPSYNC.COLLECTIVE R15, `(.L_x_1196) ;  /* 0x000000000f087348 */ /* 0x000fea0003c00000 */
[----:B------:R0:W1:Y:S02]  /*166e0*/  SHFL.IDX P6, R14, R13, R12, R11 ;  /* 0x0000000c0d0e7389 */ /* 0x00006400000c000b */
[----:B01----:R-:W-:Y:S01]  /*166f0*/  ENDCOLLECTIVE ;  /* 0x000000000000791b */ /* 0x003fe20003800000 */
.L_x_1196:
        /* <DEDUP_REMOVED lines=10> */
[----:B------:R-:W-:-:S03]  /*167a0*/  MOV R18, R14 ;  /* 0x0000000e00127202 */ /* 0x000fc60000000f00 */
[----:B------:R0:W-:Y:S04]  /*167b0*/  LDGSTS.E.BYPASS.LTC128B.128 [R4+0x7400], desc[UR60][R2.64+0x180], !P4 ;  /* 0x0740018002047fae */ /* 0x0001e8000e101d7c */
[----:B0-----:R-:W-:Y:S05]  /*167c0*/  WARPSYNC.COLLECTIVE R15, `(.L_x_1197) ;  /* 0x000000000f087348 */ /* 0x001fea0003c00000 */
[----:B------:R1:W2:Y:S02]  /*167d0*/  SHFL.IDX P6, R14, R13, R12, R11 ;  /* 0x0000000c0d0e7389 */ /* 0x0002a400000c000b */
[----:B012---:R-:W-:Y:S01]  /*167e0*/  ENDCOLLECTIVE ;  /* 0x000000000000791b */ /* 0x007fe20003800000 */
.L_x_1197:
[----:B------:R-:W-:Y:S05]  /*167f0*/  BRA `(.L_x_1198) ;  /* 0xffffffd4000c7947 */ /* 0x000fea000383ffff */
.L_x_1124:
[----:B0-----:R0:W2:Y:S02]  /*16800*/  SYNCS.PHASECHK.TRANS64.TRYWAIT P0, [R7+URZ+0x30820], R6 ;  /* 0x03082006070075a7 */ /* 0x0010a4000800017f */
[----:B--2---:R-:W-:Y:S05]  /*16810*/  @!P0 NANOSLEEP.SYNCS 0x989680 ;  /* 0x009896800000895d */ /* 0x004fea0003900000 */
[----:B------:R-:W2:Y:S02]  /*16820*/  @!P0 SYNCS.PHASECHK.TRANS64 P0, [R7+URZ+0x30820], R6 ;  /* 0x03082006070085a7 */ /* 0x000ea4000800007f */
[----:B--2---:R-:W-:Y:S05]  /*16830*/  @!P0 BRA `(.L_x_1124) ;  /* 0xfffffffc00f08947 */ /* 0x004fea000383ffff */
[----:B------:R-:W-:Y:S05]  /*16840*/  BRA `(.L_x_1199) ;  /* 0xffffffd400907947 */ /* 0x000fea000383ffff */
.L_x_1125:
[----:B------:R-:W2:Y:S01]  /*16850*/  S2R R3, SR_TID.X ;  /* 0x0000000000037919 */ /* 0x000ea20000002100 */
[----:B------:R-:W-:Y:S01]  /*16860*/  BSSY B0, `(.L_x_1200) ;  /* 0x000000a000007945 */ /* 0x000fe20003800000 */
[----:B------:R-:W-:Y:S01]  /*16870*/  IMAD.MOV.U32 R12, RZ, RZ, RZ ;  /* 0x000000ffff0c7224 */ /* 0x000fe200078e00ff */
[----:B------:R-:W-:Y:S01]  /*16880*/  MOV R15, 0xffffffff ;  /* 0xffffffff000f7802 */ /* 0x000fe20000000f00 */
[----:B------:R-:W-:Y:S01]  /*16890*/  IMAD.MOV.U32 R11, RZ, RZ, 0x1f ;  /* 0x0000001fff0b7424 */ /* 0x000fe200078e00ff */
[----:B--2---:R-:W-:-:S04]  /*168a0*/  SHF.R.U32.HI R3, RZ, 0x5, R3 ;  /* 0x00000005ff037819 */ /* 0x004fc80000011603 */
[----:B------:R-:W-:-:S04]  /*168b0*/  LOP3.LUT R3, R3, 0x3, RZ, 0xc0, !PT ;  /* 0x0000000303037812 */ /* 0x000fc800078ec0ff */
[----:B------:R-:W-:-:S07]  /*168c0*/  MOV R13, R3 ;  /* 0x00000003000d7202 */ /* 0x000fce0000000f00 */
[----:B01---5:R-:W-:Y:S05]  /*168d0*/  WARPSYNC.COLLECTIVE R15, `(.L_x_1201) ;  /* 0x000000000f087348 */ /* 0x023fea0003c00000 */
[----:B------:R2:W3:Y:S02]  /*168e0*/  SHFL.IDX P6, R14, R13, R12, R11 ;  /* 0x0000000c0d0e7389 */ /* 0x0004e400000c000b */
[----:B0123-5:R-:W-:Y:S01]  /*168f0*/  ENDCOLLECTIVE ;  /* 0x000000000000791b */ /* 0x02ffe20003800000 */
.L_x_1201:
[----:B------:R-:W-:Y:S05]  /*16900*/  BSYNC B0 ;  /* 0x0000000000007941 */ /* 0x000fea0003800000 */
.L_x_1200:
[----:B------:R-:W-:Y:S05]  /*16910*/  BRA `(.L_x_1202) ;  /* 0xffffffd400747947 */ /* 0x000fea000383ffff */
.L_x_1126:
[----:B------:R-:W-:Y:S01]  /*16920*/  BSSY B0, `(.L_x_1203) ;  /* 0x0000006000007945 */ /* 0x000fe20003800000 */
[----:B------:R-:W-:-:S07]  /*16930*/  IMAD.MOV.U32 R15, RZ, RZ, -0x1 ;  /* 0xffffffffff0f7424 */ /* 0x000fce00078e00ff */
[----:B012--5:R-:W-:Y:S05]  /*16940*/  WARPSYNC.COLLECTIVE R15, `(.L_x_1204) ;  /* 0x000000000f0c7348 */ /* 0x027fea0003c00000 */
[----:B------:R-:W-:Y:S02]  /*16950*/  ELECT P6, UR62, PT ;  /* 0x00000000003e782f */ /* 0x000fe400038c0000 */
[----:B------:R-:W-:Y:S01]  /*16960*/  MOV R14, UR62 ;  /* 0x0000003e000e7c02 */ /* 0x000fe20008000f00 */
[----:B012--5:R-:W-:Y:S10]  /*16970*/  ENDCOLLECTIVE ;  /* 0x000000000000791b */ /* 0x027ff40003800000 */
.L_x_1204:
[----:B------:R-:W-:Y:S05]  /*16980*/  BSYNC B0 ;  /* 0x0000000000007941 */ /* 0x000fea0003800000 */
.L_x_1203:
[----:B------:R-:W-:Y:S05]  /*16990*/  BRA `(.L_x_1205) ;  /* 0xffffffd400687947 */ /* 0x000fea000383ffff */
.L_x_1128:
[----:B--2---:R2:W3:Y:S02]  /*169a0*/  SYNCS.PHASECHK.TRANS64.TRYWAIT P1, [R5+URZ+0x30840], R4 ;  /* 0x03084004050075a7 */ /* 0x0044e4000802017f */
[----:B---3--:R-:W-:Y:S05]  /*169b0*/  @!P1 NANOSLEEP.SYNCS 0x989680 ;  /* 0x009896800000995d */ /* 0x008fea0003900000 */
[----:B------:R-:W3:Y:S02]  /*169c0*/  @!P1 SYNCS.PHASECHK.TRANS64 P1, [R5+URZ+0x30840], R4 ;  /* 0x03084004050095a7 */ /* 0x000ee4000802007f */
[----:B---3--:R-:W-:Y:S05]  /*169d0*/  @!P1 BRA `(.L_x_1128) ;  /* 0xfffffffc00f09947 */ /* 0x008fea000383ffff */
[----:B------:R-:W-:Y:S05]  /*169e0*/  BRA `(.L_x_1206) ;  /* 0xffffffd400907947 */ /* 0x000fea000383ffff */
.L_x_1130:
[----:B---3--:R3:W4:Y:S02]  /*169f0*/  SYNCS.PHASECHK.TRANS64.TRYWAIT P1, [R3+URZ+0x30840], R0 ;  /* 0x03084000030075a7 */ /* 0x008724000802017f */
[----:B----4-:R-:W-:Y:S05]  /*16a00*/  @!P1 NANOSLEEP.SYNCS 0x989680 ;  /* 0x009896800000995d */ /* 0x010fea0003900000 */
[----:B------:R-:W4:Y:S02]  /*16a10*/  @!P1 SYNCS.PHASECHK.TRANS64 P1, [R3+URZ+0x30840], R0 ;  /* 0x03084000030095a7 */ /* 0x000f24000802007f */
[----:B----4-:R-:W-:Y:S05]  /*16a20*/  @!P1 BRA `(.L_x_1130) ;  /* 0xfffffffc00f09947 */ /* 0x010fea000383ffff */
[----:B------:R-:W-:Y:S05]  /*16a30*/  BRA `(.L_x_1207) ;  /* 0xffffffd4009c7947 */ /* 0x000fea000383ffff */
.L_x_1132:
[----:B----4-:R4:W0:Y:S02]  /*16a40*/  SYNCS.PHASECHK.TRANS64.TRYWAIT P1, [R5+URZ+0x30860], R4 ;  /* 0x03086004050075a7 */ /* 0x010824000802017f */
[----:B0-----:R-:W-:Y:S05]  /*16a50*/  @!P1 NANOSLEEP.SYNCS 0x989680 ;  /* 0x009896800000995d */ /* 0x001fea0003900000 */
[----:B------:R-:W0:Y:S02]  /*16a60*/  @!P1 SYNCS.PHASECHK.TRANS64 P1, [R5+URZ+0x30860], R4 ;  /* 0x03086004050095a7 */ /* 0x000e24000802007f */
[----:B0-----:R-:W-:Y:S05]  /*16a70*/  @!P1 BRA `(.L_x_1132) ;  /* 0xfffffffc00f09947 */ /* 0x001fea000383ffff */
[----:B------:R-:W-:Y:S05]  /*16a80*/  BRA `(.L_x_1208) ;  /* 0xffffffd400987947 */ /* 0x000fea000383ffff */
.L_x_1209:
        /* <DEDUP_REMOVED lines=15> */
.L_x_3274:


//--------------------- .text._ZN7cutlass13device_kernelIN5flash11enable_sm90INS1_16FlashAttnFwdSm90INS1_25CollectiveMainloopFwdSm90ILi2EN4cute5tupleIJNS5_1CILi1EEES8_S8_EEENS6_IJNS7_ILi128EEENS7_ILi64EEENS7_ILi256EEEEEELi256ENS_10bfloat16_tEfNS_4arch4Sm90ELb0ELb1ELb1ELb1ELb1ELb0ELb0ELb1ELb1ELb1ELb1ELb0EEENS1_21CollectiveEpilogueFwdINS6_IJSA_SC_SB_EEES9_SE_SG_Li256ELb1ELb1ELb1ELb0EEENS1_36VarlenDynamicPersistentTileSchedulerILi128ELi64ELi256ELi128ELb1ELb1ELb1ELb1ELb0ELb1EEEEEEEEEvNT_6ParamsE --------------------------
	.section	.text._ZN7cutlass13device_kernelIN5flash11enable_sm90INS1_16FlashAttnFwdSm90INS1_25CollectiveMainloopFwdSm90ILi2EN4cute5tupleIJNS5_1CILi1EEES8_S8_EEENS6_IJNS7_ILi128EEENS7_ILi64EEENS7_ILi256EEEEEELi256ENS_10bfloat16_tEfNS_4arch4Sm90ELb0ELb1ELb1ELb1ELb1ELb0ELb0ELb1ELb1ELb1ELb1ELb0EEENS1_21CollectiveEpilogueFwdINS6_IJSA_SC_SB_EEES9_SE_SG_Li256ELb1ELb1ELb1ELb0EEENS1_36VarlenDynamicPersistentTileSchedulerILi128ELi64ELi256ELi128ELb1ELb1ELb1ELb1ELb0ELb1EEEEEEEEEvNT_6ParamsE,"ax",@progbits
	.align	128
.text._ZN7cutlass13device_kernelIN5flash11enable_sm90INS1_16FlashAttnFwdSm90INS1_25CollectiveMainloopFwdSm90ILi2EN4cute5tupleIJNS5_1CILi1EEES8_S8_EEENS6_IJNS7_ILi128EEENS7_ILi64EEENS7_ILi256EEEEEELi256ENS_10bfloat16_tEfNS_4arch4Sm90ELb0ELb1ELb1ELb1ELb1ELb0ELb0ELb1ELb1ELb1ELb1ELb0EEENS1_21CollectiveEpilogueFwdINS6_IJSA_SC_SB_EEES9_SE_SG_Li256ELb1ELb1ELb1ELb0EEENS1_36VarlenDynamicPersistentTileSchedulerILi128ELi64ELi256ELi128ELb1ELb1ELb1ELb1ELb0ELb1EEEEEEEEEvNT_6ParamsE:
        .type           _ZN7cutlass13device_kernelIN5flash11enable_sm90INS1_16FlashAttnFwdSm90INS1_25CollectiveMainloopFwdSm90ILi2EN4cute5tupleIJNS5_1CILi1EEES8_S8_EEENS6_IJNS7_ILi128EEENS7_ILi64EEENS7_ILi256EEEEEELi256ENS_10bfloat16_tEfNS_4arch4Sm90ELb0ELb1ELb1ELb1ELb1ELb0ELb0ELb1ELb1ELb1ELb1ELb0EEENS1_21CollectiveEpilogueFwdINS6_IJSA_SC_SB_EEES9_SE_SG_Li256ELb1ELb1ELb1ELb0EEENS1_36VarlenDynamicPersistentTileSchedulerILi128ELi64ELi256ELi128ELb1ELb1ELb1ELb1ELb0ELb1EEEEEEEEEvNT_6ParamsE,@function
        .size           _ZN7cutlass13device_kernelIN5flash11enable_sm90INS1_16FlashAttnFwdSm90INS1_25CollectiveMainloopFwdSm90ILi2EN4cute5tupleIJNS5_1CILi1EEES8_S8_EEENS6_IJNS7_ILi128EEENS7_ILi64EEENS7_ILi256EEEEEELi256ENS_10bfloat16_tEfNS_4arch4Sm90ELb0ELb1ELb1ELb1ELb1ELb0ELb0ELb1ELb1ELb1ELb1ELb0EEENS1_21CollectiveEpilogueFwdINS6_IJSA_SC_SB_EEES9_SE_SG_Li256ELb1ELb1ELb1ELb0EEENS1_36VarlenDynamicPersistentTileSchedulerILi128ELi64ELi256ELi128ELb1ELb1ELb1ELb1ELb0ELb1EEEEEEEEEvNT_6ParamsE,(.L_x_3275 - _ZN7cutlass13device_kernelIN5flash11enable_sm90INS1_16FlashAttnFwdSm90INS1_25CollectiveMainloopFwdSm90ILi2EN4cute5tupleIJNS5_1CILi1EEES8_S8_EEENS6_IJNS7_ILi128EEENS7_ILi64EEENS7_ILi256EEEEEELi256ENS_10bfloat16_tEfNS_4arch4Sm90ELb0ELb1ELb1ELb1ELb1ELb0ELb0ELb1ELb1ELb1ELb1ELb0EEENS1_21CollectiveEpilogueFwdINS6_IJSA_SC_SB_EEES9_SE_SG_Li256ELb1ELb1ELb1ELb0EEENS1_36VarlenDynamicPersistentTileSchedulerILi128ELi64ELi256ELi128ELb1ELb1ELb1ELb1ELb0ELb1EEEEEEEEEvNT_6ParamsE)
        .other          _ZN7cutlass13device_kernelIN5flash11enable_sm90INS1_16FlashAttnFwdSm90INS1_25CollectiveMainloopFwdSm90ILi2EN4cute5tupleIJNS5_1CILi1EEES8_S8_EEENS6_IJNS7_ILi128EEENS7_ILi64EEENS7_ILi256EEEEEELi256ENS_10bfloat16_tEfNS_4arch4Sm90ELb0ELb1ELb1ELb1ELb1ELb0ELb0ELb1ELb1ELb1ELb1ELb0EEENS1_21CollectiveEpilogueFwdINS6_IJSA_SC_SB_EEES9_SE_SG_Li256ELb1ELb1ELb1ELb0EEENS1_36VarlenDynamicPersistentTileSchedulerILi128ELi64ELi256ELi128ELb1ELb1ELb1ELb1ELb0ELb1EEEEEEEEEvNT_6ParamsE,@"STO_CUDA_ENTRY STV_DEFAULT"
_ZN7cutlass13device_kernelIN5flash11enable_sm90INS1_16FlashAttnFwdSm90INS1_25CollectiveMainloopFwdSm90ILi2EN4cute5tupleIJNS5_1CILi1EEES8_S8_EEENS6_IJNS7_ILi128EEENS7_ILi64EEENS7_ILi256EEEEEELi256ENS_10bfloat16_tEfNS_4arch4Sm90ELb0ELb1ELb1ELb1ELb1ELb0ELb0ELb1ELb1ELb1ELb1ELb0EEENS1_21CollectiveEpilogueFwdINS6_IJSA_SC_SB_EEES9_SE_SG_Li256ELb1ELb1ELb1ELb0EEENS1_36VarlenDynamicPersistentTileSchedulerILi128ELi64ELi256ELi128ELb1ELb1ELb1ELb1ELb0ELb1EEEEEEEEEvNT_6ParamsE:
        /* <DEDUP_REMOVED lines=45> */
.L_x_1210:
        /* <DEDUP_REMOVED lines=22> */
.L_x_1211:
        /* <DEDUP_REMOVED lines=18> */
.L_x_1212:
        /* <DEDUP_REMOVED lines=22> */
.L_x_1213:
        /* <DEDUP_REMOVED lines=23> */
.L_x_1214:
        /* <DEDUP_REMOVED lines=10> */
.L_x_1216:
        /* <DEDUP_REMOVED lines=18> */
[----:B------:R-:W-:Y:S01]  /*09e0*/  R2UR UR5, R10 ;  /* 0x000000000a0572ca */ /* 0x000fe200000e0000 */
[----:B------:R-:W-:Y:S01]  /*09f0*/  UMOV UR39, URZ ;  /* 0x0000003f00277c82 */ /* 0x000fe20008000000 */
[----:B0-----:R-:W-:Y:S02]  /*0a00*/  SHF.R.S32.HI R3, RZ, 0x1f, R0 ;  /* 0x0000001fff037819 */ /* 0x001fe40000011400 */
[----:B------:R-:W-:Y:S02]  /*0a10*/  R2UR UR7, R11 ;  /* 0x000000000b0772ca */ /* 0x000fe400000e0000 */
[----:B------:R-:W-:-:S02]  /*0a20*/  LEA.HI R4, R3, R0, RZ, 0x4 ;  /* 0x0000000003047211 */ /* 0x000fc400078f20ff */
[CC--:B------:R-:W-:Y:S02]  /*0a30*/  LEA.HI R5, R3.reuse, R0.reuse, RZ, 0x5 ;  /* 0x0000000003057211 */ /* 0x0c0fe400078f28ff */
[----:B------:R-:W-:-:S03]  /*0a40*/  LEA.HI R8, R3, R0, RZ, 0x3 ;  /* 0x0000000003087211 */ /* 0x000fc600078f18ff */
[----:B------:R-:W-:Y:S01]  /*0a50*/  IMAD.SHL.U32 R6, R5, 0x20, RZ ;  /* 0x0000002005067824 */ /* 0x000fe200078e00ff */
[----:B------:R-:W-:-:S04]  /*0a60*/  LOP3.LUT R201, R8, 0xfffffff8, RZ, 0xc0, !PT ;  /* 0xfffffff808c97812 */ /* 0x000fc800078ec0ff */
[----:B------:R-:W-:Y:S01]  /*0a70*/  LOP3.LUT R6, R6, 0xfffffc00, RZ, 0xc0, !PT ;  /* 0xfffffc0006067812 */ /* 0x000fe200078ec0ff */
[----:B------:R-:W-:Y:S01]  /*0a80*/  IMAD.IADD R201, R0, 0x1, -R201 ;  /* 0x0000000100c97824 */ /* 0x000fe200078e0ac9 */
[----:B--2---:R-:W-:Y:S02]  /*0a90*/  R2UR UR4, R2 ;  /* 0x00000000020472ca */ /* 0x004fe400000e0000 */
[----:B------:R-:W-:-:S04]  /*0aa0*/  LEA.HI R2, R3, R0, RZ, 0x7 ;  /* 0x0000000003027211 */ /* 0x000fc800078f38ff */
[----:B------:R-:W-:-:S05]  /*0ab0*/  LOP3.LUT R7, R2, 0xffffff80, RZ, 0xc0, !PT ;  /* 0xffffff8002077812 */ /* 0x000fca00078ec0ff */
[----:B------:R-:W-:Y:S01]  /*0ac0*/  IMAD.IADD R14, R0, 0x1, -R7 ;  /* 0x00000001000e7824 */ /* 0x000fe200078e0a07 */
[----:B------:R-:W-:Y:S01]  /*0ad0*/  LEA.HI R7, R3, R0, RZ, 0x2 ;  /* 0x0000000003077211 */ /* 0x000fe200078f10ff */
[----:B------:R-:W-:Y:S01]  /*0ae0*/  ULOP3.LUT UR8, UR4, 0x1, URZ, 0xfc, !UPT ;  /* 0x0000000104087892 */ /* 0x000fe2000f8efc3f */
[----:B------:R-:W-:Y:S02]  /*0af0*/  LOP3.LUT R3, R4, 0x3fffff0, RZ, 0xc0, !PT ;  /* 0x03fffff004037812 */ /* 0x000fe400078ec0ff */
[----:B------:R-:W-:Y:S01]  /*0b00*/  SHF.R.S32.HI R9, RZ, 0x1f, R14 ;  /* 0x0000001fff097819 */ /* 0x000fe2000001140e */
[----:B------:R-:W-:Y:S01]  /*0b10*/  STL [R1+0x18], R14 ;  /* 0x0000180e01007387 */ /* 0x000fe20000100800 */
[----:B------:R-:W-:Y:S01]  /*0b20*/  LOP3.LUT R13, R7, 0xfffffffc, RZ, 0xc0, !PT ;  /* 0xfffffffc070d7812 */ /* 0x000fe200078ec0ff */
[C---:B------:R-:W-:Y:S01]  /*0b30*/  IMAD.IADD R5, R0.reuse, 0x1, -R3 ;  /* 0x0000000100057824 */ /* 0x040fe200078e0a03 */
[----:B------:R-:W-:Y:S01]  /*0b40*/  LEA.HI R10, R9, R14, RZ, 0x2 ;  /* 0x0000000e090a7211 */ /* 0x000fe200078f10ff */
[----:B------:R-:W-:Y:S01]  /*0b50*/  UMOV UR4, URZ ;  /* 0x0000003f00047c82 */ /* 0x000fe20008000000 */
[----:B------:R-:W-:Y:S01]  /*0b60*/  SHF.R.S32.HI R7, RZ, 0x4, R4 ;  /* 0x00000004ff077819 */ /* 0x000fe20000011404 */
[----:B------:R-:W-:Y:S01]  /*0b70*/  IMAD R5, R5, 0x40, R6 ;  /* 0x0000004005057824 */ /* 0x000fe200078e0206 */
[--C-:B------:R-:W-:Y:S01]  /*0b80*/  SHF.R.S32.HI R11, RZ, 0x2, R10.reuse ;  /* 0x00000002ff0b7819 */ /* 0x100fe2000001140a */
[----:B------:R-:W-:Y:S01]  /*0b90*/  IMAD.IADD R13, R0, 0x1, -R13 ;  /* 0x00000001000d7824 */ /* 0x000fe200078e0a0d */
[----:B------:R-:W-:-:S02]  /*0ba0*/  SHF.R.S32.HI R12, RZ, 0x1f, R10 ;  /* 0x0000001fff0c7819 */ /* 0x000fc4000001140a */
[----:B------:R-:W-:Y:S02]  /*0bb0*/  SHF.R.S32.HI R3, RZ, 0x7, R2 ;  /* 0x00000007ff037819 */ /* 0x000fe40000011402 */
[----:B------:R-:W-:Y:S02]  /*0bc0*/  LEA.HI R4, R4, R7, RZ, 0x1 ;  /* 0x0000000704047211 */ /* 0x000fe400078f08ff */
[----:B------:R-:W-:Y:S02]  /*0bd0*/  LEA.HI R12, R12, R11, RZ, 0x3 ;  /* 0x0000000b0c0c7211 */ /* 0x000fe400078f18ff */
[----:B------:R-:W-:Y:S02]  /*0be0*/  LEA.HI R2, R2, R3, RZ, 0x1 ;  /* 0x0000000302027211 */ /* 0x000fe400078f08ff */
[----:B------:R-:W-:Y:S02]  /*0bf0*/  LOP3.LUT R4, R4, 0x1ffffffe, RZ, 0xc0, !PT ;  /* 0x1ffffffe04047812 */ /* 0x000fe400078ec0ff */
[----:B------:R-:W-:-:S02]  /*0c00*/  LOP3.LUT R12, R12, 0xfffffff8, RZ, 0xc0, !PT ;  /* 0xfffffff80c0c7812 */ /* 0x000fc400078ec0ff */
[----:B------:R-:W-:Y:S01]  /*0c10*/  LEA.HI R9, R9, R14, RZ, 0x5 ;  /* 0x0000000e09097211 */ /* 0x000fe200078f28ff */
[----:B------:R-:W-:Y:S01]  /*0c20*/  IMAD.IADD R4, R7, 0x1, -R4 ;  /* 0x0000000107047824 */ /* 0x000fe200078e0a04 */
[----:B------:R-:W-:Y:S01]  /*0c30*/  LOP3.LUT R2, R2, 0x3fffffe, RZ, 0xc0, !PT ;  /* 0x03fffffe02027812 */ /* 0x000fe200078ec0ff */
[----:B------:R-:W-:Y:S01]  /*0c40*/  IMAD.IADD R12, R11, 0x1, -R12 ;  /* 0x000000010b0c7824 */ /* 0x000fe200078e0a0c */
[----:B------:R-:W-:Y:S02]  /*0c50*/  SHF.R.S32.HI R9, RZ, 0x5, R9 ;  /* 0x00000005ff097819 */ /* 0x000fe40000011409 */
[----:B------:R-:W-:Y:S01]  /*0c60*/  LOP3.LUT R10, R10, 0x7ffffffc, RZ, 0xc0, !PT ;  /* 0x7ffffffc0a0a7812 */ /* 0x000fe200078ec0ff */
[----:B------:R-:W-:Y:S01]  /*0c70*/  IMAD.IADD R2, R3, 0x1, -R2 ;  /* 0x0000000103027824 */ /* 0x000fe200078e0a02 */
[----:B------:R-:W-:Y:S01]  /*0c80*/  LEA.HI R0, R13, R13, RZ, 0x1 ;  /* 0x0000000d0d007211 */ /* 0x000fe200078f08ff */
[----:B------:R-:W-:Y:S02]  /*0c90*/  IMAD R3, R4, 0x8, R5 ;  /* 0x0000000804037824 */ /* 0x000fe400078e0205 */
[----:B------:R-:W-:Y:S01]  /*0ca0*/  IMAD R9, R9, 0x10, R12 ;  /* 0x0000001009097824 */ /* 0x000fe200078e020c */
[----:B------:R-:W-:Y:S01]  /*0cb0*/  LOP3.LUT R0, R0, 0x1ffffffe, RZ, 0xc0, !PT ;  /* 0x1ffffffe00007812 */ /* 0x000fe200078ec0ff */
[----:B------:R-:W-:Y:S01]  /*0cc0*/  IMAD.IADD R10, R14, 0x1, -R10 ;  /* 0x000000010e0a7824 */ /* 0x000fe200078e0a0a */
[----:B------:R0:W-:Y:S01]  /*0cd0*/  STL [R1+0x28], R3 ;  /* 0x0000280301007387 */ /* 0x0001e20000100800 */
[----:B------:R-:W-:-:S02]  /*0ce0*/  IMAD R2, R2, 0x40, R9 ;  /* 0x0000004002027824 */ /* 0x000fc400078e0209 */
[----:B------:R-:W-:Y:S02]  /*0cf0*/  IMAD.U32 R5, RZ, RZ, UR8 ;  /* 0x00000008ff057e24 */ /* 0x000fe4000f8e00ff */
[----:B------:R-:W-:Y:S01]  /*0d00*/  IMAD.SHL.U32 R17, R10, 0x2, RZ ;  /* 0x000000020a117824 */ /* 0x000fe200078e00ff */
[----:B------:R-:W-:Y:S01]  /*0d10*/  STL [R1+0x24], R2 ;  /* 0x0000240201007387 */ /* 0x000fe20000100800 */
[----:B------:R-:W-:Y:S02]  /*0d20*/  IMAD.IADD R0, R13, 0x1, -R0 ;  /* 0x000000010d007824 */ /* 0x000fe400078e0a00 */
[C---:B------:R-:W-:Y:S01]  /*0d30*/  VIADD R229, R17.reuse, 0x20 ;  /* 0x0000002011e57836 */ /* 0x040fe20000000000 */
[----:B0-----:R-:W-:Y:S01]  /*0d40*/  SHF.R.S32.HI R3, RZ, 0x3, R8 ;  /* 0x00000003ff037819 */ /* 0x001fe20000011408 */
[C---:B------:R-:W-:Y:S01]  /*0d50*/  VIADD R226, R17.reuse, 0x28 ;  /* 0x0000002811e27836 */ /* 0x040fe20000000000 */
[----:B------:R-:W-:Y:S01]  /*0d60*/  SHF.R.S32.HI R4, RZ, 0x1f, R17 ;  /* 0x0000001fff047819 */ /* 0x000fe20000011411 */
[----:B------:R-:W-:-:S02]  /*0d70*/  VIADD R4, R17, 0x10 ;  /* 0x0000001011047836 */ /* 0x000fc40000000000 */
[----:B------:R0:W-:Y:S01]  /*0d80*/  STL [R1+0xc], R3 ;  /* 0x00000c0301007387 */ /* 0x0001e20000100800 */
[C---:B------:R-:W-:Y:S02]  /*0d90*/  VIADD R225, R17.reuse, 0x30 ;  /* 0x0000003011e17836 */ /* 0x040fe40000000000 */
[C---:B------:R-:W-:Y:S01]  /*0da0*/  VIADD R224, R17.reuse, 0x38 ;  /* 0x0000003811e07836 */ /* 0x040fe20000000000 */
[----:B------:R1:W-:Y:S01]  /*0db0*/  STL [R1+0x2c], R5 ;  /* 0x00002c0501007387 */ /* 0x0003e20000100800 */
[C---:B------:R-:W-:Y:S02]  /*0dc0*/  VIADD R223, R17.reuse, 0x40 ;  /* 0x0000004011df7836 */ /* 0x040fe40000000000 */
[C---:B------:R-:W-:Y:S02]  /*0dd0*/  VIADD R222, R17.reuse, 0x48 ;  /* 0x0000004811de7836 */ /* 0x040fe40000000000 */
[----:B------:R-:W-:Y:S02]  /*0de0*/  VIADD R221, R17, 0x50 ;  /* 0x0000005011dd7836 */ /* 0x000fe40000000000 */
[----:B0-----:R-:W-:-:S02]  /*0df0*/  IMAD.U32 R3, RZ, RZ, UR4 ;  /* 0x00000004ff037e24 */ /* 0x001fc4000f8e00ff */
[C---:B------:R-:W-:Y:S02]  /*0e00*/  VIADD R220, R17.reuse, 0x58 ;  /* 0x0000005811dc7836 */ /* 0x040fe40000000000 */
[C---:B-1----:R-:W-:Y:S01]  /*0e10*/  VIADD R5, R17.reuse, 0x8 ;  /* 0x0000000811057836 */ /* 0x042fe20000000000 */
[----:B------:R0:W-:Y:S01]  /*0e20*/  STL [R1+0x14], R3 ;  /* 0x0000140301007387 */ /* 0x0001e20000100800 */
[C---:B------:R-:W-:Y:S02]  /*0e30*/  VIADD R219, R17.reuse, 0x60 ;  /* 0x0000006011db7836 */ /* 0x040fe40000000000 */
        /* <DEDUP_REMOVED lines=8> */
[C---:B0-----:R-:W-:Y:S01]  /*0ec0*/  VIADD R3, R17.reuse, 0x18 ;  /* 0x0000001811037836 */ /* 0x041fe20000000000 */
        /* <DEDUP_REMOVED lines=21> */
[----:B------:R-:W-:Y:S01]  /*1020*/  IMAD R23, R0, 0x8, R2 ;  /* 0x0000000800177824 */ /* 0x000fe200078e0202 */
[----:B------:R-:W-:-:S02]  /*1030*/  SHF.R.S32.HI R3, RZ, 0x1f, R215 ;  /* 0x0000001fff037819 */ /* 0x000fc400000114d7 */
[----:B------:R-:W-:Y:S02]  /*1040*/  SHF.R.S32.HI R5, RZ, 0x1f, R214 ;  /* 0x0000001fff057819 */ /* 0x000fe400000114d6 */
[----:B------:R-:W-:Y:S02]  /*1050*/  SHF.R.S32.HI R4, RZ, 0x1f, R213 ;  /* 0x0000001fff047819 */ /* 0x000fe400000114d5 */
[----:B------:R-:W-:Y:S02]  /*1060*/  SHF.R.S32.HI R3, RZ, 0x1f, R212 ;  /* 0x0000001fff037819 */ /* 0x000fe400000114d4 */
[----:B------:R-:W-:Y:S02]  /*1070*/  SHF.R.S32.HI R5, RZ, 0x1f, R211 ;  /* 0x0000001fff057819 */ /* 0x000fe400000114d3 */
[----:B------:R-:W-:Y:S02]  /*1080*/  SHF.R.S32.HI R4, RZ, 0x1f, R210 ;  /* 0x0000001fff047819 */ /* 0x000fe400000114d2 */
[----:B------:R-:W-:-:S02]  /*1090*/  SHF.R.S32.HI R3, RZ, 0x1f, R209 ;  /* 0x0000001fff037819 */ /* 0x000fc400000114d1 */
[----:B------:R-:W-:Y:S02]  /*10a0*/  SHF.R.S32.HI R5, RZ, 0x1f, R208 ;  /* 0x0000001fff057819 */ /* 0x000fe400000114d0 */
[----:B------:R-:W-:Y:S02]  /*10b0*/  SHF.R.S32.HI R4, RZ, 0x1f, R207 ;  /* 0x0000001fff047819 */ /* 0x000fe400000114cf */
[----:B------:R-:W-:-:S07]  /*10c0*/  SHF.R.S32.HI R3, RZ, 0x1f, R206 ;  /* 0x0000001fff037819 */ /* 0x000fce00000114ce */
.L_x_1328:
[----:B------:R-:W-:Y:S01]  /*10d0*/  ULDC.64 UR8, c[0x0][0xa28] ;  /* 0x00028a0000087ab9 */ /* 0x000fe20000000a00 */
[----:B------:R-:W-:Y:S01]  /*10e0*/  ULDC UR4, c[0x0][0x424] ;  /* 0x0001090000047ab9 */ /* 0x000fe20000000800 */
[----:B------:R-:W-:-:S04]  /*10f0*/  UISETP.NE.U32.AND UP0, UPT, UR8, URZ, UPT ;  /* 0x0000003f0800728c */ /* 0x000fc8000bf05070 */
[----:B------:R-:W-:-:S03]  /*1100*/  UISETP.NE.AND.EX UP0, UPT, UR9, URZ, UPT, UP0 ;  /* 0x0000003f0900728c */ /* 0x000fc6000bf05300 */
[----:B------:R-:W-:Y:S02]  /*1110*/  ULDC.64 UR8, c[0x0][0xa18] ;  /* 0x0002860000087ab9 */ /* 0x000fe40000000a00 */
[----:B------:R-:W-:Y:S01]  /*1120*/  UISETP.NE.U32.AND UP1, UPT, UR8, URZ, UPT ;  /* 0x0000003f0800728c */ /* 0x000fe2000bf25070 */
[----:B------:R-:W-:-:S03]  /*1130*/  PLOP3.LUT P0, PT, PT, PT, UP0, 0x80, 0x0 ;  /* 0x000000000000781c */ /* 0x000fc60003f0f008 */
[----:B------:R-:W-:-:S03]  /*1140*/  UISETP.NE.AND.EX UP1, UPT, UR9, URZ, UPT, UP1 ;  /* 0x0000003f0900728c */ /* 0x000fc6000bf25310 */
[----:B------:R-:W-:Y:S02]  /*1150*/  @UP0 ULDC.64 UR8, c[0x0][0xa28] ;  /* 0x00028a0000080ab9 */ /* 0x000fe40000000a00 */
[----:B------:R-:W-:Y:S01]  /*1160*/  @UP0 UIMAD.WIDE UR8, UR7, 0x4, UR8 ;  /* 0x00000004070808a5 */ /* 0x000fe2000f8e0208 */
[----:B------:R-:W-:-:S05]  /*1170*/  PLOP3.LUT P2, PT, PT, PT, UP1, 0x80, 0x0 ;  /* 0x000000000000781c */ /* 0x000fca0003f4f018 */
[----:B012---:R-:W-:Y:S02]  /*1180*/  IMAD.U32 R2, RZ, RZ, UR8 ;  /* 0x00000008ff027e24 */ /* 0x007fe4000f8e00ff */
[----:B------:R-:W-:Y:S01]  /*1190*/  IMAD.U32 R3, RZ, RZ, UR9 ;  /* 0x00000009ff037e24 */ /* 0x000fe2000f8e00ff */
[----:B------:R-:W-:Y:S02]  /*11a0*/  @UP1 ULDC.64 UR8, c[0x0][0xa18] ;  /* 0x0002860000081ab9 */ /* 0x000fe40000000a00 */
[----:B------:R-:W-:Y:S02]  /*11b0*/  @UP1 UIMAD.WIDE UR8, UR7, 0x4, UR8 ;  /* 0x00000004070818a5 */ /* 0x000fe4000f8e0208 */
[----:B------:R-:W2:Y:S04]  /*11c0*/  @P0 LDG.E R2, desc[UR36][R2.64] ;  /* 0x0000002402020981 */ /* 0x000ea8000c1e1900 */
[----:B------:R-:W-:-:S02]  /*11d0*/  IMAD.U32 R4, RZ, RZ, UR8 ;  /* 0x00000008ff047e24 */ /* 0x000fc4000f8e00ff */
[----:B------:R-:W-:Y:S01]  /*11e0*/  IMAD.U32 R5, RZ, RZ, UR9 ;  /* 0x00000009ff057e24 */ /* 0x000fe2000f8e00ff */
[----:B------:R-:W-:-:S04]  /*11f0*/  ULDC.64 UR8, c[0x0][0x418] ;  /* 0x0001060000087ab9 */ /* 0x000fc80000000a00 */
[----:B---3--:R-:W3:Y:S01]  /*1200*/  @P2 LDG.E R4, desc[UR36][R4.64] ;  /* 0x0000002404042981 */ /* 0x008ee2000c1e1900 */
[----:B------:R-:W-:Y:S02]  /*1210*/  UISETP.NE.U32.AND UP0, UPT, UR8, URZ, UPT ;  /* 0x0000003f0800728c */ /* 0x000fe4000bf05070 */
[----:B------:R-:W-:Y:S02]  /*1220*/  ULOP3.LUT UR10, UR5, 0xffff, URZ, 0xc0, !UPT ;  /* 0x0000ffff050a7892 */ /* 0x000fe4000f8ec03f */
[----:B------:R-:W-:Y:S01]  /*1230*/  UISETP.NE.AND.EX UP0, UPT, UR9, URZ, UPT, UP0 ;  /* 0x0000003f0900728c */ /* 0x000fe2000bf05300 */
[----:B------:R-:W-:Y:S02]  /*1240*/  UMOV UR43, URZ ;  /* 0x0000003f002b7c82 */ /* 0x000fe40008000000 */
[----:B------:R-:W-:Y:S01]  /*1250*/  ULDC.64 UR8, c[0x0][0xa20] ;  /* 0x0002880000087ab9 */ /* 0x000fe20000000a00 */
[----:B------:R-:W-:Y:S01]  /*1260*/  USEL UR4, UR4, 0x1, UP0 ;  /* 0x0000000104047887 */ /* 0x000fe20008000000 */
[----:B------:R-:W-:Y:S01]  /*1270*/  ISETP.NE.U32.AND P1, PT, RZ, UR8, PT ;  /* 0x00000008ff007c0c */ /* 0x000fe2000bf25070 */
[----:B------:R-:W-:Y:S01]  /*1280*/  ULDC UR8, c[0x0][0x2f0] ;  /* 0x0000bc0000087ab9 */ /* 0x000fe20000000800 */
[----:B------:R-:W-:Y:S01]  /*1290*/  IMAD.U32 R205, RZ, RZ, UR10 ;  /* 0x0000000affcd7e24 */ /* 0x000fe2000f8e00ff */
[----:B------:R-:W-:Y:S01]  /*12a0*/  UIMAD UR4, UR4, UR8, URZ ;  /* 0x00000008040472a4 */ /* 0x000fe2000f8e023f */
[----:B------:R-:W-:-:S02]  /*12b0*/  ISETP.NE.AND.EX P1, PT, RZ, UR9, PT, P1 ;  /* 0x00000009ff007c0c */ /* 0x000fc4000bf25310 */
[----:B--2---:R-:W-:Y:S02]  /*12c0*/  @P0 R2UR UR43, R2 ;  /* 0x00000000022b02ca */ /* 0x004fe400000e0000 */
[----:B---3--:R-:W-:Y:S01]  /*12d0*/  @P2 R2UR UR42, R4 ;  /* 0x00000000042a22ca */ /* 0x008fe200000e0000 */
[----:B----45:R-:W-:-:S14]  /*12e0*/  @P2 BRA `(.L_x_1217) ;  /* 0x0000000000382947 */ /* 0x030fdc0003800000 */
[----:B------:R-:W-:Y:S01]  /*12f0*/  ULDC.64 UR8, c[0x0][0xa00] ;  /* 0x0002800000087ab9 */ /* 0x000fe20000000a00 */
[----:B------:R-:W-:Y:S01]  /*1300*/  ULDC UR42, c[0x0][0x288] ;  /* 0x0000a200002a7ab9 */ /* 0x000fe20000000800 */
[----:B------:R-:W-:-:S04]  /*1310*/  ISETP.NE.U32.AND P0, PT, RZ, UR8, PT ;  /* 0x00000008ff007c0c */ /* 0x000fc8000bf05070 */
[----:B------:R-:W-:-:S13]  /*1320*/  ISETP.NE.AND.EX P0, PT, RZ, UR9, PT, P0 ;  /* 0x00000009ff007c0c */ /* 0x000fda000bf05300 */
[----:B------:R-:W-:Y:S05]  /*1330*/  @!P0 BRA `(.L_x_1217) ;  /* 0x0000000000248947 */ /* 0x000fea0003800000 */
[----:B------:R-:W-:Y:S02]  /*1340*/  ULDC.64 UR8, c[0x0][0xa00] ;  /* 0x0002800000087ab9 */ /* 0x000fe40000000a00 */
[----:B------:R-:W-:-:S06]  /*1350*/  UIMAD.WIDE UR8, UR7, 0x4, UR8 ;  /* 0x00000004070878a5 */ /* 0x000fcc000f8e0208 */
[----:B------:R-:W-:Y:S02]  /*1360*/  IMAD.U32 R2, RZ, RZ, UR8 ;  /* 0x00000008ff027e24 */ /* 0x000fe4000f8e00ff */
[----:B------:R-:W-:-:S05]  /*1370*/  IMAD.U32 R3, RZ, RZ, UR9 ;  /* 0x00000009ff037e24 */ /* 0x000fca000f8e00ff */
[----:B------:R-:W2:Y:S04]  /*1380*/  LDG.E R4, desc[UR36][R2.64] ;  /* 0x0000002402047981 */ /* 0x000ea8000c1e1900 */
[----:B------:R-:W3:Y:S01]  /*1390*/  LDG.E R0, desc[UR36][R2.64+0x4] ;  /* 0x0000042402007981 */ /* 0x000ee2000c1e1900 */
[----:B--2---:R-:W-:Y:S02]  /*13a0*/  R2UR UR42, R4 ;  /* 0x00000000042a72ca */ /* 0x004fe400000e0000 */
[----:B---3--:R-:W-:-:S13]  /*13b0*/  R2UR UR8, R0 ;  /* 0x00000000000872ca */ /* 0x008fda00000e0000 */
[----:B------:R-:W-:-:S12]  /*13c0*/  UIADD3 UR42, -UR42, UR8, URZ ;  /* 0x000000082a2a7290 */ /* 0x000fd8000fffe13f */
.L_x_1217:
[----:B------:R-:W-:-:S05]  /*13d0*/  IMAD.U32 R0, RZ, RZ, UR7 ;  /* 0x00000007ff007e24 */ /* 0x000fca000f8e00ff */
[----:B------:R0:W-:Y:S01]  /*13e0*/  STL [R1+0x10], R0 ;  /* 0x0000100001007387 */ /* 0x0001e20000100800 */
[----:B------:R-:W-:Y:S05]  /*13f0*/  @!P1 BRA `(.L_x_1218) ;  /* 0x00000000001c9947 */ /* 0x000fea0003800000 */
[----:B------:R-:W-:Y:S02]  /*1400*/  ULDC.64 UR8, c[0x0][0xa20] ;  /* 0x0002880000087ab9 */ /* 0x000fe40000000a00 */
[----:B------:R-:W-:-:S06]  /*1410*/  UIMAD.WIDE UR8, UR7, 0x4, UR8 ;  /* 0x00000004070878a5 */ /* 0x000fcc000f8e0208 */
[----:B------:R-:W-:Y:S02]  /*1420*/  IMAD.U32 R2, RZ, RZ, UR8 ;  /* 0x00000008ff027e24 */ /* 0x000fe4000f8e00ff */
[----:B------:R-:W-:-:S05]  /*1430*/  IMAD.U32 R3, RZ, RZ, UR9 ;  /* 0x00000009ff037e24 */ /* 0x000fca000f8e00ff */
[----:B------:R-:W2:Y:S02]  /*1440*/  LDG.E R2, desc[UR36][R2.64] ;  /* 0x0000002402027981 */ /* 0x000ea4000c1e1900 */
[----:B--2---:R-:W-:Y:S01]  /*1450*/  R2UR UR4, R2 ;  /* 0x00000000020472ca */ /* 0x004fe200000e0000 */
[----:B------:R-:W-:-:S14]  /*1460*/  BRA `(.L_x_1219) ;  /* 0x0000000000347947 */ /* 0x000fdc0003800000 */
.L_x_1218:
[----:B------:R-:W-:Y:S02]  /*1470*/  ULDC.64 UR8, c[0x0][0xa08] ;  /* 0x0002820000087ab9 */ /* 0x000fe40000000a00 */
        /* <DEDUP_REMOVED lines=8> */
[----:B0-----:R-:W3:Y:S01]  /*1500*/  LDG.E R0, desc[UR36][R2.64+0x4] ;  /* 0x0000042402007981 */ /* 0x001ee2000c1e1900 */
[----:B--2---:R-:W-:Y:S02]  /*1510*/  R2UR UR4, R4 ;  /* 0x00000000040472ca */ /* 0x004fe400000e0000 */
[----:B---3--:R-:W-:-:S13]  /*1520*/  R2UR UR7, R0 ;  /* 0x00000000000772ca */ /* 0x008fda00000e0000 */
[----:B------:R-:W-:-:S12]  /*1530*/  UIADD3 UR4, -UR4, UR7, URZ ;  /* 0x0000000704047290 */ /* 0x000fd8000fffe13f */
.L_x_1219:
[----:B------:R-:W-:Y:S01]  /*1540*/  ULDC UR7, c[0x0][0x448] ;  /* 0x0001120000077ab9 */ /* 0x000fe20000000800 */
[----:B------:R-:W-:Y:S02]  /*1550*/  USHF.L.U32 UR61, UR6, 0x7, URZ ;  /* 0x00000007063d7899 */ /* 0x000fe4000800063f */
[----:B------:R-:W-:Y:S02]  /*1560*/  UISETP.NE.AND UP0, UPT, UR7, 0x1, UPT ;  /* 0x000000010700788c */ /* 0x000fe4000bf05270 */
[----:B------:R-:W-:Y:S02]  /*1570*/  UIADD3 UR10, UR61, 0x7f, URZ ;  /* 0x0000007f3d0a7890 */ /* 0x000fe4000fffe03f */
[----:B------:R-:W-:Y:S01]  /*1580*/  UIADD3 UR43, UR4, -UR43, URZ ;  /* 0x8000002b042b7290 */ /* 0x000fe2000fffe03f */
[----:B------:R-:W-:Y:S01]  /*1590*/  ULDC.64 UR6, c[0x0][0x9e0] ;  /* 0x0002780000067ab9 */ /* 0x000fe20000000a00 */
[----:B------:R-:W-:-:S05]  /*15a0*/  UP2UR UR4, UPR, URZ, 0x1 ;  /* 0x000000013f047883 */ /* 0x000fca0008000000 */
[----:B------:R-:W-:Y:S01]  /*15b0*/  @UP0 ULDC UR8, c[0x0][0x44c] ;  /* 0x0001130000080ab9 */ /* 0x000fe20000000800 */
[----:B------:R-:W-:Y:S01]  /*15c0*/  @UP0 ULDC UR11, c[0x0][0x450] ;  /* 0x00011400000b0ab9 */ /* 0x000fe20000000800 */
[----:B------:R-:W-:Y:S01]  /*15d0*/  UIMAD.WIDE.U32 UR8, UR10, UR8, URZ ;  /* 0x000000080a0872a5 */ /* 0x000fe2000f8e003f */
[----:B------:R-:W-:Y:S01]  /*15e0*/  IMAD.U32 R22, RZ, RZ, UR4 ;  /* 0x00000004ff167e24 */ /* 0x000fe2000f8e00ff */
[----:B------:R-:W-:Y:S02]  /*15f0*/  UIADD3 UR4, UR43, 0x1, -UR42 ;  /* 0x000000012b047890 */ /* 0x000fe4000fffe82a */
[----:B------:R-:W-:Y:S02]  /*1600*/  @UP0 USHF.R.U32.HI UR10, URZ, UR11, UR9 ;  /* 0x0000000b3f0a0299 */ /* 0x000fe40008011609 */
[----:B------:R-:W-:Y:S02]  /*1610*/  UISETP.GE.AND UP0, UPT, UR7, 0x1, UPT ;  /* 0x000000010700788c */ /* 0x000fe4000bf06270 */
[----:B------:R-:W-:-:S02]  /*1620*/  UIADD3 UR10, UR4, UR10, URZ ;  /* 0x0000000a040a7290 */ /* 0x000fc4000fffe03f */
[----:B------:R-:W-:Y:S02]  /*1630*/  UP2UR UR60, UPR, URZ, 0x1 ;  /* 0x000000013f3c7883 */ /* 0x000fe40008000000 */
[----:B------:R-:W-:Y:S01]  /*1640*/  PLOP3.LUT P0, PT, PT, PT, UP0, 0x40, 0x0 ;  /* 0x000000000000781c */ /* 0x000fe20003f0e808 */
[----:B------:R-:W-:-:S12]  /*1650*/  UIADD3 UR6, UR10, UR6, URZ ;  /* 0x000000060a067290 */ /* 0x000fd8000fffe03f */
[----:B------:R-:W-:Y:S05]  /*1660*/  @P0 BRA `(.L_x_1220) ;  /* 0x0000000000440947 */ /* 0x000fea0003800000 */
        /* <DEDUP_REMOVED lines=10> */
.L_x_1221:
[----:B------:R-:W-:-:S11]  /*1710*/  UISETP.NE.AND UP0, UPT, UR7, 0x1, UPT ;  /* 0x000000010700788c */ /* 0x000fd6000bf05270 */
[----:B------:R-:W-:Y:S02]  /*1720*/  @UP0 ULDC.64 UR10, c[0x0][0x9e8] ;  /* 0x00027a00000a0ab9 */ /* 0x000fe40000000a00 */
[----:B------:R-:W-:-:S04]  /*1730*/  UIMAD.WIDE.U32 UR8, UR4, UR10, URZ ;  /* 0x0000000a040872a5 */ /* 0x000fc8000f8e003f */
[----:B------:R-:W-:-:S12]  /*1740*/  @UP0 USHF.R.U32.HI UR4, URZ, UR11, UR9 ;  /* 0x0000000b3f040299 */ /* 0x000fd80008011609 */
.L_x_1222:
[----:B------:R-:W-:-:S04]  /*1750*/  UIMAD UR4, UR4, UR7, UR7 ;  /* 0x00000007040472a4 */ /* 0x000fc8000f8e0207 */
[----:B------:R-:W-:-:S04]  /*1760*/  UISETP.LT.AND UP0, UPT, UR6, UR4, UPT ;  /* 0x000000040600728c */ /* 0x000fc8000bf01270 */
[----:B------:R-:W-:-:S12]  /*1770*/  USEL UR6, UR6, UR4, UP0 ;  /* 0x0000000406067287 */ /* 0x000fd80008000000 */
.L_x_1220:
[----:B------:R-:W-:Y:S01]  /*1780*/  R2UR UR4, R22 ;  /* 0x00000000160472ca */ /* 0x000fe200000e0000 */
[----:B------:R-:W-:Y:S02]  /*1790*/  UIADD3 UR10, UR6, 0x3f, URZ ;  /* 0x0000003f060a7890 */ /* 0x000fe4000fffe03f */
[----:B------:R-:W-:Y:S02]  /*17a0*/  UISETP.GE.AND UP1, UPT, UR7, 0x1, UPT ;  /* 0x000000010700788c */ /* 0x000fe4000bf26270 */
[----:B------:R-:W-:Y:S01]  /*17b0*/  USHF.R.S32.HI UR11, URZ, 0x1f, UR10 ;  /* 0x0000001f3f0b7899 */ /* 0x000fe2000801140a */
[----:B------:R-:W-:Y:S01]  /*17c0*/  UMOV UR12, UR61 ;  /* 0x0000003d000c7c82 */ /* 0x000fe20008000000 */
[----:B------:R-:W-:Y:S02]  /*17d0*/  UIADD3 UR41, UR43, -UR42, URZ ;  /* 0x8000002a2b297290 */ /* 0x000fe4000fffe03f */
[----:B------:R-:W-:Y:S01]  /*17e0*/  PLOP3.LUT P0, PT, PT, PT, UP1, 0x40, 0x0 ;  /* 0x000000000000781c */ /* 0x000fe20003f0e818 */
[----:B------:R-:W-:-:S03]  /*17f0*/  ULEA.HI UR11, UR11, UR10, URZ, 0x6 ;  /* 0x0000000a0b0b7291 */ /* 0x000fc6000f8f303f */
[----:B------:R-:W-:Y:S02]  /*1800*/  UISETP.NE.AND UP0, UPT, UR4, URZ, UPT ;  /* 0x0000003f0400728c */ /* 0x000fe4000bf05270 */
[----:B------:R-:W-:Y:S02]  /*1810*/  UIADD3 UR4, UR43, 0x3f, URZ ;  /* 0x0000003f2b047890 */ /* 0x000fe4000fffe03f */
[----:B------:R-:W-:Y:S02]  /*1820*/  USHF.R.S32.HI UR11, URZ, 0x6, UR11 ;  /* 0x000000063f0b7899 */ /* 0x000fe4000801140b */
[----:B------:R-:W-:Y:S01]  /*1830*/  USHF.R.S32.HI UR6, URZ, 0x1f, UR4 ;  /* 0x0000001f3f067899 */ /* 0x000fe20008011404 */
[----:B------:R-:W-:-:S03]  /*1840*/  ULDC UR10, c[0x0][0x9dc] ;  /* 0x00027700000a7ab9 */ /* 0x000fc60000000800 */
[----:B------:R-:W-:Y:S01]  /*1850*/  ULEA.HI UR6, UR6, UR4, URZ, 0x6 ;  /* 0x0000000406067291 */ /* 0x000fe2000f8f303f */
[----:B------:R-:W-:Y:S01]  /*1860*/  @UP0 ULDC UR8, c[0x0][0x44c] ;  /* 0x0001130000080ab9 */ /* 0x000fe20000000800 */
[----:B------:R-:W-:Y:S01]  /*1870*/  @UP0 ULDC UR13, c[0x0][0x450] ;  /* 0x00011400000d0ab9 */ /* 0x000fe20000000800 */
[----:B------:R-:W-:Y:S02]  /*1880*/  UIMAD.WIDE.U32 UR8, UR61, UR8, URZ ;  /* 0x000000083d0872a5 */ /* 0x000fe4000f8e003f */
[----:B------:R-:W-:Y:S02]  /*1890*/  USHF.R.S32.HI UR6, URZ, 0x6, UR6 ;  /* 0x000000063f067899 */ /* 0x000fe40008011406 */
[----:B------:R-:W-:Y:S02]  /*18a0*/  @UP0 USHF.R.U32.HI UR12, URZ, UR13, UR9 ;  /* 0x0000000d3f0c0299 */ /* 0x000fe40008011609 */
[----:B------:R-:W-:Y:S02]  /*18b0*/  UISETP.LT.AND UP0, UPT, UR6, UR11, UPT ;  /* 0x0000000b0600728c */ /* 0x000fe4000bf01270 */
[----:B------:R-:W-:-:S02]  /*18c0*/  UIADD3 UR4, UR41, UR12, URZ ;  /* 0x0000000c29047290 */ /* 0x000fc4000fffe03f */
[----:B------:R-:W-:Y:S02]  /*18d0*/  USEL UR6, UR6, UR11, UP0 ;  /* 0x0000000b06067287 */ /* 0x000fe40008000000 */
[----:B------:R-:W-:Y:S01]  /*18e0*/  UIADD3 UR10, UR4, -UR10, URZ ;  /* 0x8000000a040a7290 */ /* 0x000fe2000fffe03f */
[----:B------:R-:W-:Y:S11]  /*18f0*/  @P0 BRA `(.L_x_1223) ;  /* 0x0000000000440947 */ /* 0x000ff60003800000 */
        /* <DEDUP_REMOVED lines=10> */
.L_x_1224:
[----:B------:R-:W-:-:S11]  /*19a0*/  UISETP.NE.AND UP0, UPT, UR7, 0x1, UPT ;  /* 0x000000010700788c */ /* 0x000fd6000bf05270 */
[----:B------:R-:W-:Y:S02]  /*19b0*/  @UP0 ULDC.64 UR12, c[0x0][0x9e8] ;  /* 0x00027a00000c0ab9 */ /* 0x000fe40000000a00 */
[----:B------:R-:W-:-:S04]  /*19c0*/  UIMAD.WIDE.U32 UR8, UR4, UR12, URZ ;  /* 0x0000000c040872a5 */ /* 0x000fc8000f8e003f */
[----:B------:R-:W-:-:S12]  /*19d0*/  @UP0 USHF.R.U32.HI UR4, URZ, UR13, UR9 ;  /* 0x0000000d3f040299 */ /* 0x000fd80008011609 */
.L_x_1225:
[----:B------:R-:W-:-:S04]  /*19e0*/  UIMAD UR4, UR4, UR7, URZ ;  /* 0x00000007040472a4 */ /* 0x000fc8000f8e023f */
[----:B------:R-:W-:-:S04]  /*19f0*/  UISETP.LT.AND UP0, UPT, UR10, UR4, UPT ;  /* 0x000000040a00728c */ /* 0x000fc8000bf01270 */
[----:B------:R-:W-:-:S12]  /*1a00*/  USEL UR10, UR10, UR4, !UP0 ;  /* 0x000000040a0a7287 */ /* 0x000fd8000c000000 */
.L_x_1223:
[----:B------:R-:W-:-:S04]  /*1a10*/  USHF.R.S32.HI UR4, URZ, 0x1f, UR10 ;  /* 0x0000001f3f047899 */ /* 0x000fc8000801140a */
[----:B------:R-:W-:-:S04]  /*1a20*/  ULEA.HI UR4, UR4, UR10, URZ, 0x6 ;  /* 0x0000000a04047291 */ /* 0x000fc8000f8f303f */
[----:B------:R-:W-:Y:S02]  /*1a30*/  USHF.R.S32.HI UR7, URZ, 0x6, UR4 ;  /* 0x000000063f077899 */ /* 0x000fe40008011404 */
[----:B------:R-:W-:Y:S02]  /*1a40*/  ULOP3.LUT UR4, UR5, 0xff000000, URZ, 0xc0, !UPT ;  /* 0xff00000005047892 */ /* 0x000fe4000f8ec03f */
[----:B------:R-:W-:Y:S02]  /*1a50*/  UISETP.LT.AND UP0, UPT, URZ, UR7, UPT ;  /* 0x000000073f00728c */ /* 0x000fe4000bf01270 */
[----:B------:R-:W-:Y:S02]  /*1a60*/  ULOP3.LUT UR5, UR5, 0xff0000, URZ, 0xc0, !UPT ;  /* 0x00ff000005057892 */ /* 0x000fe4000f8ec03f */
[----:B------:R-:W-:Y:S02]  /*1a70*/  USEL UR10, URZ, UR7, !UP0 ;  /* 0x000000073f0a7287 */ /* 0x000fe4000c000000 */
[----:B------:R-:W-:-:S02]  /*1a80*/  USHF.R.U32.HI UR4, URZ, 0x8, UR4 ;  /* 0x000000083f047899 */ /* 0x000fc40008011604 */
[----:B------:R-:W-:Y:S02]  /*1a90*/  UISETP.GT.AND UP0, UPT, UR6, UR10, UPT ;  /* 0x0000000a0600728c */ /* 0x000fe4000bf04270 */
[----:B------:R-:W-:-:S03]  /*1aa0*/  ULEA.HI UR5, UR5, UR4, URZ, 0x10 ;  /* 0x0000000405057291 */ /* 0x000fc6000f8f803f */
[----:B------:R-:W-:Y:S01]  /*1ab0*/  UMOV UR4, URZ ;  /* 0x0000003f00047c82 */ /* 0x000fe20008000000 */
[----:B------:R-:W-:Y:S01]  /*1ac0*/  PLOP3.LUT P0, PT, PT, PT, UP0, 0x80, 0x0 ;  /* 0x000000000000781c */ /* 0x000fe20003f0f008 */
[----:B------:R-:W-:Y:S02]  /*1ad0*/  ULOP3.LUT UR7, UR5, 0xff, URZ, 0xc0, !UPT ;  /* 0x000000ff05077892 */ /* 0x000fe4000f8ec03f */
[----:B------:R-:W-:-:S04]  /*1ae0*/  USHF.R.U32.HI UR5, URZ, 0x10, UR5 ;  /* 0x000000103f057899 */ /* 0x000fc80008011605 */
[----:B------:R-:W-:Y:S02]  /*1af0*/  IMAD.U32 R204, RZ, RZ, UR7 ;  /* 0x00000007ffcc7e24 */ /* 0x000fe4000f8e00ff */
[----:B------:R-:W-:-:S04]  /*1b00*/  IMAD.U32 R202, RZ, RZ, UR5 ;  /* 0x00000005ffca7e24 */ /* 0x000fc8000f8e00ff */
[----:B------:R-:W-:Y:S05]  /*1b10*/  @!P0 BRA `(.L_x_1226) ;  /* 0x0000000000988947 */ /* 0x000fea0003800000 */
[----:B------:R-:W-:Y:S01]  /*1b20*/  R2UR UR5, R202 ;  /* 0x00000000ca0572ca */ /* 0x000fe200000e0000 */
[----:B------:R-:W-:-:S12]  /*1b30*/  ULDC UR4, c[0x0][0x9f0] ;  /* 0x00027c0000047ab9 */ /* 0x000fd80000000800 */
[----:B------:R-:W-:-:S04]  /*1b40*/  UISETP.NE.AND UP0, UPT, UR5, URZ, UPT ;  /* 0x0000003f0500728c */ /* 0x000fc8000bf05270 */
[----:B------:R-:W-:-:S04]  /*1b50*/  USEL UR11, UR5, UR4, UP0 ;  /* 0x00000004050b7287 */ /* 0x000fc80008000000 */
[----:B------:R-:W-:Y:S02]  /*1b60*/  UIADD3 UR4, UR11, -0x1, UR6 ;  /* 0xffffffff0b047890 */ /* 0x000fe4000fffe006 */
[----:B------:R-:W-:Y:S02]  /*1b70*/  IMAD.U32 R3, RZ, RZ, UR11 ;  /* 0x0000000bff037e24 */ /* 0x000fe4000f8e00ff */
[----:B------:R-:W-:-:S03]  /*1b80*/  UIADD3 UR7, -UR10, UR4, URZ ;  /* 0x000000040a077290 */ /* 0x000fc6000fffe13f */
[-C--:B0-----:R-:W-:Y:S01]  /*1b90*/  IABS R0, R3.reuse ;  /* 0x0000000300007213 */ /* 0x081fe20000000000 */
[----:B------:R-:W-:Y:S01]  /*1ba0*/  UMOV UR4, URZ ;  /* 0x0000003f00047c82 */ /* 0x000fe20008000000 */
[----:B------:R-:W-:Y:S01]  /*1bb0*/  IABS R5, R3 ;  /* 0x0000000300057213 */ /* 0x000fe20000000000 */
[----:B------:R-:W-:Y:S01]  /*1bc0*/  IMAD.U32 R4, RZ, RZ, UR7 ;  /* 0x00000007ff047e24 */ /* 0x000fe2000f8e00ff */
[----:B------:R-:W-:Y:S01]  /*1bd0*/  R2UR UR12, R0 ;  /* 0x00000000000c72ca */ /* 0x000fe200000e0000 */
[----:B------:R-:W-:-:S03]  /*1be0*/  ULOP3.LUT UR7, UR7, UR11, URZ, 0x3c, !UPT ;  /* 0x0000000b07077292 */ /* 0x000fc6000f8e3c3f */
[----:B------:R-:W-:-:S05]  /*1bf0*/  IABS R4, R4 ;  /* 0x0000000400047213 */ /* 0x000fca0000000000 */
[----:B------:R-:W-:-:S04]  /*1c00*/  IMAD.MOV.U32 R3, RZ, RZ, R4 ;  /* 0x000000ffff037224 */ /* 0x000fc800078e0004 */
[----:B------:R-:W0:Y:S01]  /*1c10*/  I2F.RP R0, UR12 ;  /* 0x0000000c00007d06 */ /* 0x000e220008209400 */
[----:B------:R-:W-:-:S07]  /*1c20*/  R2UR UR9, R3 ;  /* 0x00000000030972ca */ /* 0x000fce00000e0000 */
[----:B0-----:R-:W0:Y:S02]  /*1c30*/  MUFU.RCP R0, R0 ;  /* 0x0000000000007308 */ /* 0x001e240000001000 */
[----:B0-----:R-:W-:Y:S02]  /*1c40*/  VIADD R2, R0, 0xffffffe ;  /* 0x0ffffffe00027836 */ /* 0x001fe40000000000 */
        /* <DEDUP_REMOVED lines=19> */
.L_x_1226:
[----:B------:R-:W-:Y:S01]  /*1d80*/  R2UR UR5, R204 ;  /* 0x00000000cc0572ca */ /* 0x000fe200000e0000 */
[----:B------:R-:W-:Y:S01]  /*1d90*/  IMAD.U32 R152, RZ, RZ, UR6 ;  /* 0x00000006ff987e24 */ /* 0x000fe2000f8e00ff */
[----:B------:R-:W-:Y:S01]  /*1da0*/  PLOP3.LUT P0, PT, PT, PT, PT, 0x80, 0x0 ;  /* 0x000000000000781c */ /* 0x000fe20003f0f070 */
[----:B------:R-:W-:Y:S01]  /*1db0*/  IMAD.U32 R3, RZ, RZ, UR4 ;  /* 0x00000004ff037e24 */ /* 0x000fe2000f8e00ff */
[----:B------:R-:W-:Y:S01]  /*1dc0*/  CS2R R150, SRZ ;  /* 0x0000000000967805 */ /* 0x000fe2000001ff00 */
[----:B0-----:R-:W-:Y:S01]  /*1dd0*/  IMAD.MOV.U32 R0, RZ, RZ, RZ ;  /* 0x000000ffff007224 */ /* 0x001fe200078e00ff */
[----:B------:R-:W-:Y:S01]  /*1de0*/  CS2R R148, SRZ ;  /* 0x0000000000947805 */ /* 0x000fe2000001ff00 */
[----:B------:R-:W-:Y:S01]  /*1df0*/  IMAD.MOV.U32 R4, RZ, RZ, RZ ;  /* 0x000000ffff047224 */ /* 0x000fe200078e00ff */
[----:B------:R-:W-:Y:S02]  /*1e00*/  CS2R R146, SRZ ;  /* 0x0000000000927805 */ /* 0x000fe4000001ff00 */
[----:B------:R-:W-:-:S02]  /*1e10*/  CS2R R144, SRZ ;  /* 0x0000000000907805 */ /* 0x000fc4000001ff00 */
[----:B------:R-:W-:Y:S02]  /*1e20*/  CS2R R142, SRZ ;  /* 0x00000000008e7805 */ /* 0x000fe4000001ff00 */
[----:B------:R-:W-:Y:S02]  /*1e30*/  CS2R R140, SRZ ;  /* 0x00000000008c7805 */ /* 0x000fe4000001ff00 */
[----:B------:R-:W-:Y:S01]  /*1e40*/  CS2R R138, SRZ ;  /* 0x00000000008a7805 */ /* 0x000fe2000001ff00 */
[----:B------:R-:W-:Y:S01]  /*1e50*/  UIMAD UR5, UR5, UR4, UR10 ;  /* 0x00000004050572a4 */ /* 0x000fe2000f8e020a */
[----:B------:R-:W-:Y:S02]  /*1e60*/  CS2R R136, SRZ ;  /* 0x0000000000887805 */ /* 0x000fe4000001ff00 */
[----:B------:R-:W-:Y:S02]  /*1e70*/  CS2R R134, SRZ ;  /* 0x0000000000867805 */ /* 0x000fe4000001ff00 */
[----:B------:R-:W-:-:S02]  /*1e80*/  CS2R R132, SRZ ;  /* 0x0000000000847805 */ /* 0x000fc4000001ff00 */
[----:B------:R-:W-:Y:S02]  /*1e90*/  CS2R R130, SRZ ;  /* 0x0000000000827805 */ /* 0x000fe4000001ff00 */
[----:B------:R-:W-:Y:S02]  /*1ea0*/  CS2R R128, SRZ ;  /* 0x0000000000807805 */ /* 0x000fe4000001ff00 */
[----:B------:R-:W-:Y:S01]  /*1eb0*/  VIADDMNMX R152, R3, UR5, R152, PT ;  /* 0x0000000503987c46 */ /* 0x000fe2000b800198 */
[----:B------:R-:W-:Y:S01]  /*1ec0*/  IMAD.U32 R200, RZ, RZ, UR5 ;  /* 0x00000005ffc87e24 */ /* 0x000fe2000f8e00ff */
[----:B------:R-:W-:Y:S02]  /*1ed0*/  CS2R R126, SRZ ;  /* 0x00000000007e7805 */ /* 0x000fe4000001ff00 */
[----:B------:R-:W-:Y:S02]  /*1ee0*/  CS2R R124, SRZ ;  /* 0x00000000007c7805 */ /* 0x000fe4000001ff00 */
[----:B------:R-:W-:-:S02]  /*1ef0*/  ISETP.GT.AND P1, PT, R152, UR5, PT ;  /* 0x0000000598007c0c */ /* 0x000fc4000bf24270 */
        /* <DEDUP_REMOVED lines=87> */
.L_x_1228:
[----:B------:R-:W2:Y:S04]  /*2470*/  LDL R18, [R1+0x14] ;  /* 0x0000140001127983 */ /* 0x000ea80000100800 */
[----:B------:R-:W3:Y:S01]  /*2480*/  LDL R2, [R1+0x2c] ;  /* 0x00002c0001027983 */ /* 0x000ee20000100800 */
[----:B--2---:R-:W-:Y:S02]  /*2490*/  R2UR UR6, R18 ;  /* 0x00000000120672ca */ /* 0x004fe400000e0000 */
[----:B---3--:R-:W-:-:S11]  /*24a0*/  R2UR UR5, R2 ;  /* 0x00000000020572ca */ /* 0x008fd600000e0000 */
[----:B------:R-:W-:-:S04]  /*24b0*/  ULEA.HI UR4, UR6, UR6, URZ, 0x1 ;  /* 0x0000000606047291 */ /* 0x000fc8000f8f083f */
[----:B------:R-:W-:Y:S01]  /*24c0*/  ULOP3.LUT UR4, UR4, 0xfffffffe, URZ, 0xc0, !UPT ;  /* 0xfffffffe04047892 */ /* 0x000fe2000f8ec03f */
[----:B------:R-:W-:-:S03]  /*24d0*/  IMAD.U32 R2, RZ, RZ, UR5 ;  /* 0x00000005ff027e24 */ /* 0x000fc6000f8e00ff */
[----:B------:R-:W-:Y:S02]  /*24e0*/  UIADD3 UR4, UR6, -UR4, URZ ;  /* 0x8000000406047290 */ /* 0x000fe4000fffe03f */
[----:B------:R-:W-:-:S04]  /*24f0*/  ISETP.NE.AND P0, PT, R2, 0x3, PT ;  /* 0x000000030200780c */ /* 0x000fc80003f05270 */
[----:B------:R-:W-:-:S05]  /*2500*/  IMAD.U32 R0, RZ, RZ, UR4 ;  /* 0x00000004ff007e24 */ /* 0x000fca000f8e00ff */
[----:B------:R-:W-:-:S04]  /*2510*/  SHF.L.U32 R0, R0, 0x1f, RZ ;  /* 0x0000001f00007819 */ /* 0x000fc800000006ff */
[----:B------:R-:W0:Y:S02]  /*2520*/  SYNCS.PHASECHK.TRANS64.TRYWAIT P1, [UR40+0x30800], R0 ;  /* 0x03080000ff0075a7 */ /* 0x000e240008020168 */
[----:B0-----:R-:W-:Y:S05]  /*2530*/  @!P1 BRA `(.L_x_1229) ;  /* 0x00000170006c9947 */ /* 0x001fea0003800000 */
.L_x_1425:
[----:B------:R-:W-:Y:S05]  /*2540*/  @!P0 BRA `(.L_x_1230) ;  /* 0x0000000000048947 */ /* 0x000fea0003800000 */
[----:B------:R-:W-:Y:S01]  /*2550*/  BPT.TRAP 0x1 ;  /* 0x000000040000795c */ /* 0x000fe20000300000 */
.L_x_1230:
[----:B0-----:R-:W-:Y:S02]  /*2560*/  IMAD.U32 R3, RZ, RZ, UR39 ;  /* 0x00000027ff037e24 */ /* 0x001fe4000f8e00ff */
[----:B------:R-:W-:-:S03]  /*2570*/  IMAD.U32 R0, RZ, RZ, UR38 ;  /* 0x00000026ff007e24 */ /* 0x000fc6000f8e00ff */
[----:B------:R-:W-:Y:S02]  /*2580*/  LEA R3, R3, UR40, 0x3 ;  /* 0x0000002803037c11 */ /* 0x000fe4000f8e18ff */
[----:B------:R-:W-:-:S04]  /*2590*/  SHF.L.U32 R0, R0, 0x1f, RZ ;  /* 0x0000001f00007819 */ /* 0x000fc800000006ff */
[----:B------:R0:W1:Y:S01]  /*25a0*/  SYNCS.PHASECHK.TRANS64.TRYWAIT P1, [R3+URZ+0x30830], R0 ;  /* 0x03083000030075a7 */ /* 0x000062000802017f */
[----:B------:R-:W-:Y:S05]  /*25b0*/  @!P0 BRA `(.L_x_1231) ;  /* 0x0000000000048947 */ /* 0x000fea0003800000 */
[----:B------:R-:W-:Y:S01]  /*25c0*/  BPT.TRAP 0x1 ;  /* 0x000000040000795c */ /* 0x000fe20000300000 */
.L_x_1231:
[----:B-1----:R-:W-:Y:S05]  /*25d0*/  @P1 BRA `(.L_x_1232) ;  /* 0x0000000000081947 */ /* 0x002fea0003800000 */
[----:B------:R-:W1:Y:S02]  /*25e0*/  SYNCS.PHASECHK.TRANS64.TRYWAIT P1, [R3+URZ+0x30830], R0 ;  /* 0x03083000030075a7 */ /* 0x000e64000802017f */
[----:B-1----:R-:W-:Y:S05]  /*25f0*/  @!P1 BRA `(.L_x_1233) ;  /* 0x0000017000549947 */ /* 0x002fea0003800000 */
.L_x_1232:
[----:B------:R-:W-:Y:S05]  /*2600*/  WARPSYNC.ALL ;  /* 0x0000000000007948 */ /* 0x000fea0003800000 */
[----:B------:R-:W-:Y:S01]  /*2610*/  UIADD3 UR4, UR40, 0x20400, URZ ;  /* 0x0002040028047890 */ /* 0x000fe2000fffe03f */
[----:B------:R-:W-:Y:S01]  /*2620*/  WARPGROUP.ARRIVE ;  /* 0x00000000000079c5 */ /* 0x000fe20000000000 */
[----:B------:R-:W-:Y:S01]  /*2630*/  UMOV UR9, 0x40000040 ;  /* 0x4000004000097882 */ /* 0x000fe20000000000 */
[----:B------:R-:W-:Y:S01]  /*2640*/  UMOV UR11, 0x40000040 ;  /* 0x40000040000b7882 */ /* 0x000fe20000000000 */
[----:B------:R-:W-:Y:S01]  /*2650*/  USHF.R.U32.HI UR4, URZ, 0x4, UR4 ;  /* 0x000000043f047899 */ /* 0x000fe20008011604 */
[----:B------:R-:W-:Y:S01]  /*2660*/  IMAD.U32 R15, RZ, RZ, UR9 ;  /* 0x00000009ff0f7e24 */ /* 0x000fe2000f8e00ff */
[----:B------:R-:W-:Y:S01]  /*2670*/  UMOV UR57, 0x40000040 ;  /* 0x4000004000397882 */ /* 0x000fe20000000000 */
[----:B------:R-:W-:Y:S01]  /*2680*/  UMOV UR59, 0x40000040 ;  /* 0x40000040003b7882 */ /* 0x000fe20000000000 */
[----:B------:R-:W-:Y:S01]  /*2690*/  ULOP3.LUT UR4, UR4, 0x3fff, URZ, 0xc0, !UPT ;  /* 0x00003fff04047892 */ /* 0x000fe2000f8ec03f */
[----:B------:R-:W-:Y:S01]  /*26a0*/  UMOV UR13, 0x40000040 ;  /* 0x40000040000d7882 */ /* 0x000fe20000000000 */
[----:B------:R-:W-:-:S02]  /*26b0*/  UMOV UR15, 0x40000040 ;  /* 0x40000040000f7882 */ /* 0x000fc40000000000 */
[----:B------:R-:W-:Y:S02]  /*26c0*/  ULOP3.LUT UR5, UR4, 0x10000, URZ, 0xfc, !UPT ;  /* 0x0001000004057892 */ /* 0x000fe4000f8efc3f */
[----:B------:R-:W-:Y:S01]  /*26d0*/  ULOP3.LUT UR4, UR44, 0x10000, URZ, 0xfc, !UPT ;  /* 0x000100002c047892 */ /* 0x000fe2000f8efc3f */
[----:B------:R-:W-:Y:S01]  /*26e0*/  UMOV UR17, 0x40000040 ;  /* 0x4000004000117882 */ /* 0x000fe20000000000 */
[----:B------:R-:W-:Y:S02]  /*26f0*/  UMOV UR19, 0x40000040 ;  /* 0x4000004000137882 */ /* 0x000fe40000000000 */
[----:B------:R-:W-:Y:S01]  /*2700*/  IMAD.U32 R20, RZ, RZ, UR5 ;  /* 0x00000005ff147e24 */ /* 0x000fe2000f8e00ff */
[----:B------:R-:W-:Y:S02]  /*2710*/  ULEA UR5, UR39, UR5, 0xb ;  /* 0x0000000527057291 */ /* 0x000fe4000f8e583f */
[----:B------:R-:W-:Y:S01]  /*2720*/  UMOV UR8, UR4 ;  /* 0x0000000400087c82 */ /* 0x000fe20008000000 */
[----:B------:R-:W-:Y:S01]  /*2730*/  UIADD3 UR6, UR4, 0x2, URZ ;  /* 0x0000000204067890 */ /* 0x000fe2000fffe03f */
[----:B------:R-:W-:Y:S01]  /*2740*/  IMAD.U32 R14, RZ, RZ, UR8 ;  /* 0x00000008ff0e7e24 */ /* 0x000fe2000f8e00ff */
[----:B------:R-:W-:-:S02]  /*2750*/  UIADD3 UR7, UR5, 0x2, URZ ;  /* 0x0000000205077890 */ /* 0x000fc4000fffe03f */
[----:B------:R-:W-:Y:S01]  /*2760*/  UMOV UR10, UR5 ;  /* 0x00000005000a7c82 */ /* 0x000fe20008000000 */
[----:B------:R-:W-:Y:S01]  /*2770*/  UIADD3 UR56, UR4, 0x404, URZ ;  /* 0x0000040404387890 */ /* 0x000fe2000fffe03f */
[----:B------:R-:W-:Y:S01]  /*2780*/  HGMMA.64x64x16.F32.BF16 R24, gdesc[UR8], RZ, !UPT, gsb0 ;  /* 0x00e00000081879f0 */ /* 0x000fe2000c0018ff */
[----:B------:R-:W-:Y:S01]  /*2790*/  UMOV UR8, UR6 ;  /* 0x0000000600087c82 */ /* 0x000fe20008000000 */
[----:B------:R-:W-:Y:S01]  /*27a0*/  UMOV UR9, 0x40000040 ;  /* 0x4000004000097882 */ /* 0x000fe20000000000 */
[----:B------:R-:W-:Y:S01]  /*27b0*/  UMOV UR10, UR7 ;  /* 0x00000007000a7c82 */ /* 0x000fe20008000000 */
[----:B------:R-:W-:Y:S01]  /*27c0*/  UMOV UR11, 0x40000040 ;  /* 0x40000040000b7882 */ /* 0x000fe20000000000 */
[----:B------:R-:W-:Y:S01]  /*27d0*/  UIADD3 UR6, UR4, 0x4, URZ ;  /* 0x0000000404067890 */ /* 0x000fe2000fffe03f */
[----:B------:R-:W-:Y:S01]  /*27e0*/  IMAD.U32 R12, RZ, RZ, UR8 ;  /* 0x00000008ff0c7e24 */ /* 0x000fe2000f8e00ff */
[----:B------:R-:W-:Y:S01]  /*27f0*/  UIADD3 UR7, UR5, 0x4, URZ ;  /* 0x0000000405077890 */ /* 0x000fe2000fffe03f */
[----:B------:R-:W-:Y:S01]  /*2800*/  IMAD.U32 R13, RZ, RZ, UR9 ;  /* 0x00000009ff0d7e24 */ /* 0x000fe2000f8e00ff */
[----:B------:R-:W-:-:S02]  /*2810*/  UIADD3 UR58, UR5, 0x204, URZ ;  /* 0x00000204053a7890 */ /* 0x000fc4000fffe03f */
[----:B------:R-:W-:Y:S02]  /*2820*/  UIADD3 UR12, UR4, 0x800, URZ ;  /* 0x00000800040c7890 */ /* 0x000fe4000fffe03f */
[----:B------:R-:W-:Y:S02]  /*2830*/  UIADD3 UR14, UR5, 0x400, URZ ;  /* 0x00000400050e7890 */ /* 0x000fe4000fffe03f */
[----:B------:R-:W-:Y:S02]  /*2840*/  UIADD3 UR16, UR4, 0x802, URZ ;  /* 0x0000080204107890 */ /* 0x000fe4000fffe03f */
[----:B------:R-:W-:Y:S02]  /*2850*/  UIADD3 UR18, UR5, 0x402, URZ ;  /* 0x0000040205127890 */ /* 0x000fe4000fffe03f */
[----:B------:R-:W-:Y:S02]  /*2860*/  UIADD3 UR20, UR4, 0x804, URZ ;  /* 0x0000080404147890 */ /* 0x000fe4000fffe03f */
[----:B------:R-:W-:Y:S01]  /*2870*/  UIADD3 UR22, UR5, 0x404, URZ ;  /* 0x0000040405167890 */ /* 0x000fe2000fffe03f */
[----:B------:R-:W-:Y:S01]  /*2880*/  UMOV UR21, 0x40000040 ;  /* 0x4000004000157882 */ /* 0x000fe20000000000 */
[----:B------:R-:W-:Y:S01]  /*2890*/  UMOV UR23, 0x40000040 ;  /* 0x4000004000177882 */ /* 0x000fe20000000000 */
[----:B------:R-:W-:-:S02]  /*28a0*/  UIADD3 UR24, UR4, 0x806, URZ ;  /* 0x0000080604187890 */ /* 0x000fc4000fffe03f */
[----:B------:R-:W-:Y:S01]  /*28b0*/  UIADD3 UR26, UR5, 0x406, URZ ;  /* 0x00000406051a7890 */ /* 0x000fe2000fffe03f */
[----:B------:R-:W-:Y:S01]  /*28c0*/  UMOV UR25, 0x40000040 ;  /* 0x4000004000197882 */ /* 0x000fe20000000000 */
[----:B------:R-:W-:Y:S01]  /*28d0*/  UMOV UR27, 0x40000040 ;  /* 0x40000040001b7882 */ /* 0x000fe20000000000 */
[----:B------:R-:W-:Y:S02]  /*28e0*/  UIADD3 UR28, UR4, 0xc00, URZ ;  /* 0x00000c00041c7890 */ /* 0x000fe4000fffe03f */
[----:B------:R-:W-:Y:S01]  /*28f0*/  UIADD3 UR30, UR5, 0x600, URZ ;  /* 0x00000600051e7890 */ /* 0x000fe2000fffe03f */
[----:B------:R-:W-:Y:S01]  /*2900*/  UMOV UR29, 0x40000040 ;  /* 0x40000040001d7882 */ /* 0x000fe20000000000 */
[----:B------:R-:W-:Y:S01]  /*2910*/  UMOV UR31, 0x40000040 ;  /* 0x40000040001f7882 */ /* 0x000fe20000000000 */
        /* <DEDUP_REMOVED lines=12> */
[----:B------:R-:W-:Y:S02]  /*29e0*/  WARPGROUP.DEPBAR.LE gsb0, 0x0 ;  /* 0x00008000000079c5 */ /* 0x000fe40000010000 */
[----:B------:R-:W-:-:S06]  /*29f0*/  WARPGROUP.ARRIVE ;  /* 0x00000000000079c5 */ /* 0x000fcc0000000000 */
[----:B------:R-:W-:Y:S01]  /*2a00*/  HGMMA.64x64x16.F32.BF16 R24, gdesc[UR8], R24, gsb0 ;  /* 0x00e00000081879f0 */ /* 0x000fe20008001818 */
        /* <DEDUP_REMOVED lines=37> */
[----:B------:R-:W-:Y:S02]  /*2c60*/  IMAD.U32 R4, RZ, RZ, UR8 ;  /* 0x00000008ff047e24 */ /* 0x000fe4000f8e00ff */
[----:B------:R-:W-:Y:S01]  /*2c70*/  IMAD.U32 R5, RZ, RZ, UR9 ;  /* 0x00000009ff057e24 */ /* 0x000fe2000f8e00ff */
[----:B------:R-:W-:Y:S02]  /*2c80*/  WARPGROUP.DEPBAR.LE gsb0, 0x0 ;  /* 0x00008000000079c5 */ /* 0x000fe40000010000 */
[----:B------:R-:W-:-:S06]  /*2c90*/  WARPGROUP.ARRIVE ;  /* 0x00000000000079c5 */ /* 0x000fcc0000000000 */
[----:B------:R-:W-:Y:S01]  /*2ca0*/  HGMMA.64x64x16.F32.BF16 R24, gdesc[UR8], R24, gsb0 ;  /* 0x00e00000081879f0 */ /* 0x000fe20008001818 */
[----:B------:R-:W-:Y:S02]  /*2cb0*/  UIADD3 UR8, UR4, 0x406, URZ ;  /* 0x0000040604087890 */ /* 0x000fe4000fffe03f */
[----:B------:R-:W-:Y:S01]  /*2cc0*/  UIADD3 UR10, UR5, 0x206, URZ ;  /* 0x00000206050a7890 */ /* 0x000fe2000fffe03f */
[----:B------:R-:W-:Y:S01]  /*2cd0*/  UMOV UR9, 0x40000040 ;  /* 0x4000004000097882 */ /* 0x000fe20000000000 */
        /* <DEDUP_REMOVED lines=34> */
.L_x_1234:
[----:B------:R-:W-:Y:S01]  /*2f00*/  R2UR UR4, R22 ;  /* 0x00000000160472ca */ /* 0x000fe200000e0000 */
[----:B------:R-:W-:Y:S01]  /*2f10*/  ULDC UR5, c[0x0][0x9d8] ;  /* 0x0002760000057ab9 */ /* 0x000fe20000000800 */
[----:B------:R-:W2:Y:S01]  /*2f20*/  S2UR UR7, SR_CgaCtaId ;  /* 0x00000000000779c3 */ /* 0x000ea20000008800 */
[----:B------:R-:W-:Y:S01]  /*2f30*/  FMUL.FTZ R2, R28, UR5 ;  /* 0x000000051c027c20 */ /* 0x000fe20008410000 */
[----:B------:R-:W-:Y:S01]  /*2f40*/  FMUL.FTZ R36, R36, UR5 ;  /* 0x0000000524247c20 */ /* 0x000fe20008410000 */
[----:B------:R-:W-:Y:S01]  /*2f50*/  FMUL.FTZ R56, R34, UR5 ;  /* 0x0000000522387c20 */ /* 0x000fe20008410000 */
[----:B------:R-:W-:Y:S01]  /*2f60*/  FMUL.FTZ R24, R24, UR5 ;  /* 0x0000000518187c20 */ /* 0x000fe20008410000 */
[----:B------:R3:W4:Y:S01]  /*2f70*/  MUFU.TANH R59, R2 ;  /* 0x00000002003b7308 */ /* 0x0007220000002400 */
[----:B------:R-:W-:Y:S01]  /*2f80*/  FMUL.FTZ R38, R38, UR5 ;  /* 0x0000000526267c20 */ /* 0x000fe20008410000 */
[----:B------:R-:W-:Y:S01]  /*2f90*/  FMUL.FTZ R25, R25, UR5 ;  /* 0x0000000519197c20 */ /* 0x000fe20008410000 */
[----:B------:R-:W-:Y:S01]  /*2fa0*/  FMUL.FTZ R29, R29, UR5 ;  /* 0x000000051d1d7c20 */ /* 0x000fe20008410000 */
[----:B------:R-:W-:Y:S01]  /*2fb0*/  FMUL.FTZ R32, R32, UR5 ;  /* 0x0000000520207c20 */ /* 0x000fe20008410000 */
[----:B------:R-:W-:Y:S01]  /*2fc0*/  UISETP.NE.AND UP0, UPT, UR60, URZ, UPT ;  /* 0x0000003f3c00728c */ /* 0x000fe2000bf05270 */
[----:B------:R-:W-:Y:S01]  /*2fd0*/  FMUL.FTZ R28, R31, UR5 ;  /* 0x000000051f1c7c20 */ /* 0x000fe20008410000 */
[----:B------:R-:W-:Y:S01]  /*2fe0*/  UISETP.NE.AND UP1, UPT, UR4, URZ, UPT ;  /* 0x0000003f0400728c */ /* 0x000fe2000bf25270 */
[----:B------:R-:W-:Y:S01]  /*2ff0*/  R2UR UR4, R3 ;  /* 0x00000000030472ca */ /* 0x000fe200000e0000 */
[----:B---3--:R-:W-:Y:S01]  /*3000*/  VIADD R2, R23, UR61 ;  /* 0x0000003d17027c36 */ /* 0x008fe20008000000 */
[----:B------:R3:W4:Y:S01]  /*3010*/  MUFU.TANH R34, R36 ;  /* 0x0000002400227308 */ /* 0x0007220000002400 */
[----:B01----:R-:W-:Y:S01]  /*3020*/  FMUL.FTZ R0, R26, UR5 ;  /* 0x000000051a007c20 */ /* 0x003fe20008410000 */
[----:B------:R-:W-:Y:S01]  /*3030*/  FMUL.FTZ R19, R27, UR5 ;  /* 0x000000051b137c20 */ /* 0x000fe20008410000 */
[----:B------:R-:W-:Y:S01]  /*3040*/  PLOP3.LUT P1, PT, PT, PT, UP1, 0x80, 0x0 ;  /* 0x000000000000781c */ /* 0x000fe20003f2f018 */
[----:B------:R-:W-:Y:S01]  /*3050*/  FMUL.FTZ R26, R30, UR5 ;  /* 0x000000051e1a7c20 */ /* 0x000fe20008410000 */
[----:B------:R-:W-:Y:S01]  /*3060*/  PLOP3.LUT P2, PT, PT, PT, UP1, 0x80, 0x0 ;  /* 0x000000000000781c */ /* 0x000fe20003f4f018 */
[----:B------:R-:W-:Y:S01]  /*3070*/  FMUL.FTZ R33, R33, UR5 ;  /* 0x0000000521217c20 */ /* 0x000fe20008410000 */
[----:B------:R-:W-:Y:S01]  /*3080*/  FMUL.FTZ R40, R40, UR5 ;  /* 0x0000000528287c20 */ /* 0x000fe20008410000 */
[----:B------:R-:W-:Y:S01]  /*3090*/  @UP1 ULDC UR6, c[0x0][0x44c] ;  /* 0x0001130000061ab9 */ /* 0x000fe20000000800 */
[----:B---3--:R-:W-:Y:S01]  /*30a0*/  IMAD.MOV.U32 R36, RZ, RZ, R2 ;  /* 0x000000ffff247224 */ /* 0x008fe200078e0002 */
[----:B------:R0:W1:Y:S01]  /*30b0*/  MUFU.TANH R57, R24 ;  /* 0x0000001800397308 */ /* 0x0000620000002400 */
[----:B------:R-:W-:Y:S01]  /*30c0*/  UIADD3 UR4, UR4, 0x30840, URZ ;  /* 0x0003084004047890 */ /* 0x000fe2000fffe03f */
[----:B------:R-:W-:Y:S01]  /*30d0*/  FMUL.FTZ R41, R41, UR5 ;  /* 0x0000000529297c20 */ /* 0x000fe20008410000 */
[----:B------:R-:W-:Y:S01]  /*30e0*/  FMUL.FTZ R42, R42, UR5 ;  /* 0x000000052a2a7c20 */ /* 0x000fe20008410000 */
[----:B------:R-:W-:Y:S01]  /*30f0*/  FMUL.FTZ R43, R43, UR5 ;  /* 0x000000052b2b7c20 */ /* 0x000fe20008410000 */
[----:B--2---:R-:W-:Y:S01]  /*3100*/  UPRMT UR4, UR7, 0x654, UR4 ;  /* 0x0000065407047896 */ /* 0x004fe20008000004 */
[----:B------:R-:W-:Y:S01]  /*3110*/  @P1 IMAD.HI.U32 R3, R2, UR6, RZ ;  /* 0x0000000602031c27 */ /* 0x000fe2000f8e00ff */
[----:B------:R-:W-:Y:S01]  /*3120*/  @UP1 ULDC UR6, c[0x0][0x450] ;  /* 0x0001140000061ab9 */ /* 0x000fe20000000800 */
[----:B------:R2:W3:Y:S02]  /*3130*/  MUFU.TANH R63, R38 ;  /* 0x00000026003f7308 */ /* 0x0004e40000002400 */
[----:B0-----:R-:W-:Y:S01]  /*3140*/  FMUL.FTZ R24, R50, UR5 ;  /* 0x0000000532187c20 */ /* 0x001fe20008410000 */
[----:B------:R-:W-:Y:S01]  /*3150*/  FMUL.FTZ R45, R45, UR5 ;  /* 0x000000052d2d7c20 */ /* 0x000fe20008410000 */
[----:B------:R-:W-:Y:S01]  /*3160*/  @P2 SHF.R.U32.HI R36, RZ, UR6, R3 ;  /* 0x00000006ff242c19 */ /* 0x000fe20008011603 */
[----:B------:R-:W-:-:S02]  /*3170*/  IMAD.MOV.U32 R3, RZ, RZ, -0x40 ;  /* 0xffffffc0ff037424 */ /* 0x000fc400078e00ff */
[----:B------:R-:W-:Y:S01]  /*3180*/  FMUL.FTZ R18, R47, UR5 ;  /* 0x000000052f127c20 */ /* 0x000fe20008410000 */
[----:B------:R-:W-:Y:S01]  /*3190*/  FMUL.FTZ R48, R48, UR5 ;  /* 0x0000000530307c20 */ /* 0x000fe20008410000 */
[----:B------:R-:W-:Y:S01]  /*31a0*/  FMUL.FTZ R49, R49, UR5 ;  /* 0x0000000531317c20 */ /* 0x000fe20008410000 */
[----:B------:R-:W0:Y:S01]  /*31b0*/  SHFL.IDX PT, R50, R36, RZ, 0x1c1f ;  /* 0x001c1fff24327589 */ /* 0x000e2200000e0000 */
[----:B------:R5:W0:Y:S01]  /*31c0*/  MUFU.TANH R58, R25 ;  /* 0x00000019003a7308 */ /* 0x000a220000002400 */
[----:B--2---:R-:W-:Y:S02]  /*31d0*/  IMAD R38, R152, R3, 0x40 ;  /* 0x0000004098267424 */ /* 0x004fe400078e0203 */
[----:B------:R-:W-:Y:S01]  /*31e0*/  FMUL.FTZ R21, R51, UR5 ;  /* 0x0000000533157c20 */ /* 0x000fe20008410000 */
[----:B------:R-:W-:Y:S01]  /*31f0*/  FMUL.FTZ R52, R52, UR5 ;  /* 0x0000000534347c20 */ /* 0x000fe20008410000 */
[----:B------:R-:W-:Y:S01]  /*3200*/  FMUL.FTZ R53, R53, UR5 ;  /* 0x0000000535357c20 */ /* 0x000fe20008410000 */
[----:B------:R-:W-:Y:S01]  /*3210*/  IMAD.U32 R3, RZ, RZ, UR42 ;  /* 0x0000002aff037e24 */ /* 0x000fe2000f8e00ff */
[----:B------:R-:W-:Y:S01]  /*3220*/  PLOP3.LUT P1, PT, PT, PT, UP0, 0x40, 0x0 ;  /* 0x000000000000781c */ /* 0x000fe20003f2e808 */
[----:B------:R-:W-:Y:S01]  /*3230*/  ULDC UR6, c[0x0][0x9dc] ;  /* 0x0002770000067ab9 */ /* 0x000fe20000000800 */
[----:B------:R2:W0:Y:S01]  /*3240*/  MUFU.TANH R60, R29 ;  /* 0x0000001d003c7308 */ /* 0x0004220000002400 */
[----:B-----5:R-:W-:Y:S01]  /*3250*/  FMUL.FTZ R25, R46, UR5 ;  /* 0x000000052e197c20 */ /* 0x020fe20008410000 */
[----:B------:R-:W-:Y:S01]  /*3260*/  IADD3 R2, -R17, 0x1, R38 ;  /* 0x0000000111027810 */ /* 0x000fe20007ffe126 */
[----:B------:R-:W-:Y:S01]  /*3270*/  SYNCS.ARRIVE.TRANS64.RED.A1T0 RZ, [UR4], RZ ;  /* 0x000000ffffff79a7 */ /* 0x000fe20008100404 */
[----:B------:R-:W-:Y:S01]  /*3280*/  ULOP3.LUT UR4, URZ, UR6, URZ, 0x33, !UPT ;  /* 0x000000063f047292 */ /* 0x000fe2000f8e333f */
[----:B------:R-:W-:Y:S01]  /*3290*/  FMUL.FTZ R39, R39, UR5 ;  /* 0x0000000527277c20 */ /* 0x000fe20008410000 */
[----:B------:R-:W-:Y:S01]  /*32a0*/  IADD3 R2, -R3, UR43, R2 ;  /* 0x0000002b03027c10 */ /* 0x000fe2000fffe102 */
[----:B------:R-:W-:Y:S01]  /*32b0*/  FMUL.FTZ R35, R35, UR5 ;  /* 0x0000000523237c20 */ /* 0x000fe20008410000 */
[----:B------:R5:W0:Y:S01]  /*32c0*/  MUFU.TANH R31, R32 ;  /* 0x00000020001f7308 */ /* 0x000a220000002400 */
[----:B--2---:R-:W-:Y:S01]  /*32d0*/  FMUL.FTZ R29, R55, UR5 ;  /* 0x00000005371d7c20 */ /* 0x004fe20008410000 */
[----:B------:R-:W-:Y:S01]  /*32e0*/  ULDC UR7, c[0x0][0x9e0] ;  /* 0x0002780000077ab9 */ /* 0x000fe20000000800 */
[----:B------:R-:W-:Y:S01]  /*32f0*/  FMUL.FTZ R37, R37, UR5 ;  /* 0x0000000525257c20 */ /* 0x000fe20008410000 */
[----:B------:R-:W-:Y:S01]  /*3300*/  FMUL.FTZ R44, R44, UR5 ;  /* 0x000000052c2c7c20 */ /* 0x000fe20008410000 */
[----:B------:R-:W-:-:S02]  /*3310*/  VIADD R46, R2, UR7 ;  /* 0x00000007022e7c36 */ /* 0x000fc40008000000 */
[----:B------:R-:W-:Y:S01]  /*3320*/  VIADD R47, R2, UR4 ;  /* 0x00000004022f7c36 */ /* 0x000fe20008000000 */
[----:B------:R-:W2:Y:S01]  /*3330*/  MUFU.TANH R0, R0 ;  /* 0x0000000000007308 */ /* 0x000ea20000002400 */
[----:B-----5:R-:W-:-:S07]  /*3340*/  FMUL.FTZ R32, R54, UR5 ;  /* 0x0000000536207c20 */ /* 0x020fce0008410000 */
        /* <DEDUP_REMOVED lines=20> */
[----:B------:R5:W1:Y:S08]  /*3490*/  MUFU.TANH R64, R39 ;  /* 0x0000002700407308 */ /* 0x000a700000002400 */
[----:B------:R-:W1:Y:S01]  /*34a0*/  MUFU.TANH R61, R35 ;  /* 0x00000023003d7308 */ /* 0x000e620000002400 */
[----:B-----5:R-:W-:-:S04]  /*34b0*/  IADD3 R39, -R17, UR43, R38 ;  /* 0x0000002b11277c10 */ /* 0x020fc8000fffe126 */
[----:B0-----:R-:W-:-:S03]  /*34c0*/  VIADDMNMX R30, R50, R46, R39, PT ;  /* 0x0000002e321e7246 */ /* 0x001fc60003800127 */
[----:B------:R0:W1:Y:S08]  /*34d0*/  MUFU.TANH R62, R37 ;  /* 0x00000025003e7308 */ /* 0x0000700000002400 */
[----:B------:R5:W1:Y:S01]  /*34e0*/  MUFU.TANH R35, R44 ;  /* 0x0000002c00237308 */ /* 0x000a620000002400 */
[----:B0-----:R-:W-:Y:S01]  /*34f0*/  IMAD.IADD R37, R47, 0x1, R50 ;  /* 0x000000012f257824 */ /* 0x001fe200078e0232 */
[----:B-----5:R-:W-:Y:S01]  /*3500*/  LEA R44, R152, 0xffffffc0, 0x6 ;  /* 0xffffffc0982c7811 */ /* 0x020fe200078e30ff */
[----:B--234-:R-:W-:Y:S06]  /*3510*/  @P1 BRA `(.L_x_1235) ;  /* 0x0000000000641947 */ /* 0x01cfec0003800000 */
[----:B------:R-:W-:Y:S01]  /*3520*/  IMAD.U32 R27, RZ, RZ, UR42 ;  /* 0x0000002aff1b7e24 */ /* 0x000fe2000f8e00ff */
[----:B------:R-:W-:Y:S04]  /*3530*/  BSSY B0, `(.L_x_1236) ;  /* 0x0000013000007945 */ /* 0x000fe80003800000 */
[----:B------:R-:W-:-:S04]  /*3540*/  IADD3 R27, -R27, UR43, R50 ;  /* 0x0000002b1b1b7c10 */ /* 0x000fc8000fffe132 */
        /* <DEDUP_REMOVED lines=11> */
.L_x_1237:
[----:B------:R-:W-:Y:S02]  /*3600*/  ULDC UR4, c[0x0][0x9e4] ;  /* 0x0002790000047ab9 */ /* 0x000fe40000000800 */
[----:B------:R-:W-:-:S05]  /*3610*/  IMAD.U32 R51, RZ, RZ, UR4 ;  /* 0x00000004ff337e24 */ /* 0x000fca000f8e00ff */
[----:B------:R-:W-:-:S13]  /*3620*/  ISETP.NE.AND P1, PT, R51, 0x1, PT ;  /* 0x000000013300780c */ /* 0x000fda0003f25270 */
[----:B------:R-:W0:Y:S02]  /*3630*/  @P1 LDC.64 R2, c[0x0][0x9e8] ;  /* 0x00027a00ff021b82 */ /* 0x000e240000000a00 */
[----:B0-----:R-:W-:-:S05]  /*3640*/  @P1 IMAD.HI.U32 R2, R27, R2, RZ ;  /* 0x000000021b021227 */ /* 0x001fca00078e00ff */
[----:B------:R-:W-:-:S07]  /*3650*/  @P1 SHF.R.U32.HI R27, RZ, R3, R2 ;  /* 0x00000003ff1b1219 */ /* 0x000fce0000011602 */
.L_x_1238:
[----:B------:R-:W-:Y:S05]  /*3660*/  BSYNC B0 ;  /* 0x0000000000007941 */ /* 0x000fea0003800000 */
.L_x_1236:
[----:B------:R-:W-:-:S04]  /*3670*/  IMAD R2, R27, R51, -R44 ;  /* 0x000000331b027224 */ /* 0x000fc800078e0a2c */
[----:B------:R-:W-:-:S05]  /*3680*/  IMAD.IADD R2, R2, 0x1, -R17 ;  /* 0x0000000102027824 */ /* 0x000fca00078e0a11 */
[----:B------:R-:W-:Y:S02]  /*3690*/  VIADDMNMX R30, R2, R51, R30, PT ;  /* 0x00000033021e7246 */ /* 0x000fe4000380011e */
[----:B------:R-:W-:-:S07]  /*36a0*/  VIMNMX R37, R37, R2, !PT ;  /* 0x0000000225257248 */ /* 0x000fce0007fe0100 */
.L_x_1235:
[C---:B------:R-:W-:Y:S01]  /*36b0*/  ISETP.GE.AND P2, PT, R38.reuse, 0x9, PT ;  /* 0x000000092600780c */ /* 0x040fe20003f46270 */
[----:B------:R-:W0:Y:S01]  /*36c0*/  SHFL.IDX PT, R36, R36, 0x1, 0x1c1f ;  /* 0x003c1f0024247f89 */ /* 0x000e2200000e0000 */
[----:B------:R-:W-:Y:S01]  /*36d0*/  ISETP.GE.AND P1, PT, R38, 0x2, PT ;  /* 0x000000022600780c */ /* 0x000fe20003f26270 */
[----:B------:R-:W-:Y:S01]  /*36e0*/  UISETP.NE.AND UP0, UPT, UR60, URZ, UPT ;  /* 0x0000003f3c00728c */ /* 0x000fe2000bf05270 */
        /* <DEDUP_REMOVED lines=13> */
[----:B------:R-:W-:Y:S02]  /*37c0*/  FSEL R65, R31, -INF , !P3 ;  /* 0xff8000001f417808 */ /* 0x000fe40005800000 */
        /* <DEDUP_REMOVED lines=15> */
[----:B-1----:R-:W-:Y:S02]  /*38c0*/  FSEL R71, R62, -INF , !P3 ;  /* 0xff8000003e477808 */ /* 0x002fe40005800000 */
        /* <DEDUP_REMOVED lines=22> */
[----:B------:R-:W-:-:S04]  /*3a30*/  ISETP.GT.AND P4, PT, R37, 0x30, !P3 ;  /* 0x000000302500780c */ /* 0x000fc80005f84270 */
[----:B------:R-:W-:-:S04]  /*3a40*/  ISETP.LT.OR P4, PT, R30, 0x31, P4 ;  /* 0x000000311e00780c */ /* 0x000fc80002781670 */
[----:B------:R-:W-:Y:S02]  /*3a50*/  FSEL R33, R48, -INF , !P4 ;  /* 0xff80000030217808 */ /* 0x000fe40006000000 */
[----:B------:R-:W-:-:S04]  /*3a60*/  ISETP.GE.AND P4, PT, R38, 0x32, PT ;  /* 0x000000322600780c */ /* 0x000fc80003f86270 */
        /* <DEDUP_REMOVED lines=12> */
[----:B------:R-:W-:Y:S01]  /*3b30*/  ISETP.GE.AND P6, PT, R38, 0x3a, PT ;  /* 0x0000003a2600780c */ /* 0x000fe20003fc6270 */
[----:B0-----:R-:W-:-:S03]  /*3b40*/  IMAD.IADD R38, R47, 0x1, R36 ;  /* 0x000000012f267824 */ /* 0x001fc600078e0224 */
[----:B------:R-:W-:Y:S02]  /*3b50*/  P2R R45, PR, RZ, 0x40 ;  /* 0x00000040ff2d7803 */ /* 0x000fe40000000000 */
[----:B------:R-:W-:Y:S02]  /*3b60*/  ISETP.GT.AND P6, PT, R37, 0x39, !P6 ;  /* 0x000000392500780c */ /* 0x000fe400077c4270 */
[----:B------:R-:W-:Y:S02]  /*3b70*/  VIADDMNMX R37, R36, R46, R39, PT ;  /* 0x0000002e24257246 */ /* 0x000fe40003800127 */
[----:B------:R-:W-:-:S04]  /*3b80*/  ISETP.LT.OR P6, PT, R30, 0x3a, P6 ;  /* 0x0000003a1e00780c */ /* 0x000fc800037c1670 */
[----:B------:R-:W-:Y:S02]  /*3b90*/  FSEL R30, R53, -INF , !P6 ;  /* 0xff800000351e7808 */ /* 0x000fe40007000000 */
[----:B------:R-:W-:-:S13]  /*3ba0*/  PLOP3.LUT P6, PT, PT, PT, UP0, 0x40, 0x0 ;  /* 0x000000000000781c */ /* 0x000fda0003fce808 */
[----:B------:R-:W-:Y:S05]  /*3bb0*/  @P6 BRA `(.L_x_1239) ;  /* 0x0000000000646947 */ /* 0x000fea0003800000 */
        /* <DEDUP_REMOVED lines=14> */
.L_x_1241:
[----:B------:R-:W-:Y:S02]  /*3ca0*/  ULDC UR4, c[0x0][0x9e4] ;  /* 0x0002790000047ab9 */ /* 0x000fe40000000800 */
[----:B------:R-:W-:-:S05]  /*3cb0*/  IMAD.U32 R36, RZ, RZ, UR4 ;  /* 0x00000004ff247e24 */ /* 0x000fca000f8e00ff */
[----:B------:R-:W-:-:S13]  /*3cc0*/  ISETP.NE.AND P6, PT, R36, 0x1, PT ;  /* 0x000000012400780c */ /* 0x000fda0003fc5270 */
[----:B------:R-:W0:Y:S02]  /*3cd0*/  @P6 LDC.64 R2, c[0x0][0x9e8] ;  /* 0x00027a00ff026b82 */ /* 0x000e240000000a00 */
[----:B0-----:R-:W-:-:S05]  /*3ce0*/  @P6 IMAD.HI.U32 R2, R39, R2, RZ ;  /* 0x0000000227026227 */ /* 0x001fca00078e00ff */
[----:B------:R-:W-:-:S07]  /*3cf0*/  @P6 SHF.R.U32.HI R39, RZ, R3, R2 ;  /* 0x00000003ff276219 */ /* 0x000fce0000011602 */
.L_x_1242:
[----:B------:R-:W-:Y:S05]  /*3d00*/  BSYNC B0 ;  /* 0x0000000000007941 */ /* 0x000fea0003800000 */
.L_x_1240:
[----:B------:R-:W-:-:S04]  /*3d10*/  IMAD R2, R39, R36, -R44 ;  /* 0x0000002427027224 */ /* 0x000fc800078e0a2c */
[----:B------:R-:W-:-:S05]  /*3d20*/  IMAD.IADD R2, R2, 0x1, -R17 ;  /* 0x0000000102027824 */ /* 0x000fca00078e0a11 */
[----:B------:R-:W-:Y:S02]  /*3d30*/  VIADDMNMX R37, R2, R36, R37, PT ;  /* 0x0000002402257246 */ /* 0x000fe40003800125 */
[----:B------:R-:W-:-:S07]  /*3d40*/  VIMNMX R38, R38, R2, !PT ;  /* 0x0000000226267248 */ /* 0x000fce0007fe0100 */
.L_x_1239:
[----:B------:R-:W-:Y:S01]  /*3d50*/  ISETP.GT.AND P1, PT, R38, 0x1, !P1 ;  /* 0x000000012600780c */ /* 0x000fe20004f24270 */
[----:B------:R-:W-:Y:S01]  /*3d60*/  ULDC UR10, c[0x0][0x988] ;  /* 0x00026200000a7ab9 */ /* 0x000fe20000000800 */
[----:B------:R-:W-:Y:S01]  /*3d70*/  FMNMX.FTZ R2, R57, R51, !PT ;  /* 0x0000003339027209 */ /* 0x000fe20007810000 */
[----:B------:R-:W-:Y:S01]  /*3d80*/  UISETP.NE.AND UP0, UPT, UR60, URZ, UPT ;  /* 0x0000003f3c00728c */ /* 0x000fe2000bf05270 */
[----:B------:R-:W-:Y:S01]  /*3d90*/  ISETP.LT.OR P1, PT, R37, 0x2, P1 ;  /* 0x000000022500780c */ /* 0x000fe20000f21670 */
[----:B------:R-:W-:Y:S01]  /*3da0*/  UMOV UR11, UR61 ;  /* 0x0000003d000b7c82 */ /* 0x000fe20008000000 */
        /* <DEDUP_REMOVED lines=26> */
[----:B------:R-:W-:-:S02]  /*3f50*/  FMNMX.FTZ R2, R31, R2, !PT ;  /* 0x000000021f027209 */ /* 0x000fc40007810000 */
[----:B------:R-:W-:Y:S02]  /*3f60*/  ISETP.LT.OR P1, PT, R37, 0x19, P1 ;  /* 0x000000192500780c */ /* 0x000fe40000f21670 */
[----:B------:R-:W-:Y:S02]  /*3f70*/  FMNMX.FTZ R3, R27, R2, !PT ;  /* 0x000000021b037209 */ /* 0x000fe40007810000 */
[----:B------:R-:W-:Y:S02]  /*3f80*/  FSEL R39, R63, -INF , !P1 ;  /* 0xff8000003f277808 */ /* 0x000fe40004800000 */
[----:B------:R-:W-:Y:S02]  /*3f90*/  ISETP.NE.AND P1, PT, R66, RZ, PT ;  /* 0x000000ff4200720c */ /* 0x000fe40003f25270 */
[----:B------:R-:W-:Y:S02]  /*3fa0*/  FMNMX.FTZ R44, R30, R3, !PT ;  /* 0x000000031e2c7209 */ /* 0x000fe40007810000 */
[----:B------:R-:W-:-:S02]  /*3fb0*/  ISETP.GT.AND P1, PT, R38, 0x19, !P1 ;  /* 0x000000192600780c */ /* 0x000fc40004f24270 */
[----:B------:R-:W-:Y:S01]  /*3fc0*/  ISETP.NE.AND P6, PT, R40, RZ, PT ;  /* 0x000000ff2800720c */ /* 0x000fe20003fc5270 */
[----:B------:R-:W0:Y:S01]  /*3fd0*/  SHFL.BFLY PT, R3, R44, 0x2, 0x1f ;  /* 0x0c401f002c037f89 */ /* 0x000e2200000e0000 */
[C---:B------:R-:W-:Y:S02]  /*3fe0*/  ISETP.LT.OR P1, PT, R37.reuse, 0x1a, P1 ;  /* 0x0000001a2500780c */ /* 0x040fe40000f21670 */
[----:B------:R-:W-:Y:S02]  /*3ff0*/  ISETP.GT.AND P2, PT, R38, 0x8, !P2 ;  /* 0x000000082600780c */ /* 0x000fe40005744270 */
        /* <DEDUP_REMOVED lines=24> */
[----:B------:R-:W-:Y:S02]  /*4180*/  ISETP.LT.OR P1, PT, R37, 0x29, P1 ;  /* 0x000000292500780c */ /* 0x000fe40000f21670 */
[----:B------:R-:W-:Y:S02]  /*4190*/  FMNMX.FTZ R3, R28, R3, !PT ;  /* 0x000000031c037209 */ /* 0x000fe40007810000 */
[----:B------:R-:W-:Y:S02]  /*41a0*/  FSEL R25, R25, -INF , !P1 ;  /* 0xff80000019197808 */ /* 0x000fe40004800000 */
[----:B------:R-:W-:-:S02]  /*41b0*/  FMNMX.FTZ R43, R56, R3, !PT ;  /* 0x00000003382b7209 */ /* 0x000fc40007810000 */
[C---:B------:R-:W-:Y:S02]  /*41c0*/  ISETP.LT.OR P2, PT, R37.reuse, 0x2a, P2 ;  /* 0x0000002a2500780c */ /* 0x040fe40001741670 */
[----:B------:R-:W-:Y:S02]  /*41d0*/  ISETP.GT.AND P4, PT, R38, 0x31, !P4 ;  /* 0x000000312600780c */ /* 0x000fe40006784270 */
[----:B------:R-:W-:Y:S02]  /*41e0*/  ISETP.LT.OR P3, PT, R37, 0x31, P3 ;  /* 0x000000312500780c */ /* 0x000fe40001f61670 */
[----:B0-----:R-:W-:Y:S02]  /*41f0*/  FMNMX.FTZ R3, R45, R2, !PT ;  /* 0x000000022d037209 */ /* 0x001fe40007810000 */
[----:B------:R-:W-:Y:S02]  /*4200*/  FMNMX.FTZ R2, R36, R43, !PT ;  /* 0x0000002b24027209 */ /* 0x000fe40007810000 */
[----:B------:R-:W-:Y:S01]  /*4210*/  FSEL R18, R18, -INF , !P2 ;  /* 0xff80000012127808 */ /* 0x000fe20005000000 */
[----:B------:R-:W-:Y:S01]  /*4220*/  FMUL.FTZ R44, R3, UR10 ;  /* 0x0000000a032c7c20 */ /* 0x000fe20008410000 */
[----:B------:R-:W-:-:S02]  /*4230*/  FMNMX.FTZ R43, R39, R2, !PT ;  /* 0x00000002272b7209 */ /* 0x000fc40007810000 */
[----:B------:R-:W-:Y:S02]  /*4240*/  FSETP.NEU.FTZ.AND P1, PT, R3, -INF , PT ;  /* 0xff8000000300780b */ /* 0x000fe40003f3d000 */
[----:B------:R-:W-:Y:S02]  /*4250*/  FMNMX.FTZ R2, R40, R43, !PT ;  /* 0x0000002b28027209 */ /* 0x000fe40007810000 */
[----:B------:R-:W-:Y:S02]  /*4260*/  ISETP.GT.AND P5, PT, R38, 0x38, !P5 ;  /* 0x000000382600780c */ /* 0x000fe40006fa4270 */
[----:B------:R-:W-:Y:S02]  /*4270*/  FMNMX.FTZ R43, R41, R2, !PT ;  /* 0x00000002292b7209 */ /* 0x000fe40007810000 */
[----:B------:R-:W-:Y:S02]  /*4280*/  ISETP.LT.OR P4, PT, R37, 0x32, P4 ;  /* 0x000000322500780c */ /* 0x000fe40002781670 */
[----:B------:R-:W-:-:S02]  /*4290*/  FMNMX.FTZ R2, R42, R43, !PT ;  /* 0x0000002b2a027209 */ /* 0x000fc40007810000 */
[----:B------:R-:W-:Y:S02]  /*42a0*/  FSEL R24, R24, -INF , !P3 ;  /* 0xff80000018187808 */ /* 0x000fe40005800000 */
        /* <DEDUP_REMOVED lines=27> */
[--C-:B------:R-:W-:Y:S01]  /*4460*/  FFMA.FTZ R33, R33, UR10, -R44.reuse ;  /* 0x0000000a21217c23 */ /* 0x100fe2000801082c */
[----:B------:R-:W1:Y:S01]  /*4470*/  SHFL.BFLY PT, R37, R2, 0x2, 0x1f ;  /* 0x0c401f0002257f89 */ /* 0x000e6200000e0000 */
[----:B------:R-:W-:Y:S01]  /*4480*/  MUFU.EX2 R43, R43 ;  /* 0x0000002b002b7308 */ /* 0x000fe20000000800 */
[--C-:B------:R-:W-:Y:S01]  /*4490*/  FFMA.FTZ R31, R31, UR10, -R44.reuse ;  /* 0x0000000a1f1f7c23 */ /* 0x100fe2000801082c */
[--C-:B------:R-:W-:Y:S01]  /*44a0*/  FFMA.FTZ R27, R27, UR10, -R44.reuse ;  /* 0x0000000a1b1b7c23 */ /* 0x100fe2000801082c */
[----:B------:R-:W-:Y:S01]  /*44b0*/  FFMA.FTZ R30, R30, UR10, -R44 ;  /* 0x0000000a1e1e7c23 */ /* 0x000fe2000801082c */
[----:B------:R-:W-:-:S04]  /*44c0*/  R2UR UR4, R22 ;  /* 0x00000000160472ca */ /* 0x000fc800000e0000 */
[----:B------:R-:W2:Y:S01]  /*44d0*/  MUFU.EX2 R46, R46 ;  /* 0x0000002e002e7308 */ /* 0x000ea20000000800 */
[----:B0-----:R-:W-:Y:S01]  /*44e0*/  FADD.FTZ R44, R38, R45 ;  /* 0x0000002d262c7221 */ /* 0x001fe20000010000 */
[----:B------:R-:W-:-:S06]  /*44f0*/  F2FP.BF16.F32.PACK_AB R196, R45, R38 ;  /* 0x000000262dc4723e */ /* 0x000fcc00000010ff */
[----:B------:R-:W-:Y:S01]  /*4500*/  MUFU.EX2 R47, R47 ;  /* 0x0000002f002f7308 */ /* 0x000fe20000000800 */
[----:B------:R-:W-:Y:S01]  /*4510*/  UISETP.NE.AND UP1, UPT, UR4, URZ, UPT ;  /* 0x0000003f0400728c */ /* 0x000fe2000bf25270 */
[----:B-1----:R-:W-:-:S06]  /*4520*/  FMNMX.FTZ R37, R2, R37, !PT ;  /* 0x0000002502257209 */ /* 0x002fcc0007810000 */
[----:B------:R-:W0:Y:S01]  /*4530*/  MUFU.EX2 R48, R48 ;  /* 0x0000003000307308 */ /* 0x000e220000000800 */
[----:B--2---:R-:W-:Y:S01]  /*4540*/  F2FP.BF16.F32.PACK_AB R198, R46, R43 ;  /* 0x0000002b2ec6723e */ /* 0x004fe200000010ff */
[----:B------:R-:W1:Y:S02]  /*4550*/  SHFL.BFLY PT, R2, R37, 0x1, 0x1f ;  /* 0x0c201f0025027f89 */ /* 0x000e6400000e0000 */
[----:B------:R-:W-:Y:S01]  /*4560*/  @UP1 ULDC UR4, c[0x0][0x44c] ;  /* 0x0001130000041ab9 */ /* 0x000fe20000000800 */
[----:B------:R-:W-:Y:S01]  /*4570*/  @UP1 ULDC UR14, c[0x0][0x450] ;  /* 0x00011400000e1ab9 */ /* 0x000fe20000000800 */
[----:B------:R-:W-:Y:S02]  /*4580*/  UIMAD.WIDE.U32 UR4, UR61, UR4, URZ ;  /* 0x000000043d0472a5 */ /* 0x000fe4000f8e003f */
[----:B------:R-:W-:Y:S05]  /*4590*/  MUFU.EX2 R49, R49 ;  /* 0x0000003100317308 */ /* 0x000fea0000000800 */
[----:B------:R-:W-:-:S03]  /*45a0*/  @UP1 UMOV UR4, UR5 ;  /* 0x0000000500041c82 */ /* 0x000fc60008000000 */
[----:B------:R-:W2:Y:S01]  /*45b0*/  MUFU.EX2 R50, R50 ;  /* 0x0000003200327308 */ /* 0x000ea20000000800 */
[----:B------:R-:W-:Y:S01]  /*45c0*/  @UP1 USHF.R.U32.HI UR11, URZ, UR14, UR4 ;  /* 0x0000000e3f0b1299 */ /* 0x000fe20008011604 */
[----:B0-----:R-:W-:-:S03]  /*45d0*/  F2FP.BF16.F32.PACK_AB R192, R48, R47 ;  /* 0x0000002f30c0723e */ /* 0x001fc600000010ff */
[----:B------:R-:W-:-:S03]  /*45e0*/  UIADD3 UR41, UR41, UR11, URZ ;  /* 0x0000000b29297290 */ /* 0x000fc6000fffe03f */
[----:B------:R-:W-:Y:S01]  /*45f0*/  MUFU.EX2 R51, R51 ;  /* 0x0000003300337308 */ /* 0x000fe20000000800 */
[----:B------:R-:W-:Y:S01]  /*4600*/  UIADD3 UR7, UR41, UR7, URZ ;  /* 0x0000000729077290 */ /* 0x000fe2000fffe03f */
[----:B-1----:R-:W-:-:S04]  /*4610*/  FMNMX.FTZ R2, R37, R2, !PT ;  /* 0x0000000225027209 */ /* 0x002fc80007810000 */
[C---:B------:R-:W-:Y:S01]  /*4620*/  FSETP.NEU.FTZ.AND P1, PT, R2.reuse, -INF , PT ;  /* 0xff8000000200780b */ /* 0x040fe20003f3d000 */
[----:B------:R-:W-:Y:S01]  /*4630*/  FMUL.FTZ R37, R2, UR10 ;  /* 0x0000000a02257c20 */ /* 0x000fe20008410000 */
[----:B------:R-:W0:Y:S01]  /*4640*/  MUFU.EX2 R52, R52 ;  /* 0x0000003400347308 */ /* 0x000e220000000800 */
[----:B--2---:R-:W-:-:S03]  /*4650*/  F2FP.BF16.F32.PACK_AB R194, R50, R49 ;  /* 0x0000003132c2723e */ /* 0x004fc600000010ff */
[----:B------:R-:W-:Y:S02]  /*4660*/  FSEL R37, R37, RZ, P1 ;  /* 0x000000ff25257208 */ /* 0x000fe40000800000 */
[----:B------:R-:W-:Y:S02]  /*4670*/  PLOP3.LUT P1, PT, PT, PT, UP0, 0x40, 0x0 ;  /* 0x000000000000781c */ /* 0x000fe40003f2e808 */
        /* <DEDUP_REMOVED lines=16> */
[----:B------:R-:W2:Y:S01]  /*4780*/  MUFU.EX2 R0, R0 ;  /* 0x0000000000007308 */ /* 0x000ea20000000800 */
[----:B-1----:R-:W-:Y:S01]  /*4790*/  FADD.FTZ R19, R43, R44 ;  /* 0x0000002c2b137221 */ /* 0x002fe20000010000 */
[--C-:B------:R-:W-:Y:S01]  /*47a0*/  FFMA.FTZ R32, R32, UR10, -R37.reuse ;  /* 0x0000000a20207c23 */ /* 0x100fe20008010825 */
[----:B------:R-:W-:Y:S01]  /*47b0*/  FFMA.FTZ R29, R29, UR10, -R37 ;  /* 0x0000000a1d1d7c23 */ /* 0x000fe20008010825 */
[----:B0-----:R-:W-:-:S04]  /*47c0*/  F2FP.BF16.F32.PACK_AB R188, R52, R51 ;  /* 0x0000003334bc723e */ /* 0x001fc800000010ff */
[----:B------:R0:W-:Y:S08]  /*47d0*/  MUFU.EX2 R199, R28 ;  /* 0x0000001c00c77308 */ /* 0x0001f00000000800 */
[----:B------:R-:W1:Y:S01]  /*47e0*/  MUFU.EX2 R26, R26 ;  /* 0x0000001a001a7308 */ /* 0x000e620000000800 */
[----:B0-----:R-:W-:-:S04]  /*47f0*/  FADD.FTZ R28, R46, R19 ;  /* 0x000000132e1c7221 */ /* 0x001fc80000010000 */
[----:B------:R-:W-:-:S03]  /*4800*/  FADD.FTZ R19, R47, R28 ;  /* 0x0000001c2f137221 */ /* 0x000fc60000010000 */
[----:B------:R-:W0:Y:S01]  /*4810*/  MUFU.EX2 R56, R56 ;  /* 0x0000003800387308 */ /* 0x000e220000000800 */
[----:B------:R-:W-:Y:S01]  /*4820*/  FADD.FTZ R28, R48, R19 ;  /* 0x00000013301c7221 */ /* 0x000fe20000010000 */
[----:B--2---:R-:W-:Y:S01]  /*4830*/  FADD.FTZ R19, R0, R197 ;  /* 0x000000c500137221 */ /* 0x004fe20000010000 */
[----:B------:R-:W-:-:S05]  /*4840*/  F2FP.BF16.F32.PACK_AB R197, R197, R0 ;  /* 0x00000000c5c5723e */ /* 0x000fca00000010ff */
[----:B------:R2:W-:Y:S08]  /*4850*/  MUFU.EX2 R184, R31 ;  /* 0x0000001f00b87308 */ /* 0x0005f00000000800 */
[----:B------:R3:W4:Y:S01]  /*4860*/  MUFU.EX2 R193, R36 ;  /* 0x0000002400c17308 */ /* 0x0007220000000800 */
[----:B--2---:R-:W-:Y:S01]  /*4870*/  FADD.FTZ R31, R49, R28 ;  /* 0x0000001c311f7221 */ /* 0x004fe20000010000 */
[----:B-1----:R-:W-:-:S04]  /*4880*/  FADD.FTZ R28, R26, R19 ;  /* 0x000000131a1c7221 */ /* 0x002fc80000010000 */
[C---:B------:R-:W-:Y:S01]  /*4890*/  FADD.FTZ R19, R199.reuse, R28 ;  /* 0x0000001cc7137221 */ /* 0x040fe20000010000 */
[----:B------:R-:W-:Y:S01]  /*48a0*/  F2FP.BF16.F32.PACK_AB R199, R199, R26 ;  /* 0x0000001ac7c7723e */ /* 0x000fe200000010ff */
[----:B------:R-:W1:Y:S01]  /*48b0*/  MUFU.EX2 R34, R34 ;  /* 0x0000002200227308 */ /* 0x000e620000000800 */
[----:B---3--:R-:W-:Y:S01]  /*48c0*/  FADD.FTZ R36, R50, R31 ;  /* 0x0000001f32247221 */ /* 0x008fe20000010000 */
[----:B0-----:R-:W-:-:S03]  /*48d0*/  FADD.FTZ R28, R56, R19 ;  /* 0x00000013381c7221 */ /* 0x001fc60000010000 */
[----:B------:R-:W-:-:S03]  /*48e0*/  FADD.FTZ R31, R51, R36 ;  /* 0x00000024331f7221 */ /* 0x000fc60000010000 */
[----:B------:R-:W0:Y:S01]  /*48f0*/  MUFU.EX2 R39, R39 ;  /* 0x0000002700277308 */ /* 0x000e220000000800 */
[----:B------:R-:W-:Y:S01]  /*4900*/  FADD.FTZ R36, R52, R31 ;  /* 0x0000001f34247221 */ /* 0x000fe20000010000 */
[C---:B----4-:R-:W-:Y:S01]  /*4910*/  FADD.FTZ R28, R193.reuse, R28 ;  /* 0x0000001cc11c7221 */ /* 0x050fe20000010000 */
[----:B------:R-:W-:Y:S02]  /*4920*/  F2FP.BF16.F32.PACK_AB R193, R193, R56 ;  /* 0x00000038c1c1723e */ /* 0x000fe400000010ff */
[----:B------:R-:W-:-:S03]  /*4930*/  FADD.FTZ R19, R35, R36 ;  /* 0x0000002423137221 */ /* 0x000fc60000010000 */
[----:B------:R-:W2:Y:S01]  /*4940*/  MUFU.EX2 R40, R40 ;  /* 0x0000002800287308 */ /* 0x000ea20000000800 */
[C---:B-1----:R-:W-:Y:S01]  /*4950*/  FADD.FTZ R36, R34.reuse, R19 ;  /* 0x0000001322247221 */ /* 0x042fe20000010000 */
[----:B------:R-:W-:-:S06]  /*4960*/  F2FP.BF16.F32.PACK_AB R190, R34, R35 ;  /* 0x0000002322be723e */ /* 0x000fcc00000010ff */
[----:B------:R-:W1:Y:S01]  /*4970*/  MUFU.EX2 R33, R33 ;  /* 0x0000002100217308 */ /* 0x000e620000000800 */
[----:B0-----:R-:W-:-:S07]  /*4980*/  FADD.FTZ R19, R39, R28 ;  /* 0x0000001c27137221 */ /* 0x001fce0000010000 */
[----:B------:R-:W0:Y:S01]  /*4990*/  MUFU.EX2 R41, R41 ;  /* 0x0000002900297308 */ /* 0x000e220000000800 */
[C---:B--2---:R-:W-:Y:S01]  /*49a0*/  FADD.FTZ R28, R40.reuse, R19 ;  /* 0x00000013281c7221 */ /* 0x044fe20000010000 */
[----:B------:R-:W-:-:S06]  /*49b0*/  F2FP.BF16.F32.PACK_AB R195, R40, R39 ;  /* 0x0000002728c3723e */ /* 0x000fcc00000010ff */
[----:B------:R-:W2:Y:S01]  /*49c0*/  MUFU.EX2 R42, R42 ;  /* 0x0000002a002a7308 */ /* 0x000ea20000000800 */
[----:B-1----:R-:W-:-:S04]  /*49d0*/  FADD.FTZ R31, R33, R36 ;  /* 0x00000024211f7221 */ /* 0x002fc80000010000 */
[C---:B------:R-:W-:Y:S01]  /*49e0*/  FADD.FTZ R36, R184.reuse, R31 ;  /* 0x0000001fb8247221 */ /* 0x040fe20000010000 */
[----:B------:R-:W-:Y:S02]  /*49f0*/  F2FP.BF16.F32.PACK_AB R184, R184, R33 ;  /* 0x00000021b8b8723e */ /* 0x000fe400000010ff */
[----:B------:R-:W1:Y:S01]  /*4a00*/  MUFU.EX2 R27, R27 ;  /* 0x0000001b001b7308 */ /* 0x000e620000000800 */
[----:B0-----:R-:W-:-:S07]  /*4a10*/  FADD.FTZ R19, R41, R28 ;  /* 0x0000001c29137221 */ /* 0x001fce0000010000 */
[----:B------:R-:W0:Y:S01]  /*4a20*/  MUFU.EX2 R30, R30 ;  /* 0x0000001e001e7308 */ /* 0x000e220000000800 */
[C---:B--2---:R-:W-:Y:S01]  /*4a30*/  FADD.FTZ R28, R42.reuse, R19 ;  /* 0x000000132a1c7221 */ /* 0x044fe20000010000 */
[----:B------:R-:W-:-:S06]  /*4a40*/  F2FP.BF16.F32.PACK_AB R189, R42, R41 ;  /* 0x000000292abd723e */ /* 0x000fcc00000010ff */
[----:B------:R-:W2:Y:S01]  /*4a50*/  MUFU.EX2 R25, R25 ;  /* 0x0000001900197308 */ /* 0x000ea20000000800 */
[----:B-1----:R-:W-:-:S07]  /*4a60*/  FADD.FTZ R31, R27, R36 ;  /* 0x000000241b1f7221 */ /* 0x002fce0000010000 */
[----:B------:R-:W1:Y:S01]  /*4a70*/  MUFU.EX2 R18, R18 ;  /* 0x0000001200127308 */ /* 0x000e620000000800 */
[C---:B0-----:R-:W-:Y:S01]  /*4a80*/  F2FP.BF16.F32.PACK_AB R186, R30.reuse, R27 ;  /* 0x0000001b1eba723e */ /* 0x041fe200000010ff */
[----:B------:R-:W-:-:S06]  /*4a90*/  FADD.FTZ R19, R30, R31 ;  /* 0x0000001f1e137221 */ /* 0x000fcc0000010000 */
[----:B------:R-:W0:Y:S01]  /*4aa0*/  MUFU.EX2 R24, R24 ;  /* 0x0000001800187308 */ /* 0x000e220000000800 */
[----:B--2---:R-:W-:-:S07]  /*4ab0*/  FADD.FTZ R27, R25, R28 ;  /* 0x0000001c191b7221 */ /* 0x004fce0000010000 */
[----:B------:R-:W2:Y:S01]  /*4ac0*/  MUFU.EX2 R21, R21 ;  /* 0x0000001500157308 */ /* 0x000ea20000000800 */
[C---:B-1----:R-:W-:Y:S01]  /*4ad0*/  FADD.FTZ R27, R18.reuse, R27 ;  /* 0x0000001b121b7221 */ /* 0x042fe20000010000 */
[----:B------:R-:W-:-:S06]  /*4ae0*/  F2FP.BF16.F32.PACK_AB R191, R18, R25 ;  /* 0x0000001912bf723e */ /* 0x000fcc00000010ff */
[----:B------:R-:W1:Y:S01]  /*4af0*/  MUFU.EX2 R32, R32 ;  /* 0x0000002000207308 */ /* 0x000e620000000800 */
[----:B0-----:R-:W-:-:S07]  /*4b00*/  FADD.FTZ R0, R24, R27 ;  /* 0x0000001b18007221 */ /* 0x001fce0000010000 */
[----:B------:R-:W0:Y:S01]  /*4b10*/  MUFU.EX2 R29, R29 ;  /* 0x0000001d001d7308 */ /* 0x000e220000000800 */
[C---:B--2---:R-:W-:Y:S01]  /*4b20*/  FADD.FTZ R27, R21.reuse, R0 ;  /* 0x00000000151b7221 */ /* 0x044fe20000010000 */
[----:B------:R-:W-:Y:S01]  /*4b30*/  F2FP.BF16.F32.PACK_AB R185, R21, R24 ;  /* 0x0000001815b9723e */ /* 0x000fe200000010ff */
[----:B------:R-:W-:Y:S02]  /*4b40*/  VIADD R21, R152, 0xfffffffe ;  /* 0xfffffffe98157836 */ /* 0x000fe40000000000 */
[----:B-1----:R-:W-:-:S04]  /*4b50*/  FADD.FTZ R0, R32, R27 ;  /* 0x0000001b20007221 */ /* 0x002fc80000010000 */
        /* <DEDUP_REMOVED lines=10> */
[----:B------:R-:W-:-:S07]  /*4c00*/  UIMAD.WIDE.U32 UR14, UR18, UR4, URZ ;  /* 0x00000004120e72a5 */ /* 0x000fce000f8e003f */
[----:B------:R-:W-:Y:S02]  /*4c10*/  @UP0 UMOV UR14, UR15 ;  /* 0x0000000f000e0c82 */ /* 0x000fe40008000000 */
[----:B------:R-:W-:-:S04]  /*4c20*/  @UP0 USHF.R.U32.HI UR18, URZ, UR5, UR14 ;  /* 0x000000053f120299 */ /* 0x000fc8000801160e */
[----:B------:R-:W-:Y:S01]  /*4c30*/  ULOP3.LUT UR18, URZ, UR18, URZ, 0x33, !UPT ;  /* 0x000000123f127292 */ /* 0x000fe2000f8e333f */
[----:B------:R-:W-:Y:S11]  /*4c40*/  BRA `(.L_x_1245) ;  /* 0x0000000000187947 */ /* 0x000ff60003800000 */
.L_x_1244:
[----:B------:R-:W-:Y:S02]  /*4c50*/  ULDC UR11, c[0x0][0x9e4] ;  /* 0x00027900000b7ab9 */ /* 0x000fe40000000800 */
[----:B------:R-:W-:-:S11]  /*4c60*/  UISETP.NE.AND UP0, UPT, UR11, 0x1, UPT ;  /* 0x000000010b00788c */ /* 0x000fd6000bf05270 */
[----:B------:R-:W-:Y:S02]  /*4c70*/  @UP0 ULDC.64 UR4, c[0x0][0x9e8] ;  /* 0x00027a0000040ab9 */ /* 0x000fe40000000a00 */
[----:B------:R-:W-:-:S07]  /*4c80*/  UIMAD.WIDE.U32 UR14, UR18, UR4, URZ ;  /* 0x00000004120e72a5 */ /* 0x000fce000f8e003f */
[----:B------:R-:W-:Y:S02]  /*4c90*/  @UP0 UMOV UR14, UR15 ;  /* 0x0000000f000e0c82 */ /* 0x000fe40008000000 */
[----:B------:R-:W-:-:S12]  /*4ca0*/  @UP0 USHF.R.U32.HI UR18, URZ, UR5, UR14 ;  /* 0x000000053f120299 */ /* 0x000fd8000801160e */
.L_x_1245:
[----:B------:R-:W-:-:S04]  /*4cb0*/  UIMAD UR11, UR18, UR11, UR11 ;  /* 0x0000000b120b72a4 */ /* 0x000fc8000f8e020b */
[----:B------:R-:W-:-:S04]  /*4cc0*/  UISETP.LT.AND UP0, UPT, UR7, UR11, UPT ;  /* 0x0000000b0700728c */ /* 0x000fc8000bf01270 */
[----:B------:R-:W-:-:S12]  /*4cd0*/  USEL UR7, UR7, UR11, UP0 ;  /* 0x0000000b07077287 */ /* 0x000fd80008000000 */
.L_x_1243:
        /* <DEDUP_REMOVED lines=19> */
[----:B------:R-:W-:Y:S02]  /*4e10*/  CS2R R128, SRZ ;  /* 0x0000000000807805 */ /* 0x000fe4000001ff00 */
[----:B------:R-:W-:Y:S02]  /*4e20*/  CS2R R126, SRZ ;  /* 0x00000000007e7805 */ /* 0x000fe4000001ff00 */
[----:B------:R-:W-:Y:S02]  /*4e30*/  CS2R R124, SRZ ;  /* 0x00000000007c7805 */ /* 0x000fe4000001ff00 */
[----:B------:R-:W-:Y:S02]  /*4e40*/  CS2R R122, SRZ ;  /* 0x00000000007a7805 */ /* 0x000fe4000001ff00 */
[----:B------:R-:W-:Y:S02]  /*4e50*/  ISETP.GE.AND P1, PT, R21, UR41, PT ;  /* 0x0000002915007c0c */ /* 0x000fe4000bf26270 */
        /* <DEDUP_REMOVED lines=49> */
[----:B------:R-:W-:Y:S06]  /*5170*/  @!P1 BRA `(.L_x_1246) ;  /* 0x0000002c00c09947 */ /* 0x000fec0003800000 */
[----:B------:R-:W-:Y:S01]  /*5180*/  IMAD.MOV.U32 R228, RZ, RZ, R2 ;  /* 0x000000ffffe47224 */ /* 0x000fe200078e0002 */
[----:B------:R-:W-:Y:S01]  /*5190*/  UMOV UR7, UR38 ;  /* 0x0000002600077c82 */ /* 0x000fe20008000000 */
[----:B------:R-:W-:Y:S01]  /*51a0*/  IMAD.MOV.U32 R227, RZ, RZ, R3 ;  /* 0x000000ffffe37224 */ /* 0x000fe200078e0003 */
[----:B------:R-:W-:Y:S01]  /*51b0*/  UMOV UR4, UR39 ;  /* 0x0000002700047c82 */ /* 0x000fe20008000000 */
[----:B------:R-:W-:Y:S01]  /*51c0*/  IMAD.MOV.U32 R0, RZ, RZ, 0x3f800000 ;  /* 0x3f800000ff007424 */ /* 0x000fe200078e00ff */
[----:B------:R-:W-:Y:S01]  /*51d0*/  ULDC UR54, c[0x0][0x9e4] ;  /* 0x0002790000367ab9 */ /* 0x000fe20000000800 */
[----:B------:R-:W-:-:S07]  /*51e0*/  IMAD.MOV.U32 R151, RZ, RZ, RZ ;  /* 0x000000ffff977224 */ /* 0x000fce00078e00ff */
.L_x_1265:
[----:B------:R-:W-:-:S04]  /*51f0*/  UISETP.NE.AND UP0, UPT, UR4, 0x1, UPT ;  /* 0x000000010400788c */ /* 0x000fc8000bf05270 */
[----:B------:R-:W-:-:S04]  /*5200*/  USEL UR38, URZ, 0x1, UP0 ;  /* 0x000000013f267887 */ /* 0x000fc80008000000 */
[----:B------:R-:W-:Y:S01]  /*5210*/  ULOP3.LUT UR38, UR7, UR38, URZ, 0x3c, !UPT ;  /* 0x0000002607267292 */ /* 0x000fe2000f8e3c3f */
[----:B------:R-:W-:Y:S11]  /*5220*/  @!P0 BRA `(.L_x_1247) ;  /* 0x0000000000048947 */ /* 0x000ff60003800000 */
[----:B------:R-:W-:Y:S01]  /*5230*/  BPT.TRAP 0x1 ;  /* 0x000000040000795c */ /* 0x000fe20000300000 */
.L_x_1247:
[----:B------:R-:W-:Y:S01]  /*5240*/  UIADD3 UR39, UR4, 0x1, URZ ;  /* 0x0000000104277890 */ /* 0x000fe2000fffe03f */
[----:B------:R-:W-:-:S03]  /*5250*/  IMAD.U32 R2, RZ, RZ, UR38 ;  /* 0x00000026ff027e24 */ /* 0x000fc6000f8e00ff */
[----:B------:R-:W-:Y:S02]  /*5260*/  UISETP.NE.AND UP0, UPT, UR39, 0x2, UPT ;  /* 0x000000022700788c */ /* 0x000fe4000bf05270 */
[----:B------:R-:W-:Y:S02]  /*5270*/  SHF.L.U32 R2, R2, 0x1f, RZ ;  /* 0x0000001f02027819 */ /* 0x000fe400000006ff */
[----:B------:R-:W-:-:S04]  /*5280*/  USEL UR39, UR39, URZ, UP0 ;  /* 0x0000003f27277287 */ /* 0x000fc80008000000 */
[----:B------:R-:W-:-:S09]  /*5290*/  ULEA UR6, UR39, UR40, 0x3 ;  /* 0x0000002827067291 */ /* 0x000fd2000f8e183f */
[----:B------:R0:W1:Y:S01]  /*52a0*/  SYNCS.PHASECHK.TRANS64.TRYWAIT P1, [UR6+0x30830], R2 ;  /* 0x03083002ff0075a7 */ /* 0x0000620008020146 */
[----:B------:R-:W-:Y:S05]  /*52b0*/  @!P0 BRA `(.L_x_1248) ;  /* 0x0000000000048947 */ /* 0x000fea0003800000 */
[----:B------:R-:W-:Y:S01]  /*52c0*/  BPT.TRAP 0x1 ;  /* 0x000000040000795c */ /* 0x000fe20000300000 */
.L_x_1248:
[-C--:B------:R-:W-:Y:S01]  /*52d0*/  FMUL.FTZ R24, R24, R152.reuse ;  /* 0x0000009818187220 */ /* 0x080fe20000410000 */
[----:B------:R-:W-:Y:S01]  /*52e0*/  FMUL.FTZ R25, R25, R152 ;  /* 0x0000009819197220 */ /* 0x000fe20000410000 */
[----:B-1----:R-:W-:Y:S06]  /*52f0*/  @P1 BRA `(.L_x_1249) ;  /* 0x0000000000081947 */ /* 0x002fec0003800000 */
[----:B------:R-:W1:Y:S02]  /*5300*/  SYNCS.PHASECHK.TRANS64.TRYWAIT P1, [UR6+0x30830], R2 ;  /* 0x03083002ff0075a7 */ /* 0x000e640008020146 */
[----:B-1----:R-:W-:Y:S05]  /*5310*/  @!P1 BRA `(.L_x_1250) ;  /* 0x0000014400209947 */ /* 0x002fea0003800000 */
.L_x_1249:
[----:B------:R-:W-:Y:S01]  /*5320*/  R2UR UR5, R20 ;  /* 0x00000000140572ca */ /* 0x000fe200000e0000 */
[-C--:B------:R-:W-:Y:S01]  /*5330*/  FMUL.FTZ R28, R28, R152.reuse ;  /* 0x000000981c1c7220 */ /* 0x080fe20000410000 */
[----:B------:R-:W-:Y:S01]  /*5340*/  R2UR UR48, R14 ;  /* 0x000000000e3072ca */ /* 0x000fe200000e0000 */
[-C--:B------:R-:W-:Y:S01]  /*5350*/  FMUL.FTZ R29, R29, R152.reuse ;  /* 0x000000981d1d7220 */ /* 0x080fe20000410000 */
[----:B------:R-:W-:Y:S01]  /*5360*/  R2UR UR49, R15 ;  /* 0x000000000f3172ca */ /* 0x000fe200000e0000 */
        /* <DEDUP_REMOVED lines=8> */
[----:B------:R-:W-:Y:S01]  /*53f0*/  ULEA UR5, UR39, UR5, 0xb ;  /* 0x0000000527057291 */ /* 0x000fe2000f8e583f */
        /* <DEDUP_REMOVED lines=52> */
[----:B------:R-:W-:Y:S01]  /*5740*/  UMOV UR50, UR5 ;  /* 0x0000000500327c82 */ /* 0x000fe20008000000 */
[----:B------:R-:W-:Y:S01]  /*5750*/  WARPGROUP.ARRIVE ;  /* 0x00000000000079c5 */ /* 0x000fe20000000000 */
[----:B------:R-:W-:Y:S01]  /*5760*/  UMOV UR51, 0x40000040 ;  /* 0x4000004000337882 */ /* 0x000fe20000000000 */
[----:B------:R-:W-:Y:S01]  /*5770*/  UIADD3 UR10, UR5, 0x206, URZ ;  /* 0x00000206050a7890 */ /* 0x000fe2000fffe03f */
[-C--:B------:R-:W-:Y:S01]  /*5780*/  FMUL.FTZ R26, R26, R0.reuse ;  /* 0x000000001a1a7220 */ /* 0x080fe20000410000 */
[----:B------:R-:W-:Y:S01]  /*5790*/  UMOV UR11, 0x40000040 ;  /* 0x40000040000b7882 */ /* 0x000fe20000000000 */
[----:B------:R-:W-:Y:S01]  /*57a0*/  UIADD3 UR14, UR5, 0x400, URZ ;  /* 0x00000400050e7890 */ /* 0x000fe2000fffe03f */
[----:B------:R-:W-:Y:S01]  /*57b0*/  HGMMA.64x64x16.F32.BF16 R152, gdesc[UR48], RZ, !UPT, gsb0 ;  /* 0x00e00000309879f0 */ /* 0x000fe2000c0018ff */
[----:B------:R-:W-:Y:S01]  /*57c0*/  R2UR UR48, R12 ;  /* 0x000000000c3072ca */ /* 0x000fe200000e0000 */
[----:B------:R-:W-:Y:S01]  /*57d0*/  UIADD3 UR50, UR5, 0x2, URZ ;  /* 0x0000000205327890 */ /* 0x000fe2000fffe03f */
[----:B------:R-:W-:Y:S01]  /*57e0*/  R2UR UR49, R13 ;  /* 0x000000000d3172ca */ /* 0x000fe200000e0000 */
[----:B------:R-:W-:Y:S01]  /*57f0*/  UMOV UR51, 0x40000040 ;  /* 0x4000004000337882 */ /* 0x000fe20000000000 */
        /* <DEDUP_REMOVED lines=77> */
[----:B------:R-:W-:Y:S01]  /*5cd0*/  FMUL.FTZ R151, R151, R0 ;  /* 0x0000000097977220 */ /* 0x000fe20000410000 */
[----:B------:R-:W-:Y:S01]  /*5ce0*/  HGMMA.64x64x16.F32.BF16 R152, gdesc[UR48], R152, gsb0 ;  /* 0x00e00000309879f0 */ /* 0x000fe20008001898 */
[----:B------:R-:W-:Y:S01]  /*5cf0*/  R2UR UR48, R10 ;  /* 0x000000000a3072ca */ /* 0x000fe200000e0000 */
[----:B------:R-:W-:Y:S01]  /*5d00*/  UIADD3 UR50, UR5, 0x4, URZ ;  /* 0x0000000405327890 */ /* 0x000fe2000fffe03f */
[----:B------:R-:W-:Y:S01]  /*5d10*/  R2UR UR49, R11 ;  /* 0x000000000b3172ca */ /* 0x000fe200000e0000 */
[----:B------:R-:W-:Y:S01]  /*5d20*/  UMOV UR51, 0x40000040 ;  /* 0x4000004000337882 */ /* 0x000fe20000000000 */
[----:B------:R-:W-:-:S02]  /*5d30*/  WARPGROUP.DEPBAR.LE gsb0, 0x0 ;  /* 0x00008000000079c5 */ /* 0x000fc40000010000 */
[----:B------:R-:W-:-:S09]  /*5d40*/  WARPGROUP.ARRIVE ;  /* 0x00000000000079c5 */ /* 0x000fd20000000000 */
[----:B------:R-:W-:Y:S01]  /*5d50*/  HGMMA.64x64x16.F32.BF16 R152, gdesc[UR48], R152, gsb0 ;  /* 0x00e00000309879f0 */ /* 0x000fe20008001898 */
[----:B------:R-:W-:Y:S01]  /*5d60*/  R2UR UR48, R8 ;  /* 0x00000000083072ca */ /* 0x000fe200000e0000 */
[----:B------:R-:W-:Y:S01]  /*5d70*/  UIADD3 UR50, UR5, 0x6, URZ ;  /* 0x0000000605327890 */ /* 0x000fe2000fffe03f */
[----:B------:R-:W-:Y:S01]  /*5d80*/  R2UR UR49, R9 ;  /* 0x00000000093172ca */ /* 0x000fe200000e0000 */
[----:B------:R-:W-:Y:S01]  /*5d90*/  UMOV UR51, 0x40000040 ;  /* 0x4000004000337882 */ /* 0x000fe20000000000 */
[----:B------:R-:W-:Y:S02]  /*5da0*/  WARPGROUP.DEPBAR.LE gsb0, 0x0 ;  /* 0x00008000000079c5 */ /* 0x000fe40000010000 */
        /* <DEDUP_REMOVED lines=16> */
[----:B------:R-:W-:Y:S01]  /*5eb0*/  UIADD3 UR50, UR5, 0x204, URZ ;  /* 0x0000020405327890 */ /* 0x000fe2000fffe03f */
[----:B------:R-:W-:Y:S01]  /*5ec0*/  UMOV UR51, 0x40000040 ;  /* 0x4000004000337882 */ /* 0x000fe20000000000 */
[----:B------:R-:W-:Y:S01]  /*5ed0*/  UMOV UR48, UR56 ;  /* 0x0000003800307c82 */ /* 0x000fe20008000000 */
[----:B------:R-:W-:Y:S01]  /*5ee0*/  UMOV UR49, UR57 ;  /* 0x0000003900317c82 */ /* 0x000fe20008000000 */
        /* <DEDUP_REMOVED lines=37> */
.L_x_1251:
[----:B------:R-:W-:Y:S01]  /*6140*/  ULEA UR5, UR4, UR40, 0x3 ;  /* 0x0000002804057291 */ /* 0x000fe2000f8e183f */
[----:B------:R-:W-:-:S05]  /*6150*/  IMAD.U32 R0, RZ, RZ, UR7 ;  /* 0x00000007ff007e24 */ /* 0x000fca000f8e00ff */
[----:B------:R-:W-:-:S04]  /*6160*/  SHF.L.U32 R0, R0, 0x1f, RZ ;  /* 0x0000001f00007819 */ /* 0x000fc800000006ff */
[----:B------:R2:W3:Y:S01]  /*6170*/  SYNCS.PHASECHK.TRANS64.TRYWAIT P1, [UR5+0x30850], R0 ;  /* 0x03085000ff0075a7 */ /* 0x0004e20008020145 */
[----:B------:R-:W-:Y:S05]  /*6180*/  @!P0 BRA `(.L_x_1252) ;  /* 0x0000000000048947 */ /* 0x000fea0003800000 */
[----:B------:R-:W-:Y:S01]  /*6190*/  BPT.TRAP 0x1 ;  /* 0x000000040000795c */ /* 0x000fe20000300000 */
.L_x_1252:
[----:B---3--:R-:W-:Y:S05]  /*61a0*/  @P1 BRA `(.L_x_1253) ;  /* 0x0000000000081947 */ /* 0x008fea0003800000 */
[----:B------:R-:W3:Y:S02]  /*61b0*/  SYNCS.PHASECHK.TRANS64.TRYWAIT P1, [UR5+0x30850], R0 ;  /* 0x03085000ff0075a7 */ /* 0x000ee40008020145 */
[----:B---3--:R-:W-:Y:S05]  /*61c0*/  @!P1 BRA `(.L_x_1254) ;  /* 0x00000134008c9947 */ /* 0x008fea0003800000 */
.L_x_1253:
[----:B------:R-:W-:Y:S01]  /*61d0*/  UIADD3 UR7, UR40, 0x400, URZ ;  /* 0x0000040028077890 */ /* 0x000fe2000fffe03f */
[----:B------:R-:W-:Y:S01]  /*61e0*/  WARPGROUP.ARRIVE ;  /* 0x00000000000079c5 */ /* 0x000fe20000000000 */
[----:B------:R-:W-:Y:S02]  /*61f0*/  UMOV UR11, 0x40000040 ;  /* 0x40000040000b7882 */ /* 0x000fe40000000000 */
        /* <DEDUP_REMOVED lines=27> */
.L_x_1255:
[----:B------:R-:W-:Y:S01]  /*63b0*/  R2UR UR4, R22 ;  /* 0x00000000160472ca */ /* 0x000fe200000e0000 */
[----:B------:R-:W3:Y:S01]  /*63c0*/  S2UR UR10, SR_CgaCtaId ;  /* 0x00000000000a79c3 */ /* 0x000ee20000008800 */
[----:B------:R-:W-:Y:S01]  /*63d0*/  VIADD R188, R23, UR61 ;  /* 0x0000003d17bc7c36 */ /* 0x000fe20008000000 */
[----:B------:R-:W-:Y:S02]  /*63e0*/  UIADD3 UR6, UR6, 0x30840, URZ ;  /* 0x0003084006067890 */ /* 0x000fe4000fffe03f */
[----:B------:R-:W-:-:S08]  /*63f0*/  UISETP.NE.AND UP0, UPT, UR60, URZ, UPT ;  /* 0x0000003f3c00728c */ /* 0x000fd0000bf05270 */
[----:B------:R-:W-:-:S03]  /*6400*/  UISETP.NE.AND UP1, UPT, UR4, URZ, UPT ;  /* 0x0000003f0400728c */ /* 0x000fc6000bf25270 */
[----:B------:R-:W-:Y:S02]  /*6410*/  ULDC UR4, c[0x0][0x9d8] ;  /* 0x0002760000047ab9 */ /* 0x000fe40000000800 */
[----:B0-2---:R-:W-:Y:S01]  /*6420*/  FMUL.FTZ R0, R152, UR4 ;  /* 0x0000000498007c20 */ /* 0x005fe20008410000 */
        /* <DEDUP_REMOVED lines=14> */
[----:B------:R-:W-:Y:S01]  /*6510*/  @UP1 ULDC UR7, c[0x0][0x450] ;  /* 0x0001140000071ab9 */ /* 0x000fe20000000800 */
[----:B---3--:R-:W-:-:S02]  /*6520*/  UPRMT UR6, UR10, 0x654, UR6 ;  /* 0x000006540a067896 */ /* 0x008fc40008000006 */
[----:B------:R-:W-:Y:S01]  /*6530*/  FMUL.FTZ R185, R165, UR4 ;  /* 0x00000004a5b97c20 */ /* 0x000fe20008410000 */
[----:B------:R-:W-:Y:S01]  /*6540*/  FMUL.FTZ R166, R171, UR4 ;  /* 0x00000004aba67c20 */ /* 0x000fe20008410000 */
[----:B------:R-:W-:Y:S01]  /*6550*/  @P2 SHF.R.U32.HI R188, RZ, UR7, R152 ;  /* 0x00000007ffbc2c19 */ /* 0x000fe20008011698 */
[----:B------:R-:W-:Y:S01]  /*6560*/  FMUL.FTZ R168, R174, UR4 ;  /* 0x00000004aea87c20 */ /* 0x000fe20008410000 */
[----:B------:R-:W-:Y:S01]  /*6570*/  FMUL.FTZ R165, R170, UR4 ;  /* 0x00000004aaa57c20 */ /* 0x000fe20008410000 */
        /* <DEDUP_REMOVED lines=15> */
[----:B------:R-:W-:-:S02]  /*6670*/  IMAD.SHL.U32 R175, R21, 0x40, RZ ;  /* 0x0000004015af7824 */ /* 0x000fc400078e00ff */
[----:B------:R-:W-:Y:S01]  /*6680*/  FMUL.FTZ R180, R181, UR4 ;  /* 0x00000004b5b47c20 */ /* 0x000fe20008410000 */
[----:B------:R-:W-:Y:S01]  /*6690*/  FMUL.FTZ R177, R182, UR4 ;  /* 0x00000004b6b17c20 */ /* 0x000fe20008410000 */
[----:B------:R-:W-:Y:S01]  /*66a0*/  FMUL.FTZ R178, R183, UR4 ;  /* 0x00000004b7b27c20 */ /* 0x000fe20008410000 */
[----:B------:R-:W-:Y:S01]  /*66b0*/  PLOP3.LUT P1, PT, PT, PT, UP0, 0x40, 0x0 ;  /* 0x000000000000781c */ /* 0x000fe20003f2e808 */
[----:B------:R-:W-:Y:S01]  /*66c0*/  IMAD.U32 R152, RZ, RZ, UR42 ;  /* 0x0000002aff987e24 */ /* 0x000fe2000f8e00ff */
[----:B------:R-:W-:Y:S01]  /*66d0*/  IADD3 R153, -R17, 0x1, -R175 ;  /* 0x0000000111997810 */ /* 0x000fe20007ffe9af */
[----:B------:R-:W-:Y:S01]  /*66e0*/  SYNCS.ARRIVE.TRANS64.RED.A1T0 RZ, [UR6], RZ ;  /* 0x000000ffffff79a7 */ /* 0x000fe20008100406 */
[----:B------:R-:W1:Y:S01]  /*66f0*/  MUFU.TANH R0, R0 ;  /* 0x0000000000007308 */ /* 0x000e620000002400 */
[----:B------:R-:W-:Y:S01]  /*6700*/  ULDC UR6, c[0x0][0x9dc] ;  /* 0x0002770000067ab9 */ /* 0x000fe20000000800 */
[----:B------:R-:W-:Y:S01]  /*6710*/  IADD3 R152, -R152, UR43, R153 ;  /* 0x0000002b98987c10 */ /* 0x000fe2000fffe199 */
[----:B------:R-:W-:Y:S01]  /*6720*/  ULOP3.LUT UR4, URZ, UR6, URZ, 0x33, !UPT ;  /* 0x000000063f047292 */ /* 0x000fe2000f8e333f */
[----:B------:R-:W-:-:S03]  /*6730*/  ULDC UR7, c[0x0][0x9e0] ;  /* 0x0002780000077ab9 */ /* 0x000fc60000000800 */
[C---:B------:R-:W-:Y:S01]  /*6740*/  VIADD R187, R152.reuse, UR7 ;  /* 0x0000000798bb7c36 */ /* 0x040fe20008000000 */
[----:B------:R-:W2:Y:S01]  /*6750*/  MUFU.TANH R3, R3 ;  /* 0x0000000300037308 */ /* 0x000ea20000002400 */
[----:B------:R-:W-:Y:S02]  /*6760*/  VIADD R183, R152, UR4 ;  /* 0x0000000498b77c36 */ /* 0x000fe40008000000 */
[--C-:B0-----:R-:W-:Y:S02]  /*6770*/  IMAD.IADD R182, R187, 0x1, R189.reuse ;  /* 0x00000001bbb67824 */ /* 0x101fe400078e02bd */
[----:B------:R-:W-:-:S03]  /*6780*/  IMAD.IADD R181, R183, 0x1, R189 ;  /* 0x00000001b7b57824 */ /* 0x000fc600078e02bd */
[----:B------:R-:W0:Y:S08]  /*6790*/  MUFU.TANH R2, R2 ;  /* 0x0000000200027308 */ /* 0x000e300000002400 */
        /* <DEDUP_REMOVED lines=30> */
[----:B------:R-:W-:Y:S01]  /*6980*/  IMAD.U32 R152, RZ, RZ, UR42 ;  /* 0x0000002aff987e24 */ /* 0x000fe2000f8e00ff */
[----:B------:R-:W-:Y:S04]  /*6990*/  BSSY B0, `(.L_x_1257) ;  /* 0x0000011000007945 */ /* 0x000fe80003800000 */
[----:B------:R-:W-:-:S04]  /*69a0*/  IADD3 R189, -R152, UR43, R189 ;  /* 0x0000002b98bd7c10 */ /* 0x000fc8000fffe1bd */
[----:B------:R-:W-:-:S13]  /*69b0*/  ISETP.GT.AND P1, PT, R189, -0x1, PT ;  /* 0xffffffffbd00780c */ /* 0x000fda0003f24270 */
[----:B------:R-:W-:Y:S05]  /*69c0*/  @P1 BRA `(.L_x_1258) ;  /* 0x0000000000201947 */ /* 0x000fea0003800000 */
[----:B------:R-:W-:Y:S01]  /*69d0*/  IMAD.U32 R190, RZ, RZ, UR54 ;  /* 0x00000036ffbe7e24 */ /* 0x000fe2000f8e00ff */
[----:B------:R-:W-:-:S04]  /*69e0*/  LOP3.LUT R189, RZ, R189, RZ, 0x33, !PT ;  /* 0x000000bdffbd7212 */ /* 0x000fc800078e33ff */
[----:B------:R-:W-:-:S13]  /*69f0*/  ISETP.NE.AND P1, PT, R190, 0x1, PT ;  /* 0x00000001be00780c */ /* 0x000fda0003f25270 */
[----:B------:R-:W1:Y:S02]  /*6a00*/  @P1 LDC.64 R152, c[0x0][0x9e8] ;  /* 0x00027a00ff981b82 */ /* 0x000e640000000a00 */
[----:B-1----:R-:W-:-:S05]  /*6a10*/  @P1 IMAD.HI.U32 R152, R189, R152, RZ ;  /* 0x00000098bd981227 */ /* 0x002fca00078e00ff */
[----:B------:R-:W-:-:S04]  /*6a20*/  @P1 SHF.R.U32.HI R189, RZ, R153, R152 ;  /* 0x00000099ffbd1219 */ /* 0x000fc80000011698 */
[----:B------:R-:W-:Y:S01]  /*6a30*/  LOP3.LUT R189, RZ, R189, RZ, 0x33, !PT ;  /* 0x000000bdffbd7212 */ /* 0x000fe200078e33ff */
[----:B------:R-:W-:Y:S06]  /*6a40*/  BRA `(.L_x_1259) ;  /* 0x0000000000147947 */ /* 0x000fec0003800000 */
.L_x_1258:
[----:B------:R-:W-:-:S05]  /*6a50*/  IMAD.U32 R190, RZ, RZ, UR54 ;  /* 0x00000036ffbe7e24 */ /* 0x000fca000f8e00ff */
[----:B------:R-:W-:-:S13]  /*6a60*/  ISETP.NE.AND P1, PT, R190, 0x1, PT ;  /* 0x00000001be00780c */ /* 0x000fda0003f25270 */
[----:B------:R-:W1:Y:S02]  /*6a70*/  @P1 LDC.64 R152, c[0x0][0x9e8] ;  /* 0x00027a00ff981b82 */ /* 0x000e640000000a00 */
[----:B-1----:R-:W-:-:S05]  /*6a80*/  @P1 IMAD.HI.U32 R152, R189, R152, RZ ;  /* 0x00000098bd981227 */ /* 0x002fca00078e00ff */
[----:B------:R-:W-:-:S07]  /*6a90*/  @P1 SHF.R.U32.HI R189, RZ, R153, R152 ;  /* 0x00000099ffbd1219 */ /* 0x000fce0000011698 */
.L_x_1259:
[----:B------:R-:W-:Y:S05]  /*6aa0*/  BSYNC B0 ;  /* 0x0000000000007941 */ /* 0x000fea0003800000 */
.L_x_1257:
[----:B------:R-:W-:-:S04]  /*6ab0*/  IMAD R189, R189, R190, -R175 ;  /* 0x000000bebdbd7224 */ /* 0x000fc800078e0aaf */
[----:B------:R-:W-:-:S05]  /*6ac0*/  IMAD.IADD R189, R189, 0x1, -R17 ;  /* 0x00000001bdbd7824 */ /* 0x000fca00078e0a11 */
[----:B------:R-:W-:Y:S02]  /*6ad0*/  VIMNMX R181, R181, R189, !PT ;  /* 0x000000bdb5b57248 */ /* 0x000fe40007fe0100 */
[----:B------:R-:W-:-:S07]  /*6ae0*/  VIADDMNMX R182, R189, R190, R182, PT ;  /* 0x000000bebdb67246 */ /* 0x000fce00038001b6 */
.L_x_1256:
[----:B------:R-:W-:Y:S01]  /*6af0*/  ISETP.GT.AND P1, PT, R21, -0x1, PT ;  /* 0xffffffff1500780c */ /* 0x000fe20003f24270 */
[----:B------:R1:W2:Y:S01]  /*6b00*/  SHFL.IDX PT, R152, R188, 0x1, 0x1c1f ;  /* 0x003c1f00bc987f89 */ /* 0x0002a200000e0000 */
[----:B------:R-:W-:Y:S02]  /*6b10*/  UISETP.NE.AND UP0, UPT, UR60, URZ, UPT ;  /* 0x0000003f3c00728c */ /* 0x000fe4000bf05270 */
[C---:B------:R-:W-:Y:S02]  /*6b20*/  ISETP.GT.AND P4, PT, R181.reuse, 0x1, P1 ;  /* 0x00000001b500780c */ /* 0x040fe40000f84270 */
[----:B------:R-:W-:Y:S02]  /*6b30*/  ISETP.GT.AND P5, PT, R181, RZ, P1 ;  /* 0x000000ffb500720c */ /* 0x000fe40000fa4270 */
[C---:B------:R-:W-:Y:S02]  /*6b40*/  ISETP.LT.OR P4, PT, R182.reuse, 0x2, P4 ;  /* 0x00000002b600780c */ /* 0x040fe40002781670 */
[----:B------:R-:W-:-:S02]  /*6b50*/  ISETP.LT.OR P5, PT, R182, 0x1, P5 ;  /* 0x00000001b600780c */ /* 0x000fc40002fa1670 */
[----:B-1----:R-:W-:Y:S02]  /*6b60*/  FSEL R188, R3, -INF , !P4 ;  /* 0xff80000003bc7808 */ /* 0x002fe40006000000 */
[C---:B------:R-:W-:Y:S02]  /*6b70*/  ISETP.GT.AND P4, PT, R181.reuse, 0x18, P1 ;  /* 0x00000018b500780c */ /* 0x040fe40000f84270 */
[----:B------:R-:W-:Y:S02]  /*6b80*/  FSEL R0, R0, -INF , !P5 ;  /* 0xff80000000007808 */ /* 0x000fe40006800000 */
[----:B------:R-:W-:Y:S02]  /*6b90*/  ISETP.LT.OR P4, PT, R182, 0x19, P4 ;  /* 0x00000019b600780c */ /* 0x000fe40002781670 */
[C---:B------:R-:W-:Y:S02]  /*6ba0*/  ISETP.GT.AND P6, PT, R181.reuse, 0x8, P1 ;  /* 0x00000008b500780c */ /* 0x040fe40000fc4270 */
[----:B------:R-:W-:-:S02]  /*6bb0*/  ISETP.GT.AND P2, PT, R181, 0x9, P1 ;  /* 0x00000009b500780c */ /* 0x000fc40000f44270 */
[----:B------:R-:W-:Y:S01]  /*6bc0*/  ISETP.GT.AND P3, PT, R181, 0x10, P1 ;  /* 0x00000010b500780c */ /* 0x000fe20000f64270 */
[--C-:B--2---:R-:W-:Y:S01]  /*6bd0*/  IMAD.IADD R187, R187, 0x1, R152.reuse ;  /* 0x00000001bbbb7824 */ /* 0x104fe200078e0298 */
[----:B------:R-:W-:Y:S01]  /*6be0*/  ISETP.GT.AND P5, PT, R181, 0x11, P1 ;  /* 0x00000011b500780c */ /* 0x000fe20000fa4270 */
[----:B------:R-:W-:Y:S01]  /*6bf0*/  IMAD.IADD R183, R183, 0x1, R152 ;  /* 0x00000001b7b77824 */ /* 0x000fe200078e0298 */
        /* <DEDUP_REMOVED lines=33> */
[----:B------:R-:W-:-:S02]  /*6e10*/  FSEL R176, R176, -INF , !P6 ;  /* 0xff800000b0b07808 */ /* 0x000fc40007000000 */
[----:B------:R-:W-:Y:S02]  /*6e20*/  FSEL R186, R186, -INF , !P2 ;  /* 0xff800000baba7808 */ /* 0x000fe40005000000 */
[----:B------:R-:W-:Y:S02]  /*6e30*/  FSEL R179, R179, -INF , !P3 ;  /* 0xff800000b3b37808 */ /* 0x000fe40005800000 */
[----:B------:R-:W-:Y:S01]  /*6e40*/  FSEL R180, R180, -INF , !P5 ;  /* 0xff800000b4b47808 */ /* 0x000fe20006800000 */
[----:B------:R-:W-:Y:S06]  /*6e50*/  @P4 BRA `(.L_x_1260) ;  /* 0x00000000005c4947 */ /* 0x000fec0003800000 */
        /* <DEDUP_REMOVED lines=8> */
[----:B------:R-:W0:Y:S02]  /*6ee0*/  @P2 LDC.64 R152, c[0x0][0x9e8] ;  /* 0x00027a00ff982b82 */ /* 0x000e240000000a00 */
[----:B0-----:R-:W-:-:S05]  /*6ef0*/  @P2 IMAD.HI.U32 R152, R3, R152, RZ ;  /* 0x0000009803982227 */ /* 0x001fca00078e00ff */
[----:B------:R-:W-:-:S04]  /*6f00*/  @P2 SHF.R.U32.HI R3, RZ, R153, R152 ;  /* 0x00000099ff032219 */ /* 0x000fc80000011698 */
[----:B------:R-:W-:Y:S01]  /*6f10*/  LOP3.LUT R3, RZ, R3, RZ, 0x33, !PT ;  /* 0x00000003ff037212 */ /* 0x000fe200078e33ff */
[----:B------:R-:W-:Y:S06]  /*6f20*/  BRA `(.L_x_1263) ;  /* 0x0000000000147947 */ /* 0x000fec0003800000 */
.L_x_1262:
[----:B------:R-:W-:-:S05]  /*6f30*/  IMAD.U32 R181, RZ, RZ, UR54 ;  /* 0x00000036ffb57e24 */ /* 0x000fca000f8e00ff */
[----:B------:R-:W-:-:S13]  /*6f40*/  ISETP.NE.AND P2, PT, R181, 0x1, PT ;  /* 0x00000001b500780c */ /* 0x000fda0003f45270 */
[----:B------:R-:W0:Y:S02]  /*6f50*/  @P2 LDC.64 R152, c[0x0][0x9e8] ;  /* 0x00027a00ff982b82 */ /* 0x000e240000000a00 */
[----:B0-----:R-:W-:-:S05]  /*6f60*/  @P2 IMAD.HI.U32 R152, R3, R152, RZ ;  /* 0x0000009803982227 */ /* 0x001fca00078e00ff */
[----:B------:R-:W-:-:S07]  /*6f70*/  @P2 SHF.R.U32.HI R3, RZ, R153, R152 ;  /* 0x00000099ff032219 */ /* 0x000fce0000011698 */
.L_x_1263:
[----:B------:R-:W-:Y:S05]  /*6f80*/  BSYNC B0 ;  /* 0x0000000000007941 */ /* 0x000fea0003800000 */
.L_x_1261:
[----:B------:R-:W-:-:S04]  /*6f90*/  IMAD R3, R3, R181, -R175 ;  /* 0x000000b503037224 */ /* 0x000fc800078e0aaf */
[----:B------:R-:W-:-:S05]  /*6fa0*/  IMAD.IADD R3, R3, 0x1, -R17 ;  /* 0x0000000103037824 */ /* 0x000fca00078e0a11 */
[----:B------:R-:W-:Y:S02]  /*6fb0*/  VIMNMX R183, R183, R3, !PT ;  /* 0x00000003b7b77248 */ /* 0x000fe40007fe0100 */
[----:B------:R-:W-:-:S07]  /*6fc0*/  VIADDMNMX R187, R3, R181, R187, PT ;  /* 0x000000b503bb7246 */ /* 0x000fce00038001bb */
.L_x_1260:
[----:B------:R-:W-:Y:S01]  /*6fd0*/  LOP3.LUT R16, R16, 0xfffff7ff, RZ, 0xc0, !PT ;  /* 0xfffff7ff10107812 */ /* 0x000fe200078ec0ff */
[----:B------:R-:W-:Y:S01]  /*6fe0*/  ULDC UR10, c[0x0][0x988] ;  /* 0x00026200000a7ab9 */ /* 0x000fe20000000800 */
[C---:B------:R-:W-:Y:S02]  /*6ff0*/  ISETP.GT.AND P5, PT, R183.reuse, 0x1, P1 ;  /* 0x00000001b700780c */ /* 0x040fe40000fa4270 */
[----:B------:R-:W-:Y:S02]  /*7000*/  @P0 LOP3.LUT R16, R16, 0x800, RZ, 0xfc, !PT ;  /* 0x0000080010100812 */ /* 0x000fe400078efcff */
[----:B------:R-:W-:Y:S02]  /*7010*/  ISETP.GT.AND P0, PT, R183, 0x19, P1 ;  /* 0x00000019b700780c */ /* 0x000fe40000f04270 */
[----:B------:R-:W-:Y:S02]  /*7020*/  LOP3.LUT R16, R16, 0xffff7fff, RZ, 0xc0, !PT ;  /* 0xffff7fff10107812 */ /* 0x000fe400078ec0ff */
[----:B------:R-:W-:-:S02]  /*7030*/  ISETP.LT.OR P5, PT, R187, 0x2, P5 ;  /* 0x00000002bb00780c */ /* 0x000fc40002fa1670 */
[C---:B------:R-:W-:Y:S02]  /*7040*/  ISETP.GT.AND P6, PT, R183.reuse, 0x8, P1 ;  /* 0x00000008b700780c */ /* 0x040fe40000fc4270 */
[----:B------:R-:W-:Y:S02]  /*7050*/  FSEL R154, R154, -INF , !P5 ;  /* 0xff8000009a9a7808 */ /* 0x000fe40006800000 */
[C---:B------:R-:W-:Y:S02]  /*7060*/  ISETP.GT.AND P2, PT, R183.reuse, 0x9, P1 ;  /* 0x00000009b700780c */ /* 0x040fe40000f44270 */
[C---:B------:R-:W-:Y:S02]  /*7070*/  ISETP.GT.AND P3, PT, R183.reuse, 0x10, P1 ;  /* 0x00000010b700780c */ /* 0x040fe40000f64270 */
[----:B------:R-:W-:Y:S02]  /*7080*/  @P0 LOP3.LUT R16, R16, 0x8000, RZ, 0xfc, !PT ;  /* 0x0000800010100812 */ /* 0x000fe400078efcff */
[----:B------:R-:W-:-:S02]  /*7090*/  ISETP.GT.AND P0, PT, R183, 0x31, P1 ;  /* 0x00000031b700780c */ /* 0x000fc40000f04270 */
[----:B------:R-:W-:Y:S02]  /*70a0*/  LOP3.LUT R16, R16, 0xfffffffd, RZ, 0xc0, !PT ;  /* 0xfffffffd10107812 */ /* 0x000fe400078ec0ff */
[C---:B------:R-:W-:Y:S02]  /*70b0*/  ISETP.GT.AND P4, PT, R183.reuse, 0x11, P1 ;  /* 0x00000011b700780c */ /* 0x040fe40000f84270 */
[----:B------:R-:W-:Y:S02]  /*70c0*/  ISETP.GT.AND P5, PT, R183, 0x18, P1 ;  /* 0x00000018b700780c */ /* 0x000fe40000fa4270 */
[C---:B------:R-:W-:Y:S02]  /*70d0*/  ISETP.LT.OR P6, PT, R187.reuse, 0x9, P6 ;  /* 0x00000009bb00780c */ /* 0x040fe400037c1670 */
[C---:B------:R-:W-:Y:S02]  /*70e0*/  ISETP.LT.OR P2, PT, R187.reuse, 0xa, P2 ;  /* 0x0000000abb00780c */ /* 0x040fe40001741670 */
[----:B------:R-:W-:-:S02]  /*70f0*/  ISETP.LT.OR P3, PT, R187, 0x11, P3 ;  /* 0x00000011bb00780c */ /* 0x000fc40001f61670 */
[----:B------:R-:W-:Y:S02]  /*7100*/  @P0 LOP3.LUT R16, R16, 0x2, RZ, 0xfc, !PT ;  /* 0x0000000210100812 */ /* 0x000fe400078efcff */
[----:B------:R-:W-:Y:S02]  /*7110*/  ISETP.GT.AND P0, PT, R183, 0x38, P1 ;  /* 0x00000038b700780c */ /* 0x000fe40000f04270 */
[----:B------:R-:W-:Y:S02]  /*7120*/  LOP3.LUT R16, R16, 0xfffffff7, RZ, 0xc0, !PT ;  /* 0xfffffff710107812 */ /* 0x000fe400078ec0ff */
[C---:B------:R-:W-:Y:S02]  /*7130*/  ISETP.LT.OR P4, PT, R187.reuse, 0x12, P4 ;  /* 0x00000012bb00780c */ /* 0x040fe40002781670 */
[----:B------:R-:W-:Y:S02]  /*7140*/  ISETP.LT.OR P5, PT, R187, 0x19, P5 ;  /* 0x00000019bb00780c */ /* 0x000fe40002fa1670 */
[----:B------:R-:W-:-:S02]  /*7150*/  FSEL R155, R155, -INF , !P6 ;  /* 0xff8000009b9b7808 */ /* 0x000fc40007000000 */
[----:B------:R-:W-:Y:S02]  /*7160*/  FSEL R156, R156, -INF , !P2 ;  /* 0xff8000009c9c7808 */ /* 0x000fe40005000000 */
[----:B------:R-:W-:Y:S02]  /*7170*/  FSEL R158, R158, -INF , !P3 ;  /* 0xff8000009e9e7808 */ /* 0x000fe40005800000 */
[----:B------:R-:W-:Y:S02]  /*7180*/  @P0 LOP3.LUT R16, R16, 0x8, RZ, 0xfc, !PT ;  /* 0x0000000810100812 */ /* 0x000fe400078efcff */
[----:B------:R-:W-:Y:S02]  /*7190*/  ISETP.GT.AND P0, PT, R183, RZ, P1 ;  /* 0x000000ffb700720c */ /* 0x000fe40000f04270 */
[----:B------:R-:W-:Y:S02]  /*71a0*/  LOP3.LUT R16, R16, 0xffffff7f, RZ, 0xc0, !PT ;  /* 0xffffff7f10107812 */ /* 0x000fe400078ec0ff */
[----:B------:R-:W-:-:S02]  /*71b0*/  FSEL R159, R159, -INF , !P4 ;  /* 0xff8000009f9f7808 */ /* 0x000fc40006000000 */
[----:B------:R-:W-:Y:S02]  /*71c0*/  FSEL R163, R163, -INF , !P5 ;  /* 0xff800000a3a37808 */ /* 0x000fe40006800000 */
[C---:B------:R-:W-:Y:S02]  /*71d0*/  ISETP.GT.AND P2, PT, R183.reuse, 0x20, P1 ;  /* 0x00000020b700780c */ /* 0x040fe40000f44270 */
[C---:B------:R-:W-:Y:S02]  /*71e0*/  ISETP.GT.AND P3, PT, R183.reuse, 0x21, P1 ;  /* 0x00000021b700780c */ /* 0x040fe40000f64270 */
[C---:B------:R-:W-:Y:S02]  /*71f0*/  ISETP.GT.AND P4, PT, R183.reuse, 0x28, P1 ;  /* 0x00000028b700780c */ /* 0x040fe40000f84270 */
[C---:B------:R-:W-:Y:S02]  /*7200*/  ISETP.GT.AND P5, PT, R183.reuse, 0x29, P1 ;  /* 0x00000029b700780c */ /* 0x040fe40000fa4270 */
[----:B------:R-:W-:-:S02]  /*7210*/  ISETP.GT.AND P6, PT, R183, 0x30, P1 ;  /* 0x00000030b700780c */ /* 0x000fc40000fc4270 */
[----:B------:R-:W-:Y:S02]  /*7220*/  ISETP.GT.AND P1, PT, R183, 0x39, P1 ;  /* 0x00000039b700780c */ /* 0x000fe40000f24270 */
[----:B------:R-:W-:Y:S02]  /*7230*/  @P0 LOP3.LUT R16, R16, 0x80, RZ, 0xfc, !PT ;  /* 0x0000008010100812 */ /* 0x000fe400078efcff */
[----:B------:R-:W-:Y:S02]  /*7240*/  FMNMX.FTZ R3, R0, R227, !PT ;  /* 0x000000e300037209 */ /* 0x000fe40007810000 */
[----:B------:R-:W-:Y:S02]  /*7250*/  LOP3.LUT P0, RZ, R16, 0x8000, RZ, 0xc0, !PT ;  /* 0x0000800010ff7812 */ /* 0x000fe4000780c0ff */
[----:B------:R-:W-:Y:S02]  /*7260*/  FMNMX.FTZ R3, R188, R3, !PT ;  /* 0x00000003bc037209 */ /* 0x000fe40007810000 */
[----:B------:R-:W-:-:S02]  /*7270*/  LOP3.LUT R16, R16, 0xffffffdf, RZ, 0xc0, !PT ;  /* 0xffffffdf10107812 */ /* 0x000fc400078ec0ff */
[----:B------:R-:W-:Y:S02]  /*7280*/  FMNMX.FTZ R3, R184, R3, !PT ;  /* 0x00000003b8037209 */ /* 0x000fe40007810000 */
[----:B------:R-:W-:Y:S02]  /*7290*/  ISETP.LT.OR P0, PT, R187, 0x1a, P0 ;  /* 0x0000001abb00780c */ /* 0x000fe40000701670 */
[----:B------:R-:W-:Y:S02]  /*72a0*/  @P1 LOP3.LUT R16, R16, 0x20, RZ, 0xfc, !PT ;  /* 0x0000002010101812 */ /* 0x000fe400078efcff */
[----:B------:R-:W-:Y:S02]  /*72b0*/  FMNMX.FTZ R3, R157, R3, !PT ;  /* 0x000000039d037209 */ /* 0x000fe40007810000 */
[----:B------:R-:W-:Y:S02]  /*72c0*/  LOP3.LUT P1, RZ, R16, 0x2, RZ, 0xc0, !PT ;  /* 0x0000000210ff7812 */ /* 0x000fe4000782c0ff */
[----:B------:R-:W-:-:S02]  /*72d0*/  FMNMX.FTZ R3, R160, R3, !PT ;  /* 0x00000003a0037209 */ /* 0x000fc40007810000 */
[----:B------:R-:W-:Y:S02]  /*72e0*/  LOP3.LUT R16, R16, 0xfffffeff, RZ, 0xc0, !PT ;  /* 0xfffffeff10107812 */ /* 0x000fe400078ec0ff */
[----:B------:R-:W-:Y:S02]  /*72f0*/  FMNMX.FTZ R3, R161, R3, !PT ;  /* 0x00000003a1037209 */ /* 0x000fe40007810000 */
[----:B------:R-:W-:Y:S02]  /*7300*/  @P0 LOP3.LUT R16, R16, 0x100, RZ, 0xfc, !PT ;  /* 0x0000010010100812 */ /* 0x000fe400078efcff */
[----:B------:R-:W-:Y:S02]  /*7310*/  ISETP.LT.OR P0, PT, R187, 0x21, P2 ;  /* 0x00000021bb00780c */ /* 0x000fe40001701670 */
[----:B------:R-:W-:Y:S02]  /*7320*/  FMNMX.FTZ R3, R164, R3, !PT ;  /* 0x00000003a4037209 */ /* 0x000fe40007810000 */
[----:B------:R-:W-:-:S02]  /*7330*/  LOP3.LUT P2, RZ, R16, 0x8, RZ, 0xc0, !PT ;  /* 0x0000000810ff7812 */ /* 0x000fc4000784c0ff */
[----:B------:R-:W-:Y:S02]  /*7340*/  FMNMX.FTZ R3, R185, R3, !PT ;  /* 0x00000003b9037209 */ /* 0x000fe40007810000 */
[----:B------:R-:W-:Y:S02]  /*7350*/  LOP3.LUT R16, R16, 0xffffffbf, RZ, 0xc0, !PT ;  /* 0xffffffbf10107812 */ /* 0x000fe400078ec0ff */
[----:B------:R-:W-:Y:S02]  /*7360*/  FMNMX.FTZ R3, R167, R3, !PT ;  /* 0x00000003a7037209 */ /* 0x000fe40007810000 */
[----:B------:R-:W-:Y:S02]  /*7370*/  ISETP.LT.OR P6, PT, R187, 0x31, P6 ;  /* 0x00000031bb00780c */ /* 0x000fe400037c1670 */
[----:B------:R-:W-:Y:S02]  /*7380*/  @P0 LOP3.LUT R16, R16, 0x40, RZ, 0xfc, !PT ;  /* 0x0000004010100812 */ /* 0x000fe400078efcff */
[----:B------:R-:W-:-:S02]  /*7390*/  FMNMX.FTZ R3, R169, R3, !PT ;  /* 0x00000003a9037209 */ /* 0x000fc40007810000 */
[----:B------:R-:W-:Y:S02]  /*73a0*/  ISETP.LT.OR P0, PT, R187, 0x22, P3 ;  /* 0x00000022bb00780c */ /* 0x000fe40001f01670 */
[----:B------:R-:W-:Y:S02]  /*73b0*/  FMNMX.FTZ R3, R171, R3, !PT ;  /* 0x00000003ab037209 */ /* 0x000fe40007810000 */
[C---:B------:R-:W-:Y:S02]  /*73c0*/  LOP3.LUT P3, RZ, R16.reuse, 0x80, RZ, 0xc0, !PT ;  /* 0x0000008010ff7812 */ /* 0x040fe4000786c0ff */
[----:B------:R-:W-:Y:S02]  /*73d0*/  FMNMX.FTZ R3, R173, R3, !PT ;  /* 0x00000003ad037209 */ /* 0x000fe40007810000 */
[----:B------:R-:W-:Y:S02]  /*73e0*/  LOP3.LUT R16, R16, 0xffffffef, RZ, 0xc0, !PT ;  /* 0xffffffef10107812 */ /* 0x000fe400078ec0ff */
[----:B------:R-:W-:-:S02]  /*73f0*/  FMNMX.FTZ R3, R176, R3, !PT ;  /* 0x00000003b0037209 */ /* 0x000fc40007810000 */
[C---:B------:R-:W-:Y:S02]  /*7400*/  ISETP.LT.OR P3, PT, R187.reuse, 0x1, P3 ;  /* 0x00000001bb00780c */ /* 0x040fe40001f61670 */
[----:B------:R-:W-:Y:S02]  /*7410*/  @P0 LOP3.LUT R16, R16, 0x10, RZ, 0xfc, !PT ;  /* 0x0000001010100812 */ /* 0x000fe400078efcff */
[----:B------:R-:W-:Y:S02]  /*7420*/  ISETP.LT.OR P0, PT, R187, 0x29, P4 ;  /* 0x00000029bb00780c */ /* 0x000fe40002701670 */
[----:B------:R-:W-:Y:S02]  /*7430*/  FMNMX.FTZ R3, R186, R3, !PT ;  /* 0x00000003ba037209 */ /* 0x000fe40007810000 */
[----:B------:R-:W-:Y:S02]  /*7440*/  LOP3.LUT P4, RZ, R16, 0x20, RZ, 0xc0, !PT ;  /* 0x0000002010ff7812 */ /* 0x000fe4000788c0ff */
[----:B------:R-:W-:-:S02]  /*7450*/  FMNMX.FTZ R3, R179, R3, !PT ;  /* 0x00000003b3037209 */ /* 0x000fc40007810000 */
[----:B------:R-:W-:Y:S02]  /*7460*/  LOP3.LUT R16, R16, 0xfffffffb, RZ, 0xc0, !PT ;  /* 0xfffffffb10107812 */ /* 0x000fe400078ec0ff */
[----:B------:R-:W-:Y:S02]  /*7470*/  FMNMX.FTZ R3, R180, R3, !PT ;  /* 0x00000003b4037209 */ /* 0x000fe40007810000 */
[----:B------:R-:W-:Y:S02]  /*7480*/  FSEL R175, R2, -INF , !P3 ;  /* 0xff80000002af7808 */ /* 0x000fe40005800000 */
[----:B------:R-:W-:Y:S01]  /*7490*/  @P0 LOP3.LUT R16, R16, 0x4, RZ, 0xfc, !PT ;  /* 0x0000000410100812 */ /* 0x000fe200078efcff */
[----:B------:R-:W0:Y:S01]  /*74a0*/  SHFL.BFLY PT, R152, R3, 0x2, 0x1f ;  /* 0x0c401f0003987f89 */ /* 0x000e2200000e0000 */
[----:B------:R-:W-:Y:S02]  /*74b0*/  ISETP.LT.OR P0, PT, R187, 0x2a, P5 ;  /* 0x0000002abb00780c */ /* 0x000fe40002f01670 */
[----:B------:R-:W-:-:S02]  /*74c0*/  LOP3.LUT R16, R16, 0xffffefff, RZ, 0xc0, !PT ;  /* 0xffffefff10107812 */ /* 0x000fc400078ec0ff */
[----:B------:R-:W-:Y:S02]  /*74d0*/  FMNMX.FTZ R2, R175, R228, !PT ;  /* 0x000000e4af027209 */ /* 0x000fe40007810000 */
[----:B------:R-:W-:Y:S02]  /*74e0*/  ISETP.LT.OR P1, PT, R187, 0x32, P1 ;  /* 0x00000032bb00780c */ /* 0x000fe40000f21670 */
[----:B------:R-:W-:Y:S02]  /*74f0*/  FMNMX.FTZ R2, R154, R2, !PT ;  /* 0x000000029a027209 */ /* 0x000fe40007810000 */
[----:B------:R-:W-:Y:S02]  /*7500*/  FSEL R172, R172, -INF , !P6 ;  /* 0xff800000acac7808 */ /* 0x000fe40007000000 */
[----:B------:R-:W-:Y:S02]  /*7510*/  FMNMX.FTZ R2, R155, R2, !PT ;  /* 0x000000029b027209 */ /* 0x000fe40007810000 */
[----:B------:R-:W-:-:S02]  /*7520*/  @P0 LOP3.LUT R16, R16, 0x1000, RZ, 0xfc, !PT ;  /* 0x0000100010100812 */ /* 0x000fc400078efcff */
[----:B------:R-:W-:Y:S02]  /*7530*/  FMNMX.FTZ R2, R156, R2, !PT ;  /* 0x000000029c027209 */ /* 0x000fe40007810000 */
[C---:B------:R-:W-:Y:S02]  /*7540*/  LOP3.LUT P0, RZ, R16.reuse, 0x10, RZ, 0xc0, !PT ;  /* 0x0000001010ff7812 */ /* 0x040fe4000780c0ff */
[----:B------:R-:W-:Y:S02]  /*7550*/  LOP3.LUT R16, R16, 0xffffdfff, RZ, 0xc0, !PT ;  /* 0xffffdfff10107812 */ /* 0x000fe400078ec0ff */
[----:B------:R-:W-:Y:S02]  /*7560*/  FMNMX.FTZ R2, R158, R2, !PT ;  /* 0x000000029e027209 */ /* 0x000fe40007810000 */
[----:B0-----:R-:W-:Y:S02]  /*7570*/  FMNMX.FTZ R3, R3, R152, !PT ;  /* 0x0000009803037209 */ /* 0x001fe40007810000 */
[----:B------:R-:W-:-:S02]  /*7580*/  FMNMX.FTZ R2, R159, R2, !PT ;  /* 0x000000029f027209 */ /* 0x000fc40007810000 */
[----:B------:R-:W-:Y:S01]  /*7590*/  ISETP.LT.OR P2, PT, R187, 0x39, P2 ;  /* 0x00000039bb00780c */ /* 0x000fe20001741670 */
[----:B------:R-:W0:Y:S01]  /*75a0*/  SHFL.BFLY PT, R152, R3, 0x1, 0x1f ;  /* 0x0c201f0003987f89 */ /* 0x000e2200000e0000 */
[----:B------:R-:W-:Y:S02]  /*75b0*/  FMNMX.FTZ R2, R163, R2, !PT ;  /* 0x00000002a3027209 */ /* 0x000fe40007810000 */
[----:B------:R-:W-:Y:S02]  /*75c0*/  @P0 LOP3.LUT R16, R16, 0x2000, RZ, 0xfc, !PT ;  /* 0x0000200010100812 */ /* 0x000fe400078efcff */
[----:B------:R-:W-:Y:S02]  /*75d0*/  FSEL R174, R174, -INF , !P1 ;  /* 0xff800000aeae7808 */ /* 0x000fe40004800000 */
[C---:B------:R-:W-:Y:S02]  /*75e0*/  LOP3.LUT P0, RZ, R16.reuse, 0x40, RZ, 0xc0, !PT ;  /* 0x0000004010ff7812 */ /* 0x040fe4000780c0ff */
[----:B------:R-:W-:-:S02]  /*75f0*/  LOP3.LUT R16, R16, 0xffffbfff, RZ, 0xc0, !PT ;  /* 0xffffbfff10107812 */ /* 0x000fc400078ec0ff */
[----:B------:R-:W-:Y:S02]  /*7600*/  ISETP.LT.OR P4, PT, R187, 0x3a, P4 ;  /* 0x0000003abb00780c */ /* 0x000fe40002781670 */
[----:B------:R-:W-:Y:S02]  /*7610*/  FSEL R177, R177, -INF , !P2 ;  /* 0xff800000b1b17808 */ /* 0x000fe40005000000 */
[----:B------:R-:W-:-:S05]  /*7620*/  FSEL R178, R178, -INF , !P4 ;  /* 0xff800000b2b27808 */ /* 0x000fca0006000000 */
[----:B------:R-:W-:-:S04]  /*7630*/  @P0 LOP3.LUT R16, R16, 0x4000, RZ, 0xfc, !PT ;  /* 0x0000400010100812 */ /* 0x000fc800078efcff */
[----:B------:R-:W-:Y:S02]  /*7640*/  LOP3.LUT P0, RZ, R16, 0x100, RZ, 0xc0, !PT ;  /* 0x0000010010ff7812 */ /* 0x000fe4000780c0ff */
[----:B0-----:R-:W-:Y:S02]  /*7650*/  FMNMX.FTZ R3, R3, R152, !PT ;  /* 0x0000009803037209 */ /* 0x001fe40007810000 */
[----:B------:R-:W-:Y:S02]  /*7660*/  FSEL R162, R162, -INF , !P0 ;  /* 0xff800000a2a27808 */ /* 0x000fe40004000000 */
[----:B------:R-:W-:Y:S01]  /*7670*/  LOP3.LUT P0, RZ, R16, 0x4000, RZ, 0xc0, !PT ;  /* 0x0000400010ff7812 */ /* 0x000fe2000780c0ff */
[C---:B------:R-:W-:Y:S01]  /*7680*/  FMUL.FTZ R153, R3.reuse, UR10 ;  /* 0x0000000a03997c20 */ /* 0x040fe20008410000 */
[----:B------:R-:W-:Y:S02]  /*7690*/  FSETP.NEU.FTZ.AND P5, PT, R3, -INF , PT ;  /* 0xff8000000300780b */ /* 0x000fe40003fbd000 */
[----:B------:R-:W-:-:S02]  /*76a0*/  FSEL R165, R165, -INF , !P0 ;  /* 0xff800000a5a57808 */ /* 0x000fc40004000000 */
[----:B------:R-:W-:Y:S02]  /*76b0*/  LOP3.LUT P0, RZ, R16, 0x2000, RZ, 0xc0, !PT ;  /* 0x0000200010ff7812 */ /* 0x000fe4000780c0ff */
[----:B------:R-:W-:Y:S02]  /*76c0*/  FMNMX.FTZ R2, R162, R2, !PT ;  /* 0x00000002a2027209 */ /* 0x000fe40007810000 */
[----:B------:R-:W-:Y:S02]  /*76d0*/  FSEL R152, R3, RZ, P5 ;  /* 0x000000ff03987208 */ /* 0x000fe40002800000 */
[----:B------:R-:W-:Y:S02]  /*76e0*/  FSEL R153, R153, RZ, P5 ;  /* 0x000000ff99997208 */ /* 0x000fe40002800000 */
[----:B------:R-:W-:Y:S01]  /*76f0*/  LOP3.LUT P5, RZ, R16, 0x4, RZ, 0xc0, !PT ;  /* 0x0000000410ff7812 */ /* 0x000fe200078ac0ff */
[----:B------:R-:W-:Y:S01]  /*7700*/  FADD.FTZ R152, -R152, R227 ;  /* 0x000000e398987221 */ /* 0x000fe20000010100 */
[----:B------:R-:W-:Y:S01]  /*7710*/  FSEL R166, R166, -INF , !P0 ;  /* 0xff800000a6a67808 */ /* 0x000fe20004000000 */
[--C-:B------:R-:W-:Y:S01]  /*7720*/  FFMA.FTZ R0, R0, UR10, -R153.reuse ;  /* 0x0000000a00007c23 */ /* 0x100fe20008010899 */
[----:B------:R-:W-:Y:S01]  /*7730*/  FMNMX.FTZ R2, R165, R2, !PT ;  /* 0x00000002a5027209 */ /* 0x000fe20007810000 */
[--C-:B------:R-:W-:Y:S01]  /*7740*/  FFMA.FTZ R188, R188, UR10, -R153.reuse ;  /* 0x0000000abcbc7c23 */ /* 0x100fe20008010899 */
[----:B------:R-:W-:Y:S01]  /*7750*/  LOP3.LUT P0, RZ, R16, 0x1000, RZ, 0xc0, !PT ;  /* 0x0000100010ff7812 */ /* 0x000fe2000780c0ff */
[--C-:B------:R-:W-:Y:S01]  /*7760*/  FFMA.FTZ R184, R184, UR10, -R153.reuse ;  /* 0x0000000ab8b87c23 */ /* 0x100fe20008010899 */
[----:B------:R-:W-:Y:S01]  /*7770*/  FSEL R168, R168, -INF , !P5 ;  /* 0xff800000a8a87808 */ /* 0x000fe20006800000 */
[--C-:B------:R-:W-:Y:S01]  /*7780*/  FFMA.FTZ R157, R157, UR10, -R153.reuse ;  /* 0x0000000a9d9d7c23 */ /* 0x100fe20008010899 */
[----:B------:R-:W-:Y:S01]  /*7790*/  FMNMX.FTZ R2, R166, R2, !PT ;  /* 0x00000002a6027209 */ /* 0x000fe20007810000 */
[--C-:B------:R-:W-:Y:S01]  /*77a0*/  FFMA.FTZ R160, R160, UR10, -R153.reuse ;  /* 0x0000000aa0a07c23 */ /* 0x100fe20008010899 */
[----:B------:R-:W-:Y:S01]  /*77b0*/  FSEL R170, R170, -INF , !P0 ;  /* 0xff800000aaaa7808 */ /* 0x000fe20004000000 */
        /* <DEDUP_REMOVED lines=14> */
[----:B------:R-:W-:Y:S01]  /*78a0*/  FFMA.FTZ R153, R180, UR10, -R153 ;  /* 0x0000000ab4997c23 */ /* 0x000fe20008010899 */
[----:B------:R-:W-:Y:S01]  /*78b0*/  MUFU.EX2 R196, R0 ;  /* 0x0000000000c47308 */ /* 0x000fe20000000800 */
[----:B------:R-:W-:Y:S01]  /*78c0*/  FMUL.FTZ R152, R152, UR10 ;  /* 0x0000000a98987c20 */ /* 0x000fe20008410000 */
[----:B------:R-:W-:-:S02]  /*78d0*/  FMNMX.FTZ R2, R177, R2, !PT ;  /* 0x00000002b1027209 */ /* 0x000fc40007810000 */
[----:B------:R-:W-:Y:S02]  /*78e0*/  LOP3.LUT P0, RZ, R16, 0x800, RZ, 0xc0, !PT ;  /* 0x0000080010ff7812 */ /* 0x000fe4000780c0ff */
[----:B------:R-:W-:Y:S02]  /*78f0*/  FMNMX.FTZ R2, R178, R2, !PT ;  /* 0x00000002b2027209 */ /* 0x000fe40007810000 */
[----:B------:R-:W0:Y:S03]  /*7900*/  MUFU.EX2 R152, R152 ;  /* 0x0000009800987308 */ /* 0x000e260000000800 */
[----:B------:R-:W1:Y:S05]  /*7910*/  SHFL.BFLY PT, R180, R2, 0x2, 0x1f ;  /* 0x0c401f0002b47f89 */ /* 0x000e6a00000e0000 */
[----:B------:R-:W2:Y:S08]  /*7920*/  MUFU.EX2 R188, R188 ;  /* 0x000000bc00bc7308 */ /* 0x000eb00000000800 */
[----:B------:R-:W-:Y:S01]  /*7930*/  MUFU.EX2 R184, R184 ;  /* 0x000000b800b87308 */ /* 0x000fe20000000800 */
[----:B0-----:R-:W-:-:S07]  /*7940*/  FFMA.FTZ R19, R152, R19, R196 ;  /* 0x0000001398137223 */ /* 0x001fce00000100c4 */
[----:B------:R-:W-:Y:S01]  /*7950*/  MUFU.EX2 R157, R157 ;  /* 0x0000009d009d7308 */ /* 0x000fe20000000800 */
[----:B--2---:R-:W-:Y:S01]  /*7960*/  FADD.FTZ R19, R188, R19 ;  /* 0x00000013bc137221 */ /* 0x004fe20000010000 */
[----:B-1----:R-:W-:-:S05]  /*7970*/  FMNMX.FTZ R2, R2, R180, !PT ;  /* 0x000000b402027209 */ /* 0x002fca0007810000 */
[----:B------:R-:W0:Y:S01]  /*7980*/  SHFL.BFLY PT, R180, R2, 0x1, 0x1f ;  /* 0x0c201f0002b47f89 */ /* 0x000e2200000e0000 */
[----:B------:R-:W-:Y:S08]  /*7990*/  MUFU.EX2 R160, R160 ;  /* 0x000000a000a07308 */ /* 0x000ff00000000800 */
[----:B------:R-:W-:Y:S08]  /*79a0*/  MUFU.EX2 R161, R161 ;  /* 0x000000a100a17308 */ /* 0x000ff00000000800 */
[----:B------:R-:W-:Y:S01]  /*79b0*/  MUFU.EX2 R164, R164 ;  /* 0x000000a400a47308 */ /* 0x000fe20000000800 */
[----:B0-----:R-:W-:-:S07]  /*79c0*/  FMNMX.FTZ R2, R2, R180, !PT ;  /* 0x000000b402027209 */ /* 0x001fce0007810000 */
[----:B------:R-:W-:Y:S01]  /*79d0*/  MUFU.EX2 R185, R185 ;  /* 0x000000b900b97308 */ /* 0x000fe20000000800 */
[C---:B------:R-:W-:Y:S01]  /*79e0*/  FSETP.NEU.FTZ.AND P1, PT, R2.reuse, -INF , PT ;  /* 0xff8000000200780b */ /* 0x040fe20003f3d000 */
[----:B------:R-:W-:-:S03]  /*79f0*/  FMUL.FTZ R180, R2, UR10 ;  /* 0x0000000a02b47c20 */ /* 0x000fc60008410000 */
[----:B------:R-:W-:-:S03]  /*7a00*/  FSEL R0, R2, RZ, P1 ;  /* 0x000000ff02007208 */ /* 0x000fc60000800000 */
[----:B------:R-:W-:Y:S01]  /*7a10*/  MUFU.EX2 R167, R167 ;  /* 0x000000a700a77308 */ /* 0x000fe20000000800 */
[----:B------:R-:W-:Y:S01]  /*7a20*/  FSEL R180, R180, RZ, P1 ;  /* 0x000000ffb4b47208 */ /* 0x000fe20000800000 */
[----:B------:R-:W-:-:S04]  /*7a30*/  FADD.FTZ R0, -R0, R228 ;  /* 0x000000e400007221 */ /* 0x000fc80000010100 */
[--C-:B------:R-:W-:Y:S01]  /*7a40*/  FFMA.FTZ R175, R175, UR10, -R180.reuse ;  /* 0x0000000aafaf7c23 */ /* 0x100fe200080108b4 */
[--C-:B------:R-:W-:Y:S01]  /*7a50*/  FFMA.FTZ R154, R154, UR10, -R180.reuse ;  /* 0x0000000a9a9a7c23 */ /* 0x100fe200080108b4 */
        /* <DEDUP_REMOVED lines=16> */
[----:B------:R-:W-:-:S04]  /*7b60*/  FFMA.FTZ R178, R178, UR10, -R180 ;  /* 0x0000000ab2b27c23 */ /* 0x000fc800080108b4 */
[----:B------:R-:W1:Y:S08]  /*7b70*/  MUFU.EX2 R154, R154 ;  /* 0x0000009a009a7308 */ /* 0x000e700000000800 */
[----:B------:R-:W2:Y:S01]  /*7b80*/  MUFU.EX2 R155, R155 ;  /* 0x0000009b009b7308 */ /* 0x000ea20000000800 */
[----:B0-----:R-:W-:-:S07]  /*7b90*/  FFMA.FTZ R18, R0, R18, R175 ;  /* 0x0000001200127223 */ /* 0x001fce00000100af */
[----:B------:R-:W0:Y:S01]  /*7ba0*/  MUFU.EX2 R156, R156 ;  /* 0x0000009c009c7308 */ /* 0x000e220000000800 */
[----:B-1----:R-:W-:Y:S01]  /*7bb0*/  FADD.FTZ R180, R154, R18 ;  /* 0x000000129ab47221 */ /* 0x002fe20000010000 */
[----:B------:R-:W-:-:S04]  /*7bc0*/  FADD.FTZ R18, R184, R19 ;  /* 0x00000013b8127221 */ /* 0x000fc80000010000 */
[----:B------:R-:W-:Y:S02]  /*7bd0*/  FADD.FTZ R18, R157, R18 ;  /* 0x000000129d127221 */ /* 0x000fe40000010000 */
[----:B------:R-:W1:Y:S01]  /*7be0*/  MUFU.EX2 R158, R158 ;  /* 0x0000009e009e7308 */ /* 0x000e620000000800 */
[----:B--2---:R-:W-:Y:S01]  /*7bf0*/  FADD.FTZ R19, R155, R180 ;  /* 0x000000b49b137221 */ /* 0x004fe20000010000 */
[----:B------:R-:W-:-:S04]  /*7c00*/  FADD.FTZ R18, R160, R18 ;  /* 0x00000012a0127221 */ /* 0x000fc80000010000 */
[----:B------:R-:W-:Y:S02]  /*7c10*/  FADD.FTZ R18, R161, R18 ;  /* 0x00000012a1127221 */ /* 0x000fe40000010000 */
[----:B------:R-:W2:Y:S01]  /*7c20*/  MUFU.EX2 R159, R159 ;  /* 0x0000009f009f7308 */ /* 0x000ea20000000800 */
[----:B0-----:R-:W-:Y:S01]  /*7c30*/  FADD.FTZ R19, R156, R19 ;  /* 0x000000139c137221 */ /* 0x001fe20000010000 */
[----:B------:R-:W-:-:S04]  /*7c40*/  FADD.FTZ R18, R164, R18 ;  /* 0x00000012a4127221 */ /* 0x000fc80000010000 */
[----:B------:R-:W-:Y:S02]  /*7c50*/  FADD.FTZ R18, R185, R18 ;  /* 0x00000012b9127221 */ /* 0x000fe40000010000 */
[----:B------:R-:W0:Y:S01]  /*7c60*/  MUFU.EX2 R163, R163 ;  /* 0x000000a300a37308 */ /* 0x000e220000000800 */
[----:B-1----:R-:W-:Y:S01]  /*7c70*/  FADD.FTZ R19, R158, R19 ;  /* 0x000000139e137221 */ /* 0x002fe20000010000 */
[----:B------:R-:W-:-:S06]  /*7c80*/  FADD.FTZ R18, R167, R18 ;  /* 0x00000012a7127221 */ /* 0x000fcc0000010000 */
        /* <DEDUP_REMOVED lines=36> */
.L_x_1264:
[----:B------:R-:W0:Y:S01]  /*7ed0*/  S2UR UR4, SR_CgaCtaId ;  /* 0x00000000000479c3 */ /* 0x000e220000008800 */
[----:B------:R-:W-:Y:S01]  /*7ee0*/  UIADD3 UR5, UR5, 0x30860, URZ ;  /* 0x0003086005057890 */ /* 0x000fe2000fffe03f */
[----:B------:R-:W-:Y:S01]  /*7ef0*/  ISETP.GT.AND P1, PT, R21, UR41, PT ;  /* 0x0000002915007c0c */ /* 0x000fe2000bf24270 */
[----:B------:R-:W-:Y:S01]  /*7f00*/  UMOV UR7, UR38 ;  /* 0x0000002600077c82 */ /* 0x000fe20008000000 */
[----:B------:R-:W-:Y:S01]  /*7f10*/  F2FP.BF16.F32.PACK_AB R198, R157, R184 ;  /* 0x000000b89dc6723e */ /* 0x000fe200000010ff */
[----:B------:R-:W-:Y:S01]  /*7f20*/  VIADD R21, R21, 0xffffffff ;  /* 0xffffffff15157836 */ /* 0x000fe20000000000 */
[----:B------:R-:W-:Y:S01]  /*7f30*/  F2FP.BF16.F32.PACK_AB R196, R188, R196 ;  /* 0x000000c4bcc4723e */ /* 0x000fe200000010ff */
[----:B------:R-:W-:Y:S01]  /*7f40*/  IMAD.MOV.U32 R228, RZ, RZ, R2 ;  /* 0x000000ffffe47224 */ /* 0x000fe200078e0002 */
        /* <DEDUP_REMOVED lines=8> */
[----:B------:R-:W-:Y:S01]  /*7fd0*/  F2FP.BF16.F32.PACK_AB R188, R169, R167 ;  /* 0x000000a7a9bc723e */ /* 0x000fe200000010ff */
[----:B0-----:R-:W-:Y:S01]  /*7fe0*/  UPRMT UR5, UR4, 0x654, UR5 ;  /* 0x0000065404057896 */ /* 0x001fe20008000005 */
[----:B------:R-:W-:-:S02]  /*7ff0*/  F2FP.BF16.F32.PACK_AB R189, R166, R165 ;  /* 0x000000a5a6bd723e */ /* 0x000fc400000010ff */
[----:B------:R-:W-:Y:S01]  /*8000*/  UMOV UR4, UR39 ;  /* 0x0000002700047c82 */ /* 0x000fe20008000000 */
[----:B------:R-:W-:Y:S02]  /*8010*/  F2FP.BF16.F32.PACK_AB R190, R173, R171 ;  /* 0x000000abadbe723e */ /* 0x000fe400000010ff */
[----:B------:R-:W-:Y:S02]  /*8020*/  F2FP.BF16.F32.PACK_AB R191, R170, R168 ;  /* 0x000000a8aabf723e */ /* 0x000fe400000010ff */
[----:B------:R-:W-:Y:S01]  /*8030*/  F2FP.BF16.F32.PACK_AB R185, R174, R172 ;  /* 0x000000acaeb9723e */ /* 0x000fe200000010ff */
[----:B------:R-:W-:Y:S01]  /*8040*/  SYNCS.ARRIVE.TRANS64.RED.A1T0 RZ, [UR5], RZ ;  /* 0x000000ffffff79a7 */ /* 0x000fe20008100405 */
[----:B------:R-:W-:Y:S02]  /*8050*/  F2FP.BF16.F32.PACK_AB R186, R153, R179 ;  /* 0x000000b399ba723e */ /* 0x000fe400000010ff */
[----:B------:R-:W-:Y:S01]  /*8060*/  F2FP.BF16.F32.PACK_AB R187, R178, R177 ;  /* 0x000000b1b2bb723e */ /* 0x000fe200000010ff */
[----:B------:R-:W-:Y:S06]  /*8070*/  @P1 BRA `(.L_x_1265) ;  /* 0xffffffd0005c1947 */ /* 0x000fec000383ffff */
.L_x_1246:
[----:B------:R-:W-:Y:S01]  /*8080*/  R2UR UR4, R22 ;  /* 0x00000000160472ca */ /* 0x000fe200000e0000 */
[----:B------:R-:W-:Y:S02]  /*8090*/  UISETP.NE.AND UP0, UPT, UR60, URZ, UPT ;  /* 0x0000003f3c00728c */ /* 0x000fe4000bf05270 */
[----:B------:R-:W-:Y:S02]  /*80a0*/  UIADD3 UR7, UR61, 0x7f, URZ ;  /* 0x0000007f3d077890 */ /* 0x000fe4000fffe03f */
[----:B------:R-:W-:Y:S02]  /*80b0*/  UIADD3 UR11, UR43, 0x1, -UR42 ;  /* 0x000000012b0b7890 */ /* 0x000fe4000fffe82a */
[----:B------:R-:W-:-:S06]  /*80c0*/  PLOP3.LUT P1, PT, PT, PT, UP0, 0x40, 0x0 ;  /* 0x000000000000781c */ /* 0x000fcc0003f2e808 */
[----:B------:R-:W-:-:S11]  /*80d0*/  UISETP.NE.AND UP1, UPT, UR4, URZ, UPT ;  /* 0x0000003f0400728c */ /* 0x000fd6000bf25270 */
[----:B------:R-:W-:Y:S01]  /*80e0*/  @UP1 ULDC UR4, c[0x0][0x44c] ;  /* 0x0001130000041ab9 */ /* 0x000fe20000000800 */
[----:B------:R-:W-:Y:S01]  /*80f0*/  @UP1 ULDC UR14, c[0x0][0x450] ;  /* 0x00011400000e1ab9 */ /* 0x000fe20000000800 */
[----:B------:R-:W-:-:S04]  /*8100*/  UIMAD.WIDE.U32 UR4, UR7, UR4, URZ ;  /* 0x00000004070472a5 */ /* 0x000fc8000f8e003f */
[----:B------:R-:W-:-:S04]  /*8110*/  @UP1 USHF.R.U32.HI UR7, URZ, UR14, UR5 ;  /* 0x0000000e3f071299 */ /* 0x000fc80008011605 */
[----:B------:R-:W-:-:S04]  /*8120*/  UIADD3 UR15, UR11, UR7, URZ ;  /* 0x000000070b0f7290 */ /* 0x000fc8000fffe03f */
[----:B------:R-:W-:Y:S01]  /*8130*/  UIADD3 UR11, UR15, -UR6, URZ ;  /* 0x800000060f0b7290 */ /* 0x000fe2000fffe03f */
[----:B------:R-:W-:Y:S11]  /*8140*/  @P1 BRA `(.L_x_1266) ;  /* 0x00000000004c1947 */ /* 0x000ff60003800000 */
        /* <DEDUP_REMOVED lines=11> */
.L_x_1267:
[----:B------:R-:W-:Y:S02]  /*8200*/  ULDC UR14, c[0x0][0x9e4] ;  /* 0x00027900000e7ab9 */ /* 0x000fe40000000800 */
[----:B------:R-:W-:-:S11]  /*8210*/  UISETP.NE.AND UP0, UPT, UR14, 0x1, UPT ;  /* 0x000000010e00788c */ /* 0x000fd6000bf05270 */
[----:B------:R-:W-:Y:S02]  /*8220*/  @UP0 ULDC.64 UR4, c[0x0][0x9e8] ;  /* 0x00027a0000040ab9 */ /* 0x000fe40000000a00 */
[----:B------:R-:W-:-:S04]  /*8230*/  UIMAD.WIDE.U32 UR6, UR15, UR4, URZ ;  /* 0x000000040f0672a5 */ /* 0x000fc8000f8e003f */
[----:B------:R-:W-:-:S12]  /*8240*/  @UP0 USHF.R.U32.HI UR15, URZ, UR5, UR7 ;  /* 0x000000053f0f0299 */ /* 0x000fd80008011607 */
.L_x_1268:
[----:B------:R-:W-:-:S04]  /*8250*/  UIMAD UR14, UR15, UR14, URZ ;  /* 0x0000000e0f0e72a4 */ /* 0x000fc8000f8e023f */
[----:B------:R-:W-:-:S04]  /*8260*/  UISETP.LT.AND UP0, UPT, UR11, UR14, UPT ;  /* 0x0000000e0b00728c */ /* 0x000fc8000bf01270 */
[----:B------:R-:W-:-:S12]  /*8270*/  USEL UR11, UR11, UR14, !UP0 ;  /* 0x0000000e0b0b7287 */ /* 0x000fd8000c000000 */
.L_x_1266:
[----:B------:R-:W-:Y:S01]  /*8280*/  UIADD3 UR11, UR11, 0x3f, URZ ;  /* 0x0000003f0b0b7890 */ /* 0x000fe2000fffe03f */
[----:B------:R-:W-:-:S03]  /*8290*/  R2UR UR5, R200 ;  /* 0x00000000c80572ca */ /* 0x000fc600000e0000 */
[----:B------:R-:W-:-:S04]  /*82a0*/  USHF.R.S32.HI UR4, URZ, 0x1f, UR11 ;  /* 0x0000001f3f047899 */ /* 0x000fc8000801140b */
[----:B------:R-:W-:-:S04]  /*82b0*/  ULEA.HI UR4, UR4, UR11, URZ, 0x6 ;  /* 0x0000000b04047291 */ /* 0x000fc8000f8f303f */
[----:B------:R-:W-:-:S04]  /*82c0*/  USHF.R.S32.HI UR4, URZ, 0x6, UR4 ;  /* 0x000000063f047899 */ /* 0x000fc80008011404 */
[----:B------:R-:W-:-:S04]  /*82d0*/  UISETP.LT.AND UP0, UPT, UR5, UR4, UPT ;  /* 0x000000040500728c */ /* 0x000fc8000bf01270 */
[----:B------:R-:W-:-:S06]  /*82e0*/  USEL UR54, UR5, UR4, !UP0 ;  /* 0x0000000405367287 */ /* 0x000fcc000c000000 */
[----:B------:R-:W-:-:S13]  /*82f0*/  ISETP.GE.AND P1, PT, R21, UR54, PT ;  /* 0x0000003615007c0c */ /* 0x000fda000bf26270 */
[----:B------:R-:W-:Y:S05]  /*8300*/  @!P1 BRA `(.L_x_1269) ;  /* 0x00000020004c9947 */ /* 0x000fea0003800000 */
[----:B------:R-:W-:Y:S01]  /*8310*/  IMAD.MOV.U32 R228, RZ, RZ, R2 ;  /* 0x000000ffffe47224 */ /* 0x000fe200078e0002 */
[----:B------:R-:W-:Y:S01]  /*8320*/  UMOV UR41, UR38 ;  /* 0x0000002600297c82 */ /* 0x000fe20008000000 */
[----:B------:R-:W-:Y:S01]  /*8330*/  IMAD.MOV.U32 R227, RZ, RZ, R3 ;  /* 0x000000ffffe37224 */ /* 0x000fe200078e0003 */
[----:B------:R-:W-:Y:S01]  /*8340*/  UMOV UR4, UR39 ;  /* 0x0000002700047c82 */ /* 0x000fe20008000000 */
[----:B------:R-:W-:-:S05]  /*8350*/  ULDC UR6, c[0x0][0x9d8] ;  /* 0x0002760000067ab9 */ /* 0x000fca0000000800 */
.L_x_1280:
[----:B------:R-:W-:-:S04]  /*8360*/  UISETP.NE.AND UP0, UPT, UR4, 0x1, UPT ;  /* 0x000000010400788c */ /* 0x000fc8000bf05270 */
[----:B------:R-:W-:-:S04]  /*8370*/  USEL UR38, URZ, 0x1, UP0 ;  /* 0x000000013f267887 */ /* 0x000fc80008000000 */
[----:B------:R-:W-:Y:S01]  /*8380*/  ULOP3.LUT UR38, UR41, UR38, URZ, 0x3c, !UPT ;  /* 0x0000002629267292 */ /* 0x000fe2000f8e3c3f */
[----:B------:R-:W-:Y:S11]  /*8390*/  @!P0 BRA `(.L_x_1270) ;  /* 0x0000000000048947 */ /* 0x000ff60003800000 */
[----:B------:R-:W-:Y:S01]  /*83a0*/  BPT.TRAP 0x1 ;  /* 0x000000040000795c */ /* 0x000fe20000300000 */
.L_x_1270:
        /* <DEDUP_REMOVED lines=9> */
.L_x_1271:
[-C--:B------:R-:W-:Y:S01]  /*8440*/  FMUL.FTZ R24, R24, R152.reuse ;  /* 0x0000009818187220 */ /* 0x080fe20000410000 */
[----:B------:R-:W-:Y:S01]  /*8450*/  FMUL.FTZ R25, R25, R152 ;  /* 0x0000009819197220 */ /* 0x000fe20000410000 */
[----:B-1----:R-:W-:Y:S06]  /*8460*/  @P1 BRA `(.L_x_1272) ;  /* 0x0000000000081947 */ /* 0x002fec0003800000 */
[----:B------:R-:W1:Y:S02]  /*8470*/  SYNCS.PHASECHK.TRANS64.TRYWAIT P1, [UR7+0x30830], R2 ;  /* 0x03083002ff0075a7 */ /* 0x000e640008020147 */
[----:B-1----:R-:W-:Y:S05]  /*8480*/  @!P1 BRA `(.L_x_1273) ;  /* 0x0000011000f49947 */ /* 0x002fea0003800000 */
.L_x_1272:
        /* <DEDUP_REMOVED lines=226> */
.L_x_1274:
[----:B------:R-:W-:Y:S01]  /*92b0*/  ULEA UR5, UR4, UR40, 0x3 ;  /* 0x0000002804057291 */ /* 0x000fe2000f8e183f */
[----:B------:R-:W-:-:S05]  /*92c0*/  IMAD.U32 R0, RZ, RZ, UR41 ;  /* 0x00000029ff007e24 */ /* 0x000fca000f8e00ff */
[----:B------:R-:W-:-:S04]  /*92d0*/  SHF.L.U32 R0, R0, 0x1f, RZ ;  /* 0x0000001f00007819 */ /* 0x000fc800000006ff */
[----:B------:R2:W3:Y:S01]  /*92e0*/  SYNCS.PHASECHK.TRANS64.TRYWAIT P1, [UR5+0x30850], R0 ;  /* 0x03085000ff0075a7 */ /* 0x0004e20008020145 */
[----:B------:R-:W-:Y:S05]  /*92f0*/  @!P0 BRA `(.L_x_1275) ;  /* 0x0000000000048947 */ /* 0x000fea0003800000 */
[----:B------:R-:W-:Y:S01]  /*9300*/  BPT.TRAP 0x1 ;  /* 0x000000040000795c */ /* 0x000fe20000300000 */
.L_x_1275:
[----:B---3--:R-:W-:Y:S05]  /*9310*/  @P1 BRA `(.L_x_1276) ;  /* 0x0000000000081947 */ /* 0x008fea0003800000 */
[----:B------:R-:W3:Y:S02]  /*9320*/  SYNCS.PHASECHK.TRANS64.TRYWAIT P1, [UR5+0x30850], R0 ;  /* 0x03085000ff0075a7 */ /* 0x000ee40008020145 */
[----:B---3--:R-:W-:Y:S05]  /*9330*/  @!P1 BRA `(.L_x_1277) ;  /* 0x0000010400609947 */ /* 0x008fea0003800000 */
.L_x_1276:
        /* <DEDUP_REMOVED lines=30> */
.L_x_1278:
[----:B0-2---:R-:W-:Y:S01]  /*9520*/  FMUL.FTZ R0, R152, UR6 ;  /* 0x0000000698007c20 */ /* 0x005fe20008410000 */
        /* <DEDUP_REMOVED lines=39> */
[----:B------:R-:W-:Y:S01]  /*97a0*/  ULDC UR10, c[0x0][0x988] ;  /* 0x00026200000a7ab9 */ /* 0x000fe20000000800 */
[----:B------:R-:W2:Y:S01]  /*97b0*/  S2UR UR4, SR_CgaCtaId ;  /* 0x00000000000479c3 */ /* 0x000ea20000008800 */
[----:B------:R-:W-:-:S04]  /*97c0*/  UIADD3 UR7, UR7, 0x30840, URZ ;  /* 0x0003084007077890 */ /* 0x000fc8000fffe03f */
[----:B------:R-:W3:Y:S01]  /*97d0*/  MUFU.TANH R160, R160 ;  /* 0x000000a000a07308 */ /* 0x000ee20000002400 */
[----:B-1----:R-:W-:-:S07]  /*97e0*/  FMNMX.FTZ R2, R156, R2, !PT ;  /* 0x000000029c027209 */ /* 0x002fce0007810000 */
[----:B------:R-:W1:Y:S01]  /*97f0*/  MUFU.TANH R161, R161 ;  /* 0x000000a100a17308 */ /* 0x000e620000002400 */
[----:B0-----:R-:W-:-:S07]  /*9800*/  FMNMX.FTZ R2, R157, R2, !PT ;  /* 0x000000029d027209 */ /* 0x001fce0007810000 */
[----:B------:R-:W0:Y:S01]  /*9810*/  MUFU.TANH R164, R164 ;  /* 0x000000a400a47308 */ /* 0x000e220000002400 */
[----:B---3--:R-:W-:Y:S01]  /*9820*/  FMNMX.FTZ R2, R160, R2, !PT ;  /* 0x00000002a0027209 */ /* 0x008fe20007810000 */
[----:B--2---:R-:W-:-:S06]  /*9830*/  UPRMT UR7, UR4, 0x654, UR7 ;  /* 0x0000065404077896 */ /* 0x004fcc0008000007 */
[----:B------:R-:W2:Y:S01]  /*9840*/  MUFU.TANH R168, R168 ;  /* 0x000000a800a87308 */ /* 0x000ea20000002400 */
[----:B-1----:R-:W-:Y:S02]  /*9850*/  FMNMX.FTZ R2, R161, R2, !PT ;  /* 0x00000002a1027209 */ /* 0x002fe40007810000 */
[----:B------:R-:W-:Y:S05]  /*9860*/  SYNCS.ARRIVE.TRANS64.RED.A1T0 RZ, [UR7], RZ ;  /* 0x000000ffffff79a7 */ /* 0x000fea0008100407 */
        /* <DEDUP_REMOVED lines=17> */
[----:B-1----:R-:W-:-:S05]  /*9980*/  FMNMX.FTZ R3, R180, R3, !PT ;  /* 0x00000003b4037209 */ /* 0x002fca0007810000 */
[----:B------:R-:W1:Y:S02]  /*9990*/  SHFL.BFLY PT, R2, R3, 0x2, 0x1f ;  /* 0x0c401f0003027f89 */ /* 0x000e6400000e0000 */
[----:B------:R-:W3:Y:S08]  /*99a0*/  MUFU.TANH R158, R158 ;  /* 0x0000009e009e7308 */ /* 0x000ef00000002400 */
[----:B------:R-:W4:Y:S08]  /*99b0*/  MUFU.TANH R159, R159 ;  /* 0x0000009f009f7308 */ /* 0x000f300000002400 */
[----:B------:R-:W5:Y:S01]  /*99c0*/  MUFU.TANH R162, R162 ;  /* 0x000000a200a27308 */ /* 0x000f620000002400 */
[----:B-1----:R-:W-:-:S07]  /*99d0*/  FMNMX.FTZ R3, R3, R2, !PT ;  /* 0x0000000203037209 */ /* 0x002fce0007810000 */
[----:B------:R-:W1:Y:S01]  /*99e0*/  MUFU.TANH R163, R163 ;  /* 0x000000a300a37308 */ /* 0x000e620000002400 */
[----:B------:R-:W0:Y:S07]  /*99f0*/  SHFL.BFLY PT, R2, R3, 0x1, 0x1f ;  /* 0x0c201f0003027f89 */ /* 0x000e2e00000e0000 */
[----:B------:R-:W1:Y:S08]  /*9a00*/  MUFU.TANH R166, R166 ;  /* 0x000000a600a67308 */ /* 0x000e700000002400 */
[----:B------:R-:W1:Y:S08]  /*9a10*/  MUFU.TANH R167, R167 ;  /* 0x000000a700a77308 */ /* 0x000e700000002400 */
[----:B------:R-:W1:Y:S01]  /*9a20*/  MUFU.TANH R170, R170 ;  /* 0x000000aa00aa7308 */ /* 0x000e620000002400 */
[----:B0-----:R-:W-:-:S02]  /*9a30*/  FMNMX.FTZ R3, R3, R2, !PT ;  /* 0x0000000203037209 */ /* 0x001fc40007810000 */
[----:B------:R-:W-:-:S05]  /*9a40*/  FMNMX.FTZ R2, R154, R228, !PT ;  /* 0x000000e49a027209 */ /* 0x000fca0007810000 */
[----:B------:R-:W0:Y:S01]  /*9a50*/  MUFU.TANH R171, R171 ;  /* 0x000000ab00ab7308 */ /* 0x000e220000002400 */
[----:B--2---:R-:W-:Y:S01]  /*9a60*/  FMNMX.FTZ R2, R155, R2, !PT ;  /* 0x000000029b027209 */ /* 0x004fe20007810000 */
[----:B------:R-:W-:-:S03]  /*9a70*/  FADD.FTZ R187, -R3, R227 ;  /* 0x000000e303bb7221 */ /* 0x000fc60000010100 */
[----:B---3--:R-:W-:Y:S01]  /*9a80*/  FMNMX.FTZ R2, R158, R2, !PT ;  /* 0x000000029e027209 */ /* 0x008fe20007810000 */
[----:B------:R-:W-:Y:S02]  /*9a90*/  FMUL.FTZ R187, R187, UR10 ;  /* 0x0000000abbbb7c20 */ /* 0x000fe40008410000 */
[----:B------:R-:W2:Y:S01]  /*9aa0*/  MUFU.TANH R174, R174 ;  /* 0x000000ae00ae7308 */ /* 0x000ea20000002400 */
        /* <DEDUP_REMOVED lines=9> */
[----:B0-----:R-:W-:-:S04]  /*9b40*/  FMNMX.FTZ R2, R171, R2, !PT ;  /* 0x00000002ab027209 */ /* 0x001fc80007810000 */
[----:B--2---:R-:W-:-:S03]  /*9b50*/  FMNMX.FTZ R2, R174, R2, !PT ;  /* 0x00000002ae027209 */ /* 0x004fc60007810000 */
[----:B------:R-:W0:Y:S01]  /*9b60*/  MUFU.TANH R181, R181 ;  /* 0x000000b500b57308 */ /* 0x000e220000002400 */
[----:B---3--:R-:W-:-:S04]  /*9b70*/  FMNMX.FTZ R2, R175, R2, !PT ;  /* 0x00000002af027209 */ /* 0x008fc80007810000 */
[----:B-1----:R-:W-:-:S03]  /*9b80*/  FMNMX.FTZ R2, R178, R2, !PT ;  /* 0x00000002b2027209 */ /* 0x002fc60007810000 */
[----:B------:R-:W1:Y:S01]  /*9b90*/  MUFU.TANH R182, R182 ;  /* 0x000000b600b67308 */ /* 0x000e620000002400 */
[----:B----4-:R-:W-:-:S04]  /*9ba0*/  FMNMX.FTZ R2, R179, R2, !PT ;  /* 0x00000002b3027209 */ /* 0x010fc80007810000 */
[----:B0-----:R-:W-:-:S04]  /*9bb0*/  FMNMX.FTZ R2, R181, R2, !PT ;  /* 0x00000002b5027209 */ /* 0x001fc80007810000 */
[----:B-1----:R-:W-:-:S05]  /*9bc0*/  FMNMX.FTZ R2, R182, R2, !PT ;  /* 0x00000002b6027209 */ /* 0x002fca0007810000 */
[----:B------:R-:W0:Y:S02]  /*9bd0*/  SHFL.BFLY PT, R183, R2, 0x2, 0x1f ;  /* 0x0c401f0002b77f89 */ /* 0x000e2400000e0000 */
[----:B0-----:R-:W-:-:S05]  /*9be0*/  FMNMX.FTZ R2, R2, R183, !PT ;  /* 0x000000b702027209 */ /* 0x001fca0007810000 */
[----:B------:R-:W0:Y:S02]  /*9bf0*/  SHFL.BFLY PT, R183, R2, 0x1, 0x1f ;  /* 0x0c201f0002b77f89 */ /* 0x000e2400000e0000 */
[----:B0-----:R-:W-:Y:S01]  /*9c00*/  FMNMX.FTZ R2, R2, R183, !PT ;  /* 0x000000b702027209 */ /* 0x001fe20007810000 */
[----:B------:R-:W-:-:S04]  /*9c10*/  FMUL.FTZ R183, R3, UR10 ;  /* 0x0000000a03b77c20 */ /* 0x000fc80008410000 */
        /* <DEDUP_REMOVED lines=16> */
[C---:B------:R-:W-:Y:S01]  /*9d20*/  FMUL.FTZ R183, R2.reuse, UR10 ;  /* 0x0000000a02b77c20 */ /* 0x040fe20008410000 */
[----:B------:R-:W-:Y:S01]  /*9d30*/  FADD.FTZ R186, -R2, R228 ;  /* 0x000000e402ba7221 */ /* 0x000fe20000010100 */
[----:B------:R0:W-:Y:S02]  /*9d40*/  MUFU.EX2 R152, R187 ;  /* 0x000000bb00987308 */ /* 0x0001e40000000800 */
[--C-:B------:R-:W-:Y:S01]  /*9d50*/  FFMA.FTZ R154, R154, UR10, -R183.reuse ;  /* 0x0000000a9a9a7c23 */ /* 0x100fe200080108b7 */
[----:B------:R-:W-:Y:S01]  /*9d60*/  FMUL.FTZ R186, R186, UR10 ;  /* 0x0000000ababa7c20 */ /* 0x000fe20008410000 */
[--C-:B------:R-:W-:Y:S01]  /*9d70*/  FFMA.FTZ R155, R155, UR10, -R183.reuse ;  /* 0x0000000a9b9b7c23 */ /* 0x100fe200080108b7 */
[--C-:B------:R-:W-:Y:S01]  /*9d80*/  FFMA.FTZ R158, R158, UR10, -R183.reuse ;  /* 0x0000000a9e9e7c23 */ /* 0x100fe200080108b7 */
[--C-:B------:R-:W-:Y:S01]  /*9d90*/  FFMA.FTZ R159, R159, UR10, -R183.reuse ;  /* 0x0000000a9f9f7c23 */ /* 0x100fe200080108b7 */
[--C-:B------:R-:W-:Y:S01]  /*9da0*/  FFMA.FTZ R162, R162, UR10, -R183.reuse ;  /* 0x0000000aa2a27c23 */ /* 0x100fe200080108b7 */
[----:B------:R-:W1:Y:S01]  /*9db0*/  MUFU.EX2 R184, R184 ;  /* 0x000000b800b87308 */ /* 0x000e620000000800 */
[--C-:B------:R-:W-:Y:S01]  /*9dc0*/  FFMA.FTZ R163, R163, UR10, -R183.reuse ;  /* 0x0000000aa3a37c23 */ /* 0x100fe200080108b7 */
[--C-:B------:R-:W-:Y:S01]  /*9dd0*/  FFMA.FTZ R166, R166, UR10, -R183.reuse ;  /* 0x0000000aa6a67c23 */ /* 0x100fe200080108b7 */
[--C-:B0-----:R-:W-:Y:S01]  /*9de0*/  FFMA.FTZ R187, R182, UR10, -R183.reuse ;  /* 0x0000000ab6bb7c23 */ /* 0x101fe200080108b7 */
        /* <DEDUP_REMOVED lines=8> */
[----:B------:R-:W-:-:S04]  /*9e70*/  FFMA.FTZ R181, R181, UR10, -R183 ;  /* 0x0000000ab5b57c23 */ /* 0x000fc800080108b7 */
[----:B------:R-:W0:Y:S01]  /*9e80*/  MUFU.EX2 R154, R154 ;  /* 0x0000009a009a7308 */ /* 0x000e220000000800 */
[----:B-1----:R-:W-:-:S07]  /*9e90*/  FFMA.FTZ R19, R152, R19, R184 ;  /* 0x0000001398137223 */ /* 0x002fce00000100b8 */
[----:B------:R-:W1:Y:S08]  /*9ea0*/  MUFU.EX2 R185, R185 ;  /* 0x000000b900b97308 */ /* 0x000e700000000800 */
[----:B------:R-:W2:Y:S01]  /*9eb0*/  MUFU.EX2 R155, R155 ;  /* 0x0000009b009b7308 */ /* 0x000ea20000000800 */
[----:B0-----:R-:W-:-:S07]  /*9ec0*/  FFMA.FTZ R18, R0, R18, R154 ;  /* 0x0000001200127223 */ /* 0x001fce000001009a */
        /* <DEDUP_REMOVED lines=55> */
[----:B-1----:R-:W-:Y:S01]  /*a240*/  FADD.FTZ R182, R181, R19 ;  /* 0x00000013b5b67221 */ /* 0x002fe20000010000 */
[----:B--2---:R-:W-:-:S03]  /*a250*/  FADD.FTZ R19, R180, R18 ;  /* 0x00000012b4137221 */ /* 0x004fc60000010000 */
[----:B0-----:R-:W-:Y:S01]  /*a260*/  FADD.FTZ R18, R187, R182 ;  /* 0x000000b6bb127221 */ /* 0x001fe20000010000 */
[----:B------:R-:W-:Y:S06]  /*a270*/  @!P0 BRA `(.L_x_1279) ;  /* 0x0000000000048947 */ /* 0x000fec0003800000 */
[----:B------:R-:W-:Y:S01]  /*a280*/  BPT.TRAP 0x1 ;  /* 0x000000040000795c */ /* 0x000fe20000300000 */
.L_x_1279:
        /* <DEDUP_REMOVED lines=27> */
.L_x_1269:
[----:B------:R-:W-:-:S13]  /*a440*/  R2UR UR4, R200 ;  /* 0x00000000c80472ca */ /* 0x000fda00000e0000 */
[----:B------:R-:W-:-:S13]  /*a450*/  ISETP.GE.AND P1, PT, R21, UR4, PT ;  /* 0x0000000415007c0c */ /* 0x000fda000bf26270 */
[----:B------:R-:W-:Y:S05]  /*a460*/  @!P1 BRA `(.L_x_1281) ;  /* 0x0000002c00c09947 */ /* 0x000fea0003800000 */
[----:B------:R-:W-:Y:S01]  /*a470*/  IMAD.MOV.U32 R227, RZ, RZ, R2 ;  /* 0x000000ffffe37224 */ /* 0x000fe200078e0002 */
[----:B------:R-:W-:Y:S01]  /*a480*/  UMOV UR6, UR38 ;  /* 0x0000002600067c82 */ /* 0x000fe20008000000 */
[----:B------:R-:W-:Y:S01]  /*a490*/  IMAD.MOV.U32 R228, RZ, RZ, R3 ;  /* 0x000000ffffe47224 */ /* 0x000fe200078e0003 */
[----:B------:R-:W-:Y:S01]  /*a4a0*/  UMOV UR4, UR39 ;  /* 0x0000002700047c82 */ /* 0x000fe20008000000 */
[----:B------:R-:W-:Y:S01]  /*a4b0*/  ULDC UR41, c[0x0][0x9e4] ;  /* 0x0002790000297ab9 */ /* 0x000fe20000000800 */
[----:B------:R-:W-:-:S05]  /*a4c0*/  ULDC UR54, c[0x0][0x9dc] ;  /* 0x0002770000367ab9 */ /* 0x000fca0000000800 */
.L_x_1300:
[----:B------:R-:W-:-:S04]  /*a4d0*/  UIADD3 UR7, UR4, 0x1, URZ ;  /* 0x0000000104077890 */ /* 0x000fc8000fffe03f */
[----:B------:R-:W-:-:S04]  /*a4e0*/  UISETP.NE.AND UP0, UPT, UR7, 0x2, UPT ;  /* 0x000000020700788c */ /* 0x000fc8000bf05270 */
[----:B------:R-:W-:Y:S02]  /*a4f0*/  USEL UR7, UR7, URZ, UP0 ;  /* 0x0000003f07077287 */ /* 0x000fe40008000000 */
[----:B------:R-:W-:-:S04]  /*a500*/  USEL UR38, URZ, 0x1, UP0 ;  /* 0x000000013f267887 */ /* 0x000fc80008000000 */
[----:B------:R-:W-:Y:S01]  /*a510*/  ULOP3.LUT UR38, UR6, UR38, URZ, 0x3c, !UPT ;  /* 0x0000002606267292 */ /* 0x000fe2000f8e3c3f */
[----:B------:R-:W-:Y:S01]  /*a520*/  UMOV UR39, UR7 ;  /* 0x0000000700277c82 */ /* 0x000fe20008000000 */
[----:B------:R-:W-:Y:S10]  /*a530*/  @!P0 BRA `(.L_x_1282) ;  /* 0x0000000000048947 */ /* 0x000ff40003800000 */
[----:B------:R-:W-:Y:S01]  /*a540*/  BPT.TRAP 0x1 ;  /* 0x000000040000795c */ /* 0x000fe20000300000 */
.L_x_1282:
[----:B------:R-:W-:Y:S01]  /*a550*/  ULEA UR5, UR39, UR40, 0x3 ;  /* 0x0000002827057291 */ /* 0x000fe2000f8e183f */
[----:B------:R-:W-:-:S05]  /*a560*/  IMAD.U32 R2, RZ, RZ, UR38 ;  /* 0x00000026ff027e24 */ /* 0x000fca000f8e00ff */
[----:B------:R-:W-:-:S04]  /*a570*/  SHF.L.U32 R2, R2, 0x1f, RZ ;  /* 0x0000001f02027819 */ /* 0x000fc800000006ff */
[----:B------:R0:W1:Y:S01]  /*a580*/  SYNCS.PHASECHK.TRANS64.TRYWAIT P1, [UR5+0x30830], R2 ;  /* 0x03083002ff0075a7 */ /* 0x0000620008020145 */
[----:B------:R-:W-:Y:S05]  /*a590*/  @!P0 BRA `(.L_x_1283) ;  /* 0x0000000000048947 */ /* 0x000fea0003800000 */
[----:B------:R-:W-:Y:S01]  /*a5a0*/  BPT.TRAP 0x1 ;  /* 0x000000040000795c */ /* 0x000fe20000300000 */
.L_x_1283:
[-C--:B------:R-:W-:Y:S01]  /*a5b0*/  FMUL.FTZ R24, R24, R152.reuse ;  /* 0x0000009818187220 */ /* 0x080fe20000410000 */
[----:B------:R-:W-:Y:S01]  /*a5c0*/  FMUL.FTZ R25, R25, R152 ;  /* 0x0000009819197220 */ /* 0x000fe20000410000 */
[----:B-1----:R-:W-:Y:S06]  /*a5d0*/  @P1 BRA `(.L_x_1284) ;  /* 0x0000000000081947 */ /* 0x002fec0003800000 */
[----:B------:R-:W1:Y:S02]  /*a5e0*/  SYNCS.PHASECHK.TRANS64.TRYWAIT P1, [UR5+0x30830], R2 ;  /* 0x03083002ff0075a7 */ /* 0x000e640008020145 */
[----:B-1----:R-:W-:Y:S05]  /*a5f0*/  @!P1 BRA `(.L_x_1285) ;  /* 0x000000f000c89947 */ /* 0x002fea0003800000 */
.L_x_1284:
        /* <DEDUP_REMOVED lines=226> */
.L_x_1286:
[----:B------:R-:W-:Y:S01]  /*b420*/  ULEA UR5, UR4, UR40, 0x3 ;  /* 0x0000002804057291 */ /* 0x000fe2000f8e183f */
[----:B------:R-:W-:-:S05]  /*b430*/  IMAD.U32 R0, RZ, RZ, UR6 ;  /* 0x00000006ff007e24 */ /* 0x000fca000f8e00ff */
[----:B------:R-:W-:-:S04]  /*b440*/  SHF.L.U32 R0, R0, 0x1f, RZ ;  /* 0x0000001f00007819 */ /* 0x000fc800000006ff */
[----:B------:R2:W3:Y:S01]  /*b450*/  SYNCS.PHASECHK.TRANS64.TRYWAIT P1, [UR5+0x30850], R0 ;  /* 0x03085000ff0075a7 */ /* 0x0004e20008020145 */
[----:B------:R-:W-:Y:S05]  /*b460*/  @!P0 BRA `(.L_x_1287) ;  /* 0x0000000000048947 */ /* 0x000fea0003800000 */
[----:B------:R-:W-:Y:S01]  /*b470*/  BPT.TRAP 0x1 ;  /* 0x000000040000795c */ /* 0x000fe20000300000 */
.L_x_1287:
[----:B---3--:R-:W-:Y:S05]  /*b480*/  @P1 BRA `(.L_x_1288) ;  /* 0x0000000000081947 */ /* 0x008fea0003800000 */
[----:B------:R-:W3:Y:S02]  /*b490*/  SYNCS.PHASECHK.TRANS64.TRYWAIT P1, [UR5+0x30850], R0 ;  /* 0x03085000ff0075a7 */ /* 0x000ee40008020145 */
[----:B---3--:R-:W-:Y:S05]  /*b4a0*/  @!P1 BRA `(.L_x_1289) ;  /* 0x000000e400349947 */ /* 0x008fea0003800000 */
.L_x_1288:
        /* <DEDUP_REMOVED lines=30> */
.L_x_1290:
[----:B------:R-:W-:Y:S01]  /*b690*/  R2UR UR4, R22 ;  /* 0x00000000160472ca */ /* 0x000fe200000e0000 */
[----:B------:R-:W3:Y:S01]  /*b6a0*/  S2UR UR10, SR_CgaCtaId ;  /* 0x00000000000a79c3 */ /* 0x000ee20000008800 */
[----:B------:R-:W-:Y:S01]  /*b6b0*/  VIADD R188, R23, UR61 ;  /* 0x0000003d17bc7c36 */ /* 0x000fe20008000000 */
[----:B------:R-:W-:Y:S01]  /*b6c0*/  ULDC UR6, c[0x0][0x9d8] ;  /* 0x0002760000067ab9 */ /* 0x000fe20000000800 */
[----:B------:R-:W-:Y:S01]  /*b6d0*/  UISETP.NE.AND UP0, UPT, UR60, URZ, UPT ;  /* 0x0000003f3c00728c */ /* 0x000fe2000bf05270 */
[----:B0-2---:R-:W-:Y:S01]  /*b6e0*/  FMUL.FTZ R0, R152, UR6 ;  /* 0x0000000698007c20 */ /* 0x005fe20008410000 */
[----:B-1----:R-:W-:Y:S01]  /*b6f0*/  FMUL.FTZ R2, R154, UR6 ;  /* 0x000000069a027c20 */ /* 0x002fe20008410000 */
[----:B------:R-:W-:Y:S01]  /*b700*/  FMUL.FTZ R154, R155, UR6 ;  /* 0x000000069b9a7c20 */ /* 0x000fe20008410000 */
[----:B------:R-:W-:Y:S01]  /*b710*/  FMUL.FTZ R184, R156, UR6 ;  /* 0x000000069cb87c20 */ /* 0x000fe20008410000 */
[----:B------:R-:W-:Y:S01]  /*b720*/  FMUL.FTZ R155, R158, UR6 ;  /* 0x000000069e9b7c20 */ /* 0x000fe20008410000 */
[----:B------:R-:W-:Y:S01]  /*b730*/  FMUL.FTZ R156, R159, UR6 ;  /* 0x000000069f9c7c20 */ /* 0x000fe20008410000 */
[----:B------:R-:W-:Y:S01]  /*b740*/  FMUL.FTZ R158, R162, UR6 ;  /* 0x00000006a29e7c20 */ /* 0x000fe20008410000 */
[----:B------:R-:W-:Y:S01]  /*b750*/  FMUL.FTZ R159, R163, UR6 ;  /* 0x00000006a39f7c20 */ /* 0x000fe20008410000 */
[----:B------:R-:W-:Y:S01]  /*b760*/  UISETP.NE.AND UP1, UPT, UR4, URZ, UPT ;  /* 0x0000003f0400728c */ /* 0x000fe2000bf25270 */
[----:B------:R-:W-:Y:S01]  /*b770*/  FMUL.FTZ R162, R167, UR6 ;  /* 0x00000006a7a27c20 */ /* 0x000fe20008410000 */
[----:B------:R-:W-:Y:S01]  /*b780*/  FMUL.FTZ R163, R166, UR6 ;  /* 0x00000006a6a37c20 */ /* 0x000fe20008410000 */
[----:B------:R-:W-:Y:S01]  /*b790*/  FMUL.FTZ R167, R168, UR6 ;  /* 0x00000006a8a77c20 */ /* 0x000fe20008410000 */
        /* <DEDUP_REMOVED lines=21> */
[----:B------:R-:W-:Y:S01]  /*b8f0*/  ULEA UR4, UR7, UR40, 0x3 ;  /* 0x0000002807047291 */ /* 0x000fe2000f8e183f */
[----:B------:R-:W-:Y:S01]  /*b900*/  FMUL.FTZ R169, R169, UR6 ;  /* 0x00000006a9a97c20 */ /* 0x000fe20008410000 */
[----:B------:R-:W-:Y:S01]  /*b910*/  FMUL.FTZ R173, R173, UR6 ;  /* 0x00000006adad7c20 */ /* 0x000fe20008410000 */
[----:B------:R-:W-:Y:S01]  /*b920*/  FMUL.FTZ R176, R176, UR6 ;  /* 0x00000006b0b07c20 */ /* 0x000fe20008410000 */
[----:B------:R-:W-:Y:S01]  /*b930*/  UIADD3 UR4, UR4, 0x30840, URZ ;  /* 0x0003084004047890 */ /* 0x000fe2000fffe03f */
[----:B------:R-:W0:Y:S01]  /*b940*/  SHFL.IDX PT, R189, R188, RZ, 0x1c1f ;  /* 0x001c1fffbcbd7589 */ /* 0x000e2200000e0000 */
[----:B------:R-:W-:-:S02]  /*b950*/  IMAD.SHL.U32 R175, R21, 0x40, RZ ;  /* 0x0000004015af7824 */ /* 0x000fc400078e00ff */
[----:B------:R-:W-:Y:S01]  /*b960*/  FMUL.FTZ R180, R181, UR6 ;  /* 0x00000006b5b47c20 */ /* 0x000fe20008410000 */
[----:B---3--:R-:W-:Y:S01]  /*b970*/  UPRMT UR4, UR10, 0x654, UR4 ;  /* 0x000006540a047896 */ /* 0x008fe20008000004 */
[----:B------:R-:W-:Y:S01]  /*b980*/  FMUL.FTZ R177, R182, UR6 ;  /* 0x00000006b6b17c20 */ /* 0x000fe20008410000 */
[----:B------:R-:W-:Y:S01]  /*b990*/  FMUL.FTZ R178, R183, UR6 ;  /* 0x00000006b7b27c20 */ /* 0x000fe20008410000 */
[----:B------:R-:W-:Y:S01]  /*b9a0*/  PLOP3.LUT P1, PT, PT, PT, UP0, 0x40, 0x0 ;  /* 0x000000000000781c */ /* 0x000fe20003f2e808 */
[----:B------:R-:W-:Y:S01]  /*b9b0*/  IMAD.U32 R152, RZ, RZ, UR42 ;  /* 0x0000002aff987e24 */ /* 0x000fe2000f8e00ff */
[----:B------:R-:W-:Y:S01]  /*b9c0*/  IADD3 R153, -R17, 0x1, -R175 ;  /* 0x0000000111997810 */ /* 0x000fe20007ffe9af */
[----:B------:R-:W1:Y:S01]  /*b9d0*/  MUFU.TANH R0, R0 ;  /* 0x0000000000007308 */ /* 0x000e620000002400 */
[----:B------:R-:W-:Y:S02]  /*b9e0*/  ULDC UR6, c[0x0][0x9e0] ;  /* 0x0002780000067ab9 */ /* 0x000fe40000000800 */
[----:B------:R-:W-:Y:S01]  /*b9f0*/  SYNCS.ARRIVE.TRANS64.RED.A1T0 RZ, [UR4], RZ ;  /* 0x000000ffffff79a7 */ /* 0x000fe20008100404 */
[----:B------:R-:W-:Y:S01]  /*ba00*/  ULOP3.LUT UR4, URZ, UR54, URZ, 0x33, !UPT ;  /* 0x000000363f047292 */ /* 0x000fe2000f8e333f */
[----:B------:R-:W-:-:S03]  /*ba10*/  IADD3 R152, -R152, UR43, R153 ;  /* 0x0000002b98987c10 */ /* 0x000fc6000fffe199 */
[----:B------:R-:W2:Y:S02]  /*ba20*/  MUFU.TANH R3, R3 ;  /* 0x0000000300037308 */ /* 0x000ea40000002400 */
[C---:B------:R-:W-:Y:S02]  /*ba30*/  VIADD R187, R152.reuse, UR6 ;  /* 0x0000000698bb7c36 */ /* 0x040fe40008000000 */
[----:B------:R-:W-:Y:S02]  /*ba40*/  VIADD R183, R152, UR4 ;  /* 0x0000000498b77c36 */ /* 0x000fe40008000000 */
[--C-:B0-----:R-:W-:Y:S02]  /*ba50*/  IMAD.IADD R182, R187, 0x1, R189.reuse ;  /* 0x00000001bbb67824 */ /* 0x101fe400078e02bd */
        /* <DEDUP_REMOVED lines=45> */
.L_x_1293:
[----:B------:R-:W-:-:S05]  /*bd30*/  IMAD.U32 R190, RZ, RZ, UR41 ;  /* 0x00000029ffbe7e24 */ /* 0x000fca000f8e00ff */
[----:B------:R-:W-:-:S13]  /*bd40*/  ISETP.NE.AND P1, PT, R190, 0x1, PT ;  /* 0x00000001be00780c */ /* 0x000fda0003f25270 */
[----:B------:R-:W1:Y:S02]  /*bd50*/  @P1 LDC.64 R152, c[0x0][0x9e8] ;  /* 0x00027a00ff981b82 */ /* 0x000e640000000a00 */
[----:B-1----:R-:W-:-:S05]  /*bd60*/  @P1 IMAD.HI.U32 R152, R189, R152, RZ ;  /* 0x00000098bd981227 */ /* 0x002fca00078e00ff */
[----:B------:R-:W-:-:S07]  /*bd70*/  @P1 SHF.R.U32.HI R189, RZ, R153, R152 ;  /* 0x00000099ffbd1219 */ /* 0x000fce0000011698 */
.L_x_1294:
[----:B------:R-:W-:Y:S05]  /*bd80*/  BSYNC B0 ;  /* 0x0000000000007941 */ /* 0x000fea0003800000 */
.L_x_1292:
[----:B------:R-:W-:-:S04]  /*bd90*/  IMAD R189, R189, R190, -R175 ;  /* 0x000000bebdbd7224 */ /* 0x000fc800078e0aaf */
[----:B------:R-:W-:-:S05]  /*bda0*/  IMAD.IADD R189, R189, 0x1, -R17 ;  /* 0x00000001bdbd7824 */ /* 0x000fca00078e0a11 */
[----:B------:R-:W-:Y:S02]  /*bdb0*/  VIMNMX R181, R181, R189, !PT ;  /* 0x000000bdb5b57248 */ /* 0x000fe40007fe0100 */
[----:B------:R-:W-:-:S07]  /*bdc0*/  VIADDMNMX R182, R189, R190, R182, PT ;  /* 0x000000bebdb67246 */ /* 0x000fce00038001b6 */
.L_x_1291:
        /* <DEDUP_REMOVED lines=68> */
.L_x_1297:
[----:B------:R-:W-:-:S05]  /*c210*/  IMAD.U32 R181, RZ, RZ, UR41 ;  /* 0x00000029ffb57e24 */ /* 0x000fca000f8e00ff */
[----:B------:R-:W-:-:S13]  /*c220*/  ISETP.NE.AND P2, PT, R181, 0x1, PT ;  /* 0x00000001b500780c */ /* 0x000fda0003f45270 */
[----:B------:R-:W0:Y:S02]  /*c230*/  @P2 LDC.64 R152, c[0x0][0x9e8] ;  /* 0x00027a00ff982b82 */ /* 0x000e240000000a00 */
[----:B0-----:R-:W-:-:S05]  /*c240*/  @P2 IMAD.HI.U32 R152, R3, R152, RZ ;  /* 0x0000009803982227 */ /* 0x001fca00078e00ff */
[----:B------:R-:W-:-:S07]  /*c250*/  @P2 SHF.R.U32.HI R3, RZ, R153, R152 ;  /* 0x00000099ff032219 */ /* 0x000fce0000011698 */
.L_x_1298:
[----:B------:R-:W-:Y:S05]  /*c260*/  BSYNC B0 ;  /* 0x0000000000007941 */ /* 0x000fea0003800000 */
.L_x_1296:
[----:B------:R-:W-:-:S04]  /*c270*/  IMAD R3, R3, R181, -R175 ;  /* 0x000000b503037224 */ /* 0x000fc800078e0aaf */
[----:B------:R-:W-:-:S05]  /*c280*/  IMAD.IADD R3, R3, 0x1, -R17 ;  /* 0x0000000103037824 */ /* 0x000fca00078e0a11 */
[----:B------:R-:W-:Y:S02]  /*c290*/  VIMNMX R183, R183, R3, !PT ;  /* 0x00000003b7b77248 */ /* 0x000fe40007fe0100 */
[----:B------:R-:W-:-:S07]  /*c2a0*/  VIADDMNMX R187, R3, R181, R187, PT ;  /* 0x000000b503bb7246 */ /* 0x000fce00038001bb */
.L_x_1295:
        /* <DEDUP_REMOVED lines=240> */
.L_x_1299:
[----:B------:R-:W0:Y:S01]  /*d1b0*/  S2UR UR6, SR_CgaCtaId ;  /* 0x00000000000679c3 */ /* 0x000e220000008800 */
[----:B------:R-:W-:Y:S01]  /*d1c0*/  R2UR UR4, R200 ;  /* 0x00000000c80472ca */ /* 0x000fe200000e0000 */
[----:B------:R-:W-:Y:S01]  /*d1d0*/  UIADD3 UR5, UR5, 0x30860, URZ ;  /* 0x0003086005057890 */ /* 0x000fe2000fffe03f */
[----:B------:R-:W-:Y:S01]  /*d1e0*/  F2FP.BF16.F32.PACK_AB R198, R157, R184 ;  /* 0x000000b89dc6723e */ /* 0x000fe200000010ff */
[----:B------:R-:W-:Y:S01]  /*d1f0*/  IMAD.MOV.U32 R227, RZ, RZ, R2 ;  /* 0x000000ffffe37224 */ /* 0x000fe200078e0002 */
[----:B------:R-:W-:Y:S01]  /*d200*/  F2FP.BF16.F32.PACK_AB R196, R188, R196 ;  /* 0x000000c4bcc4723e */ /* 0x000fe200000010ff */
[----:B------:R-:W-:Y:S01]  /*d210*/  IMAD.MOV.U32 R228, RZ, RZ, R3 ;  /* 0x000000ffffe47224 */ /* 0x000fe200078e0003 */
[----:B------:R-:W-:Y:S02]  /*d220*/  F2FP.BF16.F32.PACK_AB R194, R185, R164 ;  /* 0x000000a4b9c2723e */ /* 0x000fe400000010ff */
[----:B------:R-:W-:Y:S02]  /*d230*/  F2FP.BF16.F32.PACK_AB R184, R186, R176 ;  /* 0x000000b0bab8723e */ /* 0x000fe400000010ff */
[----:B------:R-:W-:-:S02]  /*d240*/  F2FP.BF16.F32.PACK_AB R197, R154, R175 ;  /* 0x000000af9ac5723e */ /* 0x000fc400000010ff */
[----:B------:R-:W-:Y:S02]  /*d250*/  F2FP.BF16.F32.PACK_AB R199, R156, R155 ;  /* 0x0000009b9cc7723e */ /* 0x000fe400000010ff */
[----:B------:R-:W-:Y:S01]  /*d260*/  ISETP.GT.AND P1, PT, R21, UR4, PT ;  /* 0x0000000415007c0c */ /* 0x000fe2000bf24270 */
[----:B------:R-:W-:Y:S01]  /*d270*/  UMOV UR4, UR39 ;  /* 0x0000002700047c82 */ /* 0x000fe20008000000 */
[----:B------:R-:W-:Y:S01]  /*d280*/  F2FP.BF16.F32.PACK_AB R192, R161, R160 ;  /* 0x000000a0a1c0723e */ /* 0x000fe200000010ff */
[----:B------:R-:W-:Y:S01]  /*d290*/  VIADD R21, R21, 0xffffffff ;  /* 0xffffffff15157836 */ /* 0x000fe20000000000 */
        /* <DEDUP_REMOVED lines=13> */
.L_x_1281:
        /* <DEDUP_REMOVED lines=131> */
.L_x_1301:
[----:B------:R-:W-:Y:S01]  /*dba0*/  ULEA UR5, UR39, UR40, 0x3 ;  /* 0x0000002827057291 */ /* 0x000fe2000f8e183f */
[----:B------:R-:W-:-:S05]  /*dbb0*/  IMAD.U32 R0, RZ, RZ, UR38 ;  /* 0x00000026ff007e24 */ /* 0x000fca000f8e00ff */
[----:B------:R-:W-:-:S04]  /*dbc0*/  SHF.L.U32 R0, R0, 0x1f, RZ ;  /* 0x0000001f00007819 */ /* 0x000fc800000006ff */
[----:B------:R0:W1:Y:S01]  /*dbd0*/  SYNCS.PHASECHK.TRANS64.TRYWAIT P1, [UR5+0x30850], R0 ;  /* 0x03085000ff0075a7 */ /* 0x0000620008020145 */
[----:B------:R-:W-:Y:S05]  /*dbe0*/  @!P0 BRA `(.L_x_1302) ;  /* 0x0000000000048947 */ /* 0x000fea0003800000 */
[----:B------:R-:W-:Y:S01]  /*dbf0*/  BPT.TRAP 0x1 ;  /* 0x000000040000795c */ /* 0x000fe20000300000 */
.L_x_1302:
[----:B-1----:R-:W-:Y:S05]  /*dc00*/  @P1 BRA `(.L_x_1303) ;  /* 0x0000000000081947 */ /* 0x002fea0003800000 */
[----:B------:R-:W1:Y:S02]  /*dc10*/  SYNCS.PHASECHK.TRANS64.TRYWAIT P1, [UR5+0x30850], R0 ;  /* 0x03085000ff0075a7 */ /* 0x000e640008020145 */
[----:B-1----:R-:W-:Y:S05]  /*dc20*/  @!P1 BRA `(.L_x_1304) ;  /* 0x000000bc006c9947 */ /* 0x002fea0003800000 */
.L_x_1303:
[----:B------:R-:W-:Y:S01]  /*dc30*/  UIADD3 UR40, UR40, 0x400, URZ ;  /* 0x0000040028287890 */ /* 0x000fe2000fffe03f */
[----:B------:R-:W-:Y:S01]  /*dc40*/  WARPGROUP.ARRIVE ;  /* 0x00000000000079c5 */ /* 0x000fe20000000000 */
[----:B------:R-:W-:Y:S01]  /*dc50*/  UMOV UR7, 0x40000040 ;  /* 0x4000004000077882 */ /* 0x000fe20000000000 */
[----:B01----:R-:W0:Y:S01]  /*dc60*/  SHFL.BFLY PT, R0, R19, 0x2, 0x1f ;  /* 0x0c401f0013007f89 */ /* 0x003e2200000e0000 */
[----:B------:R-:W-:Y:S01]  /*dc70*/  USHF.R.U32.HI UR40, URZ, 0x4, UR40 ;  /* 0x000000043f287899 */ /* 0x000fe20008011628 */
[----:B------:R-:W-:Y:S02]  /*dc80*/  IMAD.MOV.U32 R6, RZ, RZ, RZ ;  /* 0x000000ffff067224 */ /* 0x000fe400078e00ff */
[----:B------:R-:W1:Y:S01]  /*dc90*/  SHFL.BFLY PT, R5, R18, 0x2, 0x1f ;  /* 0x0c401f0012057f89 */ /* 0x000e6200000e0000 */
[----:B------:R-:W-:Y:S01]  /*dca0*/  ULOP3.LUT UR40, UR40, 0x3fff, URZ, 0xc0, !UPT ;  /* 0x00003fff28287892 */ /* 0x000fe2000f8ec03f */
[----:B------:R-:W-:Y:S02]  /*dcb0*/  IMAD.U32 R8, RZ, RZ, UR10 ;  /* 0x0000000aff087e24 */ /* 0x000fe4000f8e00ff */
[----:B------:R-:W-:Y:S01]  /*dcc0*/  IMAD.U32 R12, RZ, RZ, UR10 ;  /* 0x0000000aff0c7e24 */ /* 0x000fe2000f8e00ff */
[----:B------:R-:W-:-:S04]  /*dcd0*/  ULOP3.LUT UR4, UR40, 0x2000000, URZ, 0xfc, !UPT ;  /* 0x0200000028047892 */ /* 0x000fc8000f8efc3f */
[----:B------:R-:W-:-:S07]  /*dce0*/  ULEA UR4, UR39, UR4, 0xb ;  /* 0x0000000427047291 */ /* 0x000fce000f8e583f */
[----:B------:R-:W-:Y:S02]  /*dcf0*/  UMOV UR6, UR4 ;  /* 0x0000000400067c82 */ /* 0x000fe40008000000 */
[----:B------:R-:W-:Y:S01]  /*dd00*/  HGMMA.64x256x16.F32.BF16 R24, R196, gdesc[UR4].tnspB, R24, gsb0 ;  /* 0x43e00004c4187df0 */ /* 0x000fe20008001818 */
[----:B------:R-:W-:Y:S01]  /*dd10*/  UIADD3 UR6, UR4, 0x80, URZ ;  /* 0x0000008004067890 */ /* 0x000fe2000fffe03f */
[----:B0-----:R-:W-:Y:S01]  /*dd20*/  FADD.FTZ R0, R0, R19 ;  /* 0x0000001300007221 */ /* 0x001fe20000010000 */
[----:B------:R-:W-:Y:S01]  /*dd30*/  UMOV UR7, 0x40000040 ;  /* 0x4000004000077882 */ /* 0x000fe20000000000 */
[----:B-1----:R-:W-:-:S03]  /*dd40*/  FADD.FTZ R4, R5, R18 ;  /* 0x0000001205047221 */ /* 0x002fc60000010000 */
[----:B------:R-:W0:Y:S04]  /*dd50*/  SHFL.BFLY PT, R5, R0, 0x1, 0x1f ;  /* 0x0c201f0000057f89 */ /* 0x000e2800000e0000 */
[----:B------:R-:W1:Y:S01]  /*dd60*/  SHFL.BFLY PT, R7, R4, 0x1, 0x1f ;  /* 0x0c201f0004077f89 */ /* 0x000e6200000e0000 */
[----:B0-----:R-:W-:Y:S01]  /*dd70*/  FADD.FTZ R10, R0, R5 ;  /* 0x00000005000a7221 */ /* 0x001fe20000010000 */
[----:B------:R-:W-:Y:S02]  /*dd80*/  IMAD.MOV.U32 R5, RZ, RZ, RZ ;  /* 0x000000ffff057224 */ /* 0x000fe400078e00ff */
[----:B------:R-:W-:Y:S02]  /*dd90*/  IMAD.MOV.U32 R0, RZ, RZ, -0x800000 ;  /* 0xff800000ff007424 */ /* 0x000fe400078e00ff */
[----:B-1----:R-:W-:Y:S01]  /*dda0*/  FADD.FTZ R11, R4, R7 ;  /* 0x00000007040b7221 */ /* 0x002fe20000010000 */
[----:B------:R-:W-:Y:S01]  /*ddb0*/  FSETP.NE.FTZ.AND P1, PT, R10, RZ, PT ;  /* 0x000000ff0a00720b */ /* 0x000fe20003f35000 */
[----:B------:R-:W-:-:S03]  /*ddc0*/  IMAD.MOV.U32 R4, RZ, RZ, -0x800000 ;  /* 0xff800000ff047424 */ /* 0x000fc600078e00ff */
        /* <DEDUP_REMOVED lines=30> */
.L_x_1305:
[----:B------:R-:W2:Y:S01]  /*dfb0*/  LDL.LU R2, [R1+0x14] ;  /* 0x0000140001027983 */ /* 0x000ea20000300800 */
[----:B------:R-:W-:Y:S01]  /*dfc0*/  UIADD3 UR4, UR5, 0x30860, URZ ;  /* 0x0003086005047890 */ /* 0x000fe2000fffe03f */
[----:B------:R-:W0:Y:S01]  /*dfd0*/  S2UR UR5, SR_CgaCtaId ;  /* 0x00000000000579c3 */ /* 0x000e220000008800 */
        /* <DEDUP_REMOVED lines=33> */
[----:B------:R-:W-:Y:S01]  /*e1f0*/  USEL UR4, URZ, 0x1, UP0 ;  /* 0x000000013f047887 */ /* 0x000fe20008000000 */
        /* <DEDUP_REMOVED lines=100> */
[----:B------:R-:W-:-:S02]  /*e840*/  USEL UR39, UR39, URZ, UP0 ;  /* 0x0000003f27277287 */ /* 0x000fc40008000000 */
[----:B------:R-:W-:Y:S01]  /*e850*/  ULOP3.LUT UR38, UR38, UR4, URZ, 0x3c, !UPT ;  /* 0x0000000426267292 */ /* 0x000fe2000f8e3c3f */
[----:B--2---:R-:W-:-:S13]  /*e860*/  R2UR UR6, R2 ;  /* 0x00000000020672ca */ /* 0x004fda00000e0000 */
[----:B------:R-:W-:-:S06]  /*e870*/  UIADD3 UR6, UR6, 0x1, URZ ;  /* 0x0000000106067890 */ /* 0x000fcc000fffe03f */
[----:B------:R-:W-:-:S05]  /*e880*/  IMAD.U32 R2, RZ, RZ, UR6 ;  /* 0x00000006ff027e24 */ /* 0x000fca000f8e00ff */
[----:B------:R0:W-:Y:S02]  /*e890*/  STL [R1+0x14], R2 ;  /* 0x0000140201007387 */ /* 0x0001e40000100800 */
.L_x_1227:
        /* <DEDUP_REMOVED lines=11> */
[----:B0-----:R-:W2:Y:S01]  /*e950*/  LDL.LU R2, [R1+0x10] ;  /* 0x0000100001027983 */ /* 0x001ea20000300800 */
[----:B------:R-:W0:Y:S01]  /*e960*/  S2UR UR4, SR_SWINHI ;  /* 0x00000000000479c3 */ /* 0x000e220000002f00 */
[----:B------:R-:W-:Y:S01]  /*e970*/  F2FP.BF16.F32.PACK_AB R10, R29, R28 ;  /* 0x0000001c1d0a723e */ /* 0x000fe200000010ff */
[----:B------:R-:W-:Y:S01]  /*e980*/  ULDC.64 UR16, c[0x0][0xc00] ;  /* 0x0003000000107ab9 */ /* 0x000fe20000000a00 */
[----:B------:R-:W3:Y:S01]  /*e990*/  LDL R3, [R1+0x28] ;  /* 0x0000280001037983 */ /* 0x000ee20000100800 */
[----:B------:R-:W-:Y:S01]  /*e9a0*/  F2FP.BF16.F32.PACK_AB R11, R31, R30 ;  /* 0x0000001e1f0b723e */ /* 0x000fe200000010ff */
[----:B------:R-:W-:Y:S01]  /*e9b0*/  ULDC.64 UR12, c[0x0][0xc00] ;  /* 0x00030000000c7ab9 */ /* 0x000fe20000000a00 */
[----:B------:R-:W-:Y:S01]  /*e9c0*/  F2FP.BF16.F32.PACK_AB R12, R33, R32 ;  /* 0x00000020210c723e */ /* 0x000fe200000010ff */
[----:B------:R-:W-:Y:S01]  /*e9d0*/  ULDC.64 UR14, c[0x0][0xc08] ;  /* 0x00030200000e7ab9 */ /* 0x000fe20000000a00 */
[----:B------:R-:W-:Y:S01]  /*e9e0*/  F2FP.BF16.F32.PACK_AB R13, R35, R34 ;  /* 0x00000022230d723e */ /* 0x000fe200000010ff */
[----:B------:R-:W-:Y:S01]  /*e9f0*/  ULDC UR22, c[0x0][0xbe8] ;  /* 0x0002fa0000167ab9 */ /* 0x000fe20000000800 */
[----:B------:R-:W-:-:S02]  /*ea00*/  F2FP.BF16.F32.PACK_AB R14, R37, R36 ;  /* 0x00000024250e723e */ /* 0x000fc400000010ff */
[----:B------:R-:W-:Y:S02]  /*ea10*/  F2FP.BF16.F32.PACK_AB R15, R39, R38 ;  /* 0x00000026270f723e */ /* 0x000fe400000010ff */
[----:B------:R-:W-:Y:S02]  /*ea20*/  R2UR UR19, R202 ;  /* 0x00000000ca1372ca */ /* 0x000fe400000e0000 */
[----:B------:R-:W-:Y:S02]  /*ea30*/  R2UR UR18, R204 ;  /* 0x00000000cc1272ca */ /* 0x000fe400000e0000 */
[----:B------:R-:W-:Y:S01]  /*ea40*/  R2UR UR26, R205 ;  /* 0x00000000cd1a72ca */ /* 0x000fe200000e0000 */
[----:B------:R-:W-:Y:S01]  /*ea50*/  UMOV UR10, UR8 ;  /* 0x00000008000a7c82 */ /* 0x000fe20008000000 */
[----:B0-----:R-:W-:Y:S01]  /*ea60*/  UMOV UR11, UR4 ;  /* 0x00000004000b7c82 */ /* 0x001fe20008000000 */
[----:B------:R-:W-:Y:S01]  /*ea70*/  UISETP.NE.U32.AND UP0, UPT, UR14, URZ, UPT ;  /* 0x0000003f0e00728c */ /* 0x000fe2000bf05070 */
[----:B------:R-:W-:-:S03]  /*ea80*/  ULDC UR4, c[0x0][0xad4] ;  /* 0x0002b50000047ab9 */ /* 0x000fc60000000800 */
[----:B------:R-:W-:-:S11]  /*ea90*/  UISETP.NE.AND.EX UP0, UPT, UR15, URZ, UPT, UP0 ;  /* 0x0000003f0f00728c */ /* 0x000fd6000bf05300 */
[----:B------:R-:W-:Y:S01]  /*eaa0*/  @UP0 ULDC.64 UR14, c[0x0][0xc08] ;  /* 0x00030200000e0ab9 */ /* 0x000fe20000000a00 */
[----:B------:R-:W-:Y:S01]  /*eab0*/  BAR.SYNC.DEFER_BLOCKING 0x1, 0x100 ;  /* 0x0044000000007b1d */ /* 0x000fe20000010000 */
[----:B--2---:R-:W-:Y:S01]  /*eac0*/  R2UR UR9, R2 ;  /* 0x00000000020972ca */ /* 0x004fe200000e0000 */
[----:B------:R-:W-:-:S04]  /*ead0*/  IMAD.MOV.U32 R2, RZ, RZ, 0x2 ;  /* 0x00000002ff027424 */ /* 0x000fc800078e00ff */
[----:B---3--:R-:W-:-:S03]  /*eae0*/  IMAD.WIDE R2, R3, R2, UR10 ;  /* 0x0000000a03027e25 */ /* 0x008fc6000f8e0202 */
[C---:B------:R-:W-:Y:S02]  /*eaf0*/  IADD3 R155, P0, R2.reuse, 0x40, RZ ;  /* 0x00000040029b7810 */ /* 0x040fe40007f1e0ff */
[----:B------:R-:W-:-:S03]  /*eb00*/  IADD3 R7, P1, R2, 0x20, RZ ;  /* 0x0000002002077810 */ /* 0x000fc60007f3e0ff */
[----:B------:R-:W-:Y:S01]  /*eb10*/  UIMAD.WIDE UR12, UR9, 0x4, UR12 ;  /* 0x00000004090c78a5 */ /* 0x000fe2000f8e020c */
[----:B------:R-:W-:Y:S02]  /*eb20*/  LOP3.LUT R154, R155, 0x380, RZ, 0xc0, !PT ;  /* 0x000003809b9a7812 */ /* 0x000fe400078ec0ff */
[----:B------:R-:W-:Y:S02]  /*eb30*/  LOP3.LUT R9, R2, 0x380, RZ, 0xc0, !PT ;  /* 0x0000038002097812 */ /* 0x000fe400078ec0ff */
[----:B------:R-:W-:Y:S02]  /*eb40*/  LOP3.LUT R6, R7, 0x380, RZ, 0xc0, !PT ;  /* 0x0000038007067812 */ /* 0x000fe400078ec0ff */
[----:B------:R-:W-:Y:S02]  /*eb50*/  SHF.R.U64 R154, R154, 0x3, RZ ;  /* 0x000000039a9a7819 */ /* 0x000fe400000012ff */
[----:B------:R-:W-:Y:S02]  /*eb60*/  IADD3 R161, P4, R2, 0x60, RZ ;  /* 0x0000006002a17810 */ /* 0x000fe40007f9e0ff */
[----:B------:R-:W-:-:S02]  /*eb70*/  SHF.R.U64 R9, R9, 0x3, RZ ;  /* 0x0000000309097819 */ /* 0x000fc400000012ff */
[----:B------:R-:W-:Y:S02]  /*eb80*/  SHF.R.U64 R6, R6, 0x3, RZ ;  /* 0x0000000306067819 */ /* 0x000fe400000012ff */
[----:B------:R-:W-:Y:S01]  /*eb90*/  LOP3.LUT R154, R154, R155, RZ, 0x3c, !PT ;  /* 0x0000009b9a9a7212 */ /* 0x000fe200078e3cff */
[----:B------:R-:W-:Y:S01]  /*eba0*/  IMAD.X R155, RZ, RZ, R3, P0 ;  /* 0x000000ffff9b7224 */ /* 0x000fe200000e0603 */
[C---:B------:R-:W-:Y:S02]  /*ebb0*/  IADD3 R163, P3, R2.reuse, 0x4000, RZ ;  /* 0x0000400002a37810 */ /* 0x040fe40007f7e0ff */
[C---:B------:R-:W-:Y:S02]  /*ebc0*/  IADD3 R165, P6, R2.reuse, 0x4020, RZ ;  /* 0x0000402002a57810 */ /* 0x040fe40007fde0ff */
[----:B------:R-:W-:Y:S02]  /*ebd0*/  LOP3.LUT R160, R161, 0x380, RZ, 0xc0, !PT ;  /* 0x00000380a1a07812 */ /* 0x000fe400078ec0ff */
[----:B------:R-:W-:-:S02]  /*ebe0*/  IADD3 R21, P2, R2, 0x4060, RZ ;  /* 0x0000406002157810 */ /* 0x000fc40007f5e0ff */
[----:B------:R-:W-:Y:S01]  /*ebf0*/  LOP3.LUT R8, R9, R2, RZ, 0x3c, !PT ;  /* 0x0000000209087212 */ /* 0x000fe200078e3cff */
[--C-:B------:R-:W-:Y:S01]  /*ec00*/  IMAD.MOV.U32 R9, RZ, RZ, R3.reuse ;  /* 0x000000ffff097224 */ /* 0x100fe200078e0003 */
[----:B------:R-:W-:Y:S02]  /*ec10*/  IADD3 R153, P0, R2, 0x8020, RZ ;  /* 0x0000802002997810 */ /* 0x000fe40007f1e0ff */
[----:B------:R-:W-:Y:S01]  /*ec20*/  LOP3.LUT R6, R6, R7, RZ, 0x3c, !PT ;  /* 0x0000000706067212 */ /* 0x000fe200078e3cff */
[----:B------:R-:W-:Y:S01]  /*ec30*/  IMAD.X R7, RZ, RZ, R3, P1 ;  /* 0x000000ffff077224 */ /* 0x000fe200008e0603 */
[----:B------:R-:W-:Y:S02]  /*ec40*/  LOP3.LUT R162, R163, 0x380, RZ, 0xc0, !PT ;  /* 0x00000380a3a27812 */ /* 0x000fe400078ec0ff */
[----:B------:R-:W-:Y:S02]  /*ec50*/  LOP3.LUT R164, R165, 0x380, RZ, 0xc0, !PT ;  /* 0x00000380a5a47812 */ /* 0x000fe400078ec0ff */
[----:B------:R-:W-:-:S02]  /*ec60*/  SHF.R.U64 R160, R160, 0x3, RZ ;  /* 0x00000003a0a07819 */ /* 0x000fc400000012ff */
[C---:B------:R-:W-:Y:S02]  /*ec70*/  IADD3 R167, P5, R2.reuse, 0x4040, RZ ;  /* 0x0000404002a77810 */ /* 0x040fe40007fbe0ff */
[----:B------:R-:W-:Y:S02]  /*ec80*/  LOP3.LUT R20, R21, 0x380, RZ, 0xc0, !PT ;  /* 0x0000038015147812 */ /* 0x000fe400078ec0ff */
[----:B------:R-:W-:Y:S02]  /*ec90*/  IADD3 R169, P1, R2, 0x8000, RZ ;  /* 0x0000800002a97810 */ /* 0x000fe40007f3e0ff */
[----:B------:R-:W-:Y:S02]  /*eca0*/  LOP3.LUT R152, R153, 0x380, RZ, 0xc0, !PT ;  /* 0x0000038099987812 */ /* 0x000fe400078ec0ff */
[----:B------:R-:W-:Y:S02]  /*ecb0*/  MOV R5, R8 ;  /* 0x0000000800057202 */ /* 0x000fe40000000f00 */
[----:B------:R-:W-:-:S02]  /*ecc0*/  SHF.R.U64 R162, R162, 0x3, RZ ;  /* 0x00000003a2a27819 */ /* 0x000fc400000012ff */
[----:B------:R-:W-:Y:S02]  /*ecd0*/  SHF.R.U64 R164, R164, 0x3, RZ ;  /* 0x00000003a4a47819 */ /* 0x000fe400000012ff */
[----:B------:R-:W-:Y:S01]  /*ece0*/  LOP3.LUT R160, R160, R161, RZ, 0x3c, !PT ;  /* 0x000000a1a0a07212 */ /* 0x000fe200078e3cff */
[----:B------:R-:W-:Y:S01]  /*ecf0*/  IMAD.X R161, RZ, RZ, R3, P4 ;  /* 0x000000ffffa17224 */ /* 0x000fe200020e0603 */
[----:B------:R-:W-:Y:S02]  /*ed00*/  F2FP.BF16.F32.PACK_AB R8, R25, R24 ;  /* 0x000000181908723e */ /* 0x000fe400000010ff */
[----:B------:R-:W-:Y:S02]  /*ed10*/  LOP3.LUT R166, R167, 0x380, RZ, 0xc0, !PT ;  /* 0x00000380a7a67812 */ /* 0x000fe400078ec0ff */
[----:B------:R-:W-:Y:S02]  /*ed20*/  F2FP.BF16.F32.PACK_AB R9, R27, R26 ;  /* 0x0000001a1b09723e */ /* 0x000fe400000010ff */
[----:B------:R-:W-:-:S02]  /*ed30*/  SHF.R.U64 R20, R20, 0x3, RZ ;  /* 0x0000000314147819 */ /* 0x000fc400000012ff */
[----:B------:R-:W-:Y:S01]  /*ed40*/  LOP3.LUT R168, R169, 0x380, RZ, 0xc0, !PT ;  /* 0x00000380a9a87812 */ /* 0x000fe200078ec0ff */
[----:B------:R0:W-:Y:S01]  /*ed50*/  STSM.16.M88.4 [R5], R8 ;  /* 0x0000000805007844 */ /* 0x0001e20000000200 */
[----:B------:R-:W-:Y:S02]  /*ed60*/  SHF.R.U64 R152, R152, 0x3, RZ ;  /* 0x0000000398987819 */ /* 0x000fe400000012ff */
[----:B------:R-:W-:Y:S02]  /*ed70*/  MOV R7, R6 ;  /* 0x0000000600077202 */ /* 0x000fe40000000f00 */
[----:B------:R-:W-:Y:S02]  /*ed80*/  IADD3 R171, P4, R2, 0x8040, RZ ;  /* 0x0000804002ab7810 */ /* 0x000fe40007f9e0ff */
[----:B------:R-:W-:Y:S01]  /*ed90*/  LOP3.LUT R162, R162, R163, RZ, 0x3c, !PT ;  /* 0x000000a3a2a27212 */ /* 0x000fe200078e3cff */
[--C-:B------:R-:W-:Y:S01]  /*eda0*/  IMAD.X R163, RZ, RZ, R3.reuse, P3 ;  /* 0x000000ffffa37224 */ /* 0x100fe200018e0603 */
[----:B------:R-:W-:Y:S01]  /*edb0*/  LOP3.LUT R164, R164, R165, RZ, 0x3c, !PT ;  /* 0x000000a5a4a47212 */ /* 0x000fe200078e3cff */
[--C-:B------:R-:W-:Y:S01]  /*edc0*/  IMAD.X R165, RZ, RZ, R3.reuse, P6 ;  /* 0x000000ffffa57224 */ /* 0x100fe200030e0603 */
[----:B------:R-:W-:Y:S01]  /*edd0*/  SHF.R.U64 R166, R166, 0x3, RZ ;  /* 0x00000003a6a67819 */ /* 0x000fe200000012ff */
[----:B------:R1:W-:Y:S01]  /*ede0*/  STSM.16.M88.4 [R7], R12 ;  /* 0x0000000c07007844 */ /* 0x0003e20000000200 */
[----:B------:R-:W-:Y:S01]  /*edf0*/  LOP3.LUT R20, R20, R21, RZ, 0x3c, !PT ;  /* 0x0000001514147212 */ /* 0x000fe200078e3cff */
[----:B------:R-:W-:Y:S01]  /*ee00*/  IMAD.X R21, RZ, RZ, R3, P2 ;  /* 0x000000ffff157224 */ /* 0x000fe200010e0603 */
[----:B------:R-:W-:-:S02]  /*ee10*/  SHF.R.U64 R168, R168, 0x3, RZ ;  /* 0x00000003a8a87819 */ /* 0x000fc400000012ff */
[----:B------:R-:W-:Y:S01]  /*ee20*/  LOP3.LUT R152, R152, R153, RZ, 0x3c, !PT ;  /* 0x0000009998987212 */ /* 0x000fe200078e3cff */
[----:B------:R-:W-:Y:S01]  /*ee30*/  IMAD.X R153, RZ, RZ, R3, P0 ;  /* 0x000000ffff997224 */ /* 0x000fe200000e0603 */
[----:B------:R-:W-:Y:S02]  /*ee40*/  LOP3.LUT R170, R171, 0x380, RZ, 0xc0, !PT ;  /* 0x00000380abaa7812 */ /* 0x000fe400078ec0ff */
[C---:B------:R-:W-:Y:S02]  /*ee50*/  IADD3 R157, P3, R2.reuse, 0x8060, RZ ;  /* 0x00008060029d7810 */ /* 0x040fe40007f7e0ff */
[----:B------:R-:W-:Y:S02]  /*ee60*/  IADD3 R159, P6, R2, 0xc000, RZ ;  /* 0x0000c000029f7810 */ /* 0x000fe40007fde0ff */
[----:B------:R-:W-:Y:S02]  /*ee70*/  MOV R154, R154 ;  /* 0x0000009a009a7202 */ /* 0x000fe40000000f00 */
[----:B0-----:R-:W-:-:S02]  /*ee80*/  F2FP.BF16.F32.PACK_AB R8, R41, R40 ;  /* 0x000000282908723e */ /* 0x001fc400000010ff */
[----:B------:R-:W-:Y:S02]  /*ee90*/  F2FP.BF16.F32.PACK_AB R9, R43, R42 ;  /* 0x0000002a2b09723e */ /* 0x000fe400000010ff */
[----:B------:R-:W-:Y:S02]  /*eea0*/  F2FP.BF16.F32.PACK_AB R10, R45, R44 ;  /* 0x0000002c2d0a723e */ /* 0x000fe400000010ff */
[----:B------:R-:W-:Y:S02]  /*eeb0*/  F2FP.BF16.F32.PACK_AB R11, R47, R46 ;  /* 0x0000002e2f0b723e */ /* 0x000fe400000010ff */
[----:B------:R-:W-:Y:S01]  /*eec0*/  LOP3.LUT R166, R166, R167, RZ, 0x3c, !PT ;  /* 0x000000a7a6a67212 */ /* 0x000fe200078e3cff */
[----:B------:R-:W-:Y:S01]  /*eed0*/  IMAD.X R167, RZ, RZ, R3, P5 ;  /* 0x000000ffffa77224 */ /* 0x000fe200028e0603 */
[----:B------:R-:W-:Y:S01]  /*eee0*/  MOV R161, R160 ;  /* 0x000000a000a17202 */ /* 0x000fe20000000f00 */
[----:B------:R0:W-:Y:S01]  /*eef0*/  STSM.16.M88.4 [R154], R8 ;  /* 0x000000089a007844 */ /* 0x0001e20000000200 */
[----:B-1----:R-:W-:-:S02]  /*ef00*/  F2FP.BF16.F32.PACK_AB R12, R49, R48 ;  /* 0x00000030310c723e */ /* 0x002fc400000010ff */
[----:B------:R-:W-:Y:S02]  /*ef10*/  F2FP.BF16.F32.PACK_AB R13, R51, R50 ;  /* 0x00000032330d723e */ /* 0x000fe400000010ff */
[----:B------:R-:W-:Y:S02]  /*ef20*/  F2FP.BF16.F32.PACK_AB R14, R53, R52 ;  /* 0x00000034350e723e */ /* 0x000fe400000010ff */
[----:B------:R-:W-:Y:S02]  /*ef30*/  F2FP.BF16.F32.PACK_AB R15, R55, R54 ;  /* 0x00000036370f723e */ /* 0x000fe400000010ff */
[----:B------:R-:W-:Y:S01]  /*ef40*/  LOP3.LUT R168, R168, R169, RZ, 0x3c, !PT ;  /* 0x000000a9a8a87212 */ /* 0x000fe200078e3cff */
[----:B------:R-:W-:Y:S01]  /*ef50*/  IMAD.X R169, RZ, RZ, R3, P1 ;  /* 0x000000ffffa97224 */ /* 0x000fe200008e0603 */
[----:B------:R-:W-:Y:S01]  /*ef60*/  SHF.R.U64 R170, R170, 0x3, RZ ;  /* 0x00000003aaaa7819 */ /* 0x000fe200000012ff */
[----:B------:R1:W-:Y:S01]  /*ef70*/  STSM.16.M88.4 [R161], R12 ;  /* 0x0000000ca1007844 */ /* 0x0003e20000000200 */
[----:B------:R-:W-:-:S02]  /*ef80*/  LOP3.LUT R156, R157, 0x380, RZ, 0xc0, !PT ;  /* 0x000003809d9c7812 */ /* 0x000fc400078ec0ff */
[----:B------:R-:W-:Y:S02]  /*ef90*/  LOP3.LUT R158, R159, 0x380, RZ, 0xc0, !PT ;  /* 0x000003809f9e7812 */ /* 0x000fe400078ec0ff */
[----:B------:R-:W-:Y:S02]  /*efa0*/  MOV R22, R20 ;  /* 0x0000001400167202 */ /* 0x000fe40000000f00 */
[C---:B------:R-:W-:Y:S02]  /*efb0*/  IADD3 R6, P5, R2.reuse, 0xc020, RZ ;  /* 0x0000c02002067810 */ /* 0x040fe40007fbe0ff */
[C---:B------:R-:W-:Y:S02]  /*efc0*/  IADD3 R5, P1, R2.reuse, 0xc060, RZ ;  /* 0x0000c06002057810 */ /* 0x040fe40007f3e0ff */
[----:B------:R-:W-:Y:S02]  /*efd0*/  MOV R20, R152 ;  /* 0x0000009800147202 */ /* 0x000fe40000000f00 */
[----:B------:R-:W-:-:S02]  /*efe0*/  IADD3 R19, P2, R2, 0xc040, RZ ;  /* 0x0000c04002137810 */ /* 0x000fc40007f5e0ff */
[----:B------:R-:W-:Y:S02]  /*eff0*/  MOV R162, R162 ;  /* 0x000000a200a27202 */ /* 0x000fe40000000f00 */
[----:B------:R-:W-:Y:S02]  /*f000*/  F2FP.BF16.F32.PACK_AB R152, R57, R56 ;  /* 0x000000383998723e */ /* 0x000fe400000010ff */
[----:B------:R-:W-:Y:S02]  /*f010*/  F2FP.BF16.F32.PACK_AB R153, R59, R58 ;  /* 0x0000003a3b99723e */ /* 0x000fe400000010ff */
[----:B0-----:R-:W-:Y:S02]  /*f020*/  F2FP.BF16.F32.PACK_AB R154, R61, R60 ;  /* 0x0000003c3d9a723e */ /* 0x001fe400000010ff */
[----:B------:R-:W-:Y:S02]  /*f030*/  F2FP.BF16.F32.PACK_AB R155, R63, R62 ;  /* 0x0000003e3f9b723e */ /* 0x000fe400000010ff */
[----:B------:R-:W-:-:S02]  /*f040*/  MOV R164, R164 ;  /* 0x000000a400a47202 */ /* 0x000fc40000000f00 */
[----:B------:R-:W-:Y:S01]  /*f050*/  F2FP.BF16.F32.PACK_AB R8, R65, R64 ;  /* 0x000000404108723e */ /* 0x000fe200000010ff */
[----:B------:R-:W-:Y:S01]  /*f060*/  STSM.16.M88.4 [R162], R152 ;  /* 0x00000098a2007844 */ /* 0x000fe20000000200 */
[----:B------:R-:W-:Y:S02]  /*f070*/  F2FP.BF16.F32.PACK_AB R9, R67, R66 ;  /* 0x000000424309723e */ /* 0x000fe400000010ff */
[----:B------:R-:W-:Y:S02]  /*f080*/  F2FP.BF16.F32.PACK_AB R10, R69, R68 ;  /* 0x00000044450a723e */ /* 0x000fe400000010ff */
[----:B------:R-:W-:Y:S02]  /*f090*/  F2FP.BF16.F32.PACK_AB R11, R71, R70 ;  /* 0x00000046470b723e */ /* 0x000fe400000010ff */
[----:B------:R-:W-:Y:S01]  /*f0a0*/  LOP3.LUT R170, R170, R171, RZ, 0x3c, !PT ;  /* 0x000000abaaaa7212 */ /* 0x000fe200078e3cff */
[----:B------:R-:W-:Y:S01]  /*f0b0*/  IMAD.X R171, RZ, RZ, R3, P4 ;  /* 0x000000ffffab7224 */ /* 0x000fe200020e0603 */
[----:B------:R-:W-:Y:S01]  /*f0c0*/  SHF.R.U64 R156, R156, 0x3, RZ ;  /* 0x000000039c9c7819 */ /* 0x000fe200000012ff */
[----:B------:R0:W-:Y:S01]  /*f0d0*/  STSM.16.M88.4 [R164], R8 ;  /* 0x00000008a4007844 */ /* 0x0001e20000000200 */
[----:B------:R-:W-:-:S02]  /*f0e0*/  SHF.R.U64 R158, R158, 0x3, RZ ;  /* 0x000000039e9e7819 */ /* 0x000fc400000012ff */
[----:B------:R-:W-:Y:S02]  /*f0f0*/  MOV R166, R166 ;  /* 0x000000a600a67202 */ /* 0x000fe40000000f00 */
[----:B-1----:R-:W-:Y:S02]  /*f100*/  F2FP.BF16.F32.PACK_AB R12, R73, R72 ;  /* 0x00000048490c723e */ /* 0x002fe400000010ff */
[----:B------:R-:W-:Y:S02]  /*f110*/  F2FP.BF16.F32.PACK_AB R13, R75, R74 ;  /* 0x0000004a4b0d723e */ /* 0x000fe400000010ff */
[----:B------:R-:W-:Y:S02]  /*f120*/  F2FP.BF16.F32.PACK_AB R14, R77, R76 ;  /* 0x0000004c4d0e723e */ /* 0x000fe400000010ff */
[----:B------:R-:W-:Y:S02]  /*f130*/  F2FP.BF16.F32.PACK_AB R15, R79, R78 ;  /* 0x0000004e4f0f723e */ /* 0x000fe400000010ff */
[----:B------:R-:W-:-:S02]  /*f140*/  LOP3.LUT R7, R6, 0x380, RZ, 0xc0, !PT ;  /* 0x0000038006077812 */ /* 0x000fc400078ec0ff */
[----:B------:R-:W-:Y:S01]  /*f150*/  LOP3.LUT R2, R5, 0x380, RZ, 0xc0, !PT ;  /* 0x0000038005027812 */ /* 0x000fe200078ec0ff */
[----:B------:R1:W-:Y:S01]  /*f160*/  STSM.16.M88.4 [R166], R12 ;  /* 0x0000000ca6007844 */ /* 0x0003e20000000200 */
[----:B------:R-:W-:Y:S02]  /*f170*/  LOP3.LUT R18, R19, 0x380, RZ, 0xc0, !PT ;  /* 0x0000038013127812 */ /* 0x000fe400078ec0ff */
[----:B------:R-:W-:Y:S01]  /*f180*/  LOP3.LUT R156, R156, R157, RZ, 0x3c, !PT ;  /* 0x0000009d9c9c7212 */ /* 0x000fe200078e3cff */
[--C-:B------:R-:W-:Y:S01]  /*f190*/  IMAD.X R157, RZ, RZ, R3.reuse, P3 ;  /* 0x000000ffff9d7224 */ /* 0x100fe200018e0603 */
[----:B------:R-:W-:Y:S01]  /*f1a0*/  LOP3.LUT R158, R158, R159, RZ, 0x3c, !PT ;  /* 0x0000009f9e9e7212 */ /* 0x000fe200078e3cff */
[----:B------:R-:W-:Y:S01]  /*f1b0*/  IMAD.X R159, RZ, RZ, R3, P6 ;  /* 0x000000ffff9f7224 */ /* 0x000fe200030e0603 */
[----:B------:R-:W-:Y:S02]  /*f1c0*/  SHF.R.U64 R7, R7, 0x3, RZ ;  /* 0x0000000307077819 */ /* 0x000fe400000012ff */
[----:B------:R-:W-:-:S02]  /*f1d0*/  SHF.R.U64 R2, R2, 0x3, RZ ;  /* 0x0000000302027819 */ /* 0x000fc400000012ff */
[----:B------:R-:W-:Y:S02]  /*f1e0*/  SHF.R.U64 R18, R18, 0x3, RZ ;  /* 0x0000000312127819 */ /* 0x000fe400000012ff */
[----:B------:R-:W-:Y:S02]  /*f1f0*/  MOV R160, R168 ;  /* 0x000000a800a07202 */ /* 0x000fe40000000f00 */
[----:B------:R-:W-:Y:S02]  /*f200*/  MOV R21, R170 ;  /* 0x000000aa00157202 */ /* 0x000fe40000000f00 */
[----:B0-----:R-:W-:Y:S02]  /*f210*/  F2FP.BF16.F32.PACK_AB R164, R81, R80 ;  /* 0x0000005051a4723e */ /* 0x001fe400000010ff */
[----:B------:R-:W-:Y:S02]  /*f220*/  F2FP.BF16.F32.PACK_AB R165, R83, R82 ;  /* 0x0000005253a5723e */ /* 0x000fe400000010ff */
[----:B-1----:R-:W-:-:S02]  /*f230*/  F2FP.BF16.F32.PACK_AB R166, R85, R84 ;  /* 0x0000005455a6723e */ /* 0x002fc400000010ff */
[----:B------:R-:W-:Y:S02]  /*f240*/  F2FP.BF16.F32.PACK_AB R167, R87, R86 ;  /* 0x0000005657a7723e */ /* 0x000fe400000010ff */
[----:B------:R-:W-:Y:S02]  /*f250*/  F2FP.BF16.F32.PACK_AB R168, R89, R88 ;  /* 0x0000005859a8723e */ /* 0x000fe400000010ff */
[----:B------:R-:W-:Y:S01]  /*f260*/  F2FP.BF16.F32.PACK_AB R169, R91, R90 ;  /* 0x0000005a5ba9723e */ /* 0x000fe200000010ff */
[----:B------:R-:W-:Y:S01]  /*f270*/  STSM.16.M88.4 [R22], R164 ;  /* 0x000000a416007844 */ /* 0x000fe20000000200 */
[----:B------:R-:W-:Y:S02]  /*f280*/  F2FP.BF16.F32.PACK_AB R170, R93, R92 ;  /* 0x0000005c5daa723e */ /* 0x000fe400000010ff */
[----:B------:R-:W-:Y:S02]  /*f290*/  F2FP.BF16.F32.PACK_AB R171, R95, R94 ;  /* 0x0000005e5fab723e */ /* 0x000fe400000010ff */
[----:B------:R-:W-:Y:S01]  /*f2a0*/  LOP3.LUT R6, R7, R6, RZ, 0x3c, !PT ;  /* 0x0000000607067212 */ /* 0x000fe200078e3cff */
[--C-:B------:R-:W-:Y:S01]  /*f2b0*/  IMAD.X R7, RZ, RZ, R3.reuse, P5 ;  /* 0x000000ffff077224 */ /* 0x100fe200028e0603 */
[----:B------:R-:W-:Y:S01]  /*f2c0*/  LOP3.LUT R2, R2, R5, RZ, 0x3c, !PT ;  /* 0x0000000502027212 */ /* 0x000fe200078e3cff */
[----:B------:R0:W-:Y:S01]  /*f2d0*/  STSM.16.M88.4 [R160], R168 ;  /* 0x000000a8a0007844 */ /* 0x0001e20000000200 */
[----:B------:R-:W-:Y:S01]  /*f2e0*/  LOP3.LUT R18, R18, R19, RZ, 0x3c, !PT ;  /* 0x0000001312127212 */ /* 0x000fe200078e3cff */
[--C-:B------:R-:W-:Y:S01]  /*f2f0*/  IMAD.X R19, RZ, RZ, R3.reuse, P2 ;  /* 0x000000ffff137224 */ /* 0x100fe200010e0603 */
[----:B------:R-:W-:Y:S01]  /*f300*/  MOV R172, R156 ;  /* 0x0000009c00ac7202 */ /* 0x000fe20000000f00 */
[----:B------:R-:W-:Y:S01]  /*f310*/  IMAD.X R3, RZ, RZ, R3, P1 ;  /* 0x000000ffff037224 */ /* 0x000fe200008e0603 */
[----:B------:R-:W-:-:S02]  /*f320*/  MOV R5, R158 ;  /* 0x0000009e00057202 */ /* 0x000fc40000000f00 */
[----:B------:R-:W-:Y:S02]  /*f330*/  F2FP.BF16.F32.PACK_AB R152, R97, R96 ;  /* 0x000000606198723e */ /* 0x000fe400000010ff */
[----:B------:R-:W-:Y:S02]  /*f340*/  F2FP.BF16.F32.PACK_AB R153, R99, R98 ;  /* 0x000000626399723e */ /* 0x000fe400000010ff */
[----:B------:R-:W-:Y:S02]  /*f350*/  F2FP.BF16.F32.PACK_AB R154, R101, R100 ;  /* 0x00000064659a723e */ /* 0x000fe400000010ff */
[----:B------:R-:W-:Y:S02]  /*f360*/  F2FP.BF16.F32.PACK_AB R155, R103, R102 ;  /* 0x00000066679b723e */ /* 0x000fe400000010ff */
[----:B------:R-:W-:Y:S02]  /*f370*/  F2FP.BF16.F32.PACK_AB R156, R105, R104 ;  /* 0x00000068699c723e */ /* 0x000fe400000010ff */
[----:B------:R-:W-:Y:S01]  /*f380*/  F2FP.BF16.F32.PACK_AB R157, R107, R106 ;  /* 0x0000006a6b9d723e */ /* 0x000fe200000010ff */
[----:B------:R1:W-:Y:S01]  /*f390*/  STSM.16.M88.4 [R20], R152 ;  /* 0x0000009814007844 */ /* 0x0003e20000000200 */
[----:B------:R-:W-:-:S02]  /*f3a0*/  F2FP.BF16.F32.PACK_AB R158, R109, R108 ;  /* 0x0000006c6d9e723e */ /* 0x000fc400000010ff */
[----:B------:R-:W-:Y:S02]  /*f3b0*/  F2FP.BF16.F32.PACK_AB R159, R111, R110 ;  /* 0x0000006e6f9f723e */ /* 0x000fe400000010ff */
[----:B0-----:R-:W-:Y:S02]  /*f3c0*/  F2FP.BF16.F32.PACK_AB R160, R113, R112 ;  /* 0x0000007071a0723e */ /* 0x001fe400000010ff */
[----:B------:R-:W-:Y:S01]  /*f3d0*/  F2FP.BF16.F32.PACK_AB R161, R115, R114 ;  /* 0x0000007273a1723e */ /* 0x000fe200000010ff */
[----:B------:R0:W-:Y:S01]  /*f3e0*/  STSM.16.M88.4 [R21], R156 ;  /* 0x0000009c15007844 */ /* 0x0001e20000000200 */
[----:B------:R-:W-:Y:S02]  /*f3f0*/  F2FP.BF16.F32.PACK_AB R162, R117, R116 ;  /* 0x0000007475a2723e */ /* 0x000fe400000010ff */
[----:B------:R-:W-:Y:S02]  /*f400*/  F2FP.BF16.F32.PACK_AB R163, R119, R118 ;  /* 0x0000007677a3723e */ /* 0x000fe400000010ff */
[----:B------:R-:W-:-:S02]  /*f410*/  F2FP.BF16.F32.PACK_AB R8, R121, R120 ;  /* 0x000000787908723e */ /* 0x000fc400000010ff */
[----:B------:R-:W-:Y:S01]  /*f420*/  F2FP.BF16.F32.PACK_AB R9, R123, R122 ;  /* 0x0000007a7b09723e */ /* 0x000fe200000010ff */
[----:B------:R-:W-:Y:S01]  /*f430*/  STSM.16.M88.4 [R172], R160 ;  /* 0x000000a0ac007844 */ /* 0x000fe20000000200 */
[----:B------:R-:W-:Y:S02]  /*f440*/  F2FP.BF16.F32.PACK_AB R10, R125, R124 ;  /* 0x0000007c7d0a723e */ /* 0x000fe400000010ff */
[----:B------:R-:W-:Y:S02]  /*f450*/  F2FP.BF16.F32.PACK_AB R11, R127, R126 ;  /* 0x0000007e7f0b723e */ /* 0x000fe400000010ff */
[----:B------:R-:W-:Y:S02]  /*f460*/  MOV R6, R6 ;  /* 0x0000000600067202 */ /* 0x000fe40000000f00 */
[----:B------:R-:W-:Y:S01]  /*f470*/  F2FP.BF16.F32.PACK_AB R12, R129, R128 ;  /* 0x00000080810c723e */ /* 0x000fe200000010ff */
[----:B------:R-:W-:Y:S01]  /*f480*/  STSM.16.M88.4 [R5], R8 ;  /* 0x0000000805007844 */ /* 0x000fe20000000200 */
[----:B------:R-:W-:-:S02]  /*f490*/  F2FP.BF16.F32.PACK_AB R13, R131, R130 ;  /* 0x00000082830d723e */ /* 0x000fc400000010ff */
[----:B------:R-:W-:Y:S02]  /*f4a0*/  F2FP.BF16.F32.PACK_AB R14, R133, R132 ;  /* 0x00000084850e723e */ /* 0x000fe400000010ff */
[----:B------:R-:W-:Y:S02]  /*f4b0*/  F2FP.BF16.F32.PACK_AB R15, R135, R134 ;  /* 0x00000086870f723e */ /* 0x000fe400000010ff */
[----:B------:R-:W-:Y:S02]  /*f4c0*/  MOV R18, R18 ;  /* 0x0000001200127202 */ /* 0x000fe40000000f00 */
[----:B-1----:R-:W-:Y:S01]  /*f4d0*/  F2FP.BF16.F32.PACK_AB R152, R137, R136 ;  /* 0x000000888998723e */ /* 0x002fe200000010ff */
[----:B------:R1:W-:Y:S01]  /*f4e0*/  STSM.16.M88.4 [R6], R12 ;  /* 0x0000000c06007844 */ /* 0x0003e20000000200 */
[----:B------:R-:W-:Y:S02]  /*f4f0*/  F2FP.BF16.F32.PACK_AB R153, R139, R138 ;  /* 0x0000008a8b99723e */ /* 0x000fe400000010ff */
[----:B------:R-:W-:-:S02]  /*f500*/  F2FP.BF16.F32.PACK_AB R154, R141, R140 ;  /* 0x0000008c8d9a723e */ /* 0x000fc400000010ff */
[----:B------:R-:W-:Y:S02]  /*f510*/  F2FP.BF16.F32.PACK_AB R155, R143, R142 ;  /* 0x0000008e8f9b723e */ /* 0x000fe400000010ff */
[----:B------:R-:W-:Y:S01]  /*f520*/  MOV R7, R2 ;  /* 0x0000000200077202 */ /* 0x000fe20000000f00 */
[----:B------:R-:W-:Y:S01]  /*f530*/  IMAD.U32 R2, RZ, RZ, UR12 ;  /* 0x0000000cff027e24 */ /* 0x000fe2000f8e00ff */
[----:B0-----:R-:W-:Y:S01]  /*f540*/  F2FP.BF16.F32.PACK_AB R156, R145, R144 ;  /* 0x00000090919c723e */ /* 0x001fe200000010ff */
[----:B------:R-:W-:Y:S01]  /*f550*/  STSM.16.M88.4 [R18], R152 ;  /* 0x0000009812007844 */ /* 0x000fe20000000200 */
[----:B------:R-:W-:Y:S01]  /*f560*/  F2FP.BF16.F32.PACK_AB R157, R147, R146 ;  /* 0x00000092939d723e */ /* 0x000fe200000010ff */
[----:B------:R-:W-:Y:S01]  /*f570*/  IMAD.U32 R3, RZ, RZ, UR13 ;  /* 0x0000000dff037e24 */ /* 0x000fe2000f8e00ff */
[----:B------:R-:W-:Y:S02]  /*f580*/  F2FP.BF16.F32.PACK_AB R158, R149, R148 ;  /* 0x00000094959e723e */ /* 0x000fe400000010ff */
[----:B------:R-:W-:-:S02]  /*f590*/  F2FP.BF16.F32.PACK_AB R159, R151, R150 ;  /* 0x00000096979f723e */ /* 0x000fc400000010ff */
[----:B------:R-:W-:-:S03]  /*f5a0*/  ISETP.NE.U32.AND P0, PT, RZ, UR16, PT ;  /* 0x00000010ff007c0c */ /* 0x000fc6000bf05070 */
[----:B------:R0:W-:Y:S01]  /*f5b0*/  STSM.16.M88.4 [R7], R156 ;  /* 0x0000009c07007844 */ /* 0x0001e20000000200 */
[----:B------:R-:W-:Y:S01]  /*f5c0*/  BAR.SYNC.DEFER_BLOCKING 0x1, 0x100 ;  /* 0x0044000000007b1d */ /* 0x000fe20000010000 */
[----:B------:R-:W-:-:S13]  /*f5d0*/  ISETP.NE.AND.EX P0, PT, RZ, UR17, PT, P0 ;  /* 0x00000011ff007c0c */ /* 0x000fda000bf05300 */
[----:B------:R2:W3:Y:S01]  /*f5e0*/  @P0 LDG.E R19, desc[UR36][R2.64] ;  /* 0x0000002402130981 */ /* 0x0004e2000c1e1900 */
[----:B------:R-:W-:Y:S01]  /*f5f0*/  PLOP3.LUT P4, PT, PT, PT, UP0, 0x80, 0x0 ;  /* 0x000000000000781c */ /* 0x000fe20003f8f008 */
[----:B------:R-:W-:-:S06]  /*f600*/  @UP0 UIMAD.WIDE UR14, UR9, 0x4, UR14 ;  /* 0x00000004090e08a5 */ /* 0x000fcc000f8e020e */
[----:B--2---:R-:W-:Y:S02]  /*f610*/  IMAD.U32 R2, RZ, RZ, UR14 ;  /* 0x0000000eff027e24 */ /* 0x004fe4000f8e00ff */
[----:B------:R-:W-:-:S05]  /*f620*/  IMAD.U32 R3, RZ, RZ, UR15 ;  /* 0x0000000fff037e24 */ /* 0x000fca000f8e00ff */
[----:B-1----:R1:W2:Y:S01]  /*f630*/  @P4 LDG.E R6, desc[UR36][R2.64] ;  /* 0x0000002402064981 */ /* 0x0022a2000c1e1900 */
[----:B------:R-:W-:Y:S01]  /*f640*/  UISETP.NE.AND UP0, UPT, UR19, URZ, UPT ;  /* 0x0000003f1300728c */ /* 0x000fe2000bf05270 */
[----:B------:R-:W-:Y:S01]  /*f650*/  VIADD R5, R23, UR61 ;  /* 0x0000003d17057c36 */ /* 0x000fe20008000000 */
[----:B------:R-:W-:Y:S02]  /*f660*/  UISETP.NE.AND UP1, UPT, UR22, 0x1, UPT ;  /* 0x000000011600788c */ /* 0x000fe4000bf25270 */
[----:B------:R-:W-:Y:S01]  /*f670*/  USEL UR4, UR19, UR4, UP0 ;  /* 0x0000000413047287 */ /* 0x000fe20008000000 */
[----:B------:R-:W-:Y:S01]  /*f680*/  UMOV UR25, 0x9b8 ;  /* 0x000009b800197882 */ /* 0x000fe20000000000 */
[----:B------:R-:W-:Y:S02]  /*f690*/  UISETP.NE.U32.AND UP0, UPT, UR16, URZ, UPT ;  /* 0x0000003f1000728c */ /* 0x000fe4000bf05070 */
[----:B------:R-:W-:Y:S01]  /*f6a0*/  PLOP3.LUT P1, PT, PT, PT, UP1, 0x80, 0x0 ;  /* 0x000000000000781c */ /* 0x000fe20003f2f018 */
[----:B------:R-:W-:Y:S01]  /*f6b0*/  UISETP.GT.AND UP2, UPT, UR4, 0x1, UPT ;  /* 0x000000010400788c */ /* 0x000fe2000bf44270 */
[----:B-1----:R-:W-:Y:S01]  /*f6c0*/  IMAD.MOV.U32 R3, RZ, RZ, R5 ;  /* 0x000000ffff037224 */ /* 0x002fe200078e0005 */
[----:B------:R-:W-:-:S02]  /*f6d0*/  UISETP.NE.AND.EX UP0, UPT, UR17, URZ, UPT, UP0 ;  /* 0x0000003f1100728c */ /* 0x000fc4000bf05300 */
[----:B------:R-:W-:Y:S01]  /*f6e0*/  USEL UR25, UR25, 0x978, UP2 ;  /* 0x0000097819197887 */ /* 0x000fe20009000000 */
[----:B------:R-:W-:Y:S01]  /*f6f0*/  UMOV UR4, URZ ;  /* 0x0000003f00047c82 */ /* 0x000fe20008000000 */
[----:B------:R-:W-:Y:S02]  /*f700*/  USHF.R.S32.HI UR14, URZ, 0x1f, UR9 ;  /* 0x0000001f3f0e7899 */ /* 0x000fe40008011409 */
[----:B------:R-:W-:Y:S01]  /*f710*/  USEL UR9, UR9, URZ, !UP0 ;  /* 0x0000003f09097287 */ /* 0x000fe2000c000000 */
[----:B------:R-:W-:Y:S01]  /*f720*/  @UP1 ULDC UR27, c[0x0][0xbec] ;  /* 0x0002fb00001b1ab9 */ /* 0x000fe20000000800 */
[----:B------:R-:W-:Y:S02]  /*f730*/  USEL UR23, UR18, URZ, UP2 ;  /* 0x0000003f12177287 */ /* 0x000fe40009000000 */
[----:B------:R-:W-:Y:S01]  /*f740*/  @P1 IMAD.HI.U32 R2, R5, UR27, RZ ;  /* 0x0000001b05021c27 */ /* 0x000fe2000f8e00ff */
[----:B------:R-:W-:-:S03]  /*f750*/  USEL UR24, UR14, URZ, !UP0 ;  /* 0x0000003f0e187287 */ /* 0x000fc6000c000000 */
[----:B------:R-:W-:Y:S01]  /*f760*/  ULDC.64 UR18, c[0x0][UR25+0x220] ;  /* 0x0000880019127abb */ /* 0x000fe20008000a00 */
[----:B------:R-:W-:Y:S01]  /*f770*/  ULDC.64 UR16, c[0x0][UR25+0x218] ;  /* 0x0000860019107abb */ /* 0x000fe20008000a00 */
[----:B------:R-:W-:Y:S01]  /*f780*/  UIMAD UR19, UR19, UR9, URZ ;  /* 0x00000009131372a4 */ /* 0x000fe2000f8e023f */
[----:B------:R-:W-:Y:S01]  /*f790*/  ULDC.64 UR20, c[0x0][UR25+0x228] ;  /* 0x00008a0019147abb */ /* 0x000fe20008000a00 */
[----:B------:R-:W-:Y:S01]  /*f7a0*/  @UP1 ULDC UR30, c[0x0][0xbf0] ;  /* 0x0002fc00001e1ab9 */ /* 0x000fe20000000800 */
[----:B------:R-:W-:Y:S01]  /*f7b0*/  UIMAD.WIDE.U32 UR14, UR16, UR26, URZ ;  /* 0x0000001a100e72a5 */ /* 0x000fe2000f8e003f */
[----:B------:R-:W-:Y:S01]  /*f7c0*/  @P1 SHF.R.U32.HI R3, RZ, UR30, R2 ;  /* 0x0000001eff031c19 */ /* 0x000fe20008011602 */
[----:B------:R-:W-:Y:S02]  /*f7d0*/  UIMAD UR26, UR17, UR26, URZ ;  /* 0x0000001a111a72a4 */ /* 0x000fe4000f8e023f */
[----:B------:R-:W-:Y:S02]  /*f7e0*/  UIMAD.WIDE.U32 UR28, UR20, UR23, URZ ;  /* 0x00000017141c72a5 */ /* 0x000fe4000f8e003f */
[----:B------:R-:W-:Y:S01]  /*f7f0*/  UIMAD.WIDE.U32 UR16, UR18, UR9, URZ ;  /* 0x00000009121072a5 */ /* 0x000fe2000f8e003f */
[----:B------:R-:W-:Y:S01]  /*f800*/  IMAD.MOV R2, RZ, RZ, -R3 ;  /* 0x000000ffff027224 */ /* 0x000fe200078e0a03 */
[----:B------:R-:W-:-:S02]  /*f810*/  UIMAD UR20, UR21, UR23, URZ ;  /* 0x00000017151472a4 */ /* 0x000fc4000f8e023f */
[----:B------:R-:W-:Y:S01]  /*f820*/  UIMAD UR19, UR18, UR24, UR19 ;  /* 0x00000018121372a4 */ /* 0x000fe2000f8e0213 */
[----:B------:R-:W-:Y:S01]  /*f830*/  IMAD.U32 R8, RZ, RZ, UR28 ;  /* 0x0000001cff087e24 */ /* 0x000fe2000f8e00ff */
[----:B------:R-:W-:Y:S01]  /*f840*/  UIADD3 UR20, UR29, UR20, URZ ;  /* 0x000000141d147290 */ /* 0x000fe2000fffe03f */
[----:B0-----:R-:W-:Y:S01]  /*f850*/  IMAD R7, R2, UR22, R5 ;  /* 0x0000001602077c24 */ /* 0x001fe2000f8e0205 */
[----:B------:R-:W-:Y:S02]  /*f860*/  UIADD3 UR19, UR17, UR19, URZ ;  /* 0x0000001311137290 */ /* 0x000fe4000fffe03f */
[----:B------:R-:W-:Y:S02]  /*f870*/  UIADD3 UR26, UR15, UR26, URZ ;  /* 0x0000001a0f1a7290 */ /* 0x000fe4000fffe03f */
[----:B------:R-:W-:Y:S01]  /*f880*/  IMAD.U32 R10, RZ, RZ, UR20 ;  /* 0x00000014ff0a7e24 */ /* 0x000fe2000f8e00ff */
[----:B---3--:R-:W-:-:S13]  /*f890*/  @P0 R2UR UR4, R19 ;  /* 0x00000000130402ca */ /* 0x008fda00000e0000 */
[----:B------:R-:W-:Y:S02]  /*f8a0*/  UIADD3 UR14, UP0, UP3, UR16, UR14, UR4 ;  /* 0x0000000e100e7290 */ /* 0x000fe4000fb1e004 */
[----:B------:R-:W-:-:S04]  /*f8b0*/  USHF.R.S32.HI UR17, URZ, 0x1f, UR4 ;  /* 0x0000001f3f117899 */ /* 0x000fc80008011404 */
[----:B------:R-:W-:Y:S01]  /*f8c0*/  UIADD3.X UR16, UR19, UR26, UR17, UP0, UP3 ;  /* 0x0000001a13107290 */ /* 0x000fe200087e6411 */
[----:B------:R-:W-:Y:S01]  /*f8d0*/  IADD3 R2, P2, P3, R3, UR14, R8 ;  /* 0x0000000e03027c10 */ /* 0x000fe2000fb5e008 */
[----:B------:R-:W-:Y:S01]  /*f8e0*/  ULDC.64 UR14, c[0x0][UR25+0x210] ;  /* 0x00008400190e7abb */ /* 0x000fe20008000a00 */
[----:B------:R-:W-:Y:S01]  /*f8f0*/  SHF.R.S32.HI R3, RZ, 0x1f, R3 ;  /* 0x0000001fff037819 */ /* 0x000fe20000011403 */
[----:B------:R-:W-:Y:S01]  /*f900*/  IMAD R9, R7, UR15, RZ ;  /* 0x0000000f07097c24 */ /* 0x000fe2000f8e02ff */
[----:B------:R-:W-:Y:S01]  /*f910*/  SHF.R.S32.HI R8, RZ, 0x1f, R7 ;  /* 0x0000001fff087819 */ /* 0x000fe20000011407 */
[----:B------:R-:W-:Y:S01]  /*f920*/  ULDC.64 UR18, c[0x0][0xba8] ;  /* 0x0002ea0000127ab9 */ /* 0x000fe20000000a00 */
[----:B------:R-:W-:Y:S01]  /*f930*/  IADD3.X R3, R3, UR16, R10, P2, P3 ;  /* 0x0000001003037c10 */ /* 0x000fe200097e640a */
[----:B------:R-:W-:Y:S01]  /*f940*/  @!UP2 ULDC UR18, c[0x0][0xb50] ;  /* 0x0002d4000012aab9 */ /* 0x000fe20000000800 */
[----:B------:R-:W-:Y:S01]  /*f950*/  @!UP2 ULDC UR19, c[0x0][0xb54] ;  /* 0x0002d5000013aab9 */ /* 0x000fe20000000800 */
[----:B------:R-:W-:-:S02]  /*f960*/  IMAD R9, R8, UR14, R9 ;  /* 0x0000000e08097c24 */ /* 0x000fc4000f8e0209 */
[----:B------:R-:W-:Y:S01]  /*f970*/  IMAD.WIDE.U32 R2, R7, UR14, R2 ;  /* 0x0000000e07027c25 */ /* 0x000fe2000f8e0002 */
[----:B------:R-:W-:Y:S01]  /*f980*/  ULDC UR14, c[0x0][0xa88] ;  /* 0x0002a200000e7ab9 */ /* 0x000fe20000000800 */
[----:B--2---:R-:W-:Y:S02]  /*f990*/  @P4 R2UR UR14, R6 ;  /* 0x00000000060e42ca */ /* 0x004fe400000e0000 */
[----:B------:R-:W-:Y:S01]  /*f9a0*/  IMAD.IADD R3, R3, 0x1, R9 ;  /* 0x0000000103037824 */ /* 0x000fe200078e0209 */
[----:B------:R-:W-:-:S04]  /*f9b0*/  LEA R9, P2, R2, UR18, 0x2 ;  /* 0x0000001202097c11 */ /* 0x000fc8000f8410ff */
[----:B------:R-:W-:Y:S01]  /*f9c0*/  LEA.HI.X R10, R2, UR19, R3, 0x2, P2 ;  /* 0x00000013020a7c11 */ /* 0x000fe200090f1403 */
[----:B------:R-:W-:Y:S08]  /*f9d0*/  @P4 BRA `(.L_x_1308) ;  /* 0x0000000000284947 */ /* 0x000ff00003800000 */
[----:B------:R-:W-:Y:S05]  /*f9e0*/  @!P0 BRA `(.L_x_1308) ;  /* 0x0000000000248947 */ /* 0x000fea0003800000 */
[----:B------:R-:W-:Y:S02]  /*f9f0*/  IMAD.U32 R2, RZ, RZ, UR12 ;  /* 0x0000000cff027e24 */ /* 0x000fe4000f8e00ff */
[----:B------:R-:W-:Y:S02]  /*fa00*/  IMAD.U32 R6, RZ, RZ, UR12 ;  /* 0x0000000cff067e24 */ /* 0x000fe4000f8e00ff */
[----:B------:R-:W-:Y:S02]  /*fa10*/  IMAD.U32 R3, RZ, RZ, UR13 ;  /* 0x0000000dff037e24 */ /* 0x000fe4000f8e00ff */
[----:B------:R-:W-:-:S03]  /*fa20*/  IMAD.U32 R7, RZ, RZ, UR13 ;  /* 0x0000000dff077e24 */ /* 0x000fc6000f8e00ff */
[----:B------:R-:W2:Y:S04]  /*fa30*/  LDG.E R2, desc[UR36][R2.64] ;  /* 0x0000002402027981 */ /* 0x000ea8000c1e1900 */
[----:B------:R-:W3:Y:S01]  /*fa40*/  LDG.E R6, desc[UR36][R6.64+0x4] ;  /* 0x0000042406067981 */ /* 0x000ee2000c1e1900 */
[----:B--2---:R-:W-:Y:S02]  /*fa50*/  R2UR UR12, R2 ;  /* 0x00000000020c72ca */ /* 0x004fe400000e0000 */
[----:B---3--:R-:W-:-:S13]  /*fa60*/  R2UR UR14, R6 ;  /* 0x00000000060e72ca */ /* 0x008fda00000e0000 */
[----:B------:R-:W-:-:S12]  /*fa70*/  UIADD3 UR14, -UR12, UR14, URZ ;  /* 0x0000000e0c0e7290 */ /* 0x000fd8000fffe13f */
.L_x_1308:
[----:B------:R-:W2:Y:S04]  /*fa80*/  LDL R11, [R1+0x24] ;  /* 0x00002400010b7983 */ /* 0x000ea80000100800 */
[----:B------:R-:W3:Y:S01]  /*fa90*/  LDL R8, [R1+0x18] ;  /* 0x0000180001087983 */ /* 0x000ee20000100800 */
[----:B------:R-:W-:Y:S01]  /*faa0*/  UIMAD UR16, UR14, UR22, URZ ;  /* 0x000000160e1072a4 */ /* 0x000fe2000f8e023f */
[----:B------:R-:W-:Y:S02]  /*fab0*/  PLOP3.LUT P3, PT, PT, PT, UP2, 0x80, 0x0 ;  /* 0x000000000000781c */ /* 0x000fe40003f6f028 */
[----:B------:R-:W-:Y:S04]  /*fac0*/  SHFL.IDX PT, R2, R9, RZ, 0x1c1f ;  /* 0x001c1fff09027589 */ /* 0x000fe800000e0000 */
[----:B------:R-:W0:Y:S04]  /*fad0*/  SHFL.IDX PT, R3, R10, RZ, 0x1c1f ;  /* 0x001c1fff0a037589 */ /* 0x000e2800000e0000 */
[----:B------:R-:W-:Y:S04]  /*fae0*/  SHFL.IDX PT, R6, R9, 0x1, 0x1c1f ;  /* 0x003c1f0009067f89 */ /* 0x000fe800000e0000 */
[----:B------:R-:W1:Y:S01]  /*faf0*/  SHFL.IDX PT, R7, R10, 0x1, 0x1c1f ;  /* 0x003c1f000a077f89 */ /* 0x000e6200000e0000 */
[----:B--2---:R-:W-:Y:S01]  /*fb00*/  VIADD R11, R11, UR61 ;  /* 0x0000003d0b0b7c36 */ /* 0x004fe20008000000 */
[----:B---3--:R-:W-:-:S03]  /*fb10*/  LOP3.LUT P0, RZ, R8, 0x3, RZ, 0xc0, !PT ;  /* 0x0000000308ff7812 */ /* 0x008fc6000780c0ff */
[C---:B------:R-:W-:Y:S01]  /*fb20*/  VIADD R8, R11.reuse, 0x8 ;  /* 0x000000080b087836 */ /* 0x040fe20000000000 */
[----:B------:R-:W-:-:S04]  /*fb30*/  ISETP.GE.OR P2, PT, R11, UR16, P0 ;  /* 0x000000100b007c0c */ /* 0x000fc80008746670 */
[----:B------:R-:W-:-:S09]  /*fb40*/  ISETP.GE.OR P0, PT, R8, UR16, P0 ;  /* 0x0000001008007c0c */ /* 0x000fd20008706670 */
[----:B0-----:R0:W-:Y:S01]  /*fb50*/  @!P2 ST.E desc[UR36][R2.64], R4 ;  /* 0x000000040200a985 */ /* 0x0011e2000c101924 */
[----:B------:R-:W-:-:S03]  /*fb60*/  ISETP.GE.AND P2, PT, R11, UR16, PT ;  /* 0x000000100b007c0c */ /* 0x000fc6000bf46270 */
[----:B-1----:R0:W-:Y:S01]  /*fb70*/  @!P0 ST.E desc[UR36][R6.64], R0 ;  /* 0x0000000006008985 */ /* 0x0021e2000c101924 */
[----:B------:R-:W-:Y:S01]  /*fb80*/  ISETP.GE.AND P0, PT, R8, UR16, PT ;  /* 0x0000001008007c0c */ /* 0x000fe2000bf06270 */
[----:B------:R-:W-:-:S12]  /*fb90*/  @P3 BRA `(.L_x_1309) ;  /* 0x0000000c00f43947 */ /* 0x000fd80003800000 */
[----:B------:R-:W2:Y:S01]  /*fba0*/  LDL R22, [R1+0xc] ;  /* 0x00000c0001167983 */ /* 0x000ea20000100800 */
[----:B0-----:R-:W-:Y:S01]  /*fbb0*/  IMAD.SHL.U32 R0, R201, 0x8, RZ ;  /* 0x00000008c9007824 */ /* 0x001fe200078e00ff */
[----:B------:R-:W-:Y:S01]  /*fbc0*/  ULDC.64 UR14, c[0x0][0xaa0] ;  /* 0x0002a800000e7ab9 */ /* 0x000fe20000000a00 */
[----:B------:R-:W-:Y:S01]  /*fbd0*/  IMAD.MOV.U32 R3, RZ, RZ, 0x2 ;  /* 0x00000002ff037424 */ /* 0x000fe200078e00ff */
[----:B------:R-:W-:Y:S01]  /*fbe0*/  R2UR UR18, R205 ;  /* 0x00000000cd1272ca */ /* 0x000fe200000e0000 */
[----:B------:R-:W-:-:S04]  /*fbf0*/  UIMAD UR12, UR17, UR14, URZ ;  /* 0x0000000e110c72a4 */ /* 0x000fc8000f8e023f */
[----:B------:R-:W-:Y:S02]  /*fc00*/  UIMAD UR12, UR4, UR15, UR12 ;  /* 0x0000000f040c72a4 */ /* 0x000fe4000f8e020c */
[----:B------:R-:W-:-:S04]  /*fc10*/  UIADD3 UR8, UR8, 0x30820, URZ ;  /* 0x0003082008087890 */ /* 0x000fc8000fffe03f */
[----:B------:R-:W-:Y:S01]  /*fc20*/  UPRMT UR8, URZ, 0x654, UR8 ;  /* 0x000006543f087896 */ /* 0x000fe20008000008 */
[C---:B------:R-:W-:Y:S02]  /*fc30*/  VIADD R82, R0.reuse, 0x40 ;  /* 0x0000004000527836 */ /* 0x040fe40000000000 */
[C---:B------:R-:W-:Y:S02]  /*fc40*/  VIADD R84, R0.reuse, 0x80 ;  /* 0x0000008000547836 */ /* 0x040fe40000000000 */
[----:B------:R-:W-:Y:S01]  /*fc50*/  VIADD R86, R0, 0xc0 ;  /* 0x000000c000567836 */ /* 0x000fe20000000000 */
[----:B------:R-:W-:Y:S01]  /*fc60*/  BSSY B1, `(.L_x_1310) ;  /* 0x00000ac000017945 */ /* 0x000fe20003800000 */
[----:B------:R-:W-:Y:S02]  /*fc70*/  SHF.R.S32.HI R87, RZ, 0x1f, R0 ;  /* 0x0000001fff577819 */ /* 0x000fe40000011400 */
[----:B------:R-:W-:Y:S02]  /*fc80*/  SHF.R.S32.HI R81, RZ, 0x1f, R82 ;  /* 0x0000001fff517819 */ /* 0x000fe40000011452 */
[----:B------:R-:W-:-:S02]  /*fc90*/  SHF.R.S32.HI R83, RZ, 0x1f, R84 ;  /* 0x0000001fff537819 */ /* 0x000fc40000011454 */
[----:B------:R-:W-:Y:S01]  /*fca0*/  SHF.R.S32.HI R85, RZ, 0x1f, R86 ;  /* 0x0000001fff557819 */ /* 0x000fe20000011456 */
[----:B--2---:R-:W-:-:S04]  /*fcb0*/  IMAD R2, R22, 0x40, R0 ;  /* 0x0000004016027824 */ /* 0x004fc800078e0200 */
[----:B------:R-:W-:-:S03]  /*fcc0*/  IMAD.WIDE R2, R2, R3, UR10 ;  /* 0x0000000a02027e25 */ /* 0x000fc6000f8e0203 */
[C---:B------:R-:W-:Y:S02]  /*fcd0*/  IADD3 R25, P2, R2.reuse, 0x3000, RZ ;  /* 0x0000300002197810 */ /* 0x040fe40007f5e0ff */
[C---:B------:R-:W-:Y:S02]  /*fce0*/  IADD3 R9, P4, R2.reuse, 0x1000, RZ ;  /* 0x0000100002097810 */ /* 0x040fe40007f9e0ff */
[----:B------:R-:W-:Y:S02]  /*fcf0*/  LOP3.LUT R24, R25, 0x380, RZ, 0xc0, !PT ;  /* 0x0000038019187812 */ /* 0x000fe400078ec0ff */
[----:B------:R-:W-:Y:S02]  /*fd00*/  IADD3 R13, P3, R2, 0x2000, RZ ;  /* 0x00002000020d7810 */ /* 0x000fe40007f7e0ff */
[----:B------:R-:W-:Y:S02]  /*fd10*/  SHF.R.U64 R24, R24, 0x3, RZ ;  /* 0x0000000318187819 */ /* 0x000fe400000012ff */
[----:B------:R-:W-:-:S02]  /*fd20*/  LOP3.LUT R8, R9, 0x380, RZ, 0xc0, !PT ;  /* 0x0000038009087812 */ /* 0x000fc400078ec0ff */
[----:B------:R-:W-:Y:S02]  /*fd30*/  LOP3.LUT R12, R13, 0x380, RZ, 0xc0, !PT ;  /* 0x000003800d0c7812 */ /* 0x000fe400078ec0ff */
[----:B------:R-:W-:Y:S01]  /*fd40*/  LOP3.LUT R24, R24, R25, RZ, 0x3c, !PT ;  /* 0x0000001918187212 */ /* 0x000fe200078e3cff */
[--C-:B------:R-:W-:Y:S01]  /*fd50*/  IMAD.X R25, RZ, RZ, R3.reuse, P2 ;  /* 0x000000ffff197224 */ /* 0x100fe200010e0603 */
[----:B------:R-:W-:Y:S02]  /*fd60*/  IADD3 R49, P2, R2, 0x9000, RZ ;  /* 0x0000900002317810 */ /* 0x000fe40007f5e0ff */
[----:B------:R-:W-:Y:S02]  /*fd70*/  SHF.R.U64 R8, R8, 0x3, RZ ;  /* 0x0000000308087819 */ /* 0x000fe400000012ff */
[----:B------:R-:W-:Y:S01]  /*fd80*/  SHF.R.U64 R12, R12, 0x3, RZ ;  /* 0x000000030c0c7819 */ /* 0x000fe200000012ff */
[----:B------:R-:W-:Y:S01]  /*fd90*/  UIMAD.WIDE.U32 UR10, UR4, UR14, URZ ;  /* 0x0000000e040a72a5 */ /* 0x000fe2000f8e003f */
[----:B------:R-:W-:Y:S01]  /*fda0*/  LOP3.LUT R48, R49, 0x380, RZ, 0xc0, !PT ;  /* 0x0000038031307812 */ /* 0x000fe200078ec0ff */
[----:B------:R-:W5:Y:S01]  /*fdb0*/  LD.E.128 R24, desc[UR36][R24.64] ;  /* 0x0000002418187980 */ /* 0x000f62000c101d00 */
[----:B------:R-:W-:Y:S01]  /*fdc0*/  LOP3.LUT R8, R8, R9, RZ, 0x3c, !PT ;  /* 0x0000000908087212 */ /* 0x000fe200078e3cff */
[--C-:B------:R-:W-:Y:S01]  /*fdd0*/  IMAD.X R9, RZ, RZ, R3.reuse, P4 ;  /* 0x000000ffff097224 */ /* 0x100fe200020e0603 */
[----:B------:R-:W-:Y:S01]  /*fde0*/  LOP3.LUT R12, R12, R13, RZ, 0x3c, !PT ;  /* 0x0000000d0c0c7212 */ /* 0x000fe200078e3cff */
[----:B------:R-:W-:Y:S01]  /*fdf0*/  IMAD.X R13, RZ, RZ, R3, P3 ;  /* 0x000000ffff0d7224 */ /* 0x000fe200018e0603 */
[----:B------:R-:W-:-:S02]  /*fe00*/  IADD3 R29, P0, R2, 0x4000, RZ ;  /* 0x00004000021d7810 */ /* 0x000fc40007f1e0ff */
[C---:B------:R-:W-:Y:S02]  /*fe10*/  IADD3 R33, P6, R2.reuse, 0x5000, RZ ;  /* 0x0000500002217810 */ /* 0x040fe40007fde0ff */
[C---:B------:R-:W-:Y:S02]  /*fe20*/  IADD3 R37, P5, R2.reuse, 0x6000, RZ ;  /* 0x0000600002257810 */ /* 0x040fe40007fbe0ff */
[C---:B------:R-:W-:Y:S01]  /*fe30*/  LOP3.LUT R7, R2.reuse, 0x380, RZ, 0xc0, !PT ;  /* 0x0000038002077812 */ /* 0x040fe200078ec0ff */
[----:B------:R-:W-:Y:S01]  /*fe40*/  UIADD3 UR11, UR11, UR12, URZ ;  /* 0x0000000c0b0b7290 */ /* 0x000fe2000fffe03f */
[C---:B------:R-:W-:Y:S01]  /*fe50*/  IADD3 R41, P4, R2.reuse, 0x7000, RZ ;  /* 0x0000700002297810 */ /* 0x040fe20007f9e0ff */
[----:B------:R-:W-:Y:S01]  /*fe60*/  USHF.R.S32.HI UR4, URZ, 0x1f, UR9 ;  /* 0x0000001f3f047899 */ /* 0x000fe20008011409 */
[----:B------:R-:W-:Y:S01]  /*fe70*/  IADD3 R45, P3, R2, 0x8000, RZ ;  /* 0x00008000022d7810 */ /* 0x000fe20007f7e0ff */
[----:B------:R-:W-:Y:S01]  /*fe80*/  ULDC.64 UR12, c[0x0][0xae8] ;  /* 0x0002ba00000c7ab9 */ /* 0x000fe20000000a00 */
[----:B------:R-:W-:Y:S01]  /*fe90*/  SHF.R.U64 R48, R48, 0x3, RZ ;  /* 0x0000000330307819 */ /* 0x000fe200000012ff */
[----:B------:R-:W-:Y:S01]  /*fea0*/  @UP1 ULDC UR14, c[0x0][0xbec] ;  /* 0x0002fb00000e1ab9 */ /* 0x000fe20000000800 */
[----:B------:R-:W-:Y:S01]  /*feb0*/  LOP3.LUT R28, R29, 0x380, RZ, 0xc0, !PT ;  /* 0x000003801d1c7812 */ /* 0x000fe200078ec0ff */
[----:B------:R-:W5:Y:S01]  /*fec0*/  LD.E.128 R8, desc[UR36][R8.64] ;  /* 0x0000002408087980 */ /* 0x000f62000c101d00 */
[----:B------:R-:W-:-:S02]  /*fed0*/  LOP3.LUT R32, R33, 0x380, RZ, 0xc0, !PT ;  /* 0x0000038021207812 */ /* 0x000fc400078ec0ff */
[----:B------:R-:W-:Y:S01]  /*fee0*/  LOP3.LUT R36, R37, 0x380, RZ, 0xc0, !PT ;  /* 0x0000038025247812 */ /* 0x000fe200078ec0ff */
[----:B------:R-:W5:Y:S01]  /*fef0*/  LD.E.128 R12, desc[UR36][R12.64] ;  /* 0x000000240c0c7980 */ /* 0x000f62000c101d00 */
[----:B------:R-:W-:Y:S02]  /*ff00*/  LOP3.LUT R40, R41, 0x380, RZ, 0xc0, !PT ;  /* 0x0000038029287812 */ /* 0x000fe400078ec0ff */
[----:B------:R-:W-:Y:S02]  /*ff10*/  LOP3.LUT R44, R45, 0x380, RZ, 0xc0, !PT ;  /* 0x000003802d2c7812 */ /* 0x000fe400078ec0ff */
[----:B------:R-:W-:Y:S01]  /*ff20*/  LOP3.LUT R48, R48, R49, RZ, 0x3c, !PT ;  /* 0x0000003130307212 */ /* 0x000fe200078e3cff */
[----:B------:R-:W-:Y:S01]  /*ff30*/  IMAD.X R49, RZ, RZ, R3, P2 ;  /* 0x000000ffff317224 */ /* 0x000fe200010e0603 */
[----:B------:R-:W-:Y:S02]  /*ff40*/  IADD3 R5, P2, R2, 0xf000, RZ ;  /* 0x0000f00002057810 */ /* 0x000fe40007f5e0ff */
[----:B------:R-:W-:-:S02]  /*ff50*/  SHF.R.U64 R28, R28, 0x3, RZ ;  /* 0x000000031c1c7819 */ /* 0x000fc400000012ff */
[----:B------:R-:W-:Y:S02]  /*ff60*/  SHF.R.U64 R32, R32, 0x3, RZ ;  /* 0x0000000320207819 */ /* 0x000fe400000012ff */
[----:B------:R-:W-:Y:S01]  /*ff70*/  SHF.R.U64 R7, R7, 0x3, RZ ;  /* 0x0000000307077819 */ /* 0x000fe200000012ff */
[----:B------:R-:W-:Y:S01]  /*ff80*/  UIMAD.WIDE.U32 UR10, UR18, UR12, UR10 ;  /* 0x0000000c120a72a5 */ /* 0x000fe2000f8e000a */
[----:B------:R-:W-:Y:S01]  /*ff90*/  SHF.R.U64 R36, R36, 0x3, RZ ;  /* 0x0000000324247819 */ /* 0x000fe200000012ff */
[----:B------:R-:W-:Y:S01]  /*ffa0*/  IMAD.X R73, RZ, RZ, R3, P2 ;  /* 0x000000ffff497224 */ /* 0x000fe200010e0603 */
[----:B------:R-:W-:Y:S01]  /*ffb0*/  SHF.R.U64 R40, R40, 0x3, RZ ;  /* 0x0000000328287819 */ /* 0x000fe200000012ff */
[----:B------:R-:W5:Y:S01]  /*ffc0*/  LD.E.128 R48, desc[UR36][R48.64] ;  /* 0x0000002430307980 */ /* 0x000f62000c101d00 */
[----:B------:R-:W-:Y:S02]  /*ffd0*/  SHF.R.U64 R44, R44, 0x3, RZ ;  /* 0x000000032c2c7819 */ /* 0x000fe400000012ff */
[----:B------:R-:W-:-:S02]  /*ffe0*/  LOP3.LUT R4, R5, 0x380, RZ, 0xc0, !PT ;  /* 0x0000038005047812 */ /* 0x000fc400078ec0ff */
        /* <DEDUP_REMOVED lines=11> */
[----:B------:R-:W-:Y:S01]  /*100a0*/  UIMAD UR11, UR18, UR13, UR11 ;  /* 0x0000000d120b72a4 */ /* 0x000fe2000f8e020b */
[C---:B------:R-:W-:Y:S01]  /*100b0*/  IADD3 R57, P6, R2.reuse, 0xb000, RZ ;  /* 0x0000b00002397810 */ /* 0x040fe20007fde0ff */
[----:B------:R-:W5:Y:S01]  /*100c0*/  LD.E.128 R28, desc[UR36][R28.64] ;  /* 0x000000241c1c7980 */ /* 0x000f62000c101d00 */
[C---:B------:R-:W-:Y:S01]  /*100d0*/  IADD3 R61, P5, R2.reuse, 0xc000, RZ ;  /* 0x0000c000023d7810 */ /* 0x040fe20007fbe0ff */
[----:B------:R-:W-:Y:S01]  /*100e0*/  ULDC.64 UR12, c[0x0][0xaf0] ;  /* 0x0002bc00000c7ab9 */ /* 0x000fe20000000a00 */
[C---:B------:R-:W-:Y:S01]  /*100f0*/  IADD3 R65, P4, R2.reuse, 0xd000, RZ ;  /* 0x0000d00002417810 */ /* 0x040fe20007f9e0ff */
[----:B------:R-:W5:Y:S01]  /*10100*/  LD.E.128 R32, desc[UR36][R32.64] ;  /* 0x0000002420207980 */ /* 0x000f62000c101d00 */
[----:B------:R-:W-:-:S02]  /*10110*/  IADD3 R69, P3, R2, 0xe000, RZ ;  /* 0x0000e00002457810 */ /* 0x000fc40007f7e0ff */
[----:B------:R-:W-:Y:S01]  /*10120*/  SHF.R.U64 R4, R4, 0x3, RZ ;  /* 0x0000000304047819 */ /* 0x000fe200000012ff */
[----:B------:R-:W5:Y:S01]  /*10130*/  LD.E.128 R36, desc[UR36][R36.64] ;  /* 0x0000002424247980 */ /* 0x000f62000c101d00 */
[----:B------:R-:W-:Y:S02]  /*10140*/  LOP3.LUT R2, R7, R2, RZ, 0x3c, !PT ;  /* 0x0000000207027212 */ /* 0x000fe400078e3cff */
[----:B------:R-:W-:Y:S01]  /*10150*/  LOP3.LUT R72, R4, R5, RZ, 0x3c, !PT ;  /* 0x0000000504487212 */ /* 0x000fe200078e3cff */
[----:B------:R-:W-:Y:S01]  /*10160*/  UIMAD UR4, UR4, UR12, URZ ;  /* 0x0000000c040472a4 */ /* 0x000fe2000f8e023f */
[----:B------:R-:W-:Y:S01]  /*10170*/  LOP3.LUT R52, R53, 0x380, RZ, 0xc0, !PT ;  /* 0x0000038035347812 */ /* 0x000fe200078ec0ff */
[----:B------:R0:W5:Y:S01]  /*10180*/  LD.E.128 R4, desc[UR36][R2.64] ;  /* 0x0000002402047980 */ /* 0x000162000c101d00 */
[----:B------:R-:W-:Y:S01]  /*10190*/  UIMAD.WIDE.U32 UR10, UR9, UR12, UR10 ;  /* 0x0000000c090a72a5 */ /* 0x000fe2000f8e000a */
[----:B------:R-:W-:Y:S01]  /*101a0*/  LOP3.LUT R56, R57, 0x380, RZ, 0xc0, !PT ;  /* 0x0000038039387812 */ /* 0x000fe200078ec0ff */
[----:B------:R-:W-:Y:S01]  /*101b0*/  UIMAD UR4, UR9, UR13, UR4 ;  /* 0x0000000d090472a4 */ /* 0x000fe2000f8e0204 */
[----:B------:R-:W-:Y:S01]  /*101c0*/  LOP3.LUT R60, R61, 0x380, RZ, 0xc0, !PT ;  /* 0x000003803d3c7812 */ /* 0x000fe200078ec0ff */
[----:B------:R-:W5:Y:S01]  /*101d0*/  LD.E.128 R40, desc[UR36][R40.64] ;  /* 0x0000002428287980 */ /* 0x000f62000c101d00 */
[----:B------:R-:W-:Y:S01]  /*101e0*/  @UP1 ULDC UR9, c[0x0][0xbf0] ;  /* 0x0002fc0000091ab9 */ /* 0x000fe20000000800 */
[----:B------:R-:W-:-:S02]  /*101f0*/  LOP3.LUT R64, R65, 0x380, RZ, 0xc0, !PT ;  /* 0x0000038041407812 */ /* 0x000fc400078ec0ff */
[----:B------:R-:W-:Y:S01]  /*10200*/  LOP3.LUT R68, R69, 0x380, RZ, 0xc0, !PT ;  /* 0x0000038045447812 */ /* 0x000fe200078ec0ff */
[----:B0-----:R-:W-:Y:S01]  /*10210*/  IMAD R2, R201, 0x20, R22 ;  /* 0x00000020c9027824 */ /* 0x001fe200078e0216 */
[----:B------:R-:W-:Y:S01]  /*10220*/  SHF.R.U64 R52, R52, 0x3, RZ ;  /* 0x0000000334347819 */ /* 0x000fe200000012ff */
[----:B------:R-:W-:Y:S01]  /*10230*/  UIADD3 UR4, UR11, UR4, URZ ;  /* 0x000000040b047290 */ /* 0x000fe2000fffe03f */
[----:B------:R-:W-:Y:S01]  /*10240*/  SHF.R.U64 R56, R56, 0x3, RZ ;  /* 0x0000000338387819 */ /* 0x000fe200000012ff */
[----:B------:R-:W-:Y:S01]  /*10250*/  VIADD R20, R2, UR61 ;  /* 0x0000003d02147c36 */ /* 0x000fe20008000000 */
[----:B------:R-:W-:Y:S01]  /*10260*/  SHF.R.U64 R60, R60, 0x3, RZ ;  /* 0x000000033c3c7819 */ /* 0x000fe200000012ff */
[----:B------:R-:W-:Y:S01]  /*10270*/  ULDC.64 UR12, c[0x0][0xae0] ;  /* 0x0002b800000c7ab9 */ /* 0x000fe20000000a00 */
[----:B------:R-:W-:Y:S01]  /*10280*/  SHF.R.U64 R64, R64, 0x3, RZ ;  /* 0x0000000340407819 */ /* 0x000fe200000012ff */
[----:B------:R-:W-:Y:S01]  /*10290*/  @P1 IMAD.HI.U32 R2, R20, UR14, RZ ;  /* 0x0000000e14021c27 */ /* 0x000fe2000f8e00ff */
[----:B------:R-:W-:Y:S01]  /*102a0*/  SHF.R.U64 R68, R68, 0x3, RZ ;  /* 0x0000000344447819 */ /* 0x000fe200000012ff */
[----:B------:R-:W5:Y:S01]  /*102b0*/  LD.E.128 R44, desc[UR36][R44.64] ;  /* 0x000000242c2c7980 */ /* 0x000f62000c101d00 */
[----:B------:R-:W-:Y:S01]  /*102c0*/  LOP3.LUT R52, R52, R53, RZ, 0x3c, !PT ;  /* 0x0000003534347212 */ /* 0x000fe200078e3cff */
[----:B------:R-:W-:Y:S01]  /*102d0*/  IMAD.MOV.U32 R19, RZ, RZ, R20 ;  /* 0x000000ffff137224 */ /* 0x000fe200078e0014 */
[----:B------:R-:W-:Y:S01]  /*102e0*/  @P1 SHF.R.U32.HI R19, RZ, UR9, R2 ;  /* 0x00000009ff131c19 */ /* 0x000fe20008011602 */
[--C-:B------:R-:W-:Y:S01]  /*102f0*/  IMAD.X R53, RZ, RZ, R3.reuse, P0 ;  /* 0x000000ffff357224 */ /* 0x100fe200000e0603 */
[----:B------:R-:W-:Y:S01]  /*10300*/  LOP3.LUT R56, R56, R57, RZ, 0x3c, !PT ;  /* 0x0000003938387212 */ /* 0x000fe200078e3cff */
[----:B------:R-:W-:Y:S01]  /*10310*/  IMAD.X R57, RZ, RZ, R3, P6 ;  /* 0x000000ffff397224 */ /* 0x000fe200030e0603 */
[--C-:B------:R-:W-:Y:S01]  /*10320*/  SHF.R.S32.HI R18, RZ, 0x1f, R19.reuse ;  /* 0x0000001fff127819 */ /* 0x100fe20000011413 */
[----:B------:R-:W-:Y:S01]  /*10330*/  IMAD.MOV R21, RZ, RZ, -R19 ;  /* 0x000000ffff157224 */ /* 0x000fe200078e0a13 */
[----:B------:R-:W-:Y:S01]  /*10340*/  LOP3.LUT R60, R60, R61, RZ, 0x3c, !PT ;  /* 0x0000003d3c3c7212 */ /* 0x000fe200078e3cff */
[--C-:B------:R-:W-:Y:S01]  /*10350*/  IMAD.X R61, RZ, RZ, R3.reuse, P5 ;  /* 0x000000ffff3d7224 */ /* 0x100fe200028e0603 */
[----:B------:R-:W-:Y:S01]  /*10360*/  LOP3.LUT R64, R64, R65, RZ, 0x3c, !PT ;  /* 0x0000004140407212 */ /* 0x000fe200078e3cff */
[--C-:B------:R-:W-:Y:S01]  /*10370*/  IMAD.X R65, RZ, RZ, R3.reuse, P4 ;  /* 0x000000ffff417224 */ /* 0x100fe200020e0603 */
[----:B------:R-:W-:Y:S01]  /*10380*/  LOP3.LUT R68, R68, R69, RZ, 0x3c, !PT ;  /* 0x0000004544447212 */ /* 0x000fe200078e3cff */
[----:B------:R-:W-:Y:S01]  /*10390*/  IMAD.X R69, RZ, RZ, R3, P3 ;  /* 0x000000ffff457224 */ /* 0x000fe200018e0603 */
[----:B------:R-:W5:Y:S01]  /*103a0*/  LD.E.128 R52, desc[UR36][R52.64] ;  /* 0x0000002434347980 */ /* 0x000f62000c101d00 */
[----:B------:R-:W-:-:S02]  /*103b0*/  IMAD R18, R18, UR12, RZ ;  /* 0x0000000c12127c24 */ /* 0x000fc4000f8e02ff */
[----:B------:R-:W-:Y:S01]  /*103c0*/  IMAD R21, R21, UR22, R20 ;  /* 0x0000001615157c24 */ /* 0x000fe2000f8e0214 */
[----:B------:R-:W5:Y:S01]  /*103d0*/  LD.E.128 R56, desc[UR36][R56.64] ;  /* 0x0000002438387980 */ /* 0x000f62000c101d00 */
[----:B------:R-:W-:Y:S02]  /*103e0*/  IMAD.U32 R3, RZ, RZ, UR11 ;  /* 0x0000000bff037e24 */ /* 0x000fe4000f8e00ff */
[----:B------:R-:W-:Y:S01]  /*103f0*/  IMAD.U32 R2, RZ, RZ, UR10 ;  /* 0x0000000aff027e24 */ /* 0x000fe2000f8e00ff */
[----:B------:R-:W-:Y:S01]  /*10400*/  ULDC.64 UR10, c[0x0][0xad8] ;  /* 0x0002b600000a7ab9 */ /* 0x000fe20000000a00 */
[----:B------:R-:W-:Y:S01]  /*10410*/  IMAD.U32 R3, RZ, RZ, UR4 ;  /* 0x00000004ff037e24 */ /* 0x000fe2000f8e00ff */
[----:B------:R-:W5:Y:S01]  /*10420*/  LD.E.128 R60, desc[UR36][R60.64] ;  /* 0x000000243c3c7980 */ /* 0x000f62000c101d00 */
[C---:B------:R-:W-:Y:S01]  /*10430*/  IMAD R77, R19.reuse, UR13, R18 ;  /* 0x0000000d134d7c24 */ /* 0x040fe2000f8e0212 */
[----:B------:R-:W-:Y:S01]  /*10440*/  SHF.R.S32.HI R18, RZ, 0x1f, R21 ;  /* 0x0000001fff127819 */ /* 0x000fe20000011415 */
[----:B------:R-:W-:Y:S01]  /*10450*/  IMAD.WIDE.U32 R2, R19, UR12, R2 ;  /* 0x0000000c13027c25 */ /* 0x000fe2000f8e0002 */
[----:B------:R-:W5:Y:S03]  /*10460*/  LD.E.128 R64, desc[UR36][R64.64] ;  /* 0x0000002440407980 */ /* 0x000f66000c101d00 */
[----:B------:R-:W-:Y:S01]  /*10470*/  IMAD.IADD R3, R3, 0x1, R77 ;  /* 0x0000000103037824 */ /* 0x000fe200078e024d */
[----:B------:R-:W5:Y:S01]  /*10480*/  LD.E.128 R68, desc[UR36][R68.64] ;  /* 0x0000002444447980 */ /* 0x000f62000c101d00 */
[----:B------:R-:W-:-:S03]  /*10490*/  IMAD R18, R18, UR10, RZ ;  /* 0x0000000a12127c24 */ /* 0x000fc6000f8e02ff */
[----:B------:R-:W5:Y:S01]  /*104a0*/  LD.E.128 R72, desc[UR36][R72.64] ;  /* 0x0000002448487980 */ /* 0x000f62000c101d00 */
[C---:B------:R-:W-:Y:S01]  /*104b0*/  IMAD R19, R21.reuse, UR11, R18 ;  /* 0x0000000b15137c24 */ /* 0x040fe2000f8e0212 */
[----:B------:R-:W-:Y:S01]  /*104c0*/  @!PT LDS RZ, [RZ] ;  /* 0x00000000fffff984 */ /* 0x000fe20000000800 */
[----:B------:R-:W-:Y:S01]  /*104d0*/  @!PT LDS RZ, [RZ] ;  /* 0x00000000fffff984 */ /* 0x000fe20000000800 */
[----:B------:R-:W-:Y:S01]  /*104e0*/  @!PT LDS RZ, [RZ] ;  /* 0x00000000fffff984 */ /* 0x000fe20000000800 */
[----:B------:R-:W-:Y:S01]  /*104f0*/  @!PT LDS RZ, [RZ] ;  /* 0x00000000fffff984 */ /* 0x000fe20000000800 */
[----:B------:R0:W-:Y:S06]  /*10500*/  MEMBAR.ALL.CTA ;  /* 0x0000000000007992 */ /* 0x0001ec0000008000 */
[----:B0-----:R-:W0:Y:S01]  /*10510*/  FENCE.VIEW.ASYNC.S ;  /* 0x00000000000073c6 */ /* 0x001e220000000000 */
[----:B------:R-:W-:Y:S01]  /*10520*/  IMAD.WIDE.U32 R2, R21, UR10, R2 ;  /* 0x0000000a15027c25 */ /* 0x000fe2000f8e0002 */
[----:B------:R-:W-:-:S03]  /*10530*/  ULDC.64 UR10, c[0x0][0xa80] ;  /* 0x0002a000000a7ab9 */ /* 0x000fc60000000a00 */
[----:B------:R-:W-:Y:S01]  /*10540*/  VIADD R80, R22, UR61 ;  /* 0x0000003d16507c36 */ /* 0x000fe20008000000 */
[----:B------:R-:W-:Y:S01]  /*10550*/  LEA R22, P2, R2, UR10, 0x1 ;  /* 0x0000000a02167c11 */ /* 0x000fe2000f8408ff */
[----:B------:R-:W-:-:S05]  /*10560*/  IMAD.IADD R3, R3, 0x1, R19 ;  /* 0x0000000103037824 */ /* 0x000fca00078e0213 */
[----:B------:R-:W-:Y:S02]  /*10570*/  LEA.HI.X R78, R2, UR11, R3, 0x1, P2 ;  /* 0x0000000b024e7c11 */ /* 0x000fe400090f0c03 */
[C---:B------:R-:W-:Y:S01]  /*10580*/  ISETP.GE.AND P2, PT, R80.reuse, UR16, PT ;  /* 0x0000001050007c0c */ /* 0x040fe2000bf46270 */
[C---:B------:R-:W-:Y:S02]  /*10590*/  VIADD R18, R80.reuse, 0x20 ;  /* 0x0000002050127836 */ /* 0x040fe40000000000 */
[----:B------:R-:W-:Y:S01]  /*105a0*/  VIADD R20, R80, 0x40 ;  /* 0x0000004050147836 */ /* 0x000fe20000000000 */
[----:B0-----:R0:W1:Y:S04]  /*105b0*/  SHFL.IDX PT, R79, R22, RZ, 0x181f ;  /* 0x00181fff164f7589 */ /* 0x00106800000e0000 */
[----:B------:R0:W2:Y:S01]  /*105c0*/  SHFL.IDX PT, R77, R78, RZ, 0x181f ;  /* 0x00181fff4e4d7589 */ /* 0x0000a200000e0000 */
[----:B------:R-:W-:Y:S01]  /*105d0*/  SYNCS.ARRIVE.TRANS64.RED.A1T0 RZ, [UR8], RZ ;  /* 0x000000ffffff79a7 */ /* 0x000fe20008100408 */
[----:B------:R-:W-:-:S02]  /*105e0*/  ISETP.GE.AND P1, PT, R18, UR16, PT ;  /* 0x0000001012007c0c */ /* 0x000fc4000bf26270 */
[----:B------:R-:W-:Y:S01]  /*105f0*/  ISETP.GE.AND P0, PT, R20, UR16, PT ;  /* 0x0000001014007c0c */ /* 0x000fe2000bf06270 */
[----:B------:R-:W-:-:S12]  /*10600*/  @P2 BRA `(.L_x_1311) ;  /* 0x0000000000442947 */ /* 0x000fd80003800000 */
        /* <DEDUP_REMOVED lines=17> */
.L_x_1311:
[----:B------:R-:W-:Y:S05]  /*10720*/  BSYNC B1 ;  /* 0x0000000000017941 */ /* 0x000fea0003800000 */
.L_x_1310:
[----:B---3--:R3:W4:Y:S01]  /*10730*/  SHFL.IDX PT, R19, R78, 0x1, 0x181f ;  /* 0x00381f004e137f89 */ /* 0x00872200000e0000 */
[----:B------:R-:W-:Y:S03]  /*10740*/  BSSY B1, `(.L_x_1312) ;  /* 0x0000014000017945 */ /* 0x000fe60003800000 */
[----:B-----5:R3:W0:Y:S01]  /*10750*/  SHFL.IDX PT, R7, R22, 0x1, 0x181f ;  /* 0x00381f0016077f89 */ /* 0x02062200000e0000 */
[----:B------:R-:W-:Y:S05]  /*10760*/  @P1 BRA `(.L_x_1313) ;  /* 0x0000000000441947 */ /* 0x000fea0003800000 */
[----:B------:R-:W-:Y:S02]  /*10770*/  ULDC UR4, c[0x0][0xac8] ;  /* 0x0002b20000047ab9 */ /* 0x000fe40000000800 */
        /* <DEDUP_REMOVED lines=16> */
.L_x_1313:
[----:B------:R-:W-:Y:S05]  /*10880*/  BSYNC B1 ;  /* 0x0000000000017941 */ /* 0x000fea0003800000 */
.L_x_1312:
[----:B0-----:R0:W0:Y:S01]  /*10890*/  SHFL.IDX PT, R9, R78, 0x2, 0x181f ;  /* 0x00581f004e097f89 */ /* 0x00102200000e0000 */
        /* <DEDUP_REMOVED lines=20> */
.L_x_1315:
[----:B------:R-:W-:Y:S05]  /*109e0*/  BSYNC B1 ;  /* 0x0000000000017941 */ /* 0x000fea0003800000 */
.L_x_1314:
[----:B0-----:R-:W-:Y:S01]  /*109f0*/  VIADD R2, R80, 0x60 ;  /* 0x0000006050027836 */ /* 0x001fe20000000000 */
[----:B------:R0:W0:Y:S04]  /*10a00*/  SHFL.IDX PT, R9, R78, 0x3, 0x181f ;  /* 0x00781f004e097f89 */ /* 0x00002800000e0000 */
[----:B------:R-:W-:Y:S01]  /*10a10*/  ISETP.GE.AND P0, PT, R2, UR16, PT ;  /* 0x0000001002007c0c */ /* 0x000fe2000bf06270 */
[----:B------:R0:W0:-:S12]  /*10a20*/  SHFL.IDX PT, R11, R22, 0x3, 0x181f ;  /* 0x00781f00160b7f89 */ /* 0x00001800000e0000 */
[----:B------:R-:W-:Y:S05]  /*10a30*/  @P0 BRA `(.L_x_1316) ;  /* 0x0000002400f80947 */ /* 0x000fea0003800000 */
[----:B------:R-:W-:Y:S02]  /*10a40*/  ULDC UR4, c[0x0][0xac8] ;  /* 0x0002b20000047ab9 */ /* 0x000fe40000000800 */
[----:B------:R-:W-:Y:S02]  /*10a50*/  ISETP.GE.AND P3, PT, R0, UR4, PT ;  /* 0x0000000400007c0c */ /* 0x000fe4000bf66270 */
[----:B------:R-:W-:Y:S02]  /*10a60*/  ISETP.GE.AND P4, PT, R82, UR4, PT ;  /* 0x0000000452007c0c */ /* 0x000fe4000bf86270 */
[----:B------:R-:W-:-:S09]  /*10a70*/  ISETP.GE.AND P5, PT, R84, UR4, PT ;  /* 0x0000000454007c0c */ /* 0x000fd2000bfa6270 */
[-C--:B0-----:R-:W-:Y:S02]  /*10a80*/  @!P3 LEA R2, P0, R0, R11.reuse, 0x1 ;  /* 0x0000000b0002b211 */ /* 0x081fe400078008ff */
[-C--:B------:R-:W-:Y:S02]  /*10a90*/  @!P4 LEA R4, P1, R82, R11.reuse, 0x1 ;  /* 0x0000000b5204c211 */ /* 0x080fe400078208ff */
[----:B------:R-:W-:Y:S02]  /*10aa0*/  @!P5 LEA R6, P2, R84, R11, 0x1 ;  /* 0x0000000b5406d211 */ /* 0x000fe400078408ff */
[-C--:B------:R-:W-:Y:S02]  /*10ab0*/  @!P3 LEA.HI.X R3, R0, R9.reuse, R87, 0x1, P0 ;  /* 0x000000090003b211 */ /* 0x080fe400000f0c57 */
[-C--:B------:R-:W-:Y:S02]  /*10ac0*/  @!P4 LEA.HI.X R5, R82, R9.reuse, R81, 0x1, P1 ;  /* 0x000000095205c211 */ /* 0x080fe400008f0c51 */
[----:B------:R-:W-:Y:S01]  /*10ad0*/  @!P5 LEA.HI.X R7, R84, R9, R83, 0x1, P2 ;  /* 0x000000095407d211 */ /* 0x000fe200010f0c53 */
        /* <DEDUP_REMOVED lines=9> */
.L_x_1309:
        /* <DEDUP_REMOVED lines=11> */
[----:B------:R-:W-:Y:S01]  /*10c20*/  VIADD R177, R17, 0x8 ;  /* 0x0000000811b17836 */ /* 0x000fe20000000000 */
[----:B------:R-:W-:Y:S01]  /*10c30*/  ULDC.64 UR14, c[0x0][0xb40] ;  /* 0x0002d000000e7ab9 */ /* 0x000fe20000000a00 */
[----:B------:R-:W-:Y:S01]  /*10c40*/  ULDC.64 UR12, c[0x0][0xb38] ;  /* 0x0002ce00000c7ab9 */ /* 0x000fe20000000a00 */
[----:B------:R-:W-:Y:S01]  /*10c50*/  UIMAD UR4, UR4, UR14, URZ ;  /* 0x0000000e040472a4 */ /* 0x000fe2000f8e023f */
[----:B------:R-:W-:Y:S01]  /*10c60*/  BSSY B1, `(.L_x_1317) ;  /* 0x00000d0000017945 */ /* 0x000fe20003800000 */
[----:B------:R-:W-:Y:S01]  /*10c70*/  UIMAD.WIDE.U32 UR10, UR18, UR12, UR10 ;  /* 0x0000000c120a72a5 */ /* 0x000fe2000f8e000a */
[----:B------:R-:W-:Y:S01]  /*10c80*/  SHF.R.S32.HI R22, RZ, 0x1f, R206 ;  /* 0x0000001fff167819 */ /* 0x000fe200000114ce */
[----:B------:R-:W-:Y:S01]  /*10c90*/  UIMAD UR4, UR9, UR15, UR4 ;  /* 0x0000000f090472a4 */ /* 0x000fe2000f8e0204 */
[----:B------:R-:W-:Y:S01]  /*10ca0*/  SHF.R.S32.HI R152, RZ, 0x1f, R207 ;  /* 0x0000001fff987819 */ /* 0x000fe200000114cf */
[----:B------:R-:W-:Y:S01]  /*10cb0*/  UIMAD UR11, UR18, UR13, UR11 ;  /* 0x0000000d120b72a4 */ /* 0x000fe2000f8e020b */
[----:B------:R-:W-:Y:S01]  /*10cc0*/  SHF.R.S32.HI R153, RZ, 0x1f, R208 ;  /* 0x0000001fff997819 */ /* 0x000fe200000114d0 */
[----:B------:R-:W-:Y:S01]  /*10cd0*/  UIADD3 UR8, UR8, 0x30820, URZ ;  /* 0x0003082008087890 */ /* 0x000fe2000fffe03f */
[----:B------:R-:W-:Y:S01]  /*10ce0*/  SHF.R.S32.HI R21, RZ, 0x1f, R209 ;  /* 0x0000001fff157819 */ /* 0x000fe200000114d1 */
[----:B------:R-:W-:Y:S01]  /*10cf0*/  UIMAD.WIDE.U32 UR10, UR9, UR14, UR10 ;  /* 0x0000000e090a72a5 */ /* 0x000fe2000f8e000a */
[----:B------:R-:W-:Y:S01]  /*10d00*/  SHF.R.S32.HI R154, RZ, 0x1f, R210 ;  /* 0x0000001fff9a7819 */ /* 0x000fe200000114d2 */
[----:B------:R-:W-:Y:S01]  /*10d10*/  ULDC.64 UR12, c[0x0][0xb48] ;  /* 0x0002d200000c7ab9 */ /* 0x000fe20000000a00 */
[----:B------:R-:W-:Y:S01]  /*10d20*/  @UP1 ULDC UR9, c[0x0][0xbec] ;  /* 0x0002fb0000091ab9 */ /* 0x000fe20000000800 */
[----:B------:R-:W-:Y:S01]  /*10d30*/  UIADD3 UR11, UR11, UR4, URZ ;  /* 0x000000040b0b7290 */ /* 0x000fe2000fffe03f */
[----:B------:R-:W-:Y:S01]  /*10d40*/  @P1 IMAD.HI.U32 R0, R5, UR9, RZ ;  /* 0x0000000905001c27 */ /* 0x000fe2000f8e00ff */
[----:B------:R-:W-:Y:S01]  /*10d50*/  UPRMT UR8, URZ, 0x654, UR8 ;  /* 0x000006543f087896 */ /* 0x000fe20008000008 */
[----:B------:R-:W-:Y:S01]  /*10d60*/  SHF.R.S32.HI R155, RZ, 0x1f, R211 ;  /* 0x0000001fff9b7819 */ /* 0x000fe200000114d3 */
        /* <DEDUP_REMOVED lines=37> */
[----:B------:R-:W-:Y:S01]  /*10fc0*/  VIADD R176, R17, 0x8 ;  /* 0x0000000811b07836 */ /* 0x000fe20000000000 */
[----:B------:R-:W-:Y:S01]  /*10fd0*/  LEA.HI.X R6, R2, UR11, R3, 0x2, P1 ;  /* 0x0000000b02067c11 */ /* 0x000fe200088f1403 */
[----:B------:R0:W1:Y:S01]  /*10fe0*/  SHFL.IDX PT, R7, R0, RZ, 0x1c1f ;  /* 0x001c1fff00077589 */ /* 0x00006200000e0000 */
[----:B------:R-:W-:-:S02]  /*10ff0*/  SHF.R.S32.HI R167, RZ, 0x1f, R223 ;  /* 0x0000001fffa77819 */ /* 0x000fc400000114df */
[----:B------:R-:W-:Y:S01]  /*11000*/  SHF.R.S32.HI R168, RZ, 0x1f, R224 ;  /* 0x0000001fffa87819 */ /* 0x000fe200000114e0 */
[----:B------:R0:W2:Y:S01]  /*11010*/  SHFL.IDX PT, R8, R6, RZ, 0x1c1f ;  /* 0x001c1fff06087589 */ /* 0x0000a200000e0000 */
[----:B------:R-:W-:Y:S02]  /*11020*/  SHF.R.S32.HI R169, RZ, 0x1f, R225 ;  /* 0x0000001fffa97819 */ /* 0x000fe400000114e1 */
[----:B------:R-:W-:Y:S02]  /*11030*/  SHF.R.S32.HI R170, RZ, 0x1f, R226 ;  /* 0x0000001fffaa7819 */ /* 0x000fe400000114e2 */
[----:B------:R-:W-:Y:S02]  /*11040*/  SHF.R.S32.HI R171, RZ, 0x1f, R229 ;  /* 0x0000001fffab7819 */ /* 0x000fe400000114e5 */
[----:B------:R-:W-:Y:S02]  /*11050*/  SHF.R.S32.HI R173, RZ, 0x1f, R173 ;  /* 0x0000001fffad7819 */ /* 0x000fe400000114ad */
[----:B------:R-:W-:-:S02]  /*11060*/  SHF.R.S32.HI R175, RZ, 0x1f, R175 ;  /* 0x0000001fffaf7819 */ /* 0x000fc400000114af */
[----:B------:R-:W-:Y:S02]  /*11070*/  SHF.R.S32.HI R177, RZ, 0x1f, R177 ;  /* 0x0000001fffb17819 */ /* 0x000fe400000114b1 */
[----:B------:R-:W-:Y:S01]  /*11080*/  SHF.R.S32.HI R178, RZ, 0x1f, R17 ;  /* 0x0000001fffb27819 */ /* 0x000fe20000011411 */
[----:B0-----:R-:W-:Y:S06]  /*11090*/  @P2 BRA `(.L_x_1318) ;  /* 0x0000000800302947 */ /* 0x001fec0003800000 */
[----:B------:R-:W-:Y:S01]  /*110a0*/  ULDC UR4, c[0x0][0xac8] ;  /* 0x0002b20000047ab9 */ /* 0x000fe20000000800 */
[C---:B------:R-:W-:Y:S01]  /*110b0*/  VIADD R9, R17.reuse, 0xd8 ;  /* 0x000000d811097836 */ /* 0x040fe20000000000 */
[C---:B------:R-:W-:Y:S01]  /*110c0*/  ISETP.GE.AND P4, PT, R17.reuse, UR4, PT ;  /* 0x0000000411007c0c */ /* 0x040fe2000bf86270 */
[----:B------:R-:W-:Y:S01]  /*110d0*/  VIADD R20, R17, 0xe0 ;  /* 0x000000e011147836 */ /* 0x000fe20000000000 */
[----:B------:R-:W-:Y:S02]  /*110e0*/  ISETP.GE.AND P2, PT, R176, UR4, PT ;  /* 0x00000004b0007c0c */ /* 0x000fe4000bf46270 */
[----:B------:R-:W-:-:S09]  /*110f0*/  ISETP.GE.AND P1, PT, R174, UR4, PT ;  /* 0x00000004ae007c0c */ /* 0x000fd2000bf26270 */
[CC--:B-1----:R-:W-:Y:S02]  /*11100*/  @!P4 LEA R2, P3, R17.reuse, R7.reuse, 0x2 ;  /* 0x000000071102c211 */ /* 0x0c2fe400078610ff */
[----:B------:R-:W-:Y:S02]  /*11110*/  @!P2 LEA R4, P5, R176, R7, 0x2 ;  /* 0x00000007b004a211 */ /* 0x000fe400078a10ff */
[-C--:B--2---:R-:W-:Y:S02]  /*11120*/  @!P4 LEA.HI.X R3, R17, R8.reuse, R178, 0x2, P3 ;  /* 0x000000081103c211 */ /* 0x084fe400018f14b2 */
[----:B------:R-:W-:Y:S02]  /*11130*/  ISETP.GE.AND P3, PT, R172, UR4, PT ;  /* 0x00000004ac007c0c */ /* 0x000fe4000bf66270 */
[----:B------:R-:W-:Y:S01]  /*11140*/  @!P2 LEA.HI.X R5, R176, R8, R177, 0x2, P5 ;  /* 0x00000008b005a211 */ /* 0x000fe200028f14b1 */
[----:B------:R0:W-:Y:S01]  /*11150*/  @!P4 ST.E.64 desc[UR36][R2.64], R24 ;  /* 0x000000180200c985 */ /* 0x0001e2000c101b24 */
[----:B------:R-:W-:-:S03]  /*11160*/  ISETP.GE.AND P4, PT, R229, UR4, PT ;  /* 0x00000004e5007c0c */ /* 0x000fc6000bf86270 */
        /* <DEDUP_REMOVED lines=67> */
[-C--:B------:R-:W-:Y:S02]  /*115a0*/  @!P1 LEA.HI.X R3, R213, R8.reuse, R157, 0x2, P6 ;  /* 0x00000008d5039211 */ /* 0x080fe400030f149d */
[CC--:B------:R-:W-:Y:S02]  /*115b0*/  @!P4 LEA R10, P6, R211.reuse, R7.reuse, 0x2 ;  /* 0x00000007d30ac211 */ /* 0x0c0fe400078c10ff */
[C---:B-1----:R-:W-:Y:S01]  /*115c0*/  @!P3 LEA R4, P5, R212.reuse, R7, 0x2 ;  /* 0x00000007d404b211 */ /* 0x042fe200078a10ff */
[----:B------:R0:W-:Y:S01]  /*115d0*/  @!P1 ST.E.64 desc[UR36][R2.64], R96 ;  /* 0x0000006002009985 */ /* 0x0001e2000c101b24 */
[-C--:B------:R-:W-:Y:S02]  /*115e0*/  @!P4 LEA.HI.X R11, R211, R8.reuse, R155, 0x2, P6 ;  /* 0x00000008d30bc211 */ /* 0x080fe400030f149b */
[----:B------:R-:W-:Y:S02]  /*115f0*/  @!P3 LEA.HI.X R5, R212, R8, R156, 0x2, P5 ;  /* 0x00000008d405b211 */ /* 0x000fe400028f149c */
[----:B------:R-:W-:-:S02]  /*11600*/  ISETP.GE.AND P1, PT, R209, UR4, PT ;  /* 0x00000004d1007c0c */ /* 0x000fc4000bf26270 */
[-C--:B------:R-:W-:Y:S01]  /*11610*/  @!P2 LEA R12, P5, R210, R7.reuse, 0x2 ;  /* 0x00000007d20ca211 */ /* 0x080fe200078a10ff */
[----:B------:R1:W-:Y:S01]  /*11620*/  @!P3 ST.E.64 desc[UR36][R4.64], R100 ;  /* 0x000000640400b985 */ /* 0x0003e2000c101b24 */
[----:B------:R-:W-:Y:S02]  /*11630*/  ISETP.GE.AND P3, PT, R208, UR4, PT ;  /* 0x00000004d0007c0c */ /* 0x000fe4000bf66270 */
[----:B------:R-:W-:Y:S01]  /*11640*/  @!P2 LEA.HI.X R13, R210, R8, R154, 0x2, P5 ;  /* 0x00000008d20da211 */ /* 0x000fe200028f149a */
[----:B------:R2:W-:Y:S01]  /*11650*/  @!P4 ST.E.64 desc[UR36][R10.64], R104 ;  /* 0x000000680a00c985 */ /* 0x0005e2000c101b24 */
[----:B------:R-:W-:Y:S02]  /*11660*/  ISETP.GE.AND P4, PT, R207, UR4, PT ;  /* 0x00000004cf007c0c */ /* 0x000fe4000bf86270 */
[----:B------:R-:W-:Y:S01]  /*11670*/  ISETP.GE.AND P5, PT, R206, UR4, PT ;  /* 0x00000004ce007c0c */ /* 0x000fe2000bfa6270 */
[----:B------:R-:W-:Y:S02]  /*11680*/  @!P2 ST.E.64 desc[UR36][R12.64], R108 ;  /* 0x0000006c0c00a985 */ /* 0x000fe4000c101b24 */
[----:B------:R-:W-:-:S04]  /*11690*/  @!P1 LEA R14, P6, R209, R7, 0x2 ;  /* 0x00000007d10e9211 */ /* 0x000fc800078c10ff */
[-C--:B------:R-:W-:Y:S02]  /*116a0*/  @!P1 LEA.HI.X R15, R209, R8.reuse, R21, 0x2, P6 ;  /* 0x00000008d10f9211 */ /* 0x080fe400030f1415 */
[-C--:B0-----:R-:W-:Y:S02]  /*116b0*/  @!P3 LEA R2, P6, R208, R7.reuse, 0x2 ;  /* 0x00000007d002b211 */ /* 0x081fe400078c10ff */
[----:B-1----:R-:W-:Y:S01]  /*116c0*/  @!P4 LEA R4, P2, R207, R7, 0x2 ;  /* 0x00000007cf04c211 */ /* 0x002fe200078410ff */
[----:B------:R0:W-:Y:S01]  /*116d0*/  @!P1 ST.E.64 desc[UR36][R14.64], R112 ;  /* 0x000000700e009985 */ /* 0x0001e2000c101b24 */
[----:B------:R-:W-:Y:S02]  /*116e0*/  ISETP.GE.AND P1, PT, R203, UR4, PT ;  /* 0x00000004cb007c0c */ /* 0x000fe4000bf26270 */
[----:B------:R-:W-:Y:S02]  /*116f0*/  @!P4 LEA.HI.X R5, R207, R8, R152, 0x2, P2 ;  /* 0x00000008cf05c211 */ /* 0x000fe400010f1498 */
[----:B------:R-:W-:-:S02]  /*11700*/  ISETP.GE.AND P2, PT, R9, UR4, PT ;  /* 0x0000000409007c0c */ /* 0x000fc4000bf46270 */
[-C--:B------:R-:W-:Y:S02]  /*11710*/  @!P3 LEA.HI.X R3, R208, R8.reuse, R153, 0x2, P6 ;  /* 0x00000008d003b211 */ /* 0x080fe400030f1499 */
[C---:B------:R-:W-:Y:S02]  /*11720*/  @!P5 LEA R18, P6, R206.reuse, R7, 0x2 ;  /* 0x00000007ce12d211 */ /* 0x040fe400078c10ff */
[----:B--2---:R-:W-:Y:S01]  /*11730*/  SHF.R.S32.HI R11, RZ, 0x1f, R203 ;  /* 0x0000001fff0b7819 */ /* 0x004fe200000114cb */
[----:B------:R1:W-:Y:S01]  /*11740*/  @!P3 ST.E.64 desc[UR36][R2.64], R116 ;  /* 0x000000740200b985 */ /* 0x0003e2000c101b24 */
[----:B------:R-:W-:Y:S01]  /*11750*/  @!P5 LEA.HI.X R19, R206, R8, R22, 0x2, P6 ;  /* 0x00000008ce13d211 */ /* 0x000fe200030f1416 */
[C---:B0-----:R-:W-:Y:S01]  /*11760*/  VIADD R14, R17.reuse, 0xe8 ;  /* 0x000000e8110e7836 */ /* 0x041fe20000000000 */
[----:B------:R-:W-:Y:S01]  /*11770*/  ISETP.GE.AND P3, PT, R20, UR4, PT ;  /* 0x0000000414007c0c */ /* 0x000fe2000bf66270 */
[----:B------:R0:W-:Y:S01]  /*11780*/  @!P4 ST.E.64 desc[UR36][R4.64], R120 ;  /* 0x000000780400c985 */ /* 0x0001e2000c101b24 */
[----:B------:R-:W-:Y:S01]  /*11790*/  VIADD R15, R17, 0xf0 ;  /* 0x000000f0110f7836 */ /* 0x000fe20000000000 */
[----:B------:R-:W-:-:S02]  /*117a0*/  SHF.R.S32.HI R13, RZ, 0x1f, R20 ;  /* 0x0000001fff0d7819 */ /* 0x000fc40000011414 */
[----:B------:R2:W-:Y:S01]  /*117b0*/  @!P5 ST.E.64 desc[UR36][R18.64], R124 ;  /* 0x0000007c1200d985 */ /* 0x0005e2000c101b24 */
[----:B------:R-:W-:Y:S02]  /*117c0*/  ISETP.GE.AND P4, PT, R14, UR4, PT ;  /* 0x000000040e007c0c */ /* 0x000fe4000bf86270 */
[-C--:B------:R-:W-:Y:S02]  /*117d0*/  @!P1 LEA R10, P5, R203, R7.reuse, 0x2 ;  /* 0x00000007cb0a9211 */ /* 0x080fe400078a10ff */
[----:B-1----:R-:W-:Y:S02]  /*117e0*/  SHF.R.S32.HI R3, RZ, 0x1f, R9 ;  /* 0x0000001fff037819 */ /* 0x002fe40000011409 */
[-C--:B------:R-:W-:Y:S02]  /*117f0*/  @!P2 LEA R2, P6, R9, R7.reuse, 0x2 ;  /* 0x000000070902a211 */ /* 0x080fe400078c10ff */
[-C--:B------:R-:W-:Y:S02]  /*11800*/  @!P1 LEA.HI.X R11, R203, R8.reuse, R11, 0x2, P5 ;  /* 0x00000008cb0b9211 */ /* 0x080fe400028f140b */
[----:B------:R-:W-:Y:S01]  /*11810*/  @!P2 LEA.HI.X R3, R9, R8, R3, 0x2, P6 ;  /* 0x000000080903a211 */ /* 0x000fe200030f1403 */
[----:B------:R-:W-:Y:S01]  /*11820*/  VIADD R9, R17, 0xf8 ;  /* 0x000000f811097836 */ /* 0x000fe20000000000 */
[----:B------:R-:W-:Y:S01]  /*11830*/  ISETP.GE.AND P6, PT, R15, UR4, PT ;  /* 0x000000040f007c0c */ /* 0x000fe2000bfc6270 */
[----:B------:R3:W-:Y:S01]  /*11840*/  @!P1 ST.E.64 desc[UR36][R10.64], R128 ;  /* 0x000000800a009985 */ /* 0x0007e2000c101b24 */
[----:B0-----:R-:W-:-:S02]  /*11850*/  @!P3 LEA R4, P5, R20, R7, 0x2 ;  /* 0x000000071404b211 */ /* 0x001fc400078a10ff */
[----:B------:R-:W-:Y:S01]  /*11860*/  ISETP.GE.AND P1, PT, R9, UR4, PT ;  /* 0x0000000409007c0c */ /* 0x000fe2000bf26270 */
[----:B------:R3:W-:Y:S01]  /*11870*/  @!P2 ST.E.64 desc[UR36][R2.64], R132 ;  /* 0x000000840200a985 */ /* 0x0007e2000c101b24 */
[-C--:B------:R-:W-:Y:S02]  /*11880*/  @!P3 LEA.HI.X R5, R20, R8.reuse, R13, 0x2, P5 ;  /* 0x000000081405b211 */ /* 0x080fe400028f140d */
[----:B------:R-:W-:Y:S02]  /*11890*/  SHF.R.S32.HI R13, RZ, 0x1f, R14 ;  /* 0x0000001fff0d7819 */ /* 0x000fe4000001140e */
[C---:B------:R-:W-:Y:S01]  /*118a0*/  @!P4 LEA R12, P5, R14.reuse, R7, 0x2 ;  /* 0x000000070e0cc211 */ /* 0x040fe200078a10ff */
[----:B------:R3:W-:Y:S01]  /*118b0*/  @!P3 ST.E.64 desc[UR36][R4.64], R136 ;  /* 0x000000880400b985 */ /* 0x0007e2000c101b24 */
[----:B--2---:R-:W-:Y:S02]  /*118c0*/  SHF.R.S32.HI R18, RZ, 0x1f, R15 ;  /* 0x0000001fff127819 */ /* 0x004fe4000001140f */
[----:B------:R-:W-:-:S02]  /*118d0*/  @!P4 LEA.HI.X R13, R14, R8, R13, 0x2, P5 ;  /* 0x000000080e0dc211 */ /* 0x000fc400028f140d */
        /* <DEDUP_REMOVED lines=8> */
.L_x_1318:
[----:B------:R-:W-:Y:S05]  /*11960*/  BSYNC B1 ;  /* 0x0000000000017941 */ /* 0x000fea0003800000 */
.L_x_1317:
[----:B---3--:R0:W3:Y:S04]  /*11970*/  SHFL.IDX PT, R14, R6, 0x1, 0x1c1f ;  /* 0x003c1f00060e7f89 */ /* 0x0080e800000e0000 */
[----:B------:R-:W4:Y:S01]  /*11980*/  SHFL.IDX PT, R0, R0, 0x1, 0x1c1f ;  /* 0x003c1f0000007f89 */ /* 0x000f2200000e0000 */
[----:B------:R-:W-:Y:S05]  /*11990*/  @P0 BRA `(.L_x_1316) ;  /* 0x0000001800200947 */ /* 0x000fea0003800000 */
[----:B------:R-:W-:Y:S01]  /*119a0*/  ULDC UR4, c[0x0][0xac8] ;  /* 0x0002b20000047ab9 */ /* 0x000fe20000000800 */
[C---:B------:R-:W-:Y:S01]  /*119b0*/  VIADD R15, R17.reuse, 0xe8 ;  /* 0x000000e8110f7836 */ /* 0x040fe20000000000 */
[C---:B------:R-:W-:Y:S01]  /*119c0*/  ISETP.GE.AND P4, PT, R17.reuse, UR4, PT ;  /* 0x0000000411007c0c */ /* 0x040fe2000bf86270 */
[----:B------:R-:W-:Y:S01]  /*119d0*/  VIADD R19, R17, 0xf0 ;  /* 0x000000f011137836 */ /* 0x000fe20000000000 */
[----:B------:R-:W-:Y:S02]  /*119e0*/  ISETP.GE.AND P2, PT, R176, UR4, PT ;  /* 0x00000004b0007c0c */ /* 0x000fe4000bf46270 */
[----:B------:R-:W-:Y:S02]  /*119f0*/  ISETP.GE.AND P1, PT, R174, UR4, PT ;  /* 0x00000004ae007c0c */ /* 0x000fe4000bf26270 */
[----:B------:R-:W-:-:S07]  /*11a00*/  ISETP.GE.AND P0, PT, R172, UR4, PT ;  /* 0x00000004ac007c0c */ /* 0x000fce000bf06270 */
[CC--:B----4-:R-:W-:Y:S02]  /*11a10*/  @!P4 LEA R2, P3, R17.reuse, R0.reuse, 0x2 ;  /* 0x000000001102c211 */ /* 0x0d0fe400078610ff */
[----:B------:R-:W-:Y:S02]  /*11a20*/  @!P2 LEA R4, P6, R176, R0, 0x2 ;  /* 0x00000000b004a211 */ /* 0x000fe400078c10ff */
[----:B---3--:R-:W-:Y:S02]  /*11a30*/  @!P4 LEA.HI.X R3, R17, R14, R178, 0x2, P3 ;  /* 0x0000000e1103c211 */ /* 0x008fe400018f14b2 */
[----:B------:R-:W-:Y:S02]  /*11a40*/  ISETP.GE.AND P3, PT, R229, UR4, PT ;  /* 0x00000004e5007c0c */ /* 0x000fe4000bf66270 */
[----:B0-----:R-:W-:Y:S01]  /*11a50*/  @!P1 LEA R6, P5, R174, R0, 0x2 ;  /* 0x00000000ae069211 */ /* 0x001fe200078a10ff */
[----:B------:R0:W-:Y:S01]  /*11a60*/  @!P4 ST.E.64 desc[UR36][R2.64], R26 ;  /* 0x0000001a0200c985 */ /* 0x0001e2000c101b24 */
[----:B------:R-:W-:-:S02]  /*11a70*/  @!P2 LEA.HI.X R5, R176, R14, R177, 0x2, P6 ;  /* 0x0000000eb005a211 */ /* 0x000fc400030f14b1 */
[----:B------:R-:W-:Y:S02]  /*11a80*/  ISETP.GE.AND P4, PT, R226, UR4, PT ;  /* 0x00000004e2007c0c */ /* 0x000fe4000bf86270 */
[----:B--2---:R-:W-:Y:S01]  /*11a90*/  @!P0 LEA R8, P6, R172, R0, 0x2 ;  /* 0x00000000ac088211 */ /* 0x004fe200078c10ff */
[----:B------:R2:W-:Y:S01]  /*11aa0*/  @!P2 ST.E.64 desc[UR36][R4.64], R30 ;  /* 0x0000001e0400a985 */ /* 0x0005e2000c101b24 */
[-C--:B-1----:R-:W-:Y:S02]  /*11ab0*/  @!P1 LEA.HI.X R7, R174, R14.reuse, R175, 0x2, P5 ;  /* 0x0000000eae079211 */ /* 0x082fe400028f14af */
[----:B------:R-:W-:Y:S02]  /*11ac0*/  ISETP.GE.AND P5, PT, R225, UR4, PT ;  /* 0x00000004e1007c0c */ /* 0x000fe4000bfa6270 */
[----:B------:R-:W-:Y:S01]  /*11ad0*/  @!P0 LEA.HI.X R9, R172, R14, R173, 0x2, P6 ;  /* 0x0000000eac098211 */ /* 0x000fe200030f14ad */
[----:B------:R1:W-:Y:S01]  /*11ae0*/  @!P1 ST.E.64 desc[UR36][R6.64], R34 ;  /* 0x0000002206009985 */ /* 0x0003e2000c101b24 */
[----:B------:R-:W-:-:S02]  /*11af0*/  ISETP.GE.AND P1, PT, R223, UR4, PT ;  /* 0x00000004df007c0c */ /* 0x000fc4000bf26270 */
[CC--:B0-----:R-:W-:Y:S01]  /*11b00*/  @!P3 LEA R2, P6, R229.reuse, R0.reuse, 0x2 ;  /* 0x00000000e502b211 */ /* 0x0c1fe200078c10ff */
[----:B------:R0:W-:Y:S01]  /*11b10*/  @!P0 ST.E.64 desc[UR36][R8.64], R38 ;  /* 0x0000002608008985 */ /* 0x0001e2000c101b24 */
[----:B------:R-:W-:Y:S02]  /*11b20*/  ISETP.GE.AND P0, PT, R224, UR4, PT ;  /* 0x00000004e0007c0c */ /* 0x000fe4000bf06270 */
[C---:B------:R-:W-:Y:S02]  /*11b30*/  @!P4 LEA R10, P2, R226.reuse, R0, 0x2 ;  /* 0x00000000e20ac211 */ /* 0x040fe400078410ff */
[----:B------:R-:W-:Y:S02]  /*11b40*/  @!P3 LEA.HI.X R3, R229, R14, R171, 0x2, P6 ;  /* 0x0000000ee503b211 */ /* 0x000fe400030f14ab */
[----:B------:R-:W-:Y:S02]  /*11b50*/  @!P5 LEA R12, P6, R225, R0, 0x2 ;  /* 0x00000000e10cd211 */ /* 0x000fe400078c10ff */
[----:B------:R-:W-:Y:S01]  /*11b60*/  @!P4 LEA.HI.X R11, R226, R14, R170, 0x2, P2 ;  /* 0x0000000ee20bc211 */ /* 0x000fe200010f14aa */
[----:B------:R3:W-:Y:S01]  /*11b70*/  @!P3 ST.E.64 desc[UR36][R2.64], R42 ;  /* 0x0000002a0200b985 */ /* 0x0007e2000c101b24 */
[----:B------:R-:W-:-:S02]  /*11b80*/  ISETP.GE.AND P2, PT, R222, UR4, PT ;  /* 0x00000004de007c0c */ /* 0x000fc4000bf46270 */
[----:B------:R-:W-:Y:S01]  /*11b90*/  @!P5 LEA.HI.X R13, R225, R14, R169, 0x2, P6 ;  /* 0x0000000ee10dd211 */ /* 0x000fe200030f14a9 */
[----:B------:R4:W-:Y:S01]  /*11ba0*/  @!P4 ST.E.64 desc[UR36][R10.64], R46 ;  /* 0x0000002e0a00c985 */ /* 0x0009e2000c101b24 */
[CC--:B--2---:R-:W-:Y:S02]  /*11bb0*/  @!P0 LEA R4, P4, R224.reuse, R0.reuse, 0x2 ;  /* 0x00000000e0048211 */ /* 0x0c4fe400078810ff */
[----:B------:R-:W-:Y:S01]  /*11bc0*/  ISETP.GE.AND P3, PT, R221, UR4, PT ;  /* 0x00000004dd007c0c */ /* 0x000fe2000bf66270 */
[----:B------:R2:W-:Y:S01]  /*11bd0*/  @!P5 ST.E.64 desc[UR36][R12.64], R50 ;  /* 0x000000320c00d985 */ /* 0x0005e2000c101b24 */
[----:B-1----:R-:W-:Y:S02]  /*11be0*/  @!P1 LEA R6, P5, R223, R0, 0x2 ;  /* 0x00000000df069211 */ /* 0x002fe400078a10ff */
[----:B------:R-:W-:Y:S02]  /*11bf0*/  @!P0 LEA.HI.X R5, R224, R14, R168, 0x2, P4 ;  /* 0x0000000ee0058211 */ /* 0x000fe400020f14a8 */
[----:B------:R-:W-:-:S02]  /*11c00*/  ISETP.GE.AND P4, PT, R220, UR4, PT ;  /* 0x00000004dc007c0c */ /* 0x000fc4000bf86270 */
[----:B------:R-:W-:Y:S01]  /*11c10*/  @!P1 LEA.HI.X R7, R223, R14, R167, 0x2, P5 ;  /* 0x0000000edf079211 */ /* 0x000fe200028f14a7 */
[----:B------:R-:W-:Y:S01]  /*11c20*/  @!P0 ST.E.64 desc[UR36][R4.64], R54 ;  /* 0x0000003604008985 */ /* 0x000fe2000c101b24 */
[----:B------:R-:W-:Y:S02]  /*11c30*/  ISETP.GE.AND P5, PT, R219, UR4, PT ;  /* 0x00000004db007c0c */ /* 0x000fe4000bfa6270 */
[C---:B0-----:R-:W-:Y:S01]  /*11c40*/  @!P2 LEA R8, P6, R222.reuse, R0, 0x2 ;  /* 0x00000000de08a211 */ /* 0x041fe200078c10ff */
[----:B------:R0:W-:Y:S01]  /*11c50*/  @!P1 ST.E.64 desc[UR36][R6.64], R58 ;  /* 0x0000003a06009985 */ /* 0x0001e2000c101b24 */
[----:B------:R-:W-:Y:S02]  /*11c60*/  ISETP.GE.AND P1, PT, R217, UR4, PT ;  /* 0x00000004d9007c0c */ /* 0x000fe4000bf26270 */
[----:B------:R-:W-:Y:S02]  /*11c70*/  @!P2 LEA.HI.X R9, R222, R14, R166, 0x2, P6 ;  /* 0x0000000ede09a211 */ /* 0x000fe400030f14a6 */
[----:B---3--:R-:W-:-:S02]  /*11c80*/  @!P3 LEA R2, P6, R221, R0, 0x2 ;  /* 0x00000000dd02b211 */ /* 0x008fc400078c10ff */
[----:B----4-:R-:W-:Y:S01]  /*11c90*/  @!P4 LEA R10, P0, R220, R0, 0x2 ;  /* 0x00000000dc0ac211 */ /* 0x010fe200078010ff */
[----:B------:R1:W-:Y:S01]  /*11ca0*/  @!P2 ST.E.64 desc[UR36][R8.64], R62 ;  /* 0x0000003e0800a985 */ /* 0x0003e2000c101b24 */
[----:B------:R-:W-:Y:S02]  /*11cb0*/  ISETP.GE.AND P2, PT, R218, UR4, PT ;  /* 0x00000004da007c0c */ /* 0x000fe4000bf46270 */
[----:B------:R-:W-:Y:S02]  /*11cc0*/  @!P3 LEA.HI.X R3, R221, R14, R165, 0x2, P6 ;  /* 0x0000000edd03b211 */ /* 0x000fe400030f14a5 */
[C---:B--2---:R-:W-:Y:S02]  /*11cd0*/  @!P5 LEA R12, P6, R219.reuse, R0, 0x2 ;  /* 0x00000000db0cd211 */ /* 0x044fe400078c10ff */
[-C--:B------:R-:W-:Y:S01]  /*11ce0*/  @!P4 LEA.HI.X R11, R220, R14.reuse, R164, 0x2, P0 ;  /* 0x0000000edc0bc211 */ /* 0x080fe200000f14a4 */
[----:B------:R2:W-:Y:S01]  /*11cf0*/  @!P3 ST.E.64 desc[UR36][R2.64], R66 ;  /* 0x000000420200b985 */ /* 0x0005e2000c101b24 */
[----:B------:R-:W-:-:S02]  /*11d00*/  @!P5 LEA.HI.X R13, R219, R14, R163, 0x2, P6 ;  /* 0x0000000edb0dd211 */ /* 0x000fc400030f14a3 */
[----:B------:R-:W-:Y:S01]  /*11d10*/  ISETP.GE.AND P0, PT, R216, UR4, PT ;  /* 0x00000004d8007c0c */ /* 0x000fe2000bf06270 */
[----:B------:R3:W-:Y:S01]  /*11d20*/  @!P4 ST.E.64 desc[UR36][R10.64], R70 ;  /* 0x000000460a00c985 */ /* 0x0007e2000c101b24 */
[-C--:B0-----:R-:W-:Y:S02]  /*11d30*/  @!P1 LEA R6, P3, R217, R0.reuse, 0x2 ;  /* 0x00000000d9069211 */ /* 0x081fe400078610ff */
[C---:B------:R-:W-:Y:S01]  /*11d40*/  @!P2 LEA R4, P6, R218.reuse, R0, 0x2 ;  /* 0x00000000da04a211 */ /* 0x040fe200078c10ff */
[----:B------:R0:W-:Y:S01]  /*11d50*/  @!P5 ST.E.64 desc[UR36][R12.64], R74 ;  /* 0x0000004a0c00d985 */ /* 0x0001e2000c101b24 */
[----:B------:R-:W-:Y:S02]  /*11d60*/  ISETP.GE.AND P5, PT, R215, UR4, PT ;  /* 0x00000004d7007c0c */ /* 0x000fe4000bfa6270 */
[-C--:B------:R-:W-:Y:S02]  /*11d70*/  @!P2 LEA.HI.X R5, R218, R14.reuse, R162, 0x2, P6 ;  /* 0x0000000eda05a211 */ /* 0x080fe400030f14a2 */
[----:B------:R-:W-:-:S02]  /*11d80*/  @!P1 LEA.HI.X R7, R217, R14, R161, 0x2, P3 ;  /* 0x0000000ed9079211 */ /* 0x000fc400018f14a1 */
[----:B------:R-:W-:Y:S01]  /*11d90*/  ISETP.GE.AND P4, PT, R214, UR4, PT ;  /* 0x00000004d6007c0c */ /* 0x000fe2000bf86270 */
[----:B------:R4:W-:Y:S01]  /*11da0*/  @!P2 ST.E.64 desc[UR36][R4.64], R78 ;  /* 0x0000004e0400a985 */ /* 0x0009e2000c101b24 */
[----:B------:R-:W-:Y:S02]  /*11db0*/  ISETP.GE.AND P3, PT, R213, UR4, PT ;  /* 0x00000004d5007c0c */ /* 0x000fe4000bf66270 */
[-C--:B-1----:R-:W-:Y:S01]  /*11dc0*/  @!P0 LEA R8, P6, R216, R0.reuse, 0x2 ;  /* 0x00000000d8088211 */ /* 0x082fe200078c10ff */
[----:B------:R1:W-:Y:S01]  /*11dd0*/  @!P1 ST.E.64 desc[UR36][R6.64], R82 ;  /* 0x0000005206009985 */ /* 0x0003e2000c101b24 */
[----:B------:R-:W-:Y:S02]  /*11de0*/  ISETP.GE.AND P2, PT, R212, UR4, PT ;  /* 0x00000004d4007c0c */ /* 0x000fe4000bf46270 */
[----:B--2---:R-:W-:Y:S02]  /*11df0*/  @!P5 LEA R2, P1, R215, R0, 0x2 ;  /* 0x00000000d702d211 */ /* 0x004fe400078210ff */
[----:B------:R-:W-:-:S02]  /*11e00*/  @!P0 LEA.HI.X R9, R216, R14, R160, 0x2, P6 ;  /* 0x0000000ed8098211 */ /* 0x000fc400030f14a0 */
[----:B------:R-:W-:Y:S02]  /*11e10*/  @!P5 LEA.HI.X R3, R215, R14, R159, 0x2, P1 ;  /* 0x0000000ed703d211 */ /* 0x000fe400008f149f */
[----:B------:R-:W-:Y:S01]  /*11e20*/  ISETP.GE.AND P1, PT, R211, UR4, PT ;  /* 0x00000004d3007c0c */ /* 0x000fe2000bf26270 */
[----:B------:R2:W-:Y:S01]  /*11e30*/  @!P0 ST.E.64 desc[UR36][R8.64], R86 ;  /* 0x0000005608008985 */ /* 0x0005e2000c101b24 */
[CC--:B---3--:R-:W-:Y:S02]  /*11e40*/  @!P4 LEA R10, P0, R214.reuse, R0.reuse, 0x2 ;  /* 0x00000000d60ac211 */ /* 0x0c8fe400078010ff */
[----:B0-----:R-:W-:Y:S01]  /*11e50*/  @!P3 LEA R12, P6, R213, R0, 0x2 ;  /* 0x00000000d50cb211 */ /* 0x001fe200078c10ff */
[----:B------:R0:W-:Y:S01]  /*11e60*/  @!P5 ST.E.64 desc[UR36][R2.64], R90 ;  /* 0x0000005a0200d985 */ /* 0x0001e2000c101b24 */
[----:B------:R-:W-:Y:S02]  /*11e70*/  @!P4 LEA.HI.X R11, R214, R14, R158, 0x2, P0 ;  /* 0x0000000ed60bc211 */ /* 0x000fe400000f149e */
[----:B------:R-:W-:-:S02]  /*11e80*/  ISETP.GE.AND P0, PT, R210, UR4, PT ;  /* 0x00000004d2007c0c */ /* 0x000fc4000bf06270 */
[----:B------:R-:W-:Y:S01]  /*11e90*/  @!P3 LEA.HI.X R13, R213, R14, R157, 0x2, P6 ;  /* 0x0000000ed50db211 */ /* 0x000fe200030f149d */
[----:B------:R3:W-:Y:S01]  /*11ea0*/  @!P4 ST.E.64 desc[UR36][R10.64], R94 ;  /* 0x0000005e0a00c985 */ /* 0x0007e2000c101b24 */
[----:B------:R-:W-:Y:S02]  /*11eb0*/  ISETP.GE.AND P5, PT, R209, UR4, PT ;  /* 0x00000004d1007c0c */ /* 0x000fe4000bfa6270 */
[-C--:B----4-:R-:W-:Y:S01]  /*11ec0*/  @!P2 LEA R4, P6, R212, R0.reuse, 0x2 ;  /* 0x00000000d404a211 */ /* 0x090fe200078c10ff */
[----:B------:R4:W-:Y:S01]  /*11ed0*/  @!P3 ST.E.64 desc[UR36][R12.64], R98 ;  /* 0x000000620c00b985 */ /* 0x0009e2000c101b24 */
[----:B-1----:R-:W-:Y:S02]  /*11ee0*/  @!P1 LEA R6, P4, R211, R0, 0x2 ;  /* 0x00000000d3069211 */ /* 0x002fe400078810ff */
[----:B------:R-:W-:Y:S02]  /*11ef0*/  ISETP.GE.AND P3, PT, R208, UR4, PT ;  /* 0x00000004d0007c0c */ /* 0x000fe4000bf66270 */
[----:B------:R-:W-:-:S02]  /*11f00*/  @!P2 LEA.HI.X R5, R212, R14, R156, 0x2, P6 ;  /* 0x0000000ed405a211 */ /* 0x000fc400030f149c */
[----:B------:R-:W-:Y:S02]  /*11f10*/  @!P1 LEA.HI.X R7, R211, R14, R155, 0x2, P4 ;  /* 0x0000000ed3079211 */ /* 0x000fe400020f149b */
[----:B------:R-:W-:Y:S01]  /*11f20*/  ISETP.GE.AND P4, PT, R207, UR4, PT ;  /* 0x00000004cf007c0c */ /* 0x000fe2000bf86270 */
[----:B------:R1:W-:Y:S01]  /*11f30*/  @!P2 ST.E.64 desc[UR36][R4.64], R102 ;  /* 0x000000660400a985 */ /* 0x0003e2000c101b24 */
[----:B--2---:R-:W-:-:S03]  /*11f40*/  @!P0 LEA R8, P6, R210, R0, 0x2 ;  /* 0x00000000d2088211 */ /* 0x004fc600078c10ff */
[----:B------:R-:W-:Y:S01]  /*11f50*/  @!P1 ST.E.64 desc[UR36][R6.64], R106 ;  /* 0x0000006a06009985 */ /* 0x000fe2000c101b24 */
[C---:B0-----:R-:W-:Y:S02]  /*11f60*/  @!P5 LEA R2, P1, R209.reuse, R0, 0x2 ;  /* 0x00000000d102d211 */ /* 0x041fe400078210ff */
[-C--:B------:R-:W-:Y:S02]  /*11f70*/  @!P0 LEA.HI.X R9, R210, R14.reuse, R154, 0x2, P6 ;  /* 0x0000000ed2098211 */ /* 0x080fe400030f149a */
[----:B------:R-:W-:Y:S01]  /*11f80*/  @!P5 LEA.HI.X R3, R209, R14, R21, 0x2, P1 ;  /* 0x0000000ed103d211 */ /* 0x000fe200008f1415 */
[----:B------:R-:W-:Y:S01]  /*11f90*/  VIADD R21, R17, 0xd8 ;  /* 0x000000d811157836 */ /* 0x000fe20000000000 */
[CC--:B---3--:R-:W-:Y:S01]  /*11fa0*/  @!P3 LEA R10, P2, R208.reuse, R0.reuse, 0x2 ;  /* 0x00000000d00ab211 */ /* 0x0c8fe200078410ff */
[----:B------:R0:W-:Y:S01]  /*11fb0*/  @!P0 ST.E.64 desc[UR36][R8.64], R110 ;  /* 0x0000006e08008985 */ /* 0x0001e2000c101b24 */
[----:B------:R-:W-:Y:S02]  /*11fc0*/  ISETP.GE.AND P0, PT, R203, UR4, PT ;  /* 0x00000004cb007c0c */ /* 0x000fe4000bf06270 */
[----:B----4-:R-:W-:Y:S01]  /*11fd0*/  @!P4 LEA R12, P1, R207, R0, 0x2 ;  /* 0x00000000cf0cc211 */ /* 0x010fe200078210ff */
[----:B------:R2:W-:Y:S01]  /*11fe0*/  @!P5 ST.E.64 desc[UR36][R2.64], R114 ;  /* 0x000000720200d985 */ /* 0x0005e2000c101b24 */
[----:B------:R-:W-:-:S02]  /*11ff0*/  @!P3 LEA.HI.X R11, R208, R14, R153, 0x2, P2 ;  /* 0x0000000ed00bb211 */ /* 0x000fc400010f1499 */
[----:B------:R-:W-:Y:S02]  /*12000*/  ISETP.GE.AND P2, PT, R21, UR4, PT ;  /* 0x0000000415007c0c */ /* 0x000fe4000bf46270 */
[----:B------:R-:W-:Y:S01]  /*12010*/  @!P4 LEA.HI.X R13, R207, R14, R152, 0x2, P1 ;  /* 0x0000000ecf0dc211 */ /* 0x000fe200008f1498 */
[----:B------:R3:W-:Y:S01]  /*12020*/  @!P3 ST.E.64 desc[UR36][R10.64], R118 ;  /* 0x000000760a00b985 */ /* 0x0007e2000c101b24 */
[----:B------:R-:W-:Y:S02]  /*12030*/  ISETP.GE.AND P1, PT, R206, UR4, PT ;  /* 0x00000004ce007c0c */ /* 0x000fe4000bf26270 */
[----:B-1----:R-:W-:Y:S01]  /*12040*/  SHF.R.S32.HI R5, RZ, 0x1f, R203 ;  /* 0x0000001fff057819 */ /* 0x002fe200000114cb */
[----:B0-----:R-:W-:Y:S01]  /*12050*/  VIADD R9, R17, 0xe0 ;  /* 0x000000e011097836 */ /* 0x001fe20000000000 */
[----:B------:R0:W-:Y:S01]  /*12060*/  @!P4 ST.E.64 desc[UR36][R12.64], R122 ;  /* 0x0000007a0c00c985 */ /* 0x0001e2000c101b24 */
[----:B------:R-:W-:Y:S02]  /*12070*/  @!P0 LEA R4, P6, R203, R0, 0x2 ;  /* 0x00000000cb048211 */ /* 0x000fe400078c10ff */
[----:B------:R-:W-:-:S02]  /*12080*/  ISETP.GE.AND P3, PT, R15, UR4, PT ;  /* 0x000000040f007c0c */ /* 0x000fc4000bf66270 */
[----:B------:R-:W-:Y:S02]  /*12090*/  ISETP.GE.AND P4, PT, R9, UR4, PT ;  /* 0x0000000409007c0c */ /* 0x000fe4000bf86270 */
[----:B--2---:R-:W-:Y:S02]  /*120a0*/  SHF.R.S32.HI R3, RZ, 0x1f, R21 ;  /* 0x0000001fff037819 */ /* 0x004fe40000011415 */
[----:B------:R-:W-:Y:S02]  /*120b0*/  @!P2 LEA R6, P5, R21, R0, 0x2 ;  /* 0x000000001506a211 */ /* 0x000fe400078a10ff */
[----:B------:R-:W-:Y:S02]  /*120c0*/  @!P0 LEA.HI.X R5, R203, R14, R5, 0x2, P6 ;  /* 0x0000000ecb058211 */ /* 0x000fe400030f1405 */
[----:B------:R-:W-:Y:S02]  /*120d0*/  @!P1 LEA R2, P6, R206, R0, 0x2 ;  /* 0x00000000ce029211 */ /* 0x000fe400078c10ff */
[----:B------:R-:W-:-:S02]  /*120e0*/  @!P2 LEA.HI.X R7, R21, R14, R3, 0x2, P5 ;  /* 0x0000000e1507a211 */ /* 0x000fc400028f1403 */
[----:B------:R-:W-:Y:S02]  /*120f0*/  ISETP.GE.AND P5, PT, R19, UR4, PT ;  /* 0x0000000413007c0c */ /* 0x000fe4000bfa6270 */
[----:B------:R-:W-:Y:S02]  /*12100*/  @!P1 LEA.HI.X R3, R206, R14, R22, 0x2, P6 ;  /* 0x0000000ece039211 */ /* 0x000fe400030f1416 */
[----:B---3--:R-:W-:Y:S02]  /*12110*/  SHF.R.S32.HI R10, RZ, 0x1f, R9 ;  /* 0x0000001fff0a7819 */ /* 0x008fe40000011409 */
[C---:B------:R-:W-:Y:S01]  /*12120*/  @!P4 LEA R8, P6, R9.reuse, R0, 0x2 ;  /* 0x000000000908c211 */ /* 0x040fe200078c10ff */
[----:B------:R1:W-:Y:S01]  /*12130*/  @!P1 ST.E.64 desc[UR36][R2.64], R126 ;  /* 0x0000007e02009985 */ /* 0x0003e2000c101b24 */
[----:B------:R-:W-:Y:S02]  /*12140*/  SHF.R.S32.HI R11, RZ, 0x1f, R15 ;  /* 0x0000001fff0b7819 */ /* 0x000fe4000001140f */
[----:B------:R-:W-:Y:S01]  /*12150*/  @!P4 LEA.HI.X R9, R9, R14, R10, 0x2, P6 ;  /* 0x0000000e0909c211 */ /* 0x000fe200030f140a */
[----:B------:R1:W-:Y:S01]  /*12160*/  @!P0 ST.E.64 desc[UR36][R4.64], R130 ;  /* 0x0000008204008985 */ /* 0x0003e2000c101b24 */
[----:B------:R-:W-:-:S02]  /*12170*/  @!P3 LEA R10, P6, R15, R0, 0x2 ;  /* 0x000000000f0ab211 */ /* 0x000fc400078c10ff */
[----:B0-----:R-:W-:Y:S01]  /*12180*/  SHF.R.S32.HI R13, RZ, 0x1f, R19 ;  /* 0x0000001fff0d7819 */ /* 0x001fe20000011413 */
[----:B------:R1:W-:Y:S01]  /*12190*/  @!P2 ST.E.64 desc[UR36][R6.64], R134 ;  /* 0x000000860600a985 */ /* 0x0003e2000c101b24 */
[----:B------:R-:W-:Y:S01]  /*121a0*/  @!P3 LEA.HI.X R11, R15, R14, R11, 0x2, P6 ;  /* 0x0000000e0f0bb211 */ /* 0x000fe200030f140b */
[----:B------:R-:W-:Y:S01]  /*121b0*/  VIADD R15, R17, 0xf8 ;  /* 0x000000f8110f7836 */ /* 0x000fe20000000000 */
[C---:B------:R-:W-:Y:S01]  /*121c0*/  @!P5 LEA R12, P6, R19.reuse, R0, 0x2 ;  /* 0x00000000130cd211 */ /* 0x040fe200078c10ff */
[----:B------:R1:W-:Y:S03]  /*121d0*/  @!P4 ST.E.64 desc[UR36][R8.64], R138 ;  /* 0x0000008a0800c985 */ /* 0x0003e6000c101b24 */
[----:B------:R-:W-:Y:S01]  /*121e0*/  @!P5 LEA.HI.X R13, R19, R14, R13, 0x2, P6 ;  /* 0x0000000e130dd211 */ /* 0x000fe200030f140d */
[----:B------:R1:W-:Y:S01]  /*121f0*/  @!P3 ST.E.64 desc[UR36][R10.64], R142 ;  /* 0x0000008e0a00b985 */ /* 0x0003e2000c101b24 */
[----:B------:R-:W-:-:S03]  /*12200*/  ISETP.GE.AND P0, PT, R15, UR4, PT ;  /* 0x000000040f007c0c */ /* 0x000fc6000bf06270 */
[----:B------:R1:W-:Y:S10]  /*12210*/  @!P5 ST.E.64 desc[UR36][R12.64], R146 ;  /* 0x000000920c00d985 */ /* 0x0003f4000c101b24 */
[----:B------:R-:W-:Y:S05]  /*12220*/  @P0 BRA `(.L_x_1316) ;  /* 0x0000000c00fc0947 */ /* 0x000fea0003800000 */
[----:B-1----:R-:W-:Y:S02]  /*12230*/  LEA R2, P0, R15, R0, 0x2 ;  /* 0x000000000f027211 */ /* 0x002fe400078010ff */
[----:B------:R-:W-:-:S04]  /*12240*/  SHF.R.S32.HI R0, RZ, 0x1f, R15 ;  /* 0x0000001fff007819 */ /* 0x000fc8000001140f */
[----:B------:R-:W-:-:S05]  /*12250*/  LEA.HI.X R3, R15, R14, R0, 0x2, P0 ;  /* 0x0000000e0f037211 */ /* 0x000fca00000f1400 */
[----:B------:R0:W-:Y:S01]  /*12260*/  ST.E.64 desc[UR36][R2.64], R150 ;  /* 0x0000009602007985 */ /* 0x0001e2000c101b24 */
[----:B------:R-:W-:Y:S05]  /*12270*/  BRA `(.L_x_1316) ;  /* 0x0000000c00e87947 */ /* 0x000fea0003800000 */
.L_x_1307:
        /* <DEDUP_REMOVED lines=9> */
[----:B0-----:R-:W-:Y:S02]  /*12310*/  IMAD.U32 R2, RZ, RZ, UR8 ;  /* 0x00000008ff027e24 */ /* 0x001fe4000f8e00ff */
[----:B------:R-:W-:Y:S01]  /*12320*/  IMAD.U32 R3, RZ, RZ, UR9 ;  /* 0x00000009ff037e24 */ /* 0x000fe2000f8e00ff */
        /* <DEDUP_REMOVED lines=12> */
[----:B------:R-:W-:Y:S01]  /*123f0*/  UISETP.NE.AND UP1, UPT, UR10, URZ, UPT ;  /* 0x0000003f0a00728c */ /* 0x000fe2000bf25270 */
[----:B------:R-:W-:Y:S01]  /*12400*/  UMOV UR4, URZ ;  /* 0x0000003f00047c82 */ /* 0x000fe20008000000 */
[----:B------:R-:W1:Y:S09]  /*12410*/  S2R R6, SR_TID.X ;  /* 0x0000000000067919 */ /* 0x000e720000002100 */
[----:B------:R-:W-:-:S02]  /*12420*/  @!UP1 ULDC UR10, c[0x0][0xad4] ;  /* 0x0002b500000a9ab9 */ /* 0x000fc40000000800 */
[----:B------:R-:W-:Y:S02]  /*12430*/  IMAD.U32 R202, RZ, RZ, UR10 ;  /* 0x0000000affca7e24 */ /* 0x000fe4000f8e00ff */
[----:B-1----:R-:W-:-:S05]  /*12440*/  VIADD R7, R6, 0xffffff80 ;  /* 0xffffff8006077836 */ /* 0x002fca0000000000 */
[----:B------:R-:W-:Y:S02]  /*12450*/  ISETP.GT.AND P0, PT, R7, 0x7f, PT ;  /* 0x0000007f0700780c */ /* 0x000fe40003f04270 */
[----:B--2---:R-:W-:Y:S01]  /*12460*/  @P1 R2UR UR4, R8 ;  /* 0x00000000080412ca */ /* 0x004fe200000e0000 */
[----:B0-----:R-:W-:-:S14]  /*12470*/  @P2 BRA `(.L_x_1319) ;  /* 0x0000000000102947 */ /* 0x001fdc0003800000 */
[----:B------:R-:W-:Y:S05]  /*12480*/  @!P1 BRA `(.L_x_1319) ;  /* 0x00000000000c9947 */ /* 0x000fea0003800000 */
[----:B------:R-:W2:Y:S04]  /*12490*/  LDG.E R5, desc[UR36][R2.64] ;  /* 0x0000002402057981 */ /* 0x000ea8000c1e1900 */
[----:B-----5:R-:W2:Y:S02]  /*124a0*/  LDG.E R0, desc[UR36][R2.64+0x4] ;  /* 0x0000042402007981 */ /* 0x020ea4000c1e1900 */
[----:B--2---:R-:W-:-:S07]  /*124b0*/  IMAD.IADD R0, R0, 0x1, -R5 ;  /* 0x0000000100007824 */ /* 0x004fce00078e0a05 */
.L_x_1319:
[----:B------:R-:W-:Y:S01]  /*124c0*/  R2UR UR8, R9 ;  /* 0x00000000090872ca */ /* 0x000fe200000e0000 */
[----:B------:R-:W-:Y:S01]  /*124d0*/  USHF.R.S32.HI UR21, URZ, 0x1f, UR4 ;  /* 0x0000001f3f157899 */ /* 0x000fe20008011404 */
[----:B------:R-:W-:Y:S11]  /*124e0*/  BSSY B1, `(.L_x_1320) ;  /* 0x000003c000017945 */ /* 0x000ff60003800000 */
[----:B------:R-:W-:-:S02]  /*124f0*/  USHF.R.S32.HI UR13, URZ, 0x1f, UR8 ;  /* 0x0000001f3f0d7899 */ /* 0x000fc40008011408 */
[----:B------:R-:W-:Y:S02]  /*12500*/  USEL UR12, UR8, URZ, !UP0 ;  /* 0x0000003f080c7287 */ /* 0x000fe4000c000000 */
[----:B------:R-:W-:Y:S01]  /*12510*/  USEL UR13, UR13, URZ, !UP0 ;  /* 0x0000003f0d0d7287 */ /* 0x000fe2000c000000 */
[----:B------:R-:W-:Y:S11]  /*12520*/  @P0 BRA `(.L_x_1321) ;  /* 0x0000000000dc0947 */ /* 0x000ff60003800000 */
[----:B------:R-:W0:Y:S01]  /*12530*/  LDC R9, c[0x0][0xbe8] ;  /* 0x0002fa00ff097b82 */ /* 0x000e220000000800 */
[----:B------:R-:W-:-:S05]  /*12540*/  IMAD.U32 R3, RZ, RZ, UR61 ;  /* 0x0000003dff037e24 */ /* 0x000fca000f8e00ff */
[----:B------:R-:W-:Y:S01]  /*12550*/  IADD3 R4, R3, -0x80, R6 ;  /* 0xffffff8003047810 */ /* 0x000fe20007ffe006 */
[----:B0----5:R-:W-:-:S05]  /*12560*/  IMAD R2, R0, R9, RZ ;  /* 0x0000000900027224 */ /* 0x021fca00078e02ff */
        /* <DEDUP_REMOVED lines=27> */
[----:B------:R-:W-:Y:S01]  /*12720*/  IMAD.U32 R3, RZ, RZ, UR23 ;  /* 0x00000017ff037e24 */ /* 0x000fe2000f8e00ff */
[----:B------:R-:W-:Y:S01]  /*12730*/  UIADD3 UR16, UR23, UR16, URZ ;  /* 0x0000001017107290 */ /* 0x000fe2000fffe03f */
[--C-:B------:R-:W-:Y:S01]  /*12740*/  IMAD.MOV R7, RZ, RZ, -R5.reuse ;  /* 0x000000ffff077224 */ /* 0x100fe200078e0a05 */
        /* <DEDUP_REMOVED lines=21> */
.L_x_1321:
[----:B------:R-:W-:Y:S05]  /*128a0*/  BSYNC B1 ;  /* 0x0000000000017941 */ /* 0x000fea0003800000 */
.L_x_1320:
[----:B------:R-:W-:-:S13]  /*128b0*/  R2UR UR8, R202 ;  /* 0x00000000ca0872ca */ /* 0x000fda00000e0000 */
[----:B------:R-:W-:-:S06]  /*128c0*/  UISETP.GT.AND UP0, UPT, UR8, 0x1, UPT ;  /* 0x000000010800788c */ /* 0x000fcc000bf04270 */
[----:B------:R-:W-:-:S13]  /*128d0*/  PLOP3.LUT P0, PT, PT, PT, UP0, 0x80, 0x0 ;  /* 0x000000000000781c */ /* 0x000fda0003f0f008 */
[----:B------:R-:W-:Y:S05]  /*128e0*/  @P0 BRA `(.L_x_1316) ;  /* 0x00000008004c0947 */ /* 0x000fea0003800000 */
[----:B------:R-:W2:Y:S01]  /*128f0*/  LDL R6, [R1+0xc] ;  /* 0x00000c0001067983 */ /* 0x000ea20000100800 */
[----:B------:R-:W1:Y:S01]  /*12900*/  LDC R11, c[0x0][0xbe8] ;  /* 0x0002fa00ff0b7b82 */ /* 0x000e620000000800 */
[----:B------:R-:W-:Y:S01]  /*12910*/  ULDC.64 UR14, c[0x0][0xaa0] ;  /* 0x0002a800000e7ab9 */ /* 0x000fe20000000a00 */
[----:B------:R-:W-:Y:S01]  /*12920*/  R2UR UR16, R205 ;  /* 0x00000000cd1072ca */ /* 0x000fe200000e0000 */
[----:B------:R-:W-:Y:S01]  /*12930*/  UIMAD UR10, UR21, UR14, URZ ;  /* 0x0000000e150a72a4 */ /* 0x000fe2000f8e023f */
[----:B------:R-:W-:Y:S01]  /*12940*/  BSSY B1, `(.L_x_1322) ;  /* 0x000004b000017945 */ /* 0x000fe20003800000 */
[----:B------:R-:W-:Y:S02]  /*12950*/  UIMAD.WIDE.U32 UR8, UR4, UR14, URZ ;  /* 0x0000000e040872a5 */ /* 0x000fe4000f8e003f */
[----:B------:R-:W-:-:S04]  /*12960*/  UIMAD UR10, UR4, UR15, UR10 ;  /* 0x0000000f040a72a4 */ /* 0x000fc8000f8e020a */
[----:B------:R-:W-:-:S03]  /*12970*/  UIADD3 UR9, UR9, UR10, URZ ;  /* 0x0000000a09097290 */ /* 0x000fc6000fffe03f */
[----:B------:R-:W-:Y:S02]  /*12980*/  ULDC.64 UR10, c[0x0][0xae8] ;  /* 0x0002ba00000a7ab9 */ /* 0x000fe40000000a00 */
[----:B------:R-:W-:-:S04]  /*12990*/  UIMAD.WIDE.U32 UR8, UR16, UR10, UR8 ;  /* 0x0000000a100872a5 */ /* 0x000fc8000f8e0008 */
[----:B------:R-:W-:-:S03]  /*129a0*/  UIMAD UR9, UR16, UR11, UR9 ;  /* 0x0000000b100972a4 */ /* 0x000fc6000f8e0209 */
[----:B------:R-:W-:Y:S01]  /*129b0*/  ULDC.64 UR10, c[0x0][0xaf0] ;  /* 0x0002bc00000a7ab9 */ /* 0x000fe20000000a00 */
[----:B-1----:R-:W-:Y:S01]  /*129c0*/  ISETP.NE.AND P0, PT, R11, 0x1, PT ;  /* 0x000000010b00780c */ /* 0x002fe20003f05270 */
[----:B------:R-:W-:-:S04]  /*129d0*/  UIMAD UR13, UR13, UR10, URZ ;  /* 0x0000000a0d0d72a4 */ /* 0x000fc8000f8e023f */
[----:B------:R-:W-:Y:S02]  /*129e0*/  UIMAD UR4, UR12, UR11, UR13 ;  /* 0x0000000b0c0472a4 */ /* 0x000fe4000f8e020d */
[----:B------:R-:W-:-:S03]  /*129f0*/  UIMAD.WIDE.U32 UR12, UR12, UR10, UR8 ;  /* 0x0000000a0c0c72a5 */ /* 0x000fc6000f8e0008 */
[----:B------:R-:W-:Y:S01]  /*12a00*/  ULDC.64 UR8, c[0x0][0xae0] ;  /* 0x0002b80000087ab9 */ /* 0x000fe20000000a00 */
[----:B------:R-:W-:Y:S02]  /*12a10*/  UIADD3 UR4, UR13, UR4, URZ ;  /* 0x000000040d047290 */ /* 0x000fe4000fffe03f */
[----:B0-----:R-:W0:Y:S08]  /*12a20*/  @P0 LDC R3, c[0x0][0xbec] ;  /* 0x0002fb00ff030b82 */ /* 0x001e300000000800 */
[----:B------:R-:W1:Y:S01]  /*12a30*/  @P0 LDC R7, c[0x0][0xbf0] ;  /* 0x0002fc00ff070b82 */ /* 0x000e620000000800 */
[----:B--2---:R-:W-:-:S02]  /*12a40*/  IMAD R2, R201, 0x20, R6 ;  /* 0x00000020c9027824 */ /* 0x004fc400078e0206 */
[----:B------:R-:W-:Y:S02]  /*12a50*/  VIADD R6, R6, UR61 ;  /* 0x0000003d06067c36 */ /* 0x000fe40008000000 */
[----:B------:R-:W-:-:S04]  /*12a60*/  VIADD R4, R2, UR61 ;  /* 0x0000003d02047c36 */ /* 0x000fc80008000000 */
[----:B0-----:R-:W-:-:S04]  /*12a70*/  @P0 IMAD.HI.U32 R2, R4, R3, RZ ;  /* 0x0000000304020227 */ /* 0x001fc800078e00ff */
[----:B------:R-:W-:Y:S01]  /*12a80*/  IMAD.MOV.U32 R5, RZ, RZ, R4 ;  /* 0x000000ffff057224 */ /* 0x000fe200078e0004 */
[----:B-1----:R-:W-:Y:S01]  /*12a90*/  @P0 SHF.R.U32.HI R5, RZ, R7, R2 ;  /* 0x00000007ff050219 */ /* 0x002fe20000011602 */
[----:B------:R-:W-:Y:S02]  /*12aa0*/  IMAD.U32 R3, RZ, RZ, UR13 ;  /* 0x0000000dff037e24 */ /* 0x000fe4000f8e00ff */
[----:B------:R-:W-:Y:S01]  /*12ab0*/  IMAD.U32 R3, RZ, RZ, UR4 ;  /* 0x00000004ff037e24 */ /* 0x000fe2000f8e00ff */
[--C-:B------:R-:W-:Y:S01]  /*12ac0*/  SHF.R.S32.HI R2, RZ, 0x1f, R5.reuse ;  /* 0x0000001fff027819 */ /* 0x100fe20000011405 */
[----:B------:R-:W-:-:S04]  /*12ad0*/  IMAD.MOV R7, RZ, RZ, -R5 ;  /* 0x000000ffff077224 */ /* 0x000fc800078e0a05 */
[----:B------:R-:W-:Y:S02]  /*12ae0*/  IMAD R7, R11, R7, R4 ;  /* 0x000000070b077224 */ /* 0x000fe400078e0204 */
[----:B------:R-:W-:Y:S02]  /*12af0*/  IMAD R4, R2, UR8, RZ ;  /* 0x0000000802047c24 */ /* 0x000fe4000f8e02ff */
[----:B------:R-:W-:Y:S02]  /*12b00*/  IMAD.U32 R2, RZ, RZ, UR12 ;  /* 0x0000000cff027e24 */ /* 0x000fe4000f8e00ff */
[C---:B------:R-:W-:Y:S01]  /*12b10*/  IMAD R9, R5.reuse, UR9, R4 ;  /* 0x0000000905097c24 */ /* 0x040fe2000f8e0204 */
[----:B------:R-:W-:Y:S01]  /*12b20*/  SHF.R.S32.HI R4, RZ, 0x1f, R7 ;  /* 0x0000001fff047819 */ /* 0x000fe20000011407 */
[----:B------:R-:W-:Y:S01]  /*12b30*/  IMAD.WIDE.U32 R2, R5, UR8, R2 ;  /* 0x0000000805027c25 */ /* 0x000fe2000f8e0002 */
[----:B------:R-:W-:-:S03]  /*12b40*/  ULDC.64 UR8, c[0x0][0xad8] ;  /* 0x0002b60000087ab9 */ /* 0x000fc60000000a00 */
[----:B------:R-:W-:Y:S02]  /*12b50*/  IMAD R4, R4, UR8, RZ ;  /* 0x0000000804047c24 */ /* 0x000fe4000f8e02ff */
[----:B------:R-:W-:Y:S02]  /*12b60*/  IMAD.IADD R3, R3, 0x1, R9 ;  /* 0x0000000103037824 */ /* 0x000fe400078e0209 */
[C---:B------:R-:W-:Y:S02]  /*12b70*/  IMAD R5, R7.reuse, UR9, R4 ;  /* 0x0000000907057c24 */ /* 0x040fe4000f8e0204 */
[----:B------:R-:W-:Y:S01]  /*12b80*/  IMAD.WIDE.U32 R2, R7, UR8, R2 ;  /* 0x0000000807027c25 */ /* 0x000fe2000f8e0002 */
[----:B------:R-:W-:-:S03]  /*12b90*/  ULDC.64 UR8, c[0x0][0xa80] ;  /* 0x0002a00000087ab9 */ /* 0x000fc60000000a00 */
[----:B-----5:R-:W-:Y:S02]  /*12ba0*/  IMAD R11, R0, R11, RZ ;  /* 0x0000000b000b7224 */ /* 0x020fe400078e02ff */
        /* <DEDUP_REMOVED lines=36> */
.L_x_1323:
[----:B------:R-:W-:Y:S05]  /*12df0*/  BSYNC B1 ;  /* 0x0000000000017941 */ /* 0x000fea0003800000 */
.L_x_1322:
        /* <DEDUP_REMOVED lines=21> */
.L_x_1325:
[----:B------:R-:W-:Y:S05]  /*12f50*/  BSYNC B1 ;  /* 0x0000000000017941 */ /* 0x000fea0003800000 */
.L_x_1324:
        /* <DEDUP_REMOVED lines=21> */
.L_x_1327:
[----:B------:R-:W-:Y:S05]  /*130b0*/  BSYNC B1 ;  /* 0x0000000000017941 */ /* 0x000fea0003800000 */
.L_x_1326:
        /* <DEDUP_REMOVED lines=22> */
.L_x_1316:
[----:B------:R-:W-:Y:S05]  /*13220*/  BSYNC B0 ;  /* 0x0000000000007941 */ /* 0x000fea0003800000 */
.L_x_1306:
[----:B------:R-:W-:Y:S02]  /*13230*/  ULDC UR4, c[0x0][0xc3c] ;  /* 0x00030f0000047ab9 */ /* 0x000fe40000000800 */
[----:B------:R-:W-:-:S06]  /*13240*/  UISETP.GE.AND UP0, UPT, UR7, UR4, UPT ;  /* 0x000000040700728c */ /* 0x000fcc000bf06270 */
[----:B------:R-:W-:-:S13]  /*13250*/  PLOP3.LUT P0, PT, PT, PT, UP0, 0x80, 0x0 ;  /* 0x000000000000781c */ /* 0x000fda0003f0f008 */
[----:B------:R-:W-:Y:S05]  /*13260*/  @!P0 BRA `(.L_x_1328) ;  /* 0xfffffedc00988947 */ /* 0x000fea000383ffff */
[----:B------:R-:W-:Y:S05]  /*13270*/  EXIT ;  /* 0x000000000000794d */ /* 0x000fea0003800000 */
.L_x_1215:
        /* <DEDUP_REMOVED lines=13> */
[----:B------:R-:W1:Y:S01]  /*13350*/  LDS.128 R24, [UR4+0x308d0] ;  /* 0x0308d004ff187984 */ /* 0x000e620008000c00 */
[----:B------:R-:W-:Y:S06]  /*13360*/  BAR.ARV 0x4, 0x180 ;  /* 0x0106000000007b1d */ /* 0x000fec0000002000 */
[----:B------:R-:W-:Y:S05]  /*13370*/  BRA `(.L_x_1330) ;  /* 0x0000000c00907947 */ /* 0x000fea0003800000 */
.L_x_1329:
        /* <DEDUP_REMOVED lines=43> */
.L_x_1333:
        /* <DEDUP_REMOVED lines=35> */
.L_x_1331:
        /* <DEDUP_REMOVED lines=9> */
[----:B0-----:R-:W-:-:S07]  /*138f0*/  ISETP.NE.AND P1, PT, R9, 0x1, PT ;  /* 0x000000010900780c */ /* 0x001fce0003f25270 */
[----:B-1----:R-:W-:Y:S06]  /*13900*/  @!P0 BRA `(.L_x_1334) ;  /* 0x0000000000088947 */ /* 0x002fec0003800000 */
[----:B------:R-:W-:-:S06]  /*13910*/  VIADD R24, R27, 0xffffffff ;  /* 0xffffffff1b187836 */ /* 0x000fcc0000000000 */
[----:B------:R0:W1:Y:S02]  /*13920*/  SHFL.IDX PT, R24, R5, R24, 0x1f ;  /* 0x00001f1805187589 */ /* 0x00006400000e0000 */
.L_x_1334:
[----:B-1----:R-:W-:Y:S02]  /*13930*/  IMAD R24, R24, UR5, R3 ;  /* 0x0000000518187c24 */ /* 0x002fe4000f8e0203 */
[----:B------:R-:W-:-:S03]  /*13940*/  VIADD R27, R27, UR4 ;  /* 0x000000041b1b7c36 */ /* 0x000fc60008000000 */
[----:B0-----:R-:W-:Y:S01]  /*13950*/  IADD3 R5, -R24, UR6, RZ ;  /* 0x0000000618057c10 */ /* 0x001fe2000fffe1ff */
[----:B------:R-:W-:Y:S06]  /*13960*/  @!P1 BRA `(.L_x_1335) ;  /* 0x0000000000e89947 */ /* 0x000fec0003800000 */
[-C--:B--2---:R-:W-:Y:S02]  /*13970*/  IABS R12, R6.reuse ;  /* 0x00000006000c7213 */ /* 0x084fe40000000000 */
[----:B------:R-:W-:Y:S02]  /*13980*/  IABS R4, R9 ;  /* 0x0000000900047213 */ /* 0x000fe40000000000 */
[----:B------:R-:W0:Y:S01]  /*13990*/  I2F.RP R8, R12 ;  /* 0x0000000c00087306 */ /* 0x000e220000209400 */
[----:B------:R-:W-:-:S07]  /*139a0*/  IABS R13, R6 ;  /* 0x00000006000d7213 */ /* 0x000fce0000000000 */
[----:B------:R-:W1:Y:S08]  /*139b0*/  I2F.RP R10, R4 ;  /* 0x00000004000a7306 */ /* 0x000e700000209400 */
[----:B0-----:R-:W0:Y:S08]  /*139c0*/  MUFU.RCP R8, R8 ;  /* 0x0000000800087308 */ /* 0x001e300000001000 */
[----:B-1----:R-:W-:Y:S01]  /*139d0*/  MUFU.RCP R10, R10 ;  /* 0x0000000a000a7308 */ /* 0x002fe20000001000 */
[----:B0-----:R-:W-:Y:S01]  /*139e0*/  VIADD R2, R8, 0xffffffe ;  /* 0x0ffffffe08027836 */ /* 0x001fe20000000000 */
[----:B------:R-:W-:-:S06]  /*139f0*/  IABS R8, R5 ;  /* 0x0000000500087213 */ /* 0x000fcc0000000000 */
[----:B------:R0:W1:Y:S02]  /*13a00*/  F2I.FTZ.U32.TRUNC.NTZ R3, R2 ;  /* 0x0000000200037305 */ /* 0x000064000021f000 */
[----:B0-----:R-:W-:Y:S02]  /*13a10*/  IMAD.MOV.U32 R2, RZ, RZ, RZ ;  /* 0x000000ffff027224 */ /* 0x001fe400078e00ff */
[----:B-1----:R-:W-:-:S04]  /*13a20*/  IMAD.MOV R11, RZ, RZ, -R3 ;  /* 0x000000ffff0b7224 */ /* 0x002fc800078e0a03 */
[----:B------:R-:W-:-:S04]  /*13a30*/  IMAD R11, R11, R12, RZ ;  /* 0x0000000c0b0b7224 */ /* 0x000fc800078e02ff */
[----:B------:R-:W-:-:S04]  /*13a40*/  IMAD.HI.U32 R3, R3, R11, R2 ;  /* 0x0000000b03037227 */ /* 0x000fc800078e0002 */
[----:B------:R-:W-:Y:S02]  /*13a50*/  IMAD.MOV R11, RZ, RZ, -R13 ;  /* 0x000000ffff0b7224 */ /* 0x000fe400078e0a0d */
[----:B------:R-:W-:-:S04]  /*13a60*/  IMAD.HI.U32 R2, R3, R8, RZ ;  /* 0x0000000803027227 */ /* 0x000fc800078e00ff */
[----:B------:R-:W-:Y:S01]  /*13a70*/  IMAD R3, R2, R11, R8 ;  /* 0x0000000b02037224 */ /* 0x000fe200078e0208 */
[----:B------:R-:W-:Y:S01]  /*13a80*/  LOP3.LUT R8, R5, R6, RZ, 0x3c, !PT ;  /* 0x0000000605087212 */ /* 0x000fe200078e3cff */
[----:B------:R-:W-:-:S03]  /*13a90*/  VIADD R11, R10, 0xffffffe ;  /* 0x0ffffffe0a0b7836 */ /* 0x000fc60000000000 */
[----:B------:R-:W-:Y:S02]  /*13aa0*/  ISETP.GT.U32.AND P1, PT, R12, R3, PT ;  /* 0x000000030c00720c */ /* 0x000fe40003f24070 */
[----:B------:R-:W-:-:S11]  /*13ab0*/  ISETP.GE.AND P2, PT, R8, RZ, PT ;  /* 0x000000ff0800720c */ /* 0x000fd60003f46270 */
[----:B------:R-:W-:Y:S02]  /*13ac0*/  @!P1 IMAD.IADD R3, R3, 0x1, -R12 ;  /* 0x0000000103039824 */ /* 0x000fe400078e0a0c */
[----:B------:R-:W-:Y:S01]  /*13ad0*/  @!P1 VIADD R2, R2, 0x1 ;  /* 0x0000000102029836 */ /* 0x000fe20000000000 */
[----:B------:R-:W-:Y:S02]  /*13ae0*/  ISETP.NE.AND P1, PT, R6, RZ, PT ;  /* 0x000000ff0600720c */ /* 0x000fe40003f25270 */
[----:B------:R-:W-:Y:S02]  /*13af0*/  ISETP.GE.U32.AND P0, PT, R3, R12, PT ;  /* 0x0000000c0300720c */ /* 0x000fe40003f06070 */
[----:B------:R-:W0:Y:S11]  /*13b00*/  F2I.FTZ.U32.TRUNC.NTZ R3, R11 ;  /* 0x0000000b00037305 */ /* 0x000e36000021f000 */
[----:B------:R-:W-:-:S04]  /*13b10*/  @P0 VIADD R2, R2, 0x1 ;  /* 0x0000000102020836 */ /* 0x000fc80000000000 */
[----:B------:R-:W-:Y:S01]  /*13b20*/  IMAD.MOV.U32 R10, RZ, RZ, R2 ;  /* 0x000000ffff0a7224 */ /* 0x000fe200078e0002 */
[----:B------:R-:W-:Y:S01]  /*13b30*/  IABS R2, R9 ;  /* 0x0000000900027213 */ /* 0x000fe20000000000 */
[----:B0-----:R-:W-:Y:S02]  /*13b40*/  IMAD.MOV R13, RZ, RZ, -R3 ;  /* 0x000000ffff0d7224 */ /* 0x001fe400078e0a03 */
[----:B------:R-:W-:Y:S01]  /*13b50*/  @!P2 IMAD.MOV R10, RZ, RZ, -R10 ;  /* 0x000000ffff0aa224 */ /* 0x000fe200078e0a0a */
[----:B------:R-:W-:Y:S01]  /*13b60*/  @!P1 LOP3.LUT R10, RZ, R6, RZ, 0x33, !PT ;  /* 0x00000006ff0a9212 */ /* 0x000fe200078e33ff */
[----:B------:R-:W-:Y:S02]  /*13b70*/  IMAD.MOV R12, RZ, RZ, -R2 ;  /* 0x000000ffff0c7224 */ /* 0x000fe400078e0a02 */
[----:B------:R-:W-:Y:S01]  /*13b80*/  IMAD R11, R13, R4, RZ ;  /* 0x000000040d0b7224 */ /* 0x000fe200078e02ff */
[----:B------:R-:W-:Y:S01]  /*13b90*/  IABS R8, R10 ;  /* 0x0000000a00087213 */ /* 0x000fe20000000000 */
[----:B------:R-:W-:-:S04]  /*13ba0*/  IMAD.MOV.U32 R2, RZ, RZ, RZ ;  /* 0x000000ffff027224 */ /* 0x000fc800078e00ff */
[----:B------:R-:W-:-:S04]  /*13bb0*/  IMAD.HI.U32 R2, R3, R11, R2 ;  /* 0x0000000b03027227 */ /* 0x000fc800078e0002 */
[----:B------:R-:W-:Y:S02]  /*13bc0*/  IMAD.MOV.U32 R3, RZ, RZ, R8 ;  /* 0x000000ffff037224 */ /* 0x000fe400078e0008 */
[----:B------:R-:W-:Y:S02]  /*13bd0*/  IMAD.MOV.U32 R8, RZ, RZ, R12 ;  /* 0x000000ffff087224 */ /* 0x000fe400078e000c */
[----:B------:R-:W-:-:S04]  /*13be0*/  IMAD.HI.U32 R2, R2, R3, RZ ;  /* 0x0000000302027227 */ /* 0x000fc800078e00ff */
[----:B------:R-:W-:-:S05]  /*13bf0*/  IMAD R3, R2, R8, R3 ;  /* 0x0000000802037224 */ /* 0x000fca00078e0203 */
[----:B------:R-:W-:-:S13]  /*13c00*/  ISETP.GT.U32.AND P1, PT, R4, R3, PT ;  /* 0x000000030400720c */ /* 0x000fda0003f24070 */
[----:B------:R-:W-:Y:S02]  /*13c10*/  @!P1 IMAD.IADD R3, R3, 0x1, -R4 ;  /* 0x0000000103039824 */ /* 0x000fe400078e0a04 */
[----:B------:R-:W-:Y:S01]  /*13c20*/  @!P1 VIADD R2, R2, 0x1 ;  /* 0x0000000102029836 */ /* 0x000fe20000000000 */
[----:B------:R-:W-:Y:S02]  /*13c30*/  ISETP.NE.AND P1, PT, R9, RZ, PT ;  /* 0x000000ff0900720c */ /* 0x000fe40003f25270 */
[----:B------:R-:W-:Y:S02]  /*13c40*/  ISETP.GE.U32.AND P0, PT, R3, R4, PT ;  /* 0x000000040300720c */ /* 0x000fe40003f06070 */
[----:B------:R-:W-:-:S04]  /*13c50*/  LOP3.LUT R3, R10, R9, RZ, 0x3c, !PT ;  /* 0x000000090a037212 */ /* 0x000fc800078e3cff */
[----:B------:R-:W-:Y:S01]  /*13c60*/  ISETP.GE.AND P2, PT, R3, RZ, PT ;  /* 0x000000ff0300720c */ /* 0x000fe20003f46270 */
[----:B------:R-:W-:-:S06]  /*13c70*/  IMAD.MOV R3, RZ, RZ, -R10 ;  /* 0x000000ffff037224 */ /* 0x000fcc00078e0a0a */
[----:B------:R-:W-:-:S06]  /*13c80*/  @P0 VIADD R2, R2, 0x1 ;  /* 0x0000000102020836 */ /* 0x000fcc0000000000 */
[----:B------:R-:W-:Y:S01]  /*13c90*/  @!P2 IMAD.MOV R2, RZ, RZ, -R2 ;  /* 0x000000ffff02a224 */ /* 0x000fe200078e0a02 */
[----:B------:R-:W-:-:S05]  /*13ca0*/  @!P1 LOP3.LUT R2, RZ, R9, RZ, 0x33, !PT ;  /* 0x00000009ff029212 */ /* 0x000fca00078e33ff */
[----:B------:R-:W-:-:S04]  /*13cb0*/  IMAD.MOV R26, RZ, RZ, -R2 ;  /* 0x000000ffff1a7224 */ /* 0x000fc800078e0a02 */
[C---:B------:R-:W-:Y:S02]  /*13cc0*/  IMAD R26, R9.reuse, R26, R10 ;  /* 0x0000001a091a7224 */ /* 0x040fe400078e020a */
[----:B------:R-:W-:Y:S02]  /*13cd0*/  IMAD R9, R9, 0x1000000, R2 ;  /* 0x0100000009097824 */ /* 0x000fe400078e0202 */
[----:B------:R-:W-:Y:S02]  /*13ce0*/  IMAD R2, R6, R3, R5 ;  /* 0x0000000306027224 */ /* 0x000fe400078e0205 */
[----:B------:R-:W-:Y:S01]  /*13cf0*/  IMAD R26, R26, 0x10000, R9 ;  /* 0x000100001a1a7824 */ /* 0x000fe200078e0209 */
[----:B------:R-:W-:Y:S06]  /*13d00*/  BRA `(.L_x_1336) ;  /* 0x0000000000f47947 */ /* 0x000fec0003800000 */
.L_x_1335:
[----:B------:R-:W0:Y:S02]  /*13d10*/  LDC.64 R2, c[0x0][0xc90] ;  /* 0x00032400ff027b82 */ /* 0x000e240000000a00 */
[----:B0-----:R-:W-:-:S05]  /*13d20*/  IMAD.WIDE R2, R27, 0x4, R2 ;  /* 0x000000041b027825 */ /* 0x001fca00078e0202 */
[----:B------:R0:W2:Y:S01]  /*13d30*/  LDG.E R13, desc[UR36][R2.64] ;  /* 0x00000024020d7981 */ /* 0x0000a2000c1e1900 */
[----:B------:R-:W-:Y:S01]  /*13d40*/  IABS R15, R5 ;  /* 0x00000005000f7213 */ /* 0x000fe20000000000 */
[----:B0-----:R-:W-:Y:S02]  /*13d50*/  IMAD.MOV.U32 R2, RZ, RZ, RZ ;  /* 0x000000ffff027224 */ /* 0x001fe400078e00ff */
[----:B--2---:R-:W-:-:S05]  /*13d60*/  IMAD R4, R6, R13, RZ ;  /* 0x0000000d06047224 */ /* 0x004fca00078e02ff */
[-C--:B------:R-:W-:Y:S02]  /*13d70*/  IABS R10, R4.reuse ;  /* 0x00000004000a7213 */ /* 0x080fe40000000000 */
[----:B------:R-:W-:Y:S02]  /*13d80*/  IABS R12, R4 ;  /* 0x00000004000c7213 */ /* 0x000fe40000000000 */
[----:B------:R-:W0:Y:S08]  /*13d90*/  I2F.RP R8, R10 ;  /* 0x0000000a00087306 */ /* 0x000e300000209400 */
[----:B0-----:R-:W0:Y:S02]  /*13da0*/  MUFU.RCP R8, R8 ;  /* 0x0000000800087308 */ /* 0x001e240000001000 */
[----:B0-----:R-:W-:-:S06]  /*13db0*/  VIADD R9, R8, 0xffffffe ;  /* 0x0ffffffe08097836 */ /* 0x001fcc0000000000 */
[----:B------:R-:W0:Y:S02]  /*13dc0*/  F2I.FTZ.U32.TRUNC.NTZ R3, R9 ;  /* 0x0000000900037305 */ /* 0x000e24000021f000 */
[----:B0-----:R-:W-:-:S04]  /*13dd0*/  IMAD.MOV R11, RZ, RZ, -R3 ;  /* 0x000000ffff0b7224 */ /* 0x001fc800078e0a03 */
[----:B------:R-:W-:-:S04]  /*13de0*/  IMAD R11, R11, R10, RZ ;  /* 0x0000000a0b0b7224 */ /* 0x000fc800078e02ff */
[----:B------:R-:W-:-:S04]  /*13df0*/  IMAD.HI.U32 R2, R3, R11, R2 ;  /* 0x0000000b03027227 */ /* 0x000fc800078e0002 */
[----:B------:R-:W-:Y:S02]  /*13e00*/  IMAD.MOV R3, RZ, RZ, -R12 ;  /* 0x000000ffff037224 */ /* 0x000fe400078e0a0c */
        /* <DEDUP_REMOVED lines=12> */
[----:B------:R-:W-:Y:S02]  /*13ed0*/  IMAD R11, R13, R2, RZ ;  /* 0x000000020d0b7224 */ /* 0x000fe400078e02ff */
[----:B------:R-:W-:Y:S02]  /*13ee0*/  IMAD.MOV R2, RZ, RZ, -R2 ;  /* 0x000000ffff027224 */ /* 0x000fe400078e0a02 */
[----:B------:R-:W-:Y:S02]  /*13ef0*/  IMAD.MOV R3, RZ, RZ, -R11 ;  /* 0x000000ffff037224 */ /* 0x000fe400078e0a0b */
[----:B------:R-:W-:Y:S02]  /*13f00*/  IMAD R4, R4, R2, R5 ;  /* 0x0000000204047224 */ /* 0x000fe400078e0205 */
[----:B------:R-:W-:Y:S01]  /*13f10*/  IMAD.MOV.U32 R2, RZ, RZ, RZ ;  /* 0x000000ffff027224 */ /* 0x000fe200078e00ff */
[----:B------:R-:W-:-:S04]  /*13f20*/  VIADDMNMX R13, R3, UR5, R13, PT ;  /* 0x00000005030d7c46 */ /* 0x000fc8000b80010d */
[-C--:B------:R-:W-:Y:S01]  /*13f30*/  IABS R10, R13.reuse ;  /* 0x0000000d000a7213 */ /* 0x080fe20000000000 */
[----:B------:R-:W-:Y:S01]  /*13f40*/  IMAD.MOV R26, RZ, RZ, -R13 ;  /* 0x000000ffff1a7224 */ /* 0x000fe200078e0a0d */
[----:B------:R-:W-:Y:S02]  /*13f50*/  IABS R12, R13 ;  /* 0x0000000d000c7213 */ /* 0x000fe40000000000 */
[----:B------:R-:W0:Y:S08]  /*13f60*/  I2F.RP R8, R10 ;  /* 0x0000000a00087306 */ /* 0x000e300000209400 */
[----:B0-----:R-:W0:Y:S02]  /*13f70*/  MUFU.RCP R8, R8 ;  /* 0x0000000800087308 */ /* 0x001e240000001000 */
[----:B0-----:R-:W-:-:S06]  /*13f80*/  VIADD R3, R8, 0xffffffe ;  /* 0x0ffffffe08037836 */ /* 0x001fcc0000000000 */
[----:B------:R-:W0:Y:S02]  /*13f90*/  F2I.FTZ.U32.TRUNC.NTZ R3, R3 ;  /* 0x0000000300037305 */ /* 0x000e24000021f000 */
[----:B0-----:R-:W-:-:S04]  /*13fa0*/  IMAD.MOV R9, RZ, RZ, -R3 ;  /* 0x000000ffff097224 */ /* 0x001fc800078e0a03 */
[----:B------:R-:W-:Y:S01]  /*13fb0*/  IMAD.MOV.U32 R5, RZ, RZ, R9 ;  /* 0x000000ffff057224 */ /* 0x000fe200078e0009 */
[----:B------:R-:W-:-:S03]  /*13fc0*/  IABS R9, R4 ;  /* 0x0000000400097213 */ /* 0x000fc60000000000 */
        /* <DEDUP_REMOVED lines=11> */
[----:B------:R-:W-:Y:S02]  /*14080*/  ISETP.GE.AND P2, PT, R3, RZ, PT ;  /* 0x000000ff0300720c */ /* 0x000fe40003f46270 */
[----:B------:R-:W-:-:S05]  /*14090*/  IADD3 R3, R11, 0x1000000, R4 ;  /* 0x010000000b037810 */ /* 0x000fca0007ffe004 */
[----:B------:R-:W-:-:S06]  /*140a0*/  @P0 VIADD R2, R2, 0x1 ;  /* 0x0000000102020836 */ /* 0x000fcc0000000000 */
[----:B------:R-:W-:Y:S01]  /*140b0*/  @!P2 IMAD.MOV R2, RZ, RZ, -R2 ;  /* 0x000000ffff02a224 */ /* 0x000fe200078e0a02 */
[----:B------:R-:W-:-:S05]  /*140c0*/  @!P1 LOP3.LUT R2, RZ, R13, RZ, 0x33, !PT ;  /* 0x0000000dff029212 */ /* 0x000fca00078e33ff */
[----:B------:R-:W-:-:S07]  /*140d0*/  IMAD R26, R2, R26, R3 ;  /* 0x0000001a021a7224 */ /* 0x000fce00078e0203 */
.L_x_1336:
[----:B------:R-:W-:-:S05]  /*140e0*/  LOP3.LUT R25, RZ, R2, RZ, 0x33, !PT ;  /* 0x00000002ff197212 */ /* 0x000fca00078e33ff */
[----:B------:R-:W-:Y:S01]  /*140f0*/  IMAD.IADD R25, R6, 0x1, R25 ;  /* 0x0000000106197824 */ /* 0x000fe200078e0219 */
[----:B------:R-:W-:Y:S06]  /*14100*/  BRA `(.L_x_1337) ;  /* 0x0000000000147947 */ /* 0x000fec0003800000 */
.L_x_1332:
[----:B------:R-:W-:Y:S01]  /*14110*/  ULDC UR4, c[0x0][0xc3c] ;  /* 0x00030f0000047ab9 */ /* 0x000fe20000000800 */
[----:B------:R-:W-:Y:S02]  /*14120*/  IMAD.MOV.U32 R25, RZ, RZ, RZ ;  /* 0x000000ffff197224 */ /* 0x000fe400078e00ff */
[----:B------:R-:W-:Y:S02]  /*14130*/  IMAD.U32 R24, RZ, RZ, UR6 ;  /* 0x00000006ff187e24 */ /* 0x000fe4000f8e00ff */
[----:B------:R-:W-:Y:S02]  /*14140*/  IMAD.MOV.U32 R26, RZ, RZ, RZ ;  /* 0x000000ffff1a7224 */ /* 0x000fe400078e00ff */
[----:B------:R-:W-:-:S07]  /*14150*/  IMAD.U32 R27, RZ, RZ, UR4 ;  /* 0x00000004ff1b7e24 */ /* 0x000fce000f8e00ff */
.L_x_1337:
[----:B------:R-:W-:-:S13]  /*14160*/  ISETP.NE.AND P0, PT, R7, RZ, PT ;  /* 0x000000ff0700720c */ /* 0x000fda0003f05270 */
[----:B------:R-:W0:Y:S01]  /*14170*/  @!P0 S2R R3, SR_CgaCtaId ;  /* 0x0000000000038919 */ /* 0x000e220000008800 */
[----:B------:R-:W-:-:S04]  /*14180*/  @!P0 MOV R2, 0x400 ;  /* 0x0000040000028802 */ /* 0x000fc80000000f00 */
[----:B0-----:R-:W-:-:S05]  /*14190*/  @!P0 LEA R2, R3, R2, 0x18 ;  /* 0x0000000203028211 */ /* 0x001fca00078ec0ff */
[----:B------:R0:W-:Y:S01]  /*141a0*/  @!P0 STS.128 [R2+0x308d0], R24 ;  /* 0x0308d01802008388 */ /* 0x0001e20000000c00 */
[----:B------:R-:W-:Y:S06]  /*141b0*/  BAR.ARV 0x5, 0x180 ;  /* 0x0146000000007b1d */ /* 0x000fec0000002000 */
.L_x_1330:
[----:B------:R2:W-:Y:S01]  /*141c0*/  STL [R1+0x20], RZ ;  /* 0x000020ff01007387 */ /* 0x0005e20000100800 */
[----:B------:R-:W-:Y:S01]  /*141d0*/  ULDC UR4, c[0x0][0xc3c] ;  /* 0x00030f0000047ab9 */ /* 0x000fe20000000800 */
[----:B------:R-:W-:Y:S01]  /*141e0*/  IMAD.MOV.U32 R28, RZ, RZ, 0x1 ;  /* 0x00000001ff1c7424 */ /* 0x000fe200078e00ff */
[----:B-1----:R-:W-:Y:S01]  /*141f0*/  ISETP.GE.AND P0, PT, R27, UR4, PT ;  /* 0x000000041b007c0c */ /* 0x002fe2000bf06270 */
[----:B------:R-:W-:-:S12]  /*14200*/  IMAD.MOV.U32 R22, RZ, RZ, RZ ;  /* 0x000000ffff167224 */ /* 0x000fd800078e00ff */
[----:B--2---:R-:W-:Y:S05]  /*14210*/  @P0 BRA `(.L_x_1338) ;  /* 0x0000005000440947 */ /* 0x004fea0003800000 */
[----:B0-----:R-:W2:Y:S01]  /*14220*/  LDL R2, [R1+0x30] ;  /* 0x0000300001027983 */ /* 0x001ea20000100800 */
[----:B------:R-:W0:Y:S01]  /*14230*/  S2UR UR5, SR_CgaCtaId ;  /* 0x00000000000579c3 */ /* 0x000e220000008800 */
[C---:B------:R-:W-:Y:S01]  /*14240*/  IMAD.SHL.U32 R33, R0.reuse, 0x8, RZ ;  /* 0x0000000800217824 */ /* 0x040fe200078e00ff */
[----:B------:R-:W-:Y:S01]  /*14250*/  LOP3.LUT R4, R0, 0x7f, RZ, 0xc0, !PT ;  /* 0x0000007f00047812 */ /* 0x000fe200078ec0ff */
[----:B------:R1:W-:Y:S01]  /*14260*/  STL [R1+0x20], RZ ;  /* 0x000020ff01007387 */ /* 0x0003e20000100800 */
[----:B------:R-:W-:Y:S01]  /*14270*/  BSSY B8, `(.L_x_1338) ;  /* 0x000050b000087945 */ /* 0x000fe20003800000 */
[----:B------:R-:W-:Y:S01]  /*14280*/  IMAD.MOV.U32 R28, RZ, RZ, 0x1 ;  /* 0x00000001ff1c7424 */ /* 0x000fe200078e00ff */
[----:B------:R-:W-:Y:S01]  /*14290*/  LOP3.LUT R3, R33, 0x1f8, RZ, 0xc0, !PT ;  /* 0x000001f821037812 */ /* 0x000fe200078ec0ff */
[----:B------:R-:W-:Y:S01]  /*142a0*/  IMAD.MOV.U32 R22, RZ, RZ, RZ ;  /* 0x000000ffff167224 */ /* 0x000fe200078e00ff */
[----:B------:R-:W-:Y:S01]  /*142b0*/  ULDC UR39, c[0x0][0xc] ;  /* 0x0000030000277ab9 */ /* 0x000fe20000000800 */
[----:B--2---:R-:W-:-:S02]  /*142c0*/  R2UR UR4, R2 ;  /* 0x00000000020472ca */ /* 0x004fc400000e0000 */
[----:B------:R-:W-:Y:S01]  /*142d0*/  LOP3.LUT R2, R3, 0x38, R0, 0x78, !PT ;  /* 0x0000003803027812 */ /* 0x000fe200078e7800 */
[----:B------:R-:W-:Y:S01]  /*142e0*/  IMAD.SHL.U32 R0, R0, 0x10, RZ ;  /* 0x0000001000007824 */ /* 0x000fe200078e00ff */
[----:B------:R-:W-:Y:S02]  /*142f0*/  SHF.R.U32.HI R3, RZ, 0x3, R4 ;  /* 0x00000003ff037819 */ /* 0x000fe40000011604 */
[----:B------:R-:W-:Y:S02]  /*14300*/  LOP3.LUT R31, R2, 0x200, R33, 0xf8, !PT ;  /* 0x00000200021f7812 */ /* 0x000fe400078ef821 */
[----:B------:R-:W-:Y:S02]  /*14310*/  LOP3.LUT R33, R33, 0x38, RZ, 0xc0, !PT ;  /* 0x0000003821217812 */ /* 0x000fe400078ec0ff */
[----:B------:R-:W-:Y:S02]  /*14320*/  LOP3.LUT R0, R3, 0x70, R0, 0xf8, !PT ;  /* 0x0000007003007812 */ /* 0x000fe400078ef800 */
[C---:B------:R-:W-:Y:S01]  /*14330*/  LOP3.LUT R37, R33.reuse, 0x40, RZ, 0xfc, !PT ;  /* 0x0000004021257812 */ /* 0x040fe200078efcff */
[----:B------:R-:W-:Y:S01]  /*14340*/  ULOP3.LUT UR38, UR4, 0x2, URZ, 0xfc, !UPT ;  /* 0x0000000204267892 */ /* 0x000fe2000f8efc3f */
[----:B------:R-:W-:-:S02]  /*14350*/  LOP3.LUT R36, R33, 0x80, RZ, 0xfc, !PT ;  /* 0x0000008021247812 */ /* 0x000fc400078efcff */
[----:B------:R-:W-:Y:S01]  /*14360*/  UMOV UR4, 0x400 ;  /* 0x0000040000047882 */ /* 0x000fe20000000000 */
[----:B------:R-:W-:Y:S01]  /*14370*/  LOP3.LUT R34, R33, 0xc0, RZ, 0xfc, !PT ;  /* 0x000000c021227812 */ /* 0x000fe200078efcff */
[----:B0-----:R-:W-:-:S06]  /*14380*/  ULEA UR4, UR5, UR4, 0x18 ;  /* 0x0000000405047291 */ /* 0x001fcc000f8ec03f */
[----:B------:R-:W-:-:S04]  /*14390*/  IMAD.U32 R17, RZ, RZ, UR4 ;  /* 0x00000004ff117e24 */ /* 0x000fc8000f8e00ff */
[----:B-1----:R-:W-:-:S07]  /*143a0*/  IMAD R32, R31, 0x2, R17 ;  /* 0x000000021f207824 */ /* 0x002fce00078e0211 */
.L_x_1411:
[----:B------:R-:W-:Y:S05]  /*143b0*/  YIELD ;  /* 0x0000000000007946 */ /* 0x000fea0003800000 */
[----:B------:R-:W-:Y:S01]  /*143c0*/  ULDC.64 UR4, c[0x0][0xa28] ;  /* 0x00028a0000047ab9 */ /* 0x000fe20000000a00 */
[----:B------:R-:W-:Y:S01]  /*143d0*/  IMAD.MOV.U32 R19, RZ, RZ, RZ ;  /* 0x000000ffff137224 */ /* 0x000fe200078e00ff */
[----:B------:R-:W-:-:S04]  /*143e0*/  ISETP.NE.U32.AND P0, PT, RZ, UR4, PT ;  /* 0x00000004ff007c0c */ /* 0x000fc8000bf05070 */
[----:B------:R-:W-:Y:S01]  /*143f0*/  ISETP.NE.AND.EX P0, PT, RZ, UR5, PT, P0 ;  /* 0x00000005ff007c0c */ /* 0x000fe2000bf05300 */
[----:B------:R-:W-:-:S12]  /*14400*/  ULDC.64 UR4, c[0x0][0xa18] ;  /* 0x0002860000047ab9 */ /* 0x000fd80000000a00 */
[----:B0-----:R-:W0:Y:S02]  /*14410*/  @P0 LDC.64 R2, c[0x0][0xa28] ;  /* 0x00028a00ff020b82 */ /* 0x001e240000000a00 */
[----:B0-----:R-:W-:-:S05]  /*14420*/  @P0 IMAD.WIDE R2, R27, 0x4, R2 ;  /* 0x000000041b020825 */ /* 0x001fca00078e0202 */
[----:B--2---:R0:W2:Y:S01]  /*14430*/  @P0 LDG.E R19, desc[UR36][R2.64] ;  /* 0x0000002402130981 */ /* 0x0040a2000c1e1900 */
[----:B------:R-:W-:Y:S01]  /*14440*/  ISETP.NE.U32.AND P0, PT, RZ, UR4, PT ;  /* 0x00000004ff007c0c */ /* 0x000fe2000bf05070 */
[----:B------:R-:W-:Y:S01]  /*14450*/  IMAD.MOV.U32 R35, RZ, RZ, RZ ;  /* 0x000000ffff237224 */ /* 0x000fe200078e00ff */
[----:B------:R-:W-:Y:S02]  /*14460*/  LOP3.LUT R16, R16, 0xfffffeff, RZ, 0xc0, !PT ;  /* 0xfffffeff10107812 */ /* 0x000fe400078ec0ff */
[----:B------:R-:W-:Y:S01]  /*14470*/  ISETP.NE.AND.EX P1, PT, RZ, UR5, PT, P0 ;  /* 0x00000005ff007c0c */ /* 0x000fe2000bf25300 */
[----:B------:R-:W-:Y:S02]  /*14480*/  ULDC.64 UR4, c[0x0][0xa00] ;  /* 0x0002800000047ab9 */ /* 0x000fe40000000a00 */
[----:B------:R-:W-:Y:S01]  /*14490*/  ISETP.NE.U32.AND P0, PT, RZ, UR4, PT ;  /* 0x00000004ff007c0c */ /* 0x000fe2000bf05070 */
[----:B0-----:R-:W0:Y:S03]  /*144a0*/  LDC.64 R2, c[0x0][0xa00] ;  /* 0x00028000ff027b82 */ /* 0x001e260000000a00 */
[----:B------:R-:W-:Y:S01]  /*144b0*/  ISETP.NE.AND.EX P2, PT, RZ, UR5, PT, P0 ;  /* 0x00000005ff007c0c */ /* 0x000fe2000bf45300 */
[----:B------:R-:W-:-:S05]  /*144c0*/  ULDC.64 UR4, c[0x0][0x418] ;  /* 0x0001060000047ab9 */ /* 0x000fca0000000a00 */
[----:B------:R-:W1:Y:S07]  /*144d0*/  @P1 LDC.64 R4, c[0x0][0xa18] ;  /* 0x00028600ff041b82 */ /* 0x000e6e0000000a00 */
[----:B------:R-:W-:Y:S01]  /*144e0*/  @P2 LOP3.LUT R16, R16, 0x100, RZ, 0xfc, !PT ;  /* 0x0000010010102812 */ /* 0x000fe200078efcff */
[----:B0-----:R-:W-:-:S05]  /*144f0*/  IMAD.WIDE R2, R27, 0x4, R2 ;  /* 0x000000041b027825 */ /* 0x001fca00078e0202 */
[----:B------:R0:W5:Y:S01]  /*14500*/  @P2 LDG.E R35, desc[UR36][R2.64] ;  /* 0x0000002402232981 */ /* 0x000162000c1e1900 */
[----:B-1----:R-:W-:-:S05]  /*14510*/  @P1 IMAD.WIDE R4, R27, 0x4, R4 ;  /* 0x000000041b041825 */ /* 0x002fca00078e0204 */
[----:B------:R0:W5:Y:S01]  /*14520*/  @P1 LDG.E R29, desc[UR36][R4.64] ;  /* 0x00000024041d1981 */ /* 0x000162000c1e1900 */
[----:B------:R-:W-:-:S03]  /*14530*/  UISETP.NE.U32.AND UP0, UPT, UR4, URZ, UPT ;  /* 0x0000003f0400728c */ /* 0x000fc6000bf05070 */
[----:B------:R-:W-:Y:S01]  /*14540*/  ULDC UR4, c[0x0][0x424] ;  /* 0x0001090000047ab9 */ /* 0x000fe20000000800 */
[----:B------:R-:W-:-:S03]  /*14550*/  UISETP.NE.AND.EX UP0, UPT, UR5, URZ, UPT, UP0 ;  /* 0x0000003f0500728c */ /* 0x000fc6000bf05300 */
[----:B------:R-:W-:Y:S01]  /*14560*/  ULDC UR5, c[0x0][0x2f0] ;  /* 0x0000bc0000057ab9 */ /* 0x000fe20000000800 */
[----:B------:R-:W-:-:S04]  /*14570*/  USEL UR4, UR4, 0x1, UP0 ;  /* 0x0000000104047887 */ /* 0x000fc80008000000 */
[----:B------:R-:W-:-:S06]  /*14580*/  UIMAD UR4, UR4, UR5, URZ ;  /* 0x00000005040472a4 */ /* 0x000fcc000f8e023f */
[----:B------:R-:W-:Y:S01]  /*14590*/  IMAD.U32 R0, RZ, RZ, UR4 ;  /* 0x00000004ff007e24 */ /* 0x000fe2000f8e00ff */
[----:B--2---:R0:W-:Y:S01]  /*145a0*/  STL [R1+0x8], R19 ;  /* 0x0000081301007387 */ /* 0x0041e20000100800 */
[----:B------:R-:W-:Y:S05]  /*145b0*/  @P1 BRA `(.L_x_1339) ;  /* 0x0000000000181947 */ /* 0x000fea0003800000 */
[----:B------:R-:W-:Y:S02]  /*145c0*/  ULDC UR4, c[0x0][0x288] ;  /* 0x0000a20000047ab9 */ /* 0x000fe40000000800 */
[----:B-----5:R-:W-:Y:S01]  /*145d0*/  IMAD.U32 R29, RZ, RZ, UR4 ;  /* 0x00000004ff1d7e24 */ /* 0x020fe2000f8e00ff */
[----:B------:R-:W-:Y:S06]  /*145e0*/  @!P2 BRA `(.L_x_1339) ;  /* 0x00000000000ca947 */ /* 0x000fec0003800000 */
[----:B0-----:R-:W2:Y:S04]  /*145f0*/  LDG.E R4, desc[UR36][R2.64] ;  /* 0x0000002402047981 */ /* 0x001ea8000c1e1900 */
[----:B------:R-:W2:Y:S02]  /*14600*/  LDG.E R29, desc[UR36][R2.64+0x4] ;  /* 0x00000424021d7981 */ /* 0x000ea4000c1e1900 */
[----:B--2---:R-:W-:-:S07]  /*14610*/  IMAD.IADD R29, R29, 0x1, -R4 ;  /* 0x000000011d1d7824 */ /* 0x004fce00078e0a04 */
.L_x_1339:
[----:B------:R-:W-:Y:S02]  /*14620*/  ULDC.64 UR4, c[0x0][0xa20] ;  /* 0x0002880000047ab9 */ /* 0x000fe40000000a00 */
[----:B------:R-:W-:-:S04]  /*14630*/  ISETP.NE.U32.AND P0, PT, RZ, UR4, PT ;  /* 0x00000004ff007c0c */ /* 0x000fc8000bf05070 */
[----:B------:R-:W-:-:S13]  /*14640*/  ISETP.NE.AND.EX P0, PT, RZ, UR5, PT, P0 ;  /* 0x00000005ff007c0c */ /* 0x000fda000bf05300 */
[----:B------:R-:W-:Y:S05]  /*14650*/  @!P0 BRA `(.L_x_1340) ;  /* 0x0000000000108947 */ /* 0x000fea0003800000 */
[----:B0-----:R-:W0:Y:S02]  /*14660*/  LDC.64 R2, c[0x0][0xa20] ;  /* 0x00028800ff027b82 */ /* 0x001e240000000a00 */
[----:B0-----:R-:W-:-:S05]  /*14670*/  IMAD.WIDE R2, R27, 0x4, R2 ;  /* 0x000000041b027825 */ /* 0x001fca00078e0202 */
[----:B------:R0:W5:Y:S01]  /*14680*/  LDG.E R0, desc[UR36][R2.64] ;  /* 0x0000002402007981 */ /* 0x000162000c1e1900 */
[----:B------:R-:W-:Y:S05]  /*14690*/  BRA `(.L_x_1341) ;  /* 0x0000000000247947 */ /* 0x000fea0003800000 */
.L_x_1340:
[----:B------:R-:W-:Y:S02]  /*146a0*/  ULDC.64 UR4, c[0x0][0xa08] ;  /* 0x0002820000047ab9 */ /* 0x000fe40000000a00 */
[----:B------:R-:W-:-:S04]  /*146b0*/  ISETP.NE.U32.AND P0, PT, RZ, UR4, PT ;  /* 0x00000004ff007c0c */ /* 0x000fc8000bf05070 */
[----:B------:R-:W-:-:S13]  /*146c0*/  ISETP.NE.AND.EX P0, PT, RZ, UR5, PT, P0 ;  /* 0x00000005ff007c0c */ /* 0x000fda000bf05300 */
[----:B------:R-:W-:Y:S05]  /*146d0*/  @!P0 BRA `(.L_x_1341) ;  /* 0x0000000000148947 */ /* 0x000fea0003800000 */
[----:B0-----:R-:W0:Y:S02]  /*146e0*/  LDC.64 R2, c[0x0][0xa08] ;  /* 0x00028200ff027b82 */ /* 0x001e240000000a00 */
[----:B0-----:R-:W-:-:S05]  /*146f0*/  IMAD.WIDE R2, R27, 0x4, R2 ;  /* 0x000000041b027825 */ /* 0x001fca00078e0202 */
[----:B------:R-:W2:Y:S04]  /*14700*/  LDG.E R0, desc[UR36][R2.64] ;  /* 0x0000002402007981 */ /* 0x000ea8000c1e1900 */
[----:B------:R-:W2:Y:S02]  /*14710*/  LDG.E R5, desc[UR36][R2.64+0x4] ;  /* 0x0000042402057981 */ /* 0x000ea4000c1e1900 */
[----:B--2---:R-:W-:-:S07]  /*14720*/  IMAD.IADD R0, R5, 0x1, -R0 ;  /* 0x0000000105007824 */ /* 0x004fce00078e0a00 */
.L_x_1341:
[----:B0-----:R-:W0:Y:S01]  /*14730*/  LDC R2, c[0x0][0x448] ;  /* 0x00011200ff027b82 */ /* 0x001e220000000800 */
[----:B-----5:R-:W-:Y:S01]  /*14740*/  IMAD.IADD R23, R0, 0x1, -R19 ;  /* 0x0000000100177824 */ /* 0x020fe200078e0a13 */
[----:B------:R-:W-:Y:S01]  /*14750*/  LOP3.LUT R16, R16, 0xffffff7f, RZ, 0xc0, !PT ;  /* 0xffffff7f10107812 */ /* 0x000fe200078ec0ff */
[----:B------:R-:W-:-:S03]  /*14760*/  IMAD.SHL.U32 R25, R25, 0x80, RZ ;  /* 0x0000008019197824 */ /* 0x000fc600078e00ff */
[----:B------:R1:W-:Y:S01]  /*14770*/  STL [R1], R23 ;  /* 0x0000001701007387 */ /* 0x0003e20000100800 */
[----:B------:R-:W-:Y:S01]  /*14780*/  VIADD R4, R25, 0x7f ;  /* 0x0000007f19047836 */ /* 0x000fe20000000000 */
[----:B0-----:R-:W-:Y:S02]  /*14790*/  ISETP.NE.AND P2, PT, R2, 0x1, PT ;  /* 0x000000010200780c */ /* 0x001fe40003f45270 */
[----:B------:R-:W0:Y:S11]  /*147a0*/  LDC.64 R2, c[0x0][0x9e0] ;  /* 0x00027800ff027b82 */ /* 0x000e360000000a00 */
[----:B------:R-:W2:Y:S01]  /*147b0*/  @P2 LDC R5, c[0x0][0x44c] ;  /* 0x00011300ff052b82 */ /* 0x000ea20000000800 */
[----:B------:R-:W-:-:S07]  /*147c0*/  @P2 LOP3.LUT R16, R16, 0x80, RZ, 0xfc, !PT ;  /* 0x0000008010102812 */ /* 0x000fce00078efcff */
[----:B------:R-:W3:Y:S01]  /*147d0*/  @P2 LDC R6, c[0x0][0x450] ;  /* 0x00011400ff062b82 */ /* 0x000ee20000000800 */
[----:B0-----:R-:W-:Y:S01]  /*147e0*/  ISETP.GE.AND P1, PT, R3, 0x1, PT ;  /* 0x000000010300780c */ /* 0x001fe20003f26270 */
[----:B--2---:R-:W-:-:S05]  /*147f0*/  @P2 IMAD.HI.U32 R5, R4, R5, RZ ;  /* 0x0000000504052227 */ /* 0x004fca00078e00ff */
[----:B---3--:R-:W-:Y:S02]  /*14800*/  @P2 SHF.R.U32.HI R4, RZ, R6, R5 ;  /* 0x00000006ff042219 */ /* 0x008fe40000011605 */
[----:B------:R-:W-:-:S05]  /*14810*/  IADD3 R5, R23, 0x1, -R29 ;  /* 0x0000000117057810 */ /* 0x000fca0007ffe81d */
[----:B------:R-:W-:-:S04]  /*14820*/  IMAD.IADD R7, R5, 0x1, R4 ;  /* 0x0000000105077824 */ /* 0x000fc800078e0204 */
[----:B------:R-:W-:Y:S01]  /*14830*/  IMAD.IADD R2, R7, 0x1, R2 ;  /* 0x0000000107027824 */ /* 0x000fe200078e0202 */
[----:B-1----:R-:W-:Y:S06]  /*14840*/  @!P1 BRA `(.L_x_1342) ;  /* 0x0000000000489947 */ /* 0x002fec0003800000 */
[C---:B------:R-:W-:Y:S01]  /*14850*/  ISETP.GT.AND P0, PT, R7.reuse, RZ, PT ;  /* 0x000000ff0700720c */ /* 0x040fe20003f04270 */
[----:B------:R-:W-:Y:S01]  /*14860*/  BSSY B0, `(.L_x_1343) ;  /* 0x000000e000007945 */ /* 0x000fe20003800000 */
[----:B------:R-:W-:-:S11]  /*14870*/  VIADD R0, R7, 0xffffffff ;  /* 0xffffffff07007836 */ /* 0x000fd60000000000 */
[----:B------:R-:W-:Y:S05]  /*14880*/  @P0 BRA `(.L_x_1344) ;  /* 0x00000000001c0947 */ /* 0x000fea0003800000 */
[----:B------:R-:W-:Y:S01]  /*14890*/  ISETP.NE.AND P0, PT, R3, 0x1, PT ;  /* 0x000000010300780c */ /* 0x000fe20003f05270 */
[----:B------:R-:W-:-:S12]  /*148a0*/  IMAD.MOV R7, RZ, RZ, -R7 ;  /* 0x000000ffff077224 */ /* 0x000fd800078e0a07 */
[----:B------:R-:W0:Y:S02]  /*148b0*/  @P0 LDC.64 R4, c[0x0][0x9e8] ;  /* 0x00027a00ff040b82 */ /* 0x000e240000000a00 */
[----:B0-----:R-:W-:-:S05]  /*148c0*/  @P0 IMAD.HI.U32 R4, R7, R4, RZ ;  /* 0x0000000407040227 */ /* 0x001fca00078e00ff */
[----:B------:R-:W-:-:S04]  /*148d0*/  @P0 SHF.R.U32.HI R7, RZ, R5, R4 ;  /* 0x00000005ff070219 */ /* 0x000fc80000011604 */
[----:B------:R-:W-:Y:S01]  /*148e0*/  LOP3.LUT R0, RZ, R7, RZ, 0x33, !PT ;  /* 0x00000007ff007212 */ /* 0x000fe200078e33ff */
[----:B------:R-:W-:Y:S06]  /*148f0*/  BRA `(.L_x_1345) ;  /* 0x0000000000107947 */ /* 0x000fec0003800000 */
.L_x_1344:
[----:B------:R-:W-:-:S13]  /*14900*/  ISETP.NE.AND P0, PT, R3, 0x1, PT ;  /* 0x000000010300780c */ /* 0x000fda0003f05270 */
[----:B------:R-:W0:Y:S02]  /*14910*/  @P0 LDC.64 R4, c[0x0][0x9e8] ;  /* 0x00027a00ff040b82 */ /* 0x000e240000000a00 */
[----:B0-----:R-:W-:-:S05]  /*14920*/  @P0 IMAD.HI.U32 R4, R0, R4, RZ ;  /* 0x0000000400040227 */ /* 0x001fca00078e00ff */
[----:B------:R-:W-:-:S07]  /*14930*/  @P0 SHF.R.U32.HI R0, RZ, R5, R4 ;  /* 0x00000005ff000219 */ /* 0x000fce0000011604 */
.L_x_1345:
[----:B------:R-:W-:Y:S05]  /*14940*/  BSYNC B0 ;  /* 0x0000000000007941 */ /* 0x000fea0003800000 */
.L_x_1343:
[----:B------:R-:W-:-:S05]  /*14950*/  IMAD R5, R0, R3, R3 ;  /* 0x0000000300057224 */ /* 0x000fca00078e0203 */
[----:B------:R-:W-:-:S07]  /*14960*/  VIMNMX R2, R2, R5, PT ;  /* 0x0000000502027248 */ /* 0x000fce0003fe0100 */
.L_x_1342:
[----:B------:R-:W0:Y:S01]  /*14970*/  @P2 LDC R0, c[0x0][0x44c] ;  /* 0x00011300ff002b82 */ /* 0x000e220000000800 */
[----:B------:R-:W-:Y:S01]  /*14980*/  VIADD R2, R2, 0x3f ;  /* 0x0000003f02027836 */ /* 0x000fe20000000000 */
[----:B------:R-:W-:Y:S01]  /*14990*/  ULDC UR4, c[0x0][0x9dc] ;  /* 0x0002770000047ab9 */ /* 0x000fe20000000800 */
[----:B------:R-:W-:-:S05]  /*149a0*/  IMAD.MOV.U32 R4, RZ, RZ, R25 ;  /* 0x000000ffff047224 */ /* 0x000fca00078e0019 */
[----:B------:R-:W1:Y:S01]  /*149b0*/  @P2 LDC R5, c[0x0][0x450] ;  /* 0x00011400ff052b82 */ /* 0x000e620000000800 */
[----:B0-----:R-:W-:-:S05]  /*149c0*/  @P2 IMAD.HI.U32 R0, R25, R0, RZ ;  /* 0x0000000019002227 */ /* 0x001fca00078e00ff */
[----:B-1----:R-:W-:Y:S01]  /*149d0*/  @P2 SHF.R.U32.HI R4, RZ, R5, R0 ;  /* 0x00000005ff042219 */ /* 0x002fe20000011600 */
[----:B------:R-:W-:Y:S01]  /*149e0*/  VIADD R0, R23, 0x3f ;  /* 0x0000003f17007836 */ /* 0x000fe20000000000 */
[----:B------:R-:W-:Y:S02]  /*149f0*/  SHF.R.S32.HI R5, RZ, 0x1f, R2 ;  /* 0x0000001fff057819 */ /* 0x000fe40000011402 */
[----:B------:R-:W-:Y:S02]  /*14a00*/  IADD3 R4, R4, R23, -R29 ;  /* 0x0000001704047210 */ /* 0x000fe40007ffe81d */
[----:B------:R-:W-:Y:S02]  /*14a10*/  LEA.HI R2, R5, R2, RZ, 0x6 ;  /* 0x0000000205027211 */ /* 0x000fe400078f30ff */
[----:B------:R-:W-:Y:S02]  /*14a20*/  SHF.R.S32.HI R5, RZ, 0x1f, R0 ;  /* 0x0000001fff057819 */ /* 0x000fe40000011400 */
[----:B------:R-:W-:Y:S01]  /*14a30*/  SHF.R.S32.HI R7, RZ, 0x6, R2 ;  /* 0x00000006ff077819 */ /* 0x000fe20000011402 */
[----:B------:R-:W-:Y:S01]  /*14a40*/  VIADD R2, R4, -UR4 ;  /* 0x8000000404027c36 */ /* 0x000fe20008000000 */
[----:B------:R-:W-:-:S04]  /*14a50*/  LEA.HI R5, R5, R0, RZ, 0x6 ;  /* 0x0000000005057211 */ /* 0x000fc800078f30ff */
[----:B------:R-:W-:-:S04]  /*14a60*/  SHF.R.S32.HI R0, RZ, 0x6, R5 ;  /* 0x00000006ff007819 */ /* 0x000fc80000011405 */
[----:B------:R-:W-:Y:S01]  /*14a70*/  VIMNMX R0, R0, R7, PT ;  /* 0x0000000700007248 */ /* 0x000fe20003fe0100 */
[----:B------:R-:W-:Y:S06]  /*14a80*/  @!P1 BRA `(.L_x_1346) ;  /* 0x0000000000489947 */ /* 0x000fec0003800000 */
[----:B------:R-:W-:Y:S01]  /*14a90*/  IMAD.MOV.U32 R6, RZ, RZ, R4 ;  /* 0x000000ffff067224 */ /* 0x000fe200078e0004 */
[----:B------:R-:W-:Y:S04]  /*14aa0*/  BSSY B0, `(.L_x_1347) ;  /* 0x000000e000007945 */ /* 0x000fe80003800000 */
[----:B------:R-:W-:-:S13]  /*14ab0*/  ISETP.GT.AND P0, PT, R6, -0x1, PT ;  /* 0xffffffff0600780c */ /* 0x000fda0003f04270 */
[----:B------:R-:W-:Y:S05]  /*14ac0*/  @P0 BRA `(.L_x_1348) ;  /* 0x00000000001c0947 */ /* 0x000fea0003800000 */
[----:B------:R-:W-:Y:S02]  /*14ad0*/  ISETP.NE.AND P0, PT, R3, 0x1, PT ;  /* 0x000000010300780c */ /* 0x000fe40003f05270 */
[----:B------:R-:W-:-:S11]  /*14ae0*/  LOP3.LUT R7, RZ, R6, RZ, 0x33, !PT ;  /* 0x00000006ff077212 */ /* 0x000fd600078e33ff */
[----:B------:R-:W0:Y:S02]  /*14af0*/  @P0 LDC.64 R4, c[0x0][0x9e8] ;  /* 0x00027a00ff040b82 */ /* 0x000e240000000a00 */
[----:B0-----:R-:W-:-:S05]  /*14b00*/  @P0 IMAD.HI.U32 R4, R7, R4, RZ ;  /* 0x0000000407040227 */ /* 0x001fca00078e00ff */
[----:B------:R-:W-:-:S04]  /*14b10*/  @P0 SHF.R.U32.HI R7, RZ, R5, R4 ;  /* 0x00000005ff070219 */ /* 0x000fc80000011604 */
[----:B------:R-:W-:Y:S01]  /*14b20*/  LOP3.LUT R6, RZ, R7, RZ, 0x33, !PT ;  /* 0x00000007ff067212 */ /* 0x000fe200078e33ff */
[----:B------:R-:W-:Y:S06]  /*14b30*/  BRA `(.L_x_1349) ;  /* 0x0000000000107947 */ /* 0x000fec0003800000 */
.L_x_1348:
[----:B------:R-:W-:-:S13]  /*14b40*/  ISETP.NE.AND P0, PT, R3, 0x1, PT ;  /* 0x000000010300780c */ /* 0x000fda0003f05270 */
[----:B------:R-:W0:Y:S02]  /*14b50*/  @P0 LDC.64 R4, c[0x0][0x9e8] ;  /* 0x00027a00ff040b82 */ /* 0x000e240000000a00 */
[----:B0-----:R-:W-:-:S05]  /*14b60*/  @P0 IMAD.HI.U32 R4, R6, R4, RZ ;  /* 0x0000000406040227 */ /* 0x001fca00078e00ff */
[----:B------:R-:W-:-:S07]  /*14b70*/  @P0 SHF.R.U32.HI R6, RZ, R5, R4 ;  /* 0x00000005ff060219 */ /* 0x000fce0000011604 */
.L_x_1349:
[----:B------:R-:W-:Y:S05]  /*14b80*/  BSYNC B0 ;  /* 0x0000000000007941 */ /* 0x000fea0003800000 */
.L_x_1347:
[----:B------:R-:W-:-:S05]  /*14b90*/  IMAD R3, R6, R3, RZ ;  /* 0x0000000306037224 */ /* 0x000fca00078e02ff */
[----:B------:R-:W-:-:S07]  /*14ba0*/  VIMNMX R2, R2, R3, !PT ;  /* 0x0000000302027248 */ /* 0x000fce0007fe0100 */
.L_x_1346:
[----:B------:R-:W-:Y:S01]  /*14bb0*/  SHF.R.S32.HI R3, RZ, 0x1f, R2 ;  /* 0x0000001fff037819 */ /* 0x000fe20000011402 */
[----:B------:R-:W-:Y:S03]  /*14bc0*/  BSSY B0, `(.L_x_1350) ;  /* 0x000002a000007945 */ /* 0x000fe60003800000 */
[----:B------:R-:W-:Y:S02]  /*14bd0*/  LEA.HI R3, R3, R2, RZ, 0x6 ;  /* 0x0000000203037211 */ /* 0x000fe400078f30ff */
[----:B------:R-:W-:Y:S02]  /*14be0*/  LOP3.LUT R2, R26, 0xff000000, RZ, 0xc0, !PT ;  /* 0xff0000001a027812 */ /* 0x000fe400078ec0ff */
[----:B------:R-:W-:-:S04]  /*14bf0*/  SHF.R.S32.HI R3, RZ, 0x6, R3 ;  /* 0x00000006ff037819 */ /* 0x000fc80000011403 */
[----:B------:R-:W-:Y:S02]  /*14c00*/  VIMNMX R5, RZ, R3, !PT ;  /* 0x00000003ff057248 */ /* 0x000fe40007fe0100 */
[----:B------:R-:W-:Y:S02]  /*14c10*/  SHF.R.U32.HI R3, RZ, 0x8, R2 ;  /* 0x00000008ff037819 */ /* 0x000fe40000011602 */
[----:B------:R-:W-:Y:S02]  /*14c20*/  ISETP.GT.AND P0, PT, R0, R5, PT ;  /* 0x000000050000720c */ /* 0x000fe40003f04270 */
[----:B------:R-:W-:-:S04]  /*14c30*/  LOP3.LUT R2, R26, 0xff0000, RZ, 0xc0, !PT ;  /* 0x00ff00001a027812 */ /* 0x000fc800078ec0ff */
[----:B------:R-:W-:Y:S01]  /*14c40*/  LEA.HI R2, R2, R3, RZ, 0x10 ;  /* 0x0000000302027211 */ /* 0x000fe200078f80ff */
[----:B------:R-:W-:-:S03]  /*14c50*/  IMAD.MOV.U32 R3, RZ, RZ, RZ ;  /* 0x000000ffff037224 */ /* 0x000fc600078e00ff */
[----:B------:R-:W-:-:S03]  /*14c60*/  LOP3.LUT R4, R2, 0xff, RZ, 0xc0, !PT ;  /* 0x000000ff02047812 */ /* 0x000fc600078ec0ff */
[----:B------:R-:W-:Y:S05]  /*14c70*/  @!P0 BRA `(.L_x_1351) ;  /* 0x0000000000788947 */ /* 0x000fea0003800000 */
[----:B------:R-:W-:Y:S01]  /*14c80*/  SHF.R.U32.HI R7, RZ, 0x10, R2 ;  /* 0x00000010ff077819 */ /* 0x000fe20000011602 */
[----:B------:R-:W-:-:S03]  /*14c90*/  IMAD.MOV.U32 R2, RZ, RZ, RZ ;  /* 0x000000ffff027224 */ /* 0x000fc600078e00ff */
[----:B------:R-:W-:-:S13]  /*14ca0*/  ISETP.NE.AND P0, PT, R7, RZ, PT ;  /* 0x000000ff0700720c */ /* 0x000fda0003f05270 */
[----:B------:R-:W0:Y:S02]  /*14cb0*/  @!P0 LDC R7, c[0x0][0x9f0] ;  /* 0x00027c00ff078b82 */ /* 0x000e240000000800 */
[----:B0-----:R-:W-:Y:S02]  /*14cc0*/  IABS R6, R7 ;  /* 0x0000000700067213 */ /* 0x001fe40000000000 */
[----:B------:R-:W-:Y:S02]  /*14cd0*/  IADD3 R8, R7, -0x1, R0 ;  /* 0xffffffff07087810 */ /* 0x000fe40007ffe000 */
[----:B------:R-:W0:Y:S03]  /*14ce0*/  I2F.RP R9, R6 ;  /* 0x0000000600097306 */ /* 0x000e260000209400 */
[----:B------:R-:W-:-:S05]  /*14cf0*/  IMAD.IADD R8, R8, 0x1, -R5 ;  /* 0x0000000108087824 */ /* 0x000fca00078e0a05 */
[----:B------:R-:W-:-:S04]  /*14d00*/  LOP3.LUT R10, R8, R7, RZ, 0x3c, !PT ;  /* 0x00000007080a7212 */ /* 0x000fc800078e3cff */
[----:B------:R-:W-:Y:S01]  /*14d10*/  ISETP.GE.AND P2, PT, R10, RZ, PT ;  /* 0x000000ff0a00720c */ /* 0x000fe20003f46270 */
[----:B0-----:R-:W0:Y:S02]  /*14d20*/  MUFU.RCP R9, R9 ;  /* 0x0000000900097308 */ /* 0x001e240000001000 */
[----:B0-----:R-:W-:-:S06]  /*14d30*/  VIADD R3, R9, 0xffffffe ;  /* 0x0ffffffe09037836 */ /* 0x001fcc0000000000 */
[----:B------:R-:W0:Y:S02]  /*14d40*/  F2I.FTZ.U32.TRUNC.NTZ R3, R3 ;  /* 0x0000000300037305 */ /* 0x000e24000021f000 */
[----:B0-----:R-:W-:-:S04]  /*14d50*/  IMAD.MOV R11, RZ, RZ, -R3 ;  /* 0x000000ffff0b7224 */ /* 0x001fc800078e0a03 */
        /* <DEDUP_REMOVED lines=16> */
.L_x_1351:
[----:B------:R-:W-:Y:S05]  /*14e60*/  BSYNC B0 ;  /* 0x0000000000007941 */ /* 0x000fea0003800000 */
.L_x_1350:
[-C--:B------:R-:W-:Y:S01]  /*14e70*/  IMAD R2, R4, R3.reuse, R5 ;  /* 0x0000000304027224 */ /* 0x080fe200078e0205 */
        /* <DEDUP_REMOVED lines=23> */
.L_x_1353:
        /* <DEDUP_REMOVED lines=20> */
.L_x_1356:
[----:B------:R-:W-:Y:S05]  /*15130*/  BSYNC B6 ;  /* 0x0000000000067941 */ /* 0x000fea0003800000 */
.L_x_1355:
        /* <DEDUP_REMOVED lines=20> */
.L_x_1359:
[----:B------:R0:W1:Y:S01]  /*15280*/  LDC.64 R2, c[0x4][R18] ;  /* 0x0100000012027b82 */ /* 0x0000620000000a00 */
[----:B------:R-:W-:Y:S01]  /*15290*/  ULDC.64 UR6, c[0x4][0xa8] ;  /* 0x01002a0000067ab9 */ /* 0x000fe20000000a00 */
[----:B------:R-:W-:Y:S01]  /*152a0*/  ULDC.64 UR8, c[0x4][0xb0] ;  /* 0x01002c0000087ab9 */ /* 0x000fe20000000a00 */
[----:B------:R-:W-:Y:S01]  /*152b0*/  ULDC.64 UR4, c[0x4][0x40] ;  /* 0x0100100000047ab9 */ /* 0x000fe20000000a00 */
        /* <DEDUP_REMOVED lines=11> */
.L_x_1358:
[----:B------:R-:W-:Y:S05]  /*15370*/  BSYNC B6 ;  /* 0x0000000000067941 */ /* 0x000fea0003800000 */
.L_x_1357:
[----:B------:R-:W-:Y:S01]  /*15380*/  ULDC.64 UR4, c[0x0][0x9f8] ;  /* 0x00027e0000047ab9 */ /* 0x000fe20000000a00 */
[----:B------:R-:W-:Y:S01]  /*15390*/  IMAD.MOV.U32 R18, RZ, RZ, R30 ;  /* 0x000000ffff127224 */ /* 0x000fe200078e001e */
[----:B------:R-:W-:Y:S01]  /*153a0*/  ISETP.NE.U32.AND P0, PT, RZ, UR4, PT ;  /* 0x00000004ff007c0c */ /* 0x000fe2000bf05070 */
[----:B------:R-:W-:Y:S01]  /*153b0*/  IMAD.MOV.U32 R30, RZ, RZ, R27 ;  /* 0x000000ffff1e7224 */ /* 0x000fe200078e001b */
[----:B------:R-:W-:Y:S01]  /*153c0*/  ULDC UR4, c[0x0][0x2f4] ;  /* 0x0000bd0000047ab9 */ /* 0x000fe20000000800 */
[----:B------:R-:W0:Y:S01]  /*153d0*/  LDC R10, c[0x0][0x430] ;  /* 0x00010c00ff0a7b82 */ /* 0x000e220000000800 */
[----:B------:R-:W-:-:S13]  /*153e0*/  ISETP.NE.AND.EX P0, PT, RZ, UR5, PT, P0 ;  /* 0x00000005ff007c0c */ /* 0x000fda000bf05300 */
[----:B------:R-:W1:Y:S01]  /*153f0*/  @P0 LDC.64 R2, c[0x0][0x9f8] ;  /* 0x00027e00ff020b82 */ /* 0x000e620000000a00 */
[----:B------:R-:W-:Y:S02]  /*15400*/  ISETP.GE.AND P2, PT, R37, UR4, PT ;  /* 0x0000000425007c0c */ /* 0x000fe4000bf46270 */
[----:B------:R-:W-:Y:S01]  /*15410*/  LOP3.LUT R16, R16, 0xffffffef, RZ, 0xc0, !PT ;  /* 0xffffffef10107812 */ /* 0x000fe200078ec0ff */
[----:B-1----:R-:W-:-:S05]  /*15420*/  @P0 IMAD.WIDE R2, R27, 0x4, R2 ;  /* 0x000000041b020825 */ /* 0x002fca00078e0202 */
[----:B------:R1:W5:Y:S01]  /*15430*/  @P0 LDG.E R30, desc[UR36][R2.64] ;  /* 0x00000024021e0981 */ /* 0x000362000c1e1900 */
[----:B------:R-:W-:Y:S01]  /*15440*/  ISETP.GE.AND P0, PT, R33, UR4, PT ;  /* 0x0000000421007c0c */ /* 0x000fe2000bf06270 */
[----:B------:R-:W-:Y:S01]  /*15450*/  UMOV UR5, 0xffffffff ;  /* 0xffffffff00057882 */ /* 0x000fe20000000000 */
[----:B------:R-:W-:Y:S01]  /*15460*/  ISETP.GE.AND P1, PT, R36, UR4, PT ;  /* 0x0000000424007c0c */ /* 0x000fe2000bf26270 */
[----:B------:R-:W-:-:S10]  /*15470*/  VIADD R7, R18, 0xffffffff ;  /* 0xffffffff12077836 */ /* 0x000fd40000000000 */
        /* <DEDUP_REMOVED lines=8> */
[----:B01----:R-:W-:Y:S06]  /*15500*/  BRA.DIV UR5, `(.L_x_1360) ;  /* 0x00000046054c7947 */ /* 0x003fec000b800000 */
.L_x_1428:
[----:B------:R-:W0:Y:S01]  /*15510*/  S2R R0, SR_TID.X ;  /* 0x0000000000007919 */ /* 0x000e220000002100 */
[----:B------:R-:W-:Y:S02]  /*15520*/  ISETP.NE.AND P1, PT, R10, 0x1, PT ;  /* 0x000000010a00780c */ /* 0x000fe40003f25270 */
[----:B-----5:R-:W-:Y:S01]  /*15530*/  SHF.R.S32.HI R11, RZ, 0x1f, R30 ;  /* 0x0000001fff0b7819 */ /* 0x020fe2000001141e */
[----:B------:R-:W1:Y:S01]  /*15540*/  S2R R9, SR_TID.X ;  /* 0x0000000000097919 */ /* 0x000e620000002100 */
[----:B------:R-:W-:-:S03]  /*15550*/  LOP3.LUT R16, R16, 0xffffffbf, RZ, 0xc0, !PT ;  /* 0xffffffbf10107812 */ /* 0x000fc600078ec0ff */
[----:B------:R2:W-:Y:S06]  /*15560*/  STL [R1+0xc], R11 ;  /* 0x00000c0b01007387 */ /* 0x0005ec0000100800 */
[----:B------:R-:W3:Y:S01]  /*15570*/  @P1 LDC R5, c[0x0][0x434] ;  /* 0x00010d00ff051b82 */ /* 0x000ee20000000800 */
[----:B------:R-:W-:Y:S02]  /*15580*/  @P1 LOP3.LUT R16, R16, 0x40, RZ, 0xfc, !PT ;  /* 0x0000004010101812 */ /* 0x000fe400078efcff */
[----:B0-----:R-:W-:Y:S01]  /*15590*/  LOP3.LUT R0, R0, 0x7f, RZ, 0xc0, !PT ;  /* 0x0000007f00007812 */ /* 0x001fe200078ec0ff */
[----:B-1----:R-:W-:-:S03]  /*155a0*/  IMAD.SHL.U32 R9, R9, 0x10, RZ ;  /* 0x0000001009097824 */ /* 0x002fc600078e00ff */
[----:B------:R-:W-:-:S04]  /*155b0*/  SHF.R.U32.HI R0, RZ, 0x3, R0 ;  /* 0x00000003ff007819 */ /* 0x000fc80000011600 */
[----:B------:R-:W-:Y:S02]  /*155c0*/  LOP3.LUT R9, R0, 0x70, R9, 0xf8, !PT ;  /* 0x0000007000097812 */ /* 0x000fe400078ef809 */
[----:B------:R-:W0:Y:S03]  /*155d0*/  @P1 LDC R0, c[0x0][0x438] ;  /* 0x00010e00ff001b82 */ /* 0x000e260000000800 */
[----:B------:R-:W-:-:S05]  /*155e0*/  IMAD R6, R7, 0x40, R9 ;  /* 0x0000004007067824 */ /* 0x000fca00078e0209 */
[C---:B------:R-:W-:Y:S01]  /*155f0*/  ISETP.GE.AND P0, PT, R6.reuse, R23, PT ;  /* 0x000000170600720c */ /* 0x040fe20003f06270 */
[----:B------:R-:W-:-:S03]  /*15600*/  IMAD.IADD R6, R6, 0x1, R19 ;  /* 0x0000000106067824 */ /* 0x000fc600078e0213 */
[----:B------:R-:W-:Y:S01]  /*15610*/  ISETP.GT.U32.OR P0, PT, R9, 0x3f, P0 ;  /* 0x0000003f0900780c */ /* 0x000fe20000704470 */
[----:B---3--:R-:W-:-:S04]  /*15620*/  @P1 IMAD.HI.U32 R5, R6, R5, RZ ;  /* 0x0000000506051227 */ /* 0x008fc800078e00ff */
[----:B------:R-:W-:Y:S01]  /*15630*/  IMAD.MOV.U32 R8, RZ, RZ, R6 ;  /* 0x000000ffff087224 */ /* 0x000fe200078e0006 */
[----:B0-----:R-:W-:-:S07]  /*15640*/  @P1 SHF.R.U32.HI R8, RZ, R0, R5 ;  /* 0x00000000ff081219 */ /* 0x001fce0000011605 */
[----:B------:R-:W0:Y:S01]  /*15650*/  @!P0 LDC.64 R2, c[0x0][0x428] ;  /* 0x00010a00ff028b82 */ /* 0x000e220000000a00 */
[--C-:B------:R-:W-:Y:S01]  /*15660*/  @!P0 SHF.R.S32.HI R5, RZ, 0x1f, R8.reuse ;  /* 0x0000001fff058819 */ /* 0x100fe20000011408 */
[----:B------:R-:W-:Y:S02]  /*15670*/  @!P0 IMAD.MOV.U32 R4, RZ, RZ, R8 ;  /* 0x000000ffff048224 */ /* 0x000fe400078e0008 */
[-C--:B0-----:R-:W-:Y:S02]  /*15680*/  @!P0 IMAD R0, R11, R2.reuse, RZ ;  /* 0x000000020b008224 */ /* 0x081fe400078e02ff */
[----:B------:R-:W-:-:S04]  /*15690*/  @!P0 IMAD.WIDE.U32 R4, R30, R2, R4 ;  /* 0x000000021e048225 */ /* 0x000fc800078e0004 */
[----:B------:R-:W-:Y:S02]  /*156a0*/  @!P0 IMAD R0, R30, R3, R0 ;  /* 0x000000031e008224 */ /* 0x000fe400078e0200 */
[----:B------:R-:W0:Y:S02]  /*156b0*/  @!P0 LDC.64 R2, c[0x0][0x418] ;  /* 0x00010600ff028b82 */ /* 0x000e240000000a00 */
[----:B------:R-:W-:Y:S01]  /*156c0*/  @!P0 IMAD.IADD R0, R5, 0x1, R0 ;  /* 0x0000000105008824 */ /* 0x000fe200078e0200 */
[----:B------:R-:W-:Y:S02]  /*156d0*/  LOP3.LUT R16, R16, 0xffffffdf, RZ, 0xc0, !PT ;  /* 0xffffffdf10107812 */ /* 0x000fe400078ec0ff */
[----:B0-----:R-:W-:-:S04]  /*156e0*/  @!P0 LEA R2, P1, R4, R2, 0x2 ;  /* 0x0000000204028211 */ /* 0x001fc800078210ff */
[----:B------:R-:W-:Y:S01]  /*156f0*/  @!P0 LEA.HI.X R3, R4, R3, R0, 0x2, P1 ;  /* 0x0000000304038211 */ /* 0x000fe200008f1400 */
[----:B------:R-:W-:Y:S02]  /*15700*/  IMAD.U32 R4, RZ, RZ, UR38 ;  /* 0x00000026ff047e24 */ /* 0x000fe4000f8e00ff */
[----:B------:R-:W-:-:S03]  /*15710*/  IMAD.MOV.U32 R0, RZ, RZ, RZ ;  /* 0x000000ffff007224 */ /* 0x000fc600078e00ff */
[----:B------:R-:W-:-:S03]  /*15720*/  ISETP.NE.AND P2, PT, R4, 0x3, PT ;  /* 0x000000030400780c */ /* 0x000fc60003f45270 */
[----:B------:R2:W5:Y:S01]  /*15730*/  @!P0 LDG.E R0, desc[UR36][R2.64] ;  /* 0x0000002402008981 */ /* 0x000562000c1e1900 */
[----:B------:R-:W-:Y:S01]  /*15740*/  ISETP.GT.U32.AND P0, PT, R9, 0x3f, PT ;  /* 0x0000003f0900780c */ /* 0x000fe20003f04070 */
[----:B------:R-:W-:Y:S01]  /*15750*/  IMAD.MOV R5, RZ, RZ, -R8 ;  /* 0x000000ffff057224 */ /* 0x000fe200078e0a08 */
[----:B------:R-:W-:Y:S01]  /*15760*/  LOP3.LUT R26, R26, 0xffff, RZ, 0xc0, !PT ;  /* 0x0000ffff1a1a7812 */ /* 0x000fe200078ec0ff */
[----:B------:R-:W-:Y:S02]  /*15770*/  IMAD.MOV.U32 R23, RZ, RZ, R7 ;  /* 0x000000ffff177224 */ /* 0x000fe400078e0007 */
[----:B------:R-:W-:-:S04]  /*15780*/  IMAD R5, R10, R5, R6 ;  /* 0x000000050a057224 */ /* 0x000fc800078e0206 */
[----:B------:R-:W-:-:S04]  /*15790*/  @P2 LOP3.LUT R16, R16, 0x20, RZ, 0xfc, !PT ;  /* 0x0000002010102812 */ /* 0x000fc800078efcff */
[----:B------:R-:W-:-:S04]  /*157a0*/  LOP3.LUT R16, R16, 0xfffffffe, RZ, 0xc0, !PT ;  /* 0xfffffffe10107812 */ /* 0x000fc800078ec0ff */
[----:B------:R-:W-:Y:S01]  /*157b0*/  @P0 LOP3.LUT R16, R16, 0x1, RZ, 0xfc, !PT ;  /* 0x0000000110100812 */ /* 0x000fe200078efcff */
[----:B--2---:R-:W-:Y:S06]  /*157c0*/  @!P2 BRA `(.L_x_1361) ;  /* 0x000000000004a947 */ /* 0x004fec0003800000 */
[----:B------:R-:W-:Y:S01]  /*157d0*/  BPT.TRAP 0x1 ;  /* 0x000000040000795c */ /* 0x000fe20000300000 */
.L_x_1361:
        /* <DEDUP_REMOVED lines=23> */
.L_x_1429:
[----:B------:R-:W-:Y:S05]  /*15950*/  BSYNC B0 ;  /* 0x0000000000007941 */ /* 0x000fea0003800000 */
.L_x_1362:
[----:B------:R-:W2:Y:S01]  /*15960*/  LDL R10, [R1] ;  /* 0x00000000010a7983 */ /* 0x000ea20000100800 */
[----:B------:R-:W-:Y:S01]  /*15970*/  ULDC.64 UR4, c[0x0][0x300] ;  /* 0x0000c00000047ab9 */ /* 0x000fe20000000a00 */
[----:B------:R-:W-:Y:S01]  /*15980*/  ULDC.64 UR6, c[0x0][0x2e8] ;  /* 0x0000ba0000067ab9 */ /* 0x000fe20000000a00 */
[----:B------:R-:W-:Y:S01]  /*15990*/  IMAD R6, R6, UR4, RZ ;  /* 0x0000000406067c24 */ /* 0x000fe2000f8e02ff */
[----:B------:R-:W1:Y:S01]  /*159a0*/  S2R R9, SR_TID.X ;  /* 0x0000000000097919 */ /* 0x000e620000002100 */
[C---:B0-----:R-:W-:Y:S01]  /*159b0*/  IMAD.WIDE.U32 R2, R5.reuse, UR4, RZ ;  /* 0x0000000405027c25 */ /* 0x041fe2000f8e00ff */
[C---:B------:R-:W-:Y:S02]  /*159c0*/  LOP3.LUT P5, RZ, R16.reuse, 0x10, RZ, 0xc0, !PT ;  /* 0x0000001010ff7812 */ /* 0x040fe400078ac0ff */
[C---:B------:R-:W-:Y:S01]  /*159d0*/  LOP3.LUT P4, RZ, R16.reuse, 0x8, RZ, 0xc0, !PT ;  /* 0x0000000810ff7812 */ /* 0x040fe2000788c0ff */
[----:B------:R-:W-:Y:S01]  /*159e0*/  IMAD R6, R5, UR5, R6 ;  /* 0x0000000505067c24 */ /* 0x000fe2000f8e0206 */
[----:B------:R-:W-:Y:S01]  /*159f0*/  ULDC.64 UR4, c[0x0][0x310] ;  /* 0x0000c40000047ab9 */ /* 0x000fe20000000a00 */
[----:B------:R-:W-:Y:S01]  /*15a00*/  LOP3.LUT P3, RZ, R16, 0x4, RZ, 0xc0, !PT ;  /* 0x0000000410ff7812 */ /* 0x000fe2000786c0ff */
[----:B------:R-:W-:Y:S01]  /*15a10*/  IMAD R8, R8, UR4, RZ ;  /* 0x0000000408087c24 */ /* 0x000fe2000f8e02ff */
[----:B------:R-:W-:Y:S01]  /*15a20*/  LOP3.LUT P2, RZ, R16, 0x2, RZ, 0xc0, !PT ;  /* 0x0000000210ff7812 */ /* 0x000fe2000784c0ff */
[----:B------:R-:W-:-:S02]  /*15a30*/  IMAD.IADD R3, R3, 0x1, R6 ;  /* 0x0000000103037824 */ /* 0x000fc400078e0206 */
        /* <DEDUP_REMOVED lines=17> */
[----:B------:R-:W-:-:S03]  /*15b50*/  @P0 IMAD R9, R5, 0x2, R17 ;  /* 0x0000000205090824 */ /* 0x000fc600078e0211 */
[----:B------:R-:W1:Y:S04]  /*15b60*/  SHFL.IDX PT, R2, R6, RZ, 0x181f ;  /* 0x00181fff06027589 */ /* 0x000e6800000e0000 */
        /* <DEDUP_REMOVED lines=31> */
.L_x_1439:
[----:B------:R-:W-:-:S13]  /*15d60*/  ISETP.GE.AND P0, PT, R7, 0x31, PT ;  /* 0x000000310700780c */ /* 0x000fda0003f06270 */
[----:B0-----:R-:W-:Y:S01]  /*15d70*/  @P0 LEA R2, P1, R33, R0, 0x1 ;  /* 0x0000000021020211 */ /* 0x001fe200078208ff */
[----:B------:R-:W-:-:S04]  /*15d80*/  @P0 IMAD R5, R5, 0x2, R17 ;  /* 0x0000000205050824 */ /* 0x000fc800078e0211 */
[----:B--2---:R-:W-:-:S05]  /*15d90*/  @P0 IMAD.X R3, RZ, RZ, R8, P1 ;  /* 0x000000ffff030224 */ /* 0x004fca00008e0608 */
[----:B------:R-:W-:Y:S01]  /*15da0*/  @!PT LDS RZ, [RZ] ;  /* 0x00000000fffff984 */ /* 0x000fe20000000800 */
[----:B------:R-:W-:Y:S01]  /*15db0*/  @!PT LDS RZ, [RZ] ;  /* 0x00000000fffff984 */ /* 0x000fe20000000800 */
[----:B------:R-:W-:Y:S01]  /*15dc0*/  @!PT LDS RZ, [RZ] ;  /* 0x00000000fffff984 */ /* 0x000fe20000000800 */
[----:B------:R0:W-:Y:S04]  /*15dd0*/  @P0 LDGSTS.E.BYPASS.LTC128B.128 [R5+0x21c00], desc[UR36][R2.64], !P5 ;  /* 0x21c0000002050fae */ /* 0x0001e8000e901d64 */
[----:B------:R0:W-:Y:S04]  /*15de0*/  @P0 LDGSTS.E.BYPASS.LTC128B.128 [R5+0x23c00], desc[UR36][R2.64+0x80], !P4 ;  /* 0x23c0008002050fae */ /* 0x0001e8000e101d64 */
[----:B------:R0:W-:Y:S04]  /*15df0*/  @P0 LDGSTS.E.BYPASS.LTC128B.128 [R5+0x25c00], desc[UR36][R2.64+0x100], !P3 ;  /* 0x25c0010002050fae */ /* 0x0001e8000d901d64 */
[----:B------:R0:W-:Y:S01]  /*15e00*/  @P0 LDGSTS.E.BYPASS.LTC128B.128 [R5+0x27c00], desc[UR36][R2.64+0x180], !P2 ;  /* 0x27c0018002050fae */ /* 0x0001e2000d101d64 */
[----:B------:R-:W-:Y:S01]  /*15e10*/  PLOP3.LUT P0, PT, PT, PT, PT, 0x80, 0x0 ;  /* 0x000000000000781c */ /* 0x000fe20003f0f070 */
[----:B------:R-:W-:-:S12]  /*15e20*/  NOP ;  /* 0x0000000000007918 */ /* 0x000fd80000000000 */
.L_x_1365:
        /* <DEDUP_REMOVED lines=10> */
.L_x_1366:
[----:B------:R1:W-:Y:S02]  /*15ed0*/  SYNCS.ARRIVE.TRANS64.A1T0 RZ, [R4+URZ+0x30830], RZ ;  /* 0x030830ff04ff79a7 */ /* 0x0003e4000810003f */
[----:B------:R-:W-:Y:S05]  /*15ee0*/  WARPSYNC.ALL ;  /* 0x0000000000007948 */ /* 0x000fea0003800000 */
[----:B------:R-:W-:Y:S01]  /*15ef0*/  ULDC.64 UR4, c[0x0][0x298] ;  /* 0x0000a60000047ab9 */ /* 0x000fe20000000a00 */
[----:B0-----:R-:W-:Y:S01]  /*15f00*/  VIADD R2, R17, 0x10400 ;  /* 0x0001040011027836 */ /* 0x001fe20000000000 */
[----:B------:R-:W-:Y:S01]  /*15f10*/  SHF.R.S32.HI R0, RZ, 0x1f, R35 ;  /* 0x0000001fff007819 */ /* 0x000fe20000011423 */
[----:B------:R-:W-:Y:S01]  /*15f20*/  IMAD.WIDE.U32 R6, R35, UR4, RZ ;  /* 0x0000000423067c25 */ /* 0x000fe2000f8e00ff */
[----:B------:R-:W-:Y:S01]  /*15f30*/  BSSY B6, `(.L_x_1367) ;  /* 0x0000018000067945 */ /* 0x000fe20003800000 */
[----:B------:R-:W-:Y:S01]  /*15f40*/  BAR.SYNC.DEFER_BLOCKING 0x8, 0x180 ;  /* 0x0206000000007b1d */ /* 0x000fe20000010000 */
[----:B------:R-:W-:Y:S01]  /*15f50*/  LOP3.LUT P0, RZ, R2, 0x3ff, RZ, 0xc0, !PT ;  /* 0x000003ff02ff7812 */ /* 0x000fe2000780c0ff */
[----:B------:R-:W-:-:S04]  /*15f60*/  IMAD R0, R0, UR4, RZ ;  /* 0x0000000400007c24 */ /* 0x000fc8000f8e02ff */
[----:B------:R-:W-:Y:S01]  /*15f70*/  IMAD R0, R35, UR5, R0 ;  /* 0x0000000523007c24 */ /* 0x000fe2000f8e0200 */
[----:B------:R0:W-:Y:S03]  /*15f80*/  STL.64 [R1+0x18], R6 ;  /* 0x0000180601007387 */ /* 0x0001e60000100a00 */
[----:B------:R-:W-:-:S04]  /*15f90*/  IMAD.IADD R35, R7, 0x1, R0 ;  /* 0x0000000107237824 */ /* 0x000fc800078e0200 */
[----:B------:R-:W-:Y:S05]  /*15fa0*/  @!P0 BRA `(.L_x_1368) ;  /* 0x0000000000408947 */ /* 0x000fea0003800000 */
[----:B------:R-:W-:Y:S01]  /*15fb0*/  MOV R2, 0x0 ;  /* 0x0000000000027802 */ /* 0x000fe20000000f00 */
[----:B------:R-:W-:Y:S01]  /*15fc0*/  ULDC.64 UR6, c[0x4][0xa8] ;  /* 0x01002a0000067ab9 */ /* 0x000fe20000000a00 */
[----:B------:R-:W-:Y:S01]  /*15fd0*/  ULDC.64 UR8, c[0x4][0xb0] ;  /* 0x01002c0000087ab9 */ /* 0x000fe20000000a00 */
[----:B------:R-:W-:Y:S01]  /*15fe0*/  ULDC.64 UR4, c[0x4][0x20] ;  /* 0x0100080000047ab9 */ /* 0x000fe20000000a00 */
[----:B-1----:R-:W-:Y:S02]  /*15ff0*/  IMAD.U32 R4, RZ, RZ, UR6 ;  /* 0x00000006ff047e24 */ /* 0x002fe4000f8e00ff */
[----:B------:R-:W1:Y:S01]  /*16000*/  LDC.64 R2, c[0x4][R2] ;  /* 0x0100000002027b82 */ /* 0x000e620000000a00 */
[----:B------:R-:W-:Y:S02]  /*16010*/  IMAD.U32 R5, RZ, RZ, UR7 ;  /* 0x00000007ff057e24 */ /* 0x000fe4000f8e00ff */
[----:B0-----:R-:W-:Y:S02]  /*16020*/  IMAD.U32 R6, RZ, RZ, UR8 ;  /* 0x00000008ff067e24 */ /* 0x001fe4000f8e00ff */
[----:B------:R-:W-:-:S02]  /*16030*/  IMAD.U32 R7, RZ, RZ, UR9 ;  /* 0x00000009ff077e24 */ /* 0x000fc4000f8e00ff */
[----:B------:R-:W-:Y:S02]  /*16040*/  IMAD.U32 R10, RZ, RZ, UR4 ;  /* 0x00000004ff0a7e24 */ /* 0x000fe4000f8e00ff */
[----:B------:R-:W-:Y:S02]  /*16050*/  IMAD.U32 R11, RZ, RZ, UR5 ;  /* 0x00000005ff0b7e24 */ /* 0x000fe4000f8e00ff */
[----:B------:R-:W-:Y:S02]  /*16060*/  IMAD.MOV.U32 R8, RZ, RZ, 0x70 ;  /* 0x00000070ff087424 */ /* 0x000fe400078e00ff */
[----:B------:R-:W-:Y:S02]  /*16070*/  IMAD.MOV.U32 R12, RZ, RZ, 0x1 ;  /* 0x00000001ff0c7424 */ /* 0x000fe400078e00ff */
[----:B------:R-:W-:-:S07]  /*16080*/  IMAD.MOV.U32 R13, RZ, RZ, RZ ;  /* 0x000000ffff0d7224 */ /* 0x000fce00078e00ff */
[----:B------:R-:W-:-:S07]  /*16090*/  LEPC R20, `(.L_x_1368) ;  /* 0x000000001014794e */ /* 0x000fce0000000000 */
[----:B-1----:R-:W-:Y:S05]  /*160a0*/  CALL.ABS.NOINC R2 ;  /* 0x0000000002007343 */ /* 0x002fea0003c00000 */
.L_x_1368:
[----:B------:R-:W-:Y:S05]  /*160b0*/  BSYNC B6 ;  /* 0x0000000000067941 */ /* 0x000fea0003800000 */
.L_x_1367:
[----:B------:R-:W2:Y:S01]  /*160c0*/  LDL.LU.64 R20, [R1+0x18] ;  /* 0x0000180001147983 */ /* 0x000ea20000300a00 */
[----:B------:R-:W-:Y:S01]  /*160d0*/  LOP3.LUT P6, RZ, R16, 0x100, RZ, 0xc0, !PT ;  /* 0x0000010010ff7812 */ /* 0x000fe200078cc0ff */
[----:B------:R-:W-:Y:S01]  /*160e0*/  IMAD.MOV.U32 R3, RZ, RZ, R35 ;  /* 0x000000ffff037224 */ /* 0x000fe200078e0023 */
[----:B------:R-:W-:Y:S01]  /*160f0*/  SHF.R.S32.HI R0, RZ, 0x1f, R27 ;  /* 0x0000001fff007819 */ /* 0x000fe2000001141b */
[----:B------:R-:W-:Y:S01]  /*16100*/  ULDC.64 UR4, c[0x0][0x2d8] ;  /* 0x0000b60000047ab9 */ /* 0x000fe20000000a00 */
[----:B-1----:R-:W-:Y:S01]  /*16110*/  SEL R4, R27, RZ, !P6 ;  /* 0x000000ff1b047207 */ /* 0x002fe20007000000 */
[----:B------:R-:W-:Y:S01]  /*16120*/  ULDC.64 UR6, c[0x0][0x2e0] ;  /* 0x0000b80000067ab9 */ /* 0x000fe20000000a00 */
[----:B------:R-:W-:-:S05]  /*16130*/  SEL R0, R0, RZ, !P6 ;  /* 0x000000ff00007207 */ /* 0x000fca0007000000 */
[----:B------:R-:W-:-:S04]  /*16140*/  IMAD R0, R0, UR6, RZ ;  /* 0x0000000600007c24 */ /* 0x000fc8000f8e02ff */
[----:B------:R-:W-:Y:S02]  /*16150*/  IMAD R5, R4, UR7, R0 ;  /* 0x0000000704057c24 */ /* 0x000fe4000f8e0200 */
[----:B--2---:R-:W-:Y:S01]  /*16160*/  IMAD.MOV.U32 R2, RZ, RZ, R20 ;  /* 0x000000ffff027224 */ /* 0x004fe200078e0014 */
[----:B------:R-:W1:Y:S01]  /*16170*/  LDC R21, c[0x0][0x448] ;  /* 0x00011200ff157b82 */ /* 0x000e620000000800 */
[----:B------:R-:W2:Y:S02]  /*16180*/  S2R R20, SR_TID.X ;  /* 0x0000000000147919 */ /* 0x000ea40000002100 */
[----:B------:R-:W-:-:S04]  /*16190*/  IMAD.WIDE.U32 R2, R26, UR4, R2 ;  /* 0x000000041a027c25 */ /* 0x000fc8000f8e0002 */
[----:B------:R-:W-:Y:S01]  /*161a0*/  IMAD R3, R26, UR5, R3 ;  /* 0x000000051a037c24 */ /* 0x000fe2000f8e0203 */
[----:B------:R-:W-:Y:S01]  /*161b0*/  ULDC.64 UR4, c[0x0][0x2d0] ;  /* 0x0000b40000047ab9 */ /* 0x000fe20000000a00 */
[----:B------:R-:W-:-:S04]  /*161c0*/  IMAD.WIDE.U32 R2, R4, UR6, R2 ;  /* 0x0000000604027c25 */ /* 0x000fc8000f8e0002 */
[----:B------:R-:W-:Y:S02]  /*161d0*/  IMAD.IADD R3, R3, 0x1, R5 ;  /* 0x0000000103037824 */ /* 0x000fe400078e0205 */
[----:B------:R-:W3:Y:S01]  /*161e0*/  LDC R5, c[0x0][0x448] ;  /* 0x00011200ff057b82 */ /* 0x000ee20000000800 */
[----:B-1----:R-:W-:Y:S02]  /*161f0*/  ISETP.NE.AND P6, PT, R21, 0x1, PT ;  /* 0x000000011500780c */ /* 0x002fe40003fc5270 */
[----:B--2---:R-:W-:-:S04]  /*16200*/  LOP3.LUT R20, R20, 0x7f, RZ, 0xc0, !PT ;  /* 0x0000007f14147812 */ /* 0x004fc800078ec0ff */
[----:B------:R-:W-:-:S07]  /*16210*/  SHF.R.U32.HI R21, RZ, 0x3, R20 ;  /* 0x00000003ff157819 */ /* 0x000fce0000011614 */
[----:B0-----:R-:W0:Y:S01]  /*16220*/  @P6 LDC R7, c[0x0][0x44c] ;  /* 0x00011300ff076b82 */ /* 0x001e220000000800 */
[----:B------:R-:W1:Y:S07]  /*16230*/  S2R R20, SR_TID.X ;  /* 0x0000000000147919 */ /* 0x000e6e0000002100 */
[----:B------:R-:W2:Y:S01]  /*16240*/  @P6 LDC R6, c[0x0][0x450] ;  /* 0x00011400ff066b82 */ /* 0x000ea20000000800 */
[----:B-1----:R-:W-:-:S05]  /*16250*/  IMAD.SHL.U32 R20, R20, 0x10, RZ ;  /* 0x0000001014147824 */ /* 0x002fca00078e00ff */
[----:B------:R-:W-:-:S05]  /*16260*/  LOP3.LUT R20, R21, 0x70, R20, 0xf8, !PT ;  /* 0x0000007015147812 */ /* 0x000fca00078ef814 */
[----:B------:R-:W-:Y:S02]  /*16270*/  IMAD.IADD R4, R20, 0x1, R25 ;  /* 0x0000000114047824 */ /* 0x000fe400078e0219 */
[----:B------:R-:W1:Y:S02]  /*16280*/  S2R R20, SR_TID.X ;  /* 0x0000000000147919 */ /* 0x000e640000002100 */
[----:B0-----:R-:W-:-:S04]  /*16290*/  @P6 IMAD.HI.U32 R7, R4, R7, RZ ;  /* 0x0000000704076227 */ /* 0x001fc800078e00ff */
[----:B------:R-:W-:Y:S01]  /*162a0*/  IMAD.MOV.U32 R0, RZ, RZ, R4 ;  /* 0x000000ffff007224 */ /* 0x000fe200078e0004 */
[----:B--2---:R-:W-:-:S05]  /*162b0*/  @P6 SHF.R.U32.HI R0, RZ, R6, R7 ;  /* 0x00000006ff006219 */ /* 0x004fca0000011607 */
[----:B------:R-:W-:Y:S02]  /*162c0*/  IMAD.MOV R6, RZ, RZ, -R0 ;  /* 0x000000ffff067224 */ /* 0x000fe400078e0a00 */
[----:B------:R-:W-:-:S04]  /*162d0*/  IMAD.WIDE.U32 R2, R0, UR4, R2 ;  /* 0x0000000400027c25 */ /* 0x000fc8000f8e0002 */
[----:B---3--:R-:W-:Y:S01]  /*162e0*/  IMAD R4, R5, R6, R4 ;  /* 0x0000000605047224 */ /* 0x008fe200078e0204 */
[----:B------:R-:W-:-:S05]  /*162f0*/  SHF.R.S32.HI R6, RZ, 0x1f, R0 ;  /* 0x0000001fff067819 */ /* 0x000fca0000011400 */
[----:B------:R-:W-:-:S04]  /*16300*/  IMAD R6, R6, UR4, RZ ;  /* 0x0000000406067c24 */ /* 0x000fc8000f8e02ff */
[----:B------:R-:W-:Y:S01]  /*16310*/  IMAD R7, R0, UR5, R6 ;  /* 0x0000000500077c24 */ /* 0x000fe2000f8e0206 */
[----:B------:R-:W-:Y:S01]  /*16320*/  SHF.R.S32.HI R0, RZ, 0x1f, R4 ;  /* 0x0000001fff007819 */ /* 0x000fe20000011404 */
[----:B------:R-:W-:Y:S02]  /*16330*/  ULDC.64 UR4, c[0x0][0x2c8] ;  /* 0x0000b20000047ab9 */ /* 0x000fe40000000a00 */
[----:B------:R-:W-:Y:S01]  /*16340*/  IMAD.IADD R3, R3, 0x1, R7 ;  /* 0x0000000103037824 */ /* 0x000fe200078e0207 */
[----:B-1----:R-:W-:Y:S01]  /*16350*/  LOP3.LUT R20, R20, 0x7f, RZ, 0xc0, !PT ;  /* 0x0000007f14147812 */ /* 0x002fe200078ec0ff */
[----:B------:R-:W-:Y:S02]  /*16360*/  IMAD R7, R0, UR4, RZ ;  /* 0x0000000400077c24 */ /* 0x000fe4000f8e02ff */
[----:B------:R-:W-:Y:S01]  /*16370*/  IMAD.WIDE.U32 R2, R4, UR4, R2 ;  /* 0x0000000404027c25 */ /* 0x000fe2000f8e0002 */
[----:B------:R-:W-:-:S03]  /*16380*/  SHF.R.U32.HI R8, RZ, 0x3, R20 ;  /* 0x00000003ff087819 */ /* 0x000fc60000011614 */
[----:B------:R-:W-:Y:S01]  /*16390*/  IMAD R0, R4, UR5, R7 ;  /* 0x0000000504007c24 */ /* 0x000fe2000f8e0207 */
[----:B------:R-:W-:Y:S02]  /*163a0*/  ULDC.64 UR4, c[0x0][0x280] ;  /* 0x0000a00000047ab9 */ /* 0x000fe40000000a00 */
[C---:B------:R-:W-:Y:S01]  /*163b0*/  LEA R4, P0, R2.reuse, UR4, 0x1 ;  /* 0x0000000402047c11 */ /* 0x040fe2000f8008ff */
[----:B------:R-:W-:Y:S01]  /*163c0*/  IMAD.IADD R3, R3, 0x1, R0 ;  /* 0x0000000103037824 */ /* 0x000fe200078e0200 */
[----:B------:R-:W-:Y:S02]  /*163d0*/  ULDC UR4, c[0x0][0x2b8] ;  /* 0x0000ae0000047ab9 */ /* 0x000fe40000000800 */
[----:B------:R-:W-:Y:S02]  /*163e0*/  ISETP.GE.AND P4, PT, R33, UR4, PT ;  /* 0x0000000421007c0c */ /* 0x000fe4000bf86270 */
[----:B------:R-:W-:Y:S01]  /*163f0*/  LEA.HI.X R0, R2, UR5, R3, 0x1, P0 ;  /* 0x0000000502007c11 */ /* 0x000fe200080f0c03 */
[----:B------:R-:W-:Y:S01]  /*16400*/  UMOV UR5, 0xffffffff ;  /* 0xffffffff00057882 */ /* 0x000fe20000000000 */
[----:B------:R-:W-:-:S02]  /*16410*/  ISETP.GE.AND P3, PT, R37, UR4, PT ;  /* 0x0000000425007c0c */ /* 0x000fc4000bf66270 */
[----:B------:R-:W-:Y:S02]  /*16420*/  ISETP.GE.AND P2, PT, R36, UR4, PT ;  /* 0x0000000424007c0c */ /* 0x000fe4000bf46270 */
[----:B------:R-:W-:Y:S01]  /*16430*/  ISETP.GE.AND P1, PT, R34, UR4, PT ;  /* 0x0000000422007c0c */ /* 0x000fe2000bf26270 */
[----:B------:R-:W-:-:S12]  /*16440*/  BRA.DIV UR5, `(.L_x_1369) ;  /* 0x0000003e05207947 */ /* 0x000fd8000b800000 */
[----:B------:R-:W0:Y:S01]  /*16450*/  SHFL.IDX PT, R14, R4, RZ, 0x181f ;  /* 0x00181fff040e7589 */ /* 0x000e2200000e0000 */
[----:B------:R-:W-:Y:S02]  /*16460*/  IMAD R5, R29, R5, RZ ;  /* 0x000000051d057224 */ /* 0x000fe400078e02ff */
        /* <DEDUP_REMOVED lines=12> */
[----:B------:R-:W-:Y:S01]  /*16530*/  ISETP.GE.AND P0, PT, R6, R5, PT ;  /* 0x000000050600720c */ /* 0x000fe20003f06270 */
[----:B------:R-:W-:-:S02]  /*16540*/  VIADD R6, R25, 0x20 ;  /* 0x0000002019067836 */ /* 0x000fc40000000000 */
[----:B-1----:R-:W1:Y:S10]  /*16550*/  SHFL.IDX PT, R2, R0, 0x1, 0x181f ;  /* 0x00381f0000027f89 */ /* 0x002e7400000e0000 */
[----:B0-----:R-:W-:-:S05]  /*16560*/  @!P0 LEA R14, P5, R33, R14, 0x1 ;  /* 0x0000000e210e8211 */ /* 0x001fca00078a08ff */
[----:B-1----:R-:W-:Y:S02]  /*16570*/  @!P0 IMAD.X R7, RZ, RZ, R2, P5 ;  /* 0x000000ffff078224 */ /* 0x002fe400028e0602 */
[----:B------:R-:W-:Y:S02]  /*16580*/  @!P0 IMAD.MOV.U32 R2, RZ, RZ, R14 ;  /* 0x000000ffff028224 */ /* 0x000fe400078e000e */
[----:B------:R-:W-:Y:S01]  /*16590*/  @!P0 IMAD.MOV.U32 R3, RZ, RZ, R7 ;  /* 0x000000ffff038224 */ /* 0x000fe200078e0007 */
        /* <DEDUP_REMOVED lines=53> */
[----:B------:R-:W-:-:S03]  /*168f0*/  ISETP.GE.AND P0, PT, R6, R5, PT ;  /* 0x000000050600720c */ /* 0x000fc60003f06270 */
[----:B------:R-:W-:Y:S04]  /*16900*/  SHFL.IDX PT, R6, R0, 0x7, 0x181f ;  /* 0x00f81f0000067f89 */ /* 0x000fe800000e0000 */
[----:B-1----:R-:W1:Y:S06]  /*16910*/  SHFL.IDX PT, R2, R0, 0x6, 0x181f ;  /* 0x00d81f0000027f89 */ /* 0x002e6c00000e0000 */
        /* <DEDUP_REMOVED lines=9> */
.L_x_1456:
[----:B------:R-:W-:Y:S01]  /*169b0*/  VIADD R0, R25, 0x70 ;  /* 0x0000007019007836 */ /* 0x000fe20000000000 */
[----:B------:R-:W-:Y:S04]  /*169c0*/  BSSY B0, `(.L_x_1370) ;  /* 0x000000c000007945 */ /* 0x000fe80003800000 */
[----:B------:R-:W-:-:S13]  /*169d0*/  ISETP.GE.AND P0, PT, R0, R5, PT ;  /* 0x000000050000720c */ /* 0x000fda0003f06270 */
[----:B------:R-:W-:Y:S05]  /*169e0*/  @P0 BRA `(.L_x_1371) ;  /* 0x0000000000240947 */ /* 0x000fea0003800000 */
[----:B01----:R-:W-:-:S05]  /*169f0*/  LEA R2, P0, R33, R14, 0x1 ;  /* 0x0000000e21027211 */ /* 0x003fca00078008ff */
        /* <DEDUP_REMOVED lines=8> */
.L_x_1371:
[----:B------:R-:W-:Y:S05]  /*16a80*/  BSYNC B0 ;  /* 0x0000000000007941 */ /* 0x000fea0003800000 */
.L_x_1370:
[----:B------:R-:W-:Y:S01]  /*16a90*/  NOP ;  /* 0x0000000000007918 */ /* 0x000fe20000000000 */
[----:B------:R-:W-:-:S13]  /*16aa0*/  PLOP3.LUT P0, PT, PT, PT, PT, 0x80, 0x0 ;  /* 0x000000000000781c */ /* 0x000fda0003f0f070 */
.L_x_1372:
[----:B------:R-:W-:Y:S02]  /*16ab0*/  PLOP3.LUT P1, PT, P1, P0, PT, 0xa2, 0x0 ;  /* 0x000000000000781c */ /* 0x000fe40000f21472 */
[----:B------:R-:W-:-:S08]  /*16ac0*/  @P0 R2UR P1, UR4, R17 ;  /* 0x00000000110402ca */ /* 0x000fd00000020000 */
[----:B------:R-:W-:-:S05]  /*16ad0*/  @P0 PLOP3.LUT P0, PT, P1, PT, PT, 0x80, 0x0 ;  /* 0x000000000000081c */ /* 0x000fca0000f0f070 */
[----:B------:R-:W-:Y:S01]  /*16ae0*/  @!P1 SYNCS.ARRIVE.TRANS64.RED.A0T1 RZ, [UR4+0x30800], RZ ;  /* 0x030800ffffff99a7 */ /* 0x000fe20008200404 */
[----:B------:R-:W-:Y:S07]  /*16af0*/  @!P1 ARRIVES.LDGSTSBAR.64.TRANSCNT [UR4+0x30800] ;  /* 0x03080000ff0099b0 */ /* 0x000fee0008000a84 */
[----:B------:R-:W-:Y:S05]  /*16b00*/  @P0 BRA.U.ANY `(.L_x_1372) ;  /* 0xfffffffd00e80947 */ /* 0x000fea000393ffff */
[----:B0-2---:R-:W2:Y:S04]  /*16b10*/  LDL.LU R3, [R1+0x20] ;  /* 0x0000200001037983 */ /* 0x005ea80000300800 */
[----:B------:R-:W3:Y:S01]  /*16b20*/  LDL.LU R2, [R1+0x14] ;  /* 0x0000140001027983 */ /* 0x000ee20000300800 */
[----:B--2---:R-:W-:Y:S02]  /*16b30*/  VIADD R3, R3, 0x1 ;  /* 0x0000000103037836 */ /* 0x004fe40000000000 */
[----:B---3--:R-:W-:-:S03]  /*16b40*/  VIADD R7, R2, 0xfffffffe ;  /* 0xfffffffe02077836 */ /* 0x008fc60000000000 */
[----:B------:R0:W-:Y:S01]  /*16b50*/  STL [R1+0x20], R3 ;  /* 0x0000200301007387 */ /* 0x0001e20000100800 */
[----:B------:R-:W-:-:S04]  /*16b60*/  LEA.HI R0, R3, R3, RZ, 0x1 ;  /* 0x0000000303007211 */ /* 0x000fc800078f08ff */
[----:B------:R-:W-:-:S05]  /*16b70*/  LOP3.LUT R0, R0, 0xfffffffe, RZ, 0xc0, !PT ;  /* 0xfffffffe00007812 */ /* 0x000fca00078ec0ff */
[----:B------:R-:W-:-:S05]  /*16b80*/  IMAD.IADD R0, R3, 0x1, -R0 ;  /* 0x0000000103007824 */ /* 0x000fca00078e0a00 */
[----:B------:R-:W-:Y:S01]  /*16b90*/  SHF.L.U32 R0, R0, 0x1f, RZ ;  /* 0x0000001f00007819 */ /* 0x000fe200000006ff */
[----:B------:R-:W-:Y:S01]  /*16ba0*/  NOP ;  /* 0x0000000000007918 */ /* 0x000fe20000000000 */
[----:B------:R0:W-:Y:S01]  /*16bb0*/  SYNCS.ARRIVE.TRANS64.A1T0 RZ, [R17+URZ+0x30800], RZ ;  /* 0x030800ff11ff79a7 */ /* 0x0001e2000810003f */
[----:B------:R-:W-:Y:S01]  /*16bc0*/  BSSY B0, `(.L_x_1373) ;  /* 0x0000003000007945 */ /* 0x000fe20003800000 */
[----:B------:R-:W2:Y:S03]  /*16bd0*/  SYNCS.PHASECHK.TRANS64.TRYWAIT P0, [R17+URZ+0x30820], R0 ;  /* 0x03082000110075a7 */ /* 0x000ea6000800017f */
[----:B0-2---:R-:W-:Y:S05]  /*16be0*/  @!P0 BRA `(.L_x_1374) ;  /* 0x0000003c00f08947 */ /* 0x005fea0003800000 */
.L_x_1457:
[----:B------:R-:W-:Y:S05]  /*16bf0*/  BSYNC B0 ;  /* 0x0000000000007941 */ /* 0x000fea0003800000 */
.L_x_1373:
[----:B------:R-:W2:Y:S01]  /*16c00*/  LDL R2, [R1+0x4] ;  /* 0x0000040001027983 */ /* 0x000ea20000100800 */
[----:B------:R-:W-:Y:S01]  /*16c10*/  BSSY B0, `(.L_x_1375) ;  /* 0x00000fc000007945 */ /* 0x000fe20003800000 */
[----:B--2---:R-:W-:-:S13]  /*16c20*/  ISETP.GE.AND P0, PT, R7, R2, PT ;  /* 0x000000020700720c */ /* 0x004fda0003f06270 */
[----:B------:R-:W-:Y:S05]  /*16c30*/  @!P0 BRA `(.L_x_1376) ;  /* 0x0000000c00e48947 */ /* 0x000fea0003800000 */
[----:B------:R-:W-:Y:S01]  /*16c40*/  ULDC UR4, c[0x0][0x2f4] ;  /* 0x0000bd0000047ab9 */ /* 0x000fe20000000800 */
[----:B------:R-:W-:Y:S01]  /*16c50*/  IMAD.MOV.U32 R6, RZ, RZ, R22 ;  /* 0x000000ffff067224 */ /* 0x000fe200078e0016 */
[----:B------:R-:W-:Y:S01]  /*16c60*/  ISETP.GE.AND P4, PT, R33, UR4, PT ;  /* 0x0000000421007c0c */ /* 0x000fe2000bf86270 */
[----:B------:R-:W-:Y:S01]  /*16c70*/  IMAD.MOV.U32 R8, RZ, RZ, R28 ;  /* 0x000000ffff087224 */ /* 0x000fe200078e001c */
[----:B------:R-:W-:Y:S01]  /*16c80*/  ISETP.GE.AND P3, PT, R37, UR4, PT ;  /* 0x0000000425007c0c */ /* 0x000fe2000bf66270 */
[----:B------:R-:W-:Y:S01]  /*16c90*/  IMAD.MOV.U32 R29, RZ, RZ, R23 ;  /* 0x000000ffff1d7224 */ /* 0x000fe200078e0017 */
[----:B------:R-:W-:Y:S02]  /*16ca0*/  ISETP.GE.AND P2, PT, R36, UR4, PT ;  /* 0x0000000424007c0c */ /* 0x000fe4000bf46270 */
[----:B------:R-:W-:-:S13]  /*16cb0*/  ISETP.GE.AND P1, PT, R34, UR4, PT ;  /* 0x0000000422007c0c */ /* 0x000fda000bf26270 */
.L_x_1389:
[----:B------:R-:W2:Y:S04]  /*16cc0*/  LDL R9, [R1+0x8] ;  /* 0x0000080001097983 */ /* 0x000ea80000100800 */
[----:B------:R-:W3:Y:S01]  /*16cd0*/  LDL R11, [R1+0xc] ;  /* 0x00000c00010b7983 */ /* 0x000ee20000100800 */
[----:B0-----:R-:W0:Y:S01]  /*16ce0*/  S2R R0, SR_TID.X ;  /* 0x0000000000007919 */ /* 0x001e220000002100 */
[----:B------:R-:W4:Y:S01]  /*16cf0*/  S2R R3, SR_TID.X ;  /* 0x0000000000037919 */ /* 0x000f220000002100 */
[----:B0-----:R-:W-:-:S04]  /*16d00*/  LOP3.LUT R0, R0, 0x7f, RZ, 0xc0, !PT ;  /* 0x0000007f00007812 */ /* 0x001fc800078ec0ff */
[----:B------:R-:W-:Y:S02]  /*16d10*/  SHF.R.U32.HI R2, RZ, 0x3, R0 ;  /* 0x00000003ff027819 */ /* 0x000fe40000011600 */
[----:B------:R-:W0:Y:S01]  /*16d20*/  LDC R0, c[0x0][0x430] ;  /* 0x00010c00ff007b82 */ /* 0x000e220000000800 */
[----:B----4-:R-:W-:-:S05]  /*16d30*/  IMAD.SHL.U32 R3, R3, 0x10, RZ ;  /* 0x0000001003037824 */ /* 0x010fca00078e00ff */
[----:B------:R-:W-:-:S04]  /*16d40*/  LOP3.LUT R3, R2, 0x70, R3, 0xf8, !PT ;  /* 0x0000007002037812 */ /* 0x000fc800078ef803 */
[----:B------:R-:W-:-:S13]  /*16d50*/  ISETP.GT.U32.AND P6, PT, R3, 0x3f, PT ;  /* 0x0000003f0300780c */ /* 0x000fda0003fc4070 */
[----:B------:R-:W3:Y:S01]  /*16d60*/  @!P6 LDC.64 R4, c[0x0][0x428] ;  /* 0x00010a00ff04eb82 */ /* 0x000ee20000000a00 */
[----:B0-----:R-:W-:-:S13]  /*16d70*/  ISETP.NE.AND P0, PT, R0, 0x1, PT ;  /* 0x000000010000780c */ /* 0x001fda0003f05270 */
[----:B------:R-:W0:Y:S08]  /*16d80*/  @P0 LDC R2, c[0x0][0x434] ;  /* 0x00010d00ff020b82 */ /* 0x000e300000000800 */
[----:B------:R-:W4:Y:S01]  /*16d90*/  @P0 LDC R0, c[0x0][0x438] ;  /* 0x00010e00ff000b82 */ /* 0x000f220000000800 */
[----:B------:R-:W-:Y:S01]  /*16da0*/  LOP3.LUT P5, RZ, R16, 0x20, RZ, 0xc0, !PT ;  /* 0x0000002010ff7812 */ /* 0x000fe200078ac0ff */
[----:B------:R-:W-:Y:S01]  /*16db0*/  VIADD R22, R6, 0x1 ;  /* 0x0000000106167836 */ /* 0x000fe20000000000 */
[----:B------:R-:W-:Y:S05]  /*16dc0*/  YIELD ;  /* 0x0000000000007946 */ /* 0x000fea0003800000 */
[----:B------:R-:W-:Y:S01]  /*16dd0*/  ULDC UR4, c[0x0][0x430] ;  /* 0x00010c0000047ab9 */ /* 0x000fe20000000800 */
[----:B------:R-:W-:-:S02]  /*16de0*/  IMAD.MOV.U32 R23, RZ, RZ, R7 ;  /* 0x000000ffff177224 */ /* 0x000fc400078e0007 */
[----:B--2---:R-:W-:-:S04]  /*16df0*/  IMAD R9, R7, 0x40, R9 ;  /* 0x0000004007097824 */ /* 0x004fc800078e0209 */
[----:B------:R-:W-:-:S04]  /*16e00*/  IMAD.IADD R9, R3, 0x1, R9 ;  /* 0x0000000103097824 */ /* 0x000fc800078e0209 */
[----:B0-----:R-:W-:-:S04]  /*16e10*/  @P0 IMAD.HI.U32 R3, R9, R2, RZ ;  /* 0x0000000209030227 */ /* 0x001fc800078e00ff */
[----:B------:R-:W-:Y:S01]  /*16e20*/  IMAD.MOV.U32 R10, RZ, RZ, R9 ;  /* 0x000000ffff0a7224 */ /* 0x000fe200078e0009 */
[----:B----4-:R-:W-:Y:S01]  /*16e30*/  @P0 SHF.R.U32.HI R10, RZ, R0, R3 ;  /* 0x00000000ff0a0219 */ /* 0x010fe20000011603 */
[----:B---3--:R-:W-:-:S03]  /*16e40*/  @!P6 IMAD R0, R11, R4, RZ ;  /* 0x000000040b00e224 */ /* 0x008fc600078e02ff */
[--C-:B------:R-:W-:Y:S01]  /*16e50*/  @!P6 SHF.R.S32.HI R3, RZ, 0x1f, R10.reuse ;  /* 0x0000001fff03e819 */ /* 0x100fe2000001140a */
[----:B------:R-:W-:Y:S02]  /*16e60*/  @!P6 IMAD.MOV.U32 R2, RZ, RZ, R10 ;  /* 0x000000ffff02e224 */ /* 0x000fe400078e000a */
[C---:B------:R-:W-:Y:S02]  /*16e70*/  @!P6 IMAD R0, R30.reuse, R5, R0 ;  /* 0x000000051e00e224 */ /* 0x040fe400078e0200 */
[----:B------:R-:W-:Y:S02]  /*16e80*/  @!P6 IMAD.WIDE.U32 R2, R30, R4, R2 ;  /* 0x000000041e02e225 */ /* 0x000fe400078e0002 */
[----:B------:R-:W0:Y:S02]  /*16e90*/  @!P6 LDC.64 R4, c[0x0][0x418] ;  /* 0x00010600ff04eb82 */ /* 0x000e240000000a00 */
[----:B------:R-:W-:Y:S01]  /*16ea0*/  @!P6 IMAD.IADD R0, R0, 0x1, R3 ;  /* 0x000000010000e824 */ /* 0x000fe200078e0203 */
[----:B0-----:R-:W-:-:S04]  /*16eb0*/  @!P6 LEA R4, P0, R2, R4, 0x2 ;  /* 0x000000040204e211 */ /* 0x001fc800078010ff */
[----:B------:R-:W-:Y:S01]  /*16ec0*/  @!P6 LEA.HI.X R5, R2, R5, R0, 0x2, P0 ;  /* 0x000000050205e211 */ /* 0x000fe200000f1400 */
[----:B------:R-:W-:Y:S01]  /*16ed0*/  IMAD.MOV.U32 R0, RZ, RZ, RZ ;  /* 0x000000ffff007224 */ /* 0x000fe200078e00ff */
[----:B------:R-:W-:Y:S01]  /*16ee0*/  ISETP.NE.AND P0, PT, R22, 0x2, PT ;  /* 0x000000021600780c */ /* 0x000fe20003f05270 */
[----:B------:R-:W-:-:S03]  /*16ef0*/  IMAD.MOV R2, RZ, RZ, -R10 ;  /* 0x000000ffff027224 */ /* 0x000fc600078e0a0a */
[----:B------:R-:W-:Y:S01]  /*16f00*/  SEL R28, RZ, 0x1, P0 ;  /* 0x00000001ff1c7807 */ /* 0x000fe20000000000 */
[----:B------:R0:W5:Y:S01]  /*16f10*/  @!P6 LDG.E R0, desc[UR36][R4.64] ;  /* 0x000000240400e981 */ /* 0x000162000c1e1900 */
[----:B------:R-:W-:Y:S02]  /*16f20*/  SEL R22, R22, RZ, P0 ;  /* 0x000000ff16167207 */ /* 0x000fe40000000000 */
[----:B------:R-:W-:Y:S01]  /*16f30*/  LOP3.LUT R28, R8, R28, RZ, 0x3c, !PT ;  /* 0x0000001c081c7212 */ /* 0x000fe200078e3cff */
[----:B0-----:R-:W-:Y:S01]  /*16f40*/  IMAD R5, R2, UR4, R9 ;  /* 0x0000000402057c24 */ /* 0x001fe2000f8e0209 */
[----:B------:R-:W-:Y:S06]  /*16f50*/  @!P5 BRA `(.L_x_1377) ;  /* 0x000000000004d947 */ /* 0x000fec0003800000 */
[----:B------:R-:W-:Y:S01]  /*16f60*/  BPT.TRAP 0x1 ;  /* 0x000000040000795c */ /* 0x000fe20000300000 */
.L_x_1377:
[----:B------:R-:W-:Y:S01]  /*16f70*/  IMAD R7, R22, 0x8, R17 ;  /* 0x0000000816077824 */ /* 0x000fe200078e0211 */
[----:B------:R-:W-:Y:S01]  /*16f80*/  SHF.L.U32 R2, R28, 0x1f, RZ ;  /* 0x0000001f1c027819 */ /* 0x000fe200000006ff */
[----:B------:R-:W-:Y:S03]  /*16f90*/  BSSY B1, `(.L_x_1378) ;  /* 0x0000003000017945 */ /* 0x000fe60003800000 */
[----:B------:R-:W0:Y:S02]  /*16fa0*/  SYNCS.PHASECHK.TRANS64.TRYWAIT P0, [R7+URZ+0x30840], R2 ;  /* 0x03084002070075a7 */ /* 0x000e24000800017f */
[----:B0-----:R-:W-:Y:S05]  /*16fb0*/  @!P0 BRA `(.L_x_1379) ;  /* 0x0000003c00108947 */ /* 0x001fea0003800000 */
.L_x_1458:
[----:B------:R-:W-:Y:S05]  /*16fc0*/  BSYNC B1 ;  /* 0x0000000000017941 */ /* 0x000fea0003800000 */
.L_x_1378:
        /* <DEDUP_REMOVED lines=24> */
[----:B------:R-:W-:Y:S02]  /*17150*/  IMAD.SHL.U32 R4, R33, 0x2, RZ ;  /* 0x0000000221047824 */ /* 0x000fe400078e00ff */
[----:B------:R-:W2:Y:S01]  /*17160*/  SHFL.IDX PT, R3, R25, RZ, 0x181f ;  /* 0x00181fff19037589 */ /* 0x000ea200000e0000 */
        /* <DEDUP_REMOVED lines=9> */
[----:B--2---:R-:W-:-:S05]  /*17200*/  IMAD.X R3, RZ, RZ, R3, P0 ;  /* 0x000000ffff037224 */ /* 0x004fca00000e0603 */
        /* <DEDUP_REMOVED lines=15> */
[----:B------:R0:W2:Y:S04]  /*17300*/  SHFL.IDX PT, R35, R25, 0x3, 0x181f ;  /* 0x00781f0019237f89 */ /* 0x0000a800000e0000 */
[----:B------:R-:W-:Y:S01]  /*17310*/  LDGSTS.E.BYPASS.LTC128B.128 [R20+0x21400], desc[UR36][R2.64], !P2 ;  /* 0x2140000002147fae */ /* 0x000fe2000d101d64 */
[----:B------:R-:W-:-:S03]  /*17320*/  LOP3.LUT P2, RZ, R16, 0x1000, RZ, 0xc0, !PT ;  /* 0x0000100010ff7812 */ /* 0x000fc6000784c0ff */
[----:B------:R-:W-:Y:S01]  /*17330*/  LDGSTS.E.BYPASS.LTC128B.128 [R20+0x23400], desc[UR36][R2.64+0x80], !P1 ;  /* 0x2340008002147fae */ /* 0x000fe2000c901d64 */
[----:B------:R-:W-:-:S03]  /*17340*/  LOP3.LUT P1, RZ, R16, 0x800, RZ, 0xc0, !PT ;  /* 0x0000080010ff7812 */ /* 0x000fc6000782c0ff */
[----:B------:R-:W-:Y:S04]  /*17350*/  LDGSTS.E.BYPASS.LTC128B.128 [R20+0x25400], desc[UR36][R2.64+0x100], !P6 ;  /* 0x2540010002147fae */ /* 0x000fe8000f101d64 */
[----:B------:R3:W-:Y:S04]  /*17360*/  LDGSTS.E.BYPASS.LTC128B.128 [R20+0x27400], desc[UR36][R2.64+0x180], !P5 ;  /* 0x2740018002147fae */ /* 0x0007e8000e901d64 */
[----:B--23--:R0:W3:Y:S02]  /*17370*/  SHFL.IDX PT, R2, R10, 0x3, 0x181f ;  /* 0x00781f000a027f89 */ /* 0x00c0e400000e0000 */
.L_x_1468:
[----:B------:R-:W-:Y:S02]  /*17380*/  LOP3.LUT R16, R16, 0xfffff7ff, RZ, 0xc0, !PT ;  /* 0xfffff7ff10107812 */ /* 0x000fe400078ec0ff */
[----:B---3--:R-:W-:Y:S02]  /*17390*/  IADD3 R2, P0, R2, R4, RZ ;  /* 0x0000000402027210 */ /* 0x008fe40007f1e0ff */
        /* <DEDUP_REMOVED lines=15> */
.L_x_1381:
        /* <DEDUP_REMOVED lines=10> */
.L_x_1382:
[----:B------:R3:W-:Y:S01]  /*17530*/  SYNCS.ARRIVE.TRANS64.A1T0 RZ, [R7+URZ+0x30830], RZ ;  /* 0x030830ff07ff79a7 */ /* 0x0007e2000810003f */
[----:B------:R-:W-:Y:S05]  /*17540*/  @!P6 BRA `(.L_x_1383) ;  /* 0x000000000004e947 */ /* 0x000fea0003800000 */
[----:B------:R-:W-:Y:S01]  /*17550*/  BPT.TRAP 0x1 ;  /* 0x000000040000795c */ /* 0x000fe20000300000 */
.L_x_1383:
[----:B--2---:R-:W-:Y:S01]  /*17560*/  SHF.L.U32 R2, R8, 0x1f, RZ ;  /* 0x0000001f08027819 */ /* 0x004fe200000006ff */
[----:B---3--:R-:W-:Y:S01]  /*17570*/  IMAD R7, R6, 0x8, R17 ;  /* 0x0000000806077824 */ /* 0x008fe200078e0211 */
[----:B------:R-:W-:Y:S03]  /*17580*/  BSSY B1, `(.L_x_1384) ;  /* 0x0000003000017945 */ /* 0x000fe60003800000 */
[----:B------:R-:W2:Y:S02]  /*17590*/  SYNCS.PHASECHK.TRANS64.TRYWAIT P0, [R7+URZ+0x30860], R2 ;  /* 0x03086002070075a7 */ /* 0x000ea4000800017f */
[----:B--2---:R-:W-:Y:S05]  /*175a0*/  @!P0 BRA `(.L_x_1385) ;  /* 0x0000003c001c8947 */ /* 0x004fea0003800000 */
.L_x_1469:
[----:B------:R-:W-:Y:S05]  /*175b0*/  BSYNC B1 ;  /* 0x0000000000017941 */ /* 0x000fea0003800000 */
.L_x_1384:
[----:B------:R-:W3:Y:S01]  /*175c0*/  LDL R8, [R1] ;  /* 0x0000000001087983 */ /* 0x000ee20000100800 */
[----:B------:R-:W4:Y:S01]  /*175d0*/  S2R R3, SR_TID.X ;  /* 0x0000000000037919 */ /* 0x000f220000002100 */
[----:B------:R-:W-:Y:S01]  /*175e0*/  UMOV UR4, 0xffffffff ;  /* 0xffffffff00047882 */ /* 0x000fe20000000000 */
[----:B------:R-:W-:Y:S01]  /*175f0*/  IMAD R6, R6, 0x4000, R31 ;  /* 0x0000400006067824 */ /* 0x000fe200078e021f */
[----:B----4-:R-:W-:-:S04]  /*17600*/  LOP3.LUT R3, R3, 0x7f, RZ, 0xc0, !PT ;  /* 0x0000007f03037812 */ /* 0x010fc800078ec0ff */
[----:B------:R-:W-:Y:S01]  /*17610*/  SHF.R.U32.HI R3, RZ, 0x3, R3 ;  /* 0x00000003ff037819 */ /* 0x000fe20000011603 */
[----:B---3--:R-:W-:-:S04]  /*17620*/  IMAD R8, R29, -0x40, R8 ;  /* 0xffffffc01d087824 */ /* 0x008fc800078e0208 */
[----:B------:R-:W-:Y:S01]  /*17630*/  IMAD.IADD R8, R8, 0x1, -R3 ;  /* 0x0000000108087824 */ /* 0x000fe200078e0a03 */
[----:B------:R-:W-:Y:S06]  /*17640*/  BRA.DIV UR4, `(.L_x_1386) ;  /* 0x0000003e04087947 */ /* 0x000fec000b800000 */
[----:B--2---:R-:W2:Y:S01]  /*17650*/  SHFL.IDX PT, R2, R18, RZ, 0x181f ;  /* 0x00181fff12027589 */ /* 0x004ea200000e0000 */
[----:B------:R-:W-:-:S03]  /*17660*/  IMAD R6, R6, 0x2, R17 ;  /* 0x0000000206067824 */ /* 0x000fc600078e0211 */
[----:B------:R-:W3:Y:S04]  /*17670*/  SHFL.IDX PT, R3, R19, RZ, 0x181f ;  /* 0x00181fff13037589 */ /* 0x000ee800000e0000 */
[----:B-1----:R-:W-:Y:S01]  /*17680*/  SHFL.IDX PT, R14, R18, 0x3, 0x181f ;  /* 0x00781f00120e7f89 */ /* 0x002fe200000e0000 */
[----:B--2---:R-:W-:-:S05]  /*17690*/  IADD3 R2, P0, R2, R4, RZ ;  /* 0x0000000402027210 */ /* 0x004fca0007f1e0ff */
[----:B---3--:R-:W-:Y:S01]  /*176a0*/  IMAD.X R3, RZ, RZ, R3, P0 ;  /* 0x000000ffff037224 */ /* 0x008fe200000e0603 */
        /* <DEDUP_REMOVED lines=8> */
[----:B-1----:R-:W1:Y:S04]  /*17730*/  SHFL.IDX PT, R2, R18, 0x1, 0x181f ;  /* 0x00381f0012027f89 */ /* 0x002e6800000e0000 */
[----:B------:R-:W2:Y:S01]  /*17740*/  SHFL.IDX PT, R3, R19, 0x1, 0x181f ;  /* 0x00381f0013037f89 */ /* 0x000ea200000e0000 */
[----:B-1----:R-:W-:-:S05]  /*17750*/  IADD3 R2, P0, R2, R4, RZ ;  /* 0x0000000402027210 */ /* 0x002fca0007f1e0ff */
[----:B--2---:R-:W-:Y:S01]  /*17760*/  IMAD.X R3, RZ, RZ, R3, P0 ;  /* 0x000000ffff037224 */ /* 0x004fe200000e0603 */
        /* <DEDUP_REMOVED lines=9> */
[----:B------:R-:W2:Y:S04]  /*17800*/  SHFL.IDX PT, R3, R19, 0x2, 0x181f ;  /* 0x00581f0013037f89 */ /* 0x000ea800000e0000 */
[----:B------:R-:W3:Y:S01]  /*17810*/  SHFL.IDX PT, R19, R19, 0x3, 0x181f ;  /* 0x00781f0013137f89 */ /* 0x000ee200000e0000 */
[----:B-1----:R-:W-:-:S05]  /*17820*/  IADD3 R2, P0, R2, R4, RZ ;  /* 0x0000000402027210 */ /* 0x002fca0007f1e0ff */
[----:B--2---:R-:W-:Y:S01]  /*17830*/  IMAD.X R3, RZ, RZ, R3, P0 ;  /* 0x000000ffff037224 */ /* 0x004fe200000e0603 */
[----:B------:R-:W-:-:S13]  /*17840*/  ISETP.LT.OR P0, PT, R8, 0x21, P4 ;  /* 0x000000210800780c */ /* 0x000fda0002701670 */
[----:B------:R1:W-:Y:S01]  /*17850*/  LDGSTS.E.BYPASS.LTC128B.128 [R6+0x1400], desc[UR36][R2.64], !P0 ;  /* 0x0140000002067fae */ /* 0x0003e2000c101d64 */
[----:B------:R-:W-:-:S13]  /*17860*/  ISETP.LT.OR P0, PT, R8, 0x21, P3 ;  /* 0x000000210800780c */ /* 0x000fda0001f01670 */
[----:B------:R1:W-:Y:S01]  /*17870*/  LDGSTS.E.BYPASS.LTC128B.128 [R6+0x3400], desc[UR36][R2.64+0x80], !P0 ;  /* 0x0340008002067fae */ /* 0x0003e2000c101d64 */
[----:B------:R-:W-:-:S13]  /*17880*/  ISETP.LT.OR P0, PT, R8, 0x21, P2 ;  /* 0x000000210800780c */ /* 0x000fda0001701670 */
[----:B------:R1:W-:Y:S01]  /*17890*/  LDGSTS.E.BYPASS.LTC128B.128 [R6+0x5400], desc[UR36][R2.64+0x100], !P0 ;  /* 0x0540010002067fae */ /* 0x0003e2000c101d64 */
[----:B------:R-:W-:-:S13]  /*178a0*/  ISETP.LT.OR P0, PT, R8, 0x21, P1 ;  /* 0x000000210800780c */ /* 0x000fda0000f01670 */
[----:B---3--:R1:W-:Y:S02]  /*178b0*/  LDGSTS.E.BYPASS.LTC128B.128 [R6+0x7400], desc[UR36][R2.64+0x180], !P0 ;  /* 0x0740018002067fae */ /* 0x0083e4000c101d64 */
.L_x_1479:
[----:B-12---:R-:W-:Y:S01]  /*178c0*/  IADD3 R2, P0, R14, R4, RZ ;  /* 0x000000040e027210 */ /* 0x006fe20007f1e0ff */
        /* <DEDUP_REMOVED lines=16> */
[----:B-1----:R-:W-:Y:S01]  /*179d0*/  IMAD.WIDE.U32 R2, R5, UR4, RZ ;  /* 0x0000000405027c25 */ /* 0x002fe2000f8e00ff */
[----:B------:R-:W-:-:S03]  /*179e0*/  ULDC.64 UR4, c[0x0][0x338] ;  /* 0x0000ce0000047ab9 */ /* 0x000fc60000000a00 */
[----:B------:R-:W-:Y:S02]  /*179f0*/  IMAD.IADD R3, R3, 0x1, R9 ;  /* 0x0000000103037824 */ /* 0x000fe400078e0209 */
[----:B------:R-:W-:Y:S02]  /*17a00*/  IMAD R21, R21, UR4, RZ ;  /* 0x0000000415157c24 */ /* 0x000fe4000f8e02ff */
[----:B------:R-:W-:-:S04]  /*17a10*/  IMAD.WIDE.U32 R2, R0, UR4, R2 ;  /* 0x0000000400027c25 */ /* 0x000fc8000f8e0002 */
[----:B------:R-:W-:Y:S01]  /*17a20*/  IMAD R21, R0, UR5, R21 ;  /* 0x0000000500157c24 */ /* 0x000fe2000f8e0215 */
[----:B------:R-:W-:Y:S01]  /*17a30*/  ULDC.64 UR4, c[0x0][0x330] ;  /* 0x0000cc0000047ab9 */ /* 0x000fe20000000a00 */
[----:B------:R-:W-:Y:S02]  /*17a40*/  NOP ;  /* 0x0000000000007918 */ /* 0x000fe40000000000 */
[----:B------:R-:W-:Y:S02]  /*17a50*/  IMAD.IADD R3, R3, 0x1, R21 ;  /* 0x0000000103037824 */ /* 0x000fe400078e0215 */
[----:B------:R-:W-:-:S04]  /*17a60*/  IMAD.WIDE.U32 R2, R26, UR4, R2 ;  /* 0x000000041a027c25 */ /* 0x000fc8000f8e0002 */
[----:B------:R-:W-:Y:S01]  /*17a70*/  IMAD R3, R26, UR5, R3 ;  /* 0x000000051a037c24 */ /* 0x000fe2000f8e0203 */
[----:B------:R-:W-:-:S04]  /*17a80*/  LEA R18, P0, R2, UR6, 0x1 ;  /* 0x0000000602127c11 */ /* 0x000fc8000f8008ff */
[----:B------:R-:W-:Y:S02]  /*17a90*/  LEA.HI.X R19, R2, UR7, R3, 0x1, P0 ;  /* 0x0000000702137c11 */ /* 0x000fe400080f0c03 */
[----:B------:R-:W-:-:S13]  /*17aa0*/  PLOP3.LUT P0, PT, PT, PT, PT, 0x80, 0x0 ;  /* 0x000000000000781c */ /* 0x000fda0003f0f070 */
.L_x_1387:
        /* <DEDUP_REMOVED lines=10> */
.L_x_1388:
[----:B------:R-:W2:Y:S01]  /*17b50*/  LDL R0, [R1+0x4] ;  /* 0x0000040001007983 */ /* 0x000ea20000100800 */
[----:B------:R1:W-:Y:S01]  /*17b60*/  SYNCS.ARRIVE.TRANS64.A1T0 RZ, [R7+URZ+0x30850], RZ ;  /* 0x030850ff07ff79a7 */ /* 0x0003e2000810003f */
[----:B------:R-:W-:Y:S02]  /*17b70*/  IMAD.MOV.U32 R6, RZ, RZ, R22 ;  /* 0x000000ffff067224 */ /* 0x000fe400078e0016 */
[----:B------:R-:W-:Y:S02]  /*17b80*/  IMAD.MOV.U32 R8, RZ, RZ, R28 ;  /* 0x000000ffff087224 */ /* 0x000fe400078e001c */
[----:B------:R-:W-:Y:S02]  /*17b90*/  IMAD.MOV.U32 R29, RZ, RZ, R23 ;  /* 0x000000ffff1d7224 */ /* 0x000fe400078e0017 */
[C---:B-1----:R-:W-:Y:S01]  /*17ba0*/  VIADD R7, R23.reuse, 0xffffffff ;  /* 0xffffffff17077836 */ /* 0x042fe20000000000 */
[----:B--2---:R-:W-:-:S13]  /*17bb0*/  ISETP.GT.AND P0, PT, R23, R0, PT ;  /* 0x000000001700720c */ /* 0x004fda0003f04270 */
[----:B------:R-:W-:Y:S05]  /*17bc0*/  @P0 BRA `(.L_x_1389) ;  /* 0xfffffff0003c0947 */ /* 0x000fea000383ffff */
.L_x_1376:
[----:B------:R-:W-:Y:S05]  /*17bd0*/  BSYNC B0 ;  /* 0x0000000000007941 */ /* 0x000fea0003800000 */
.L_x_1375:
[----:B0-----:R-:W0:Y:S01]  /*17be0*/  S2R R0, SR_TID.X ;  /* 0x0000000000007919 */ /* 0x001e220000002100 */
[----:B------:R-:W-:Y:S01]  /*17bf0*/  BSSY B0, `(.L_x_1390) ;  /* 0x0000010000007945 */ /* 0x000fe20003800000 */
[----:B0-----:R-:W-:-:S04]  /*17c00*/  LOP3.LUT R0, R0, 0x7f, RZ, 0xc0, !PT ;  /* 0x0000007f00007812 */ /* 0x001fc800078ec0ff */
[----:B------:R-:W-:-:S13]  /*17c10*/  ISETP.NE.AND P0, PT, R0, RZ, PT ;  /* 0x000000ff0000720c */ /* 0x000fda0003f05270 */
[----:B------:R-:W-:Y:S05]  /*17c20*/  @P0 BRA `(.L_x_1391) ;  /* 0x0000000000300947 */ /* 0x000fea0003800000 */
[----:B------:R-:W0:Y:S01]  /*17c30*/  S2R R5, SR_LANEID ;  /* 0x0000000000057919 */ /* 0x000e220000000000 */
[----:B------:R-:W-:Y:S01]  /*17c40*/  VOTEU.ANY UR4, UPT, PT ;  /* 0x0000000000047886 */ /* 0x000fe200038e0100 */
[----:B------:R-:W2:Y:S01]  /*17c50*/  LDC.64 R2, c[0x0][0xc60] ;  /* 0x00031800ff027b82 */ /* 0x000ea20000000a00 */
[----:B------:R-:W0:Y:S02]  /*17c60*/  FLO.U32 R0, UR4 ;  /* 0x0000000400007d00 */ /* 0x000e2400080e0000 */
[----:B0-----:R-:W-:-:S06]  /*17c70*/  ISETP.EQ.U32.AND P0, PT, R0, R5, PT ;  /* 0x000000050000720c */ /* 0x001fcc0003f02070 */
[----:B------:R-:W2:Y:S07]  /*17c80*/  POPC R5, UR4 ;  /* 0x0000000400057d09 */ /* 0x000eae0008000000 */
[----:B--2---:R-:W2:Y:S01]  /*17c90*/  @P0 ATOMG.E.ADD.STRONG.GPU PT, R3, desc[UR36][R2.64], R5 ;  /* 0x00000005020309a8 */ /* 0x004ea200081ee1e4 */
[----:B------:R-:W0:Y:S02]  /*17ca0*/  S2R R4, SR_LTMASK ;  /* 0x0000000000047919 */ /* 0x000e240000003900 */
[----:B0-----:R-:W-:-:S04]  /*17cb0*/  LOP3.LUT R4, R4, UR4, RZ, 0xc0, !PT ;  /* 0x0000000404047c12 */ /* 0x001fc8000f8ec0ff */
[----:B------:R-:W0:Y:S01]  /*17cc0*/  POPC R7, R4 ;  /* 0x0000000400077309 */ /* 0x000e220000000000 */
[----:B--2---:R-:W0:Y:S02]  /*17cd0*/  SHFL.IDX PT, R0, R3, R0, 0x1f ;  /* 0x00001f0003007589 */ /* 0x004e2400000e0000 */
[----:B0-----:R-:W-:-:S07]  /*17ce0*/  IADD3 R24, R0, UR39, R7 ;  /* 0x0000002700187c10 */ /* 0x001fce000fffe007 */
.L_x_1391:
[----:B------:R-:W-:Y:S05]  /*17cf0*/  BSYNC B0 ;  /* 0x0000000000007941 */ /* 0x000fea0003800000 */
.L_x_1390:
[----:B------:R-:W-:-:S13]  /*17d00*/  LOP3.LUT P0, RZ, R16, 0x20, RZ, 0xc0, !PT ;  /* 0x0000002010ff7812 */ /* 0x000fda000780c0ff */
[----:B------:R-:W-:Y:S05]  /*17d10*/  @!P0 BRA `(.L_x_1392) ;  /* 0x0000000000048947 */ /* 0x000fea0003800000 */
[----:B------:R-:W-:Y:S01]  /*17d20*/  BPT.TRAP 0x1 ;  /* 0x000000040000795c */ /* 0x000fe20000300000 */
.L_x_1392:
[----:B------:R-:W2:Y:S01]  /*17d30*/  LDL.LU R2, [R1] ;  /* 0x0000000001027983 */ /* 0x000ea20000300800 */
[----:B------:R-:W-:Y:S01]  /*17d40*/  IMAD R0, R22, 0x8, R17 ;  /* 0x0000000816007824 */ /* 0x000fe200078e0211 */
[----:B------:R-:W-:Y:S01]  /*17d50*/  SHF.L.U32 R3, R28, 0x1f, RZ ;  /* 0x0000001f1c037819 */ /* 0x000fe200000006ff */
[----:B------:R-:W-:Y:S03]  /*17d60*/  BSSY B0, `(.L_x_1393) ;  /* 0x0000004000007945 */ /* 0x000fe60003800000 */
[----:B------:R-:W0:Y:S01]  /*17d70*/  SYNCS.PHASECHK.TRANS64.TRYWAIT P0, [R0+URZ+0x30860], R3 ;  /* 0x03086003000075a7 */ /* 0x000e22000800017f */
[----:B--2---:R-:W-:Y:S01]  /*17d80*/  IMAD R5, R23, -0x40, R2 ;  /* 0xffffffc017057824 */ /* 0x004fe200078e0202 */
[----:B0-----:R-:W-:Y:S06]  /*17d90*/  @!P0 BRA `(.L_x_1394) ;  /* 0x0000003800ac8947 */ /* 0x001fec0003800000 */
.L_x_1480:
[----:B------:R-:W-:Y:S05]  /*17da0*/  BSYNC B0 ;  /* 0x0000000000007941 */ /* 0x000fea0003800000 */
.L_x_1393:
[----:B------:R-:W2:Y:S01]  /*17db0*/  S2R R2, SR_TID.X ;  /* 0x0000000000027919 */ /* 0x000ea20000002100 */
[----:B------:R-:W-:Y:S01]  /*17dc0*/  UMOV UR4, 0xffffffff ;  /* 0xffffffff00047882 */ /* 0x000fe20000000000 */
[----:B------:R-:W-:Y:S01]  /*17dd0*/  IMAD R4, R22, 0x4000, R31 ;  /* 0x0000400016047824 */ /* 0x000fe200078e021f */
[----:B--2---:R-:W-:-:S04]  /*17de0*/  LOP3.LUT R2, R2, 0x7f, RZ, 0xc0, !PT ;  /* 0x0000007f02027812 */ /* 0x004fc800078ec0ff */
        /* <DEDUP_REMOVED lines=12> */
[----:B------:R-:W-:Y:S02]  /*17eb0*/  ISETP.GE.AND P1, PT, R36, UR4, PT ;  /* 0x0000000424007c0c */ /* 0x000fe4000bf26270 */
[----:B-1----:R-:W-:-:S02]  /*17ec0*/  IADD3 R2, P0, R14, R6, RZ ;  /* 0x000000060e027210 */ /* 0x002fc40007f1e0ff */
[----:B------:R-:W1:Y:S03]  /*17ed0*/  SHFL.IDX PT, R14, R18, 0x1, 0x181f ;  /* 0x00381f00120e7f89 */ /* 0x000e6600000e0000 */
        /* <DEDUP_REMOVED lines=8> */
[----:B------:R1:W-:Y:S02]  /*17f60*/  LDGSTS.E.BYPASS.LTC128B.128 [R4+0x6400], desc[UR36][R2.64+0x180], !P4 ;  /* 0x0640018002047fae */ /* 0x0003e4000e101d64 */
[----:B-1----:R-:W-:Y:S02]  /*17f70*/  IADD3 R2, P4, R14, R6, RZ ;  /* 0x000000060e027210 */ /* 0x002fe40007f9e0ff */
[----:B------:R-:W0:Y:S03]  /*17f80*/  SHFL.IDX PT, R14, R18, 0x2, 0x181f ;  /* 0x00581f00120e7f89 */ /* 0x000e2600000e0000 */
        /* <DEDUP_REMOVED lines=12> */
[----:B------:R0:W3:Y:S03]  /*18050*/  SHFL.IDX PT, R14, R18, 0x3, 0x181f ;  /* 0x00781f00120e7f89 */ /* 0x0000e600000e0000 */
        /* <DEDUP_REMOVED lines=8> */
[----:B--23--:R0:W-:Y:S02]  /*180e0*/  LDGSTS.E.BYPASS.LTC128B.128 [R4+0x7400], desc[UR36][R2.64+0x180], !P4 ;  /* 0x0740018002047fae */ /* 0x00c1e4000e101d64 */
.L_x_1490:
[C---:B------:R-:W-:Y:S02]  /*180f0*/  ISETP.LT.OR P3, PT, R5.reuse, 0x31, P3 ;  /* 0x000000310500780c */ /* 0x040fe40001f61670 */
[C---:B------:R-:W-:Y:S02]  /*18100*/  ISETP.LT.OR P2, PT, R5.reuse, 0x31, P2 ;  /* 0x000000310500780c */ /* 0x040fe40001741670 */
[C---:B------:R-:W-:Y:S02]  /*18110*/  ISETP.LT.OR P1, PT, R5.reuse, 0x31, P1 ;  /* 0x000000310500780c */ /* 0x040fe40000f21670 */
[----:B01----:R-:W-:Y:S02]  /*18120*/  IADD3 R2, P4, R14, R6, RZ ;  /* 0x000000060e027210 */ /* 0x003fe40007f9e0ff */
        /* <DEDUP_REMOVED lines=11> */
.L_x_1396:
        /* <DEDUP_REMOVED lines=10> */
.L_x_1397:
[----:B------:R1:W-:Y:S01]  /*18280*/  SYNCS.ARRIVE.TRANS64.A1T0 RZ, [R0+URZ+0x30850], RZ ;  /* 0x030850ff00ff79a7 */ /* 0x0003e2000810003f */
[----:B------:R-:W-:-:S05]  /*18290*/  VIADD R22, R22, 0x1 ;  /* 0x0000000116167836 */ /* 0x000fca0000000000 */
[----:B------:R-:W-:-:S04]  /*182a0*/  ISETP.NE.AND P0, PT, R22, 0x2, PT ;  /* 0x000000021600780c */ /* 0x000fc80003f05270 */
[----:B0-----:R-:W-:Y:S02]  /*182b0*/  SEL R3, RZ, 0x1, P0 ;  /* 0x00000001ff037807 */ /* 0x001fe40000000000 */
[----:B------:R-:W-:Y:S02]  /*182c0*/  SEL R22, R22, RZ, P0 ;  /* 0x000000ff16167207 */ /* 0x000fe40000000000 */
[----:B-1----:R-:W-:-:S07]  /*182d0*/  LOP3.LUT R28, R28, R3, RZ, 0x3c, !PT ;  /* 0x000000031c1c7212 */ /* 0x002fce00078e3cff */
.L_x_1354:
[----:B------:R-:W-:Y:S05]  /*182e0*/  BSYNC B7 ;  /* 0x0000000000077941 */ /* 0x000fea0003800000 */
.L_x_1352:
        /* <DEDUP_REMOVED lines=11> */
.L_x_1398:
[----:B------:R-:W0:Y:S01]  /*183a0*/  S2R R8, SR_TID.X ;  /* 0x0000000000087919 */ /* 0x000e220000002100 */
[----:B------:R-:W-:Y:S01]  /*183b0*/  UMOV UR4, 0xffffffff ;  /* 0xffffffff00047882 */ /* 0x000fe20000000000 */
[----:B0-----:R-:W-:-:S04]  /*183c0*/  LOP3.LUT R8, R8, 0x1f, RZ, 0xc0, !PT ;  /* 0x0000001f08087812 */ /* 0x001fc800078ec0ff */
[----:B------:R-:W-:Y:S01]  /*183d0*/  ISETP.NE.AND P0, PT, R8, 0x1f, PT ;  /* 0x0000001f0800780c */ /* 0x000fe20003f05270 */
[----:B------:R-:W-:-:S12]  /*183e0*/  BRA.DIV UR4, `(.L_x_1400) ;  /* 0x0000003a04c87947 */ /* 0x000fd8000b800000 */
[----:B------:R-:W-:Y:S01]  /*183f0*/  IMAD.IADD R7, R27, 0x1, R8 ;  /* 0x000000011b077824 */ /* 0x000fe200078e0208 */
[----:B------:R-:W-:-:S04]  /*18400*/  ULDC UR4, c[0x0][0xc3c] ;  /* 0x00030f0000047ab9 */ /* 0x000fc80000000800 */
        /* <DEDUP_REMOVED lines=36> */
.L_x_1500:
[----:B------:R-:W-:Y:S02]  /*18650*/  ULDC UR4, c[0x0][0xc38] ;  /* 0x00030e0000047ab9 */ /* 0x000fe40000000800 */
[----:B------:R-:W-:-:S04]  /*18660*/  IMAD.U32 R5, RZ, RZ, UR4 ;  /* 0x00000004ff057e24 */ /* 0x000fc8000f8e00ff */
[----:B-1----:R-:W-:-:S04]  /*18670*/  IMAD R14, R14, R5, RZ ;  /* 0x000000050e0e7224 */ /* 0x002fc800078e02ff */
[----:B------:R-:W-:-:S05]  /*18680*/  IMAD.IADD R7, R7, 0x1, R14 ;  /* 0x0000000107077824 */ /* 0x000fca00078e020e */
[----:B------:R-:W-:-:S13]  /*18690*/  ISETP.GT.AND P6, PT, R7, R0, PT ;  /* 0x000000000700720c */ /* 0x000fda0003fc4270 */
[----:B------:R-:W-:Y:S05]  /*186a0*/  @P6 BRA `(.L_x_1401) ;  /* 0x0000000000a46947 */ /* 0x000fea0003800000 */
.L_x_1404:
        /* <DEDUP_REMOVED lines=35> */
.L_x_1508:
[----:B------:R-:W-:Y:S02]  /*188e0*/  ULDC UR4, c[0x0][0xc38] ;  /* 0x00030e0000047ab9 */ /* 0x000fe40000000800 */
[----:B------:R-:W-:-:S04]  /*188f0*/  IMAD.U32 R5, RZ, RZ, UR4 ;  /* 0x00000004ff057e24 */ /* 0x000fc8000f8e00ff */
[----:B-1----:R-:W-:-:S04]  /*18900*/  IMAD R14, R14, R5, RZ ;  /* 0x000000050e0e7224 */ /* 0x002fc800078e02ff */
[----:B------:R-:W-:-:S05]  /*18910*/  IMAD.IADD R7, R14, 0x1, R7 ;  /* 0x000000010e077824 */ /* 0x000fca00078e0207 */
[----:B------:R-:W-:-:S13]  /*18920*/  ISETP.GT.AND P6, PT, R7, R0, PT ;  /* 0x000000000700720c */ /* 0x000fda0003fc4270 */
[----:B------:R-:W-:Y:S05]  /*18930*/  @!P6 BRA `(.L_x_1404) ;  /* 0xfffffffc005ce947 */ /* 0x000fea000383ffff */
.L_x_1401:
[----:B------:R-:W-:Y:S01]  /*18940*/  IMAD.IADD R7, R7, 0x1, -R14 ;  /* 0x0000000107077824 */ /* 0x000fe200078e0a0e */
[----:B------:R-:W-:-:S03]  /*18950*/  UMOV UR4, 0xffffffff ;  /* 0xffffffff00047882 */ /* 0x000fc60000000000 */
[----:B------:R-:W-:-:S05]  /*18960*/  IMAD R3, R2, R5, R7 ;  /* 0x0000000502037224 */ /* 0x000fca00078e0207 */
[----:B------:R-:W-:Y:S01]  /*18970*/  ISETP.GT.AND P6, PT, R3, R0, PT ;  /* 0x000000000300720c */ /* 0x000fe20003fc4270 */
[----:B------:R-:W-:-:S12]  /*18980*/  BRA.DIV UR4, `(.L_x_1405) ;  /* 0x0000003e04547947 */ /* 0x000fd8000b800000 */
[----:B------:R-:W-:-:S04]  /*18990*/  VOTE.ANY R3, PT, !P6 ;  /* 0x0000000000037806 */ /* 0x000fc800070e0100 */
[----:B------:R-:W1:Y:S02]  /*189a0*/  POPC R12, R3 ;  /* 0x00000003000c7309 */ /* 0x000e640000000000 */
[----:B-1----:R1:W2:Y:S01]  /*189b0*/  SHFL.IDX PT, R25, R25, R12, 0x1f ;  /* 0x00001f0c19197589 */ /* 0x0022a200000e0000 */
[----:B------:R-:W-:-:S03]  /*189c0*/  IMAD.IADD R27, R12, 0x1, R27 ;  /* 0x000000010c1b7824 */ /* 0x000fc600078e021b */
[----:B------:R1:W3:Y:S04]  /*189d0*/  SHFL.IDX PT, R4, R4, R12, 0x1f ;  /* 0x00001f0c04047589 */ /* 0x0002e800000e0000 */
.L_x_1513:
[----:B------:R-:W-:-:S13]  /*189e0*/  ISETP.NE.AND P0, PT, R3, RZ, PT ;  /* 0x000000ff0300720c */ /* 0x000fda0003f05270 */
[----:B------:R-:W-:Y:S05]  /*189f0*/  @!P0 BRA `(.L_x_1406) ;  /* 0x0000000000108947 */ /* 0x000fea0003800000 */
[----:B------:R-:W-:Y:S01]  /*18a00*/  UMOV UR4, 0xffffffff ;  /* 0xffffffff00047882 */ /* 0x000fe20000000000 */
[----:B-1----:R-:W-:Y:S02]  /*18a10*/  VIADD R12, R12, 0xffffffff ;  /* 0xffffffff0c0c7836 */ /* 0x002fe40000000000 */
[----:B------:R-:W-:Y:S05]  /*18a20*/  BRA.DIV UR4, `(.L_x_1407) ;  /* 0x0000003e04887947 */ /* 0x000fea000b800000 */
[----:B------:R4:W1:Y:S02]  /*18a30*/  SHFL.IDX PT, R6, R2, R12, 0x1f ;  /* 0x00001f0c02067589 */ /* 0x00086400000e0000 */
.L_x_1406:
[----:B---3--:R-:W-:Y:S01]  /*18a40*/  ISETP.NE.AND P0, PT, R4, 0x1, PT ;  /* 0x000000010400780c */ /* 0x008fe20003f05270 */
[----:B-1----:R-:W-:-:S04]  /*18a50*/  IMAD R24, R6, R5, R7 ;  /* 0x0000000506187224 */ /* 0x002fc800078e0207 */
[----:B------:R-:W-:-:S08]  /*18a60*/  IMAD.IADD R0, R0, 0x1, -R24 ;  /* 0x0000000100007824 */ /* 0x000fd000078e0a18 */
[----:B------:R-:W-:Y:S05]  /*18a70*/  @!P0 BRA `(.L_x_1408) ;  /* 0x0000000000dc8947 */ /* 0x000fea0003800000 */
[-C--:B--2---:R-:W-:Y:S02]  /*18a80*/  IABS R6, R25.reuse ;  /* 0x0000001900067213 */ /* 0x084fe40000000000 */
[----:B------:R-:W-:Y:S02]  /*18a90*/  IABS R5, R4 ;  /* 0x0000000400057213 */ /* 0x000fe40000000000 */
[----:B------:R-:W1:Y:S08]  /*18aa0*/  I2F.RP R7, R6 ;  /* 0x0000000600077306 */ /* 0x000e700000209400 */
[----:B------:R-:W2:Y:S08]  /*18ab0*/  I2F.RP R8, R5 ;  /* 0x0000000500087306 */ /* 0x000eb00000209400 */
[----:B-1----:R-:W0:Y:S08]  /*18ac0*/  MUFU.RCP R7, R7 ;  /* 0x0000000700077308 */ /* 0x002e300000001000 */
[----:B--2---:R-:W-:Y:S01]  /*18ad0*/  MUFU.RCP R8, R8 ;  /* 0x0000000800087308 */ /* 0x004fe20000001000 */
[----:B0---4-:R-:W-:Y:S01]  /*18ae0*/  VIADD R2, R7, 0xffffffe ;  /* 0x0ffffffe07027836 */ /* 0x011fe20000000000 */
[----:B------:R-:W-:-:S06]  /*18af0*/  IABS R7, R25 ;  /* 0x0000001900077213 */ /* 0x000fcc0000000000 */
[----:B------:R0:W1:Y:S02]  /*18b00*/  F2I.FTZ.U32.TRUNC.NTZ R3, R2 ;  /* 0x0000000200037305 */ /* 0x000064000021f000 */
[----:B0-----:R-:W-:Y:S02]  /*18b10*/  IMAD.MOV.U32 R2, RZ, RZ, RZ ;  /* 0x000000ffff027224 */ /* 0x001fe400078e00ff */
[----:B-1----:R-:W-:-:S04]  /*18b20*/  IMAD.MOV R9, RZ, RZ, -R3 ;  /* 0x000000ffff097224 */ /* 0x002fc800078e0a03 */
[----:B------:R-:W-:-:S04]  /*18b30*/  IMAD R9, R9, R6, RZ ;  /* 0x0000000609097224 */ /* 0x000fc800078e02ff */
[----:B------:R-:W-:Y:S01]  /*18b40*/  IMAD.HI.U32 R3, R3, R9, R2 ;  /* 0x0000000903037227 */ /* 0x000fe200078e0002 */
[----:B------:R-:W-:-:S03]  /*18b50*/  IABS R2, R0 ;  /* 0x0000000000027213 */ /* 0x000fc60000000000 */
[----:B------:R-:W-:Y:S02]  /*18b60*/  IMAD.MOV R9, RZ, RZ, -R7 ;  /* 0x000000ffff097224 */ /* 0x000fe400078e0a07 */
[----:B------:R-:W-:-:S04]  /*18b70*/  IMAD.HI.U32 R7, R3, R2, RZ ;  /* 0x0000000203077227 */ /* 0x000fc800078e00ff */
[----:B------:R-:W-:Y:S02]  /*18b80*/  VIADD R3, R8, 0xffffffe ;  /* 0x0ffffffe08037836 */ /* 0x000fe40000000000 */
[----:B------:R-:W-:-:S04]  /*18b90*/  IMAD R9, R7, R9, R2 ;  /* 0x0000000907097224 */ /* 0x000fc800078e0202 */
[----:B------:R-:W0:Y:S01]  /*18ba0*/  F2I.FTZ.U32.TRUNC.NTZ R3, R3 ;  /* 0x0000000300037305 */ /* 0x000e22000021f000 */
[----:B------:R-:W-:-:S13]  /*18bb0*/  ISETP.GT.U32.AND P1, PT, R6, R9, PT ;  /* 0x000000090600720c */ /* 0x000fda0003f24070 */
[----:B------:R-:W-:Y:S02]  /*18bc0*/  @!P1 IMAD.IADD R9, R9, 0x1, -R6 ;  /* 0x0000000109099824 */ /* 0x000fe400078e0a06 */
[----:B0-----:R-:W-:Y:S02]  /*18bd0*/  IMAD.MOV R2, RZ, RZ, -R3 ;  /* 0x000000ffff027224 */ /* 0x001fe400078e0a03 */
[----:B------:R-:W-:Y:S01]  /*18be0*/  @!P1 VIADD R7, R7, 0x1 ;  /* 0x0000000107079836 */ /* 0x000fe20000000000 */
[----:B------:R-:W-:Y:S01]  /*18bf0*/  ISETP.GE.U32.AND P0, PT, R9, R6, PT ;  /* 0x000000060900720c */ /* 0x000fe20003f06070 */
[----:B------:R-:W-:Y:S01]  /*18c00*/  IMAD R9, R2, R5, RZ ;  /* 0x0000000502097224 */ /* 0x000fe200078e02ff */
[----:B------:R-:W-:Y:S01]  /*18c10*/  ISETP.NE.AND P1, PT, R25, RZ, PT ;  /* 0x000000ff1900720c */ /* 0x000fe20003f25270 */
[----:B------:R-:W-:-:S04]  /*18c20*/  IMAD.MOV.U32 R2, RZ, RZ, RZ ;  /* 0x000000ffff027224 */ /* 0x000fc800078e00ff */
[----:B------:R-:W-:Y:S01]  /*18c30*/  IMAD.HI.U32 R6, R3, R9, R2 ;  /* 0x0000000903067227 */ /* 0x000fe200078e0002 */
[----:B------:R-:W-:-:S04]  /*18c40*/  LOP3.LUT R2, R0, R25, RZ, 0x3c, !PT ;  /* 0x0000001900027212 */ /* 0x000fc800078e3cff */
[----:B------:R-:W-:Y:S01]  /*18c50*/  ISETP.GE.AND P2, PT, R2, RZ, PT ;  /* 0x000000ff0200720c */ /* 0x000fe20003f46270 */
[----:B------:R-:W-:Y:S01]  /*18c60*/  @P0 VIADD R7, R7, 0x1 ;  /* 0x0000000107070836 */ /* 0x000fe20000000000 */
[----:B------:R-:W-:-:S05]  /*18c70*/  IABS R2, R4 ;  /* 0x0000000400027213 */ /* 0x000fca0000000000 */
[----:B------:R-:W-:-:S06]  /*18c80*/  IMAD.MOV R2, RZ, RZ, -R2 ;  /* 0x000000ffff027224 */ /* 0x000fcc00078e0a02 */
[----:B------:R-:W-:Y:S01]  /*18c90*/  @!P2 IMAD.MOV R7, RZ, RZ, -R7 ;  /* 0x000000ffff07a224 */ /* 0x000fe200078e0a07 */
[----:B------:R-:W-:-:S04]  /*18ca0*/  @!P1 LOP3.LUT R7, RZ, R25, RZ, 0x33, !PT ;  /* 0x00000019ff079212 */ /* 0x000fc800078e33ff */
[----:B------:R-:W-:-:S05]  /*18cb0*/  IABS R3, R7 ;  /* 0x0000000700037213 */ /* 0x000fca0000000000 */
        /* <DEDUP_REMOVED lines=9> */
[----:B------:R-:W-:-:S04]  /*18d50*/  IMAD.MOV R2, RZ, RZ, -R7 ;  /* 0x000000ffff027224 */ /* 0x000fc800078e0a07 */
[----:B------:R-:W-:Y:S02]  /*18d60*/  IMAD R2, R25, R2, R0 ;  /* 0x0000000219027224 */ /* 0x000fe400078e0200 */
        /* <DEDUP_REMOVED lines=8> */
.L_x_1408:
[----:B0---4-:R-:W0:Y:S02]  /*18df0*/  LDC.64 R2, c[0x0][0xc90] ;  /* 0x00032400ff027b82 */ /* 0x011e240000000a00 */
[----:B0-----:R-:W-:-:S05]  /*18e00*/  IMAD.WIDE R2, R27, 0x4, R2 ;  /* 0x000000041b027825 */ /* 0x001fca00078e0202 */
[----:B------:R0:W2:Y:S02]  /*18e10*/  LDG.E R6, desc[UR36][R2.64] ;  /* 0x0000002402067981 */ /* 0x0000a4000c1e1900 */
[----:B0-----:R-:W-:Y:S02]  /*18e20*/  IMAD.MOV.U32 R2, RZ, RZ, RZ ;  /* 0x000000ffff027224 */ /* 0x001fe400078e00ff */
[----:B--2---:R-:W-:-:S05]  /*18e30*/  IMAD R7, R25, R6, RZ ;  /* 0x0000000619077224 */ /* 0x004fca00078e02ff */
[----:B------:R-:W-:-:S04]  /*18e40*/  IABS R4, R7 ;  /* 0x0000000700047213 */ /* 0x000fc80000000000 */
[----:B------:R-:W0:Y:S08]  /*18e50*/  I2F.RP R8, R4 ;  /* 0x0000000400087306 */ /* 0x000e300000209400 */
        /* <DEDUP_REMOVED lines=26> */
[----:B------:R-:W-:-:S04]  /*19000*/  VIADDMNMX R5, R3, R5, R6, PT ;  /* 0x0000000503057246 */ /* 0x000fc80003800106 */
[----:B------:R-:W-:-:S04]  /*19010*/  IABS R6, R5 ;  /* 0x0000000500067213 */ /* 0x000fc80000000000 */
[----:B------:R-:W0:Y:S08]  /*19020*/  I2F.RP R8, R6 ;  /* 0x0000000600087306 */ /* 0x000e300000209400 */
[----:B0-----:R-:W0:Y:S02]  /*19030*/  MUFU.RCP R8, R8 ;  /* 0x0000000800087308 */ /* 0x001e240000001000 */
[----:B0-----:R-:W-:Y:S01]  /*19040*/  VIADD R3, R8, 0xffffffe ;  /* 0x0ffffffe08037836 */ /* 0x001fe20000000000 */
[----:B------:R-:W-:-:S05]  /*19050*/  IABS R8, R5 ;  /* 0x0000000500087213 */ /* 0x000fca0000000000 */
[----:B------:R-:W0:Y:S02]  /*19060*/  F2I.FTZ.U32.TRUNC.NTZ R3, R3 ;  /* 0x0000000300037305 */ /* 0x000e24000021f000 */
[----:B0-----:R-:W-:-:S04]  /*19070*/  IMAD.MOV R7, RZ, RZ, -R3 ;  /* 0x000000ffff077224 */ /* 0x001fc800078e0a03 */
[----:B------:R-:W-:-:S04]  /*19080*/  IMAD R7, R7, R6, RZ ;  /* 0x0000000607077224 */ /* 0x000fc800078e02ff */
[----:B------:R-:W-:Y:S01]  /*19090*/  IMAD.HI.U32 R2, R3, R7, R2 ;  /* 0x0000000703027227 */ /* 0x000fe200078e0002 */
[----:B------:R-:W-:-:S03]  /*190a0*/  IABS R7, R0 ;  /* 0x0000000000077213 */ /* 0x000fc60000000000 */
        /* <DEDUP_REMOVED lines=13> */
[----:B------:R-:W-:Y:S01]  /*19180*/  @!P1 LOP3.LUT R2, RZ, R5, RZ, 0x33, !PT ;  /* 0x00000005ff029212 */ /* 0x000fe200078e33ff */
[----:B------:R-:W-:-:S04]  /*19190*/  IMAD.MOV R5, RZ, RZ, -R5 ;  /* 0x000000ffff057224 */ /* 0x000fc800078e0a05 */
[----:B------:R-:W-:-:S07]  /*191a0*/  IMAD R26, R2, R5, R3 ;  /* 0x00000005021a7224 */ /* 0x000fce00078e0203 */
.L_x_1409:
[----:B------:R-:W-:-:S05]  /*191b0*/  LOP3.LUT R2, RZ, R2, RZ, 0x33, !PT ;  /* 0x00000002ff027212 */ /* 0x000fca00078e33ff */
[----:B------:R-:W-:Y:S01]  /*191c0*/  IMAD.IADD R25, R25, 0x1, R2 ;  /* 0x0000000119197824 */ /* 0x000fe200078e0202 */
[----:B------:R-:W-:Y:S06]  /*191d0*/  BRA `(.L_x_1410) ;  /* 0x00000000001c7947 */ /* 0x000fec0003800000 */
.L_x_1402:
[----:B------:R-:W-:Y:S01]  /*191e0*/  UMOV UR4, URZ ;  /* 0x0000003f00047c82 */ /* 0x000fe20008000000 */
[----:B------:R-:W-:Y:S01]  /*191f0*/  UMOV UR5, URZ ;  /* 0x0000003f00057c82 */ /* 0x000fe20008000000 */
[----:B------:R-:W-:Y:S01]  /*19200*/  ULDC UR6, c[0x0][0xc3c] ;  /* 0x00030f0000067ab9 */ /* 0x000fe20000000800 */
[----:B------:R-:W-:Y:S02]  /*19210*/  IMAD.MOV.U32 R24, RZ, RZ, R0 ;  /* 0x000000ffff187224 */ /* 0x000fe400078e0000 */
[----:B------:R-:W-:Y:S02]  /*19220*/  IMAD.U32 R25, RZ, RZ, UR4 ;  /* 0x00000004ff197e24 */ /* 0x000fe4000f8e00ff */
[----:B------:R-:W-:Y:S02]  /*19230*/  IMAD.U32 R26, RZ, RZ, UR5 ;  /* 0x00000005ff1a7e24 */ /* 0x000fe4000f8e00ff */
[----:B------:R-:W-:-:S07]  /*19240*/  IMAD.U32 R27, RZ, RZ, UR6 ;  /* 0x00000006ff1b7e24 */ /* 0x000fce000f8e00ff */
.L_x_1410:
        /* <DEDUP_REMOVED lines=10> */
.L_x_1399:
[----:B------:R-:W-:Y:S02]  /*192f0*/  ULDC UR4, c[0x0][0xc3c] ;  /* 0x00030f0000047ab9 */ /* 0x000fe40000000800 */
[----:B-1----:R-:W-:-:S13]  /*19300*/  ISETP.GE.AND P0, PT, R27, UR4, PT ;  /* 0x000000041b007c0c */ /* 0x002fda000bf06270 */
[----:B------:R-:W-:Y:S05]  /*19310*/  @!P0 BRA `(.L_x_1411) ;  /* 0xffffffb000248947 */ /* 0x000fea000383ffff */
[----:B------:R-:W-:Y:S05]  /*19320*/  BSYNC B8 ;  /* 0x0000000000087941 */ /* 0x000fea0003800000 */
.L_x_1338:
[----:B------:R-:W3:Y:S01]  /*19330*/  LDL.LU R0, [R1+0x20] ;  /* 0x0000200001007983 */ /* 0x000ee20000300800 */
[----:B------:R-:W-:Y:S01]  /*19340*/  BSSY B0, `(.L_x_1412) ;  /* 0x000000b000007945 */ /* 0x000fe20003800000 */
[----:B------:R-:W1:Y:S01]  /*19350*/  S2R R5, SR_CgaCtaId ;  /* 0x0000000000057919 */ /* 0x000e620000008800 */
[----:B---3--:R-:W-:-:S05]  /*19360*/  VIADD R0, R0, 0x1 ;  /* 0x0000000100007836 */ /* 0x008fca0000000000 */
[----:B0-----:R-:W-:-:S04]  /*19370*/  LEA.HI R2, R0, R0, RZ, 0x1 ;  /* 0x0000000000027211 */ /* 0x001fc800078f08ff */
[----:B------:R-:W-:Y:S02]  /*19380*/  LOP3.LUT R3, R2, 0xfffffffe, RZ, 0xc0, !PT ;  /* 0xfffffffe02037812 */ /* 0x000fe400078ec0ff */
[----:B------:R-:W-:-:S03]  /*19390*/  MOV R2, 0x400 ;  /* 0x0000040000027802 */ /* 0x000fc60000000f00 */
[----:B------:R-:W-:Y:S01]  /*193a0*/  IMAD.IADD R0, R0, 0x1, -R3 ;  /* 0x0000000100007824 */ /* 0x000fe200078e0a03 */
[----:B-1----:R-:W-:-:S04]  /*193b0*/  LEA R7, R5, R2, 0x18 ;  /* 0x0000000205077211 */ /* 0x002fc800078ec0ff */
[----:B------:R-:W-:-:S04]  /*193c0*/  SHF.L.U32 R0, R0, 0x1f, RZ ;  /* 0x0000001f00007819 */ /* 0x000fc800000006ff */
[----:B------:R-:W0:Y:S02]  /*193d0*/  SYNCS.PHASECHK.TRANS64.TRYWAIT P0, [R7+URZ+0x30820], R0 ;  /* 0x03082000070075a7 */ /* 0x000e24000800017f */
[----:B0-----:R-:W-:Y:S05]  /*193e0*/  @!P0 BRA `(.L_x_1413) ;  /* 0x0000003400408947 */ /* 0x001fea0003800000 */
.L_x_1516:
[----:B------:R-:W-:Y:S05]  /*193f0*/  BSYNC B0 ;  /* 0x0000000000007941 */ /* 0x000fea0003800000 */
.L_x_1412:
[----:B------:R-:W-:-:S03]  /*19400*/  UMOV UR4, 0xffffffff ;  /* 0xffffffff00047882 */ /* 0x000fc60000000000 */
[----:B------:R-:W-:Y:S05]  /*19410*/  BRA.DIV UR4, `(.L_x_1414) ;  /* 0x0000003604487947 */ /* 0x000fea000b800000 */
[----:B0-----:R-:W0:Y:S02]  /*19420*/  S2R R0, SR_TID.X ;  /* 0x0000000000007919 */ /* 0x001e240000002100 */
[----:B0-----:R-:W-:-:S04]  /*19430*/  SHF.R.U32.HI R0, RZ, 0x5, R0 ;  /* 0x00000005ff007819 */ /* 0x001fc80000011600 */
[----:B------:R-:W-:-:S05]  /*19440*/  LOP3.LUT R0, R0, 0x3, RZ, 0xc0, !PT ;  /* 0x0000000300007812 */ /* 0x000fca00078ec0ff */
[----:B------:R0:W1:Y:S02]  /*19450*/  SHFL.IDX PT, R14, R0, RZ, 0x1f ;  /* 0x00001fff000e7589 */ /* 0x00006400000e0000 */
.L_x_1519:
[----:B-1----:R-:W-:Y:S01]  /*19460*/  ISETP.NE.AND P0, PT, R14, RZ, PT ;  /* 0x000000ff0e00720c */ /* 0x002fe20003f05270 */
[----:B------:R-:W-:-:S12]  /*19470*/  BSSY B0, `(.L_x_1415) ;  /* 0x0000026000007945 */ /* 0x000fd80003800000 */
[----:B------:R-:W-:Y:S05]  /*19480*/  @P0 BRA `(.L_x_1416) ;  /* 0x0000000000900947 */ /* 0x000fea0003800000 */
[----:B------:R-:W-:-:S03]  /*19490*/  UMOV UR4, 0xffffffff ;  /* 0xffffffff00047882 */ /* 0x000fc60000000000 */
[----:B------:R-:W-:Y:S05]  /*194a0*/  BRA.DIV UR4, `(.L_x_1417) ;  /* 0x0000003604587947 */ /* 0x000fea000b800000 */
[----:B------:R-:W-:-:S13]  /*194b0*/  ELECT P6, URZ, PT ;  /* 0x00000000003f782f */ /* 0x000fda00038c0000 */
.L_x_1522:
[----:B------:R-:W-:Y:S05]  /*194c0*/  @!P6 BRA `(.L_x_1416) ;  /* 0x000000000080e947 */ /* 0x000fea0003800000 */
[----:B0-----:R-:W3:Y:S02]  /*194d0*/  LDL R0, [R1+0x30] ;  /* 0x0000300001007983 */ /* 0x001ee40000100800 */
[----:B---3--:R-:W-:-:S13]  /*194e0*/  R2UR UR4, R0 ;  /* 0x00000000000472ca */ /* 0x008fda00000e0000 */
[----:B------:R-:W-:-:S06]  /*194f0*/  ULOP3.LUT UR4, UR4, 0x2, URZ, 0xfc, !UPT ;  /* 0x0000000204047892 */ /* 0x000fcc000f8efc3f */
[----:B------:R-:W-:-:S05]  /*19500*/  IMAD.U32 R0, RZ, RZ, UR4 ;  /* 0x00000004ff007e24 */ /* 0x000fca000f8e00ff */
[----:B------:R-:W-:-:S13]  /*19510*/  ISETP.NE.AND P0, PT, R0, 0x3, PT ;  /* 0x000000030000780c */ /* 0x000fda0003f05270 */
[----:B------:R-:W-:Y:S05]  /*19520*/  @!P0 BRA `(.L_x_1418) ;  /* 0x0000000000048947 */ /* 0x000fea0003800000 */
[----:B------:R-:W-:Y:S01]  /*19530*/  BPT.TRAP 0x1 ;  /* 0x000000040000795c */ /* 0x000fe20000300000 */
.L_x_1418:
[----:B------:R-:W-:Y:S01]  /*19540*/  IMAD R5, R22, 0x8, R7 ;  /* 0x0000000816057824 */ /* 0x000fe200078e0207 */
[----:B------:R-:W-:Y:S01]  /*19550*/  SHF.L.U32 R0, R28, 0x1f, RZ ;  /* 0x0000001f1c007819 */ /* 0x000fe200000006ff */
[----:B------:R-:W-:-:S03]  /*19560*/  VIADD R22, R22, 0x1 ;  /* 0x0000000116167836 */ /* 0x000fc60000000000 */
[----:B------:R-:W0:Y:S02]  /*19570*/  SYNCS.PHASECHK.TRANS64.TRYWAIT P1, [R5+URZ+0x30840], R0 ;  /* 0x03084000050075a7 */ /* 0x000e24000802017f */
[----:B------:R-:W-:-:S04]  /*19580*/  ISETP.NE.AND P2, PT, R22, 0x2, PT ;  /* 0x000000021600780c */ /* 0x000fc80003f45270 */
[----:B------:R-:W-:Y:S01]  /*19590*/  SEL R3, RZ, 0x1, P2 ;  /* 0x00000001ff037807 */ /* 0x000fe20001000000 */
[----:B0-----:R-:W-:Y:S08]  /*195a0*/  @!P1 BRA `(.L_x_1419) ;  /* 0x0000003400389947 */ /* 0x001ff00003800000 */
.L_x_1523:
[----:B------:R-:W-:Y:S02]  /*195b0*/  SEL R22, R22, RZ, P2 ;  /* 0x000000ff16167207 */ /* 0x000fe40001000000 */
[----:B------:R-:W-:Y:S01]  /*195c0*/  LOP3.LUT R2, R28, R3, RZ, 0x3c, !PT ;  /* 0x000000031c027212 */ /* 0x000fe200078e3cff */
[----:B------:R-:W-:Y:S06]  /*195d0*/  @!P0 BRA `(.L_x_1420) ;  /* 0x0000000000048947 */ /* 0x000fec0003800000 */
[----:B------:R-:W-:Y:S01]  /*195e0*/  BPT.TRAP 0x1 ;  /* 0x000000040000795c */ /* 0x000fe20000300000 */
.L_x_1420:
[----:B------:R-:W-:Y:S01]  /*195f0*/  IMAD R3, R22, 0x8, R7 ;  /* 0x0000000816037824 */ /* 0x000fe200078e0207 */
[----:B------:R-:W-:-:S04]  /*19600*/  SHF.L.U32 R2, R2, 0x1f, RZ ;  /* 0x0000001f02027819 */ /* 0x000fc800000006ff */
[----:B------:R-:W1:Y:S02]  /*19610*/  SYNCS.PHASECHK.TRANS64.TRYWAIT P1, [R3+URZ+0x30840], R2 ;  /* 0x03084002030075a7 */ /* 0x000e64000802017f */
[----:B-1----:R-:W-:Y:S05]  /*19620*/  @!P1 BRA `(.L_x_1421) ;  /* 0x00000034002c9947 */ /* 0x002fea0003800000 */
.L_x_1524:
[----:B------:R-:W-:Y:S05]  /*19630*/  @!P0 BRA `(.L_x_1422) ;  /* 0x0000000000048947 */ /* 0x000fea0003800000 */
[----:B------:R-:W-:Y:S01]  /*19640*/  BPT.TRAP 0x1 ;  /* 0x000000040000795c */ /* 0x000fe20000300000 */
.L_x_1422:
[----:B------:R-:W3:Y:S02]  /*19650*/  SYNCS.PHASECHK.TRANS64.TRYWAIT P1, [R5+URZ+0x30860], R0 ;  /* 0x03086000050075a7 */ /* 0x000ee4000802017f */
[----:B---3--:R-:W-:Y:S05]  /*19660*/  @!P1 BRA `(.L_x_1423) ;  /* 0x0000003400309947 */ /* 0x008fea0003800000 */
.L_x_1525:
[----:B------:R-:W-:Y:S05]  /*19670*/  @!P0 BRA `(.L_x_1424) ;  /* 0x0000000000048947 */ /* 0x000fea0003800000 */
[----:B------:R-:W-:Y:S01]  /*19680*/  BPT.TRAP 0x1 ;  /* 0x000000040000795c */ /* 0x000fe20000300000 */
.L_x_1424:
[----:B----4-:R4:W0:Y:S02]  /*19690*/  SYNCS.PHASECHK.TRANS64.TRYWAIT P0, [R3+URZ+0x30860], R2 ;  /* 0x03086002030075a7 */ /* 0x010824000800017f */
[----:B0-----:R-:W-:Y:S05]  /*196a0*/  @!P0 NANOSLEEP.SYNCS 0x989680 ;  /* 0x009896800000895d */ /* 0x001fea0003900000 */
[----:B------:R-:W0:Y:S02]  /*196b0*/  @!P0 SYNCS.PHASECHK.TRANS64 P0, [R3+URZ+0x30860], R2 ;  /* 0x03086002030085a7 */ /* 0x000e24000800007f */
[----:B0-----:R-:W-:Y:S05]  /*196c0*/  @!P0 BRA `(.L_x_1424) ;  /* 0xfffffffc00f08947 */ /* 0x001fea000383ffff */
.L_x_1416:
[----:B------:R-:W-:Y:S05]  /*196d0*/  BSYNC B0 ;  /* 0x0000000000007941 */ /* 0x000fea0003800000 */
.L_x_1415:
[----:B------:R-:W-:Y:S05]  /*196e0*/  EXIT ;  /* 0x000000000000794d */ /* 0x000fea0003800000 */
.L_x_1229:
[----:B0-----:R-:W-:-:S04]  /*196f0*/  IMAD.U32 R3, RZ, RZ, UR40 ;  /* 0x00000028ff037e24 */ /* 0x001fc8000f8e00ff */
[----:B------:R0:W1:Y:S03]  /*19700*/  SYNCS.PHASECHK.TRANS64.TRYWAIT P1, [R3+URZ+0x30800], R0 ;  /* 0x03080000030075a7 */ /* 0x000066000802017f */
[----:B-1----:R-:W-:Y:S05]  /*19710*/  @!P1 NANOSLEEP.SYNCS 0x989680 ;  /* 0x009896800000995d */ /* 0x002fea0003900000 */
[----:B------:R-:W1:Y:S02]  /*19720*/  @!P1 SYNCS.PHASECHK.TRANS64 P1, [R3+URZ+0x30800], R0 ;  /* 0x03080000030095a7 */ /* 0x000e64000802007f */
[----:B-1----:R-:W-:Y:S05]  /*19730*/  @!P1 BRA `(.L_x_1229) ;  /* 0xfffffffc00ec9947 */ /* 0x002fea000383ffff */
[----:B------:R-:W-:Y:S05]  /*19740*/  BRA `(.L_x_1425) ;  /* 0xfffffe8c007c7947 */ /* 0x000fea000383ffff */
.L_x_1233:
[----:B-1----:R1:W2:Y:S02]  /*19750*/  SYNCS.PHASECHK.TRANS64.TRYWAIT P1, [R3+URZ+0x30830], R0 ;  /* 0x03083000030075a7 */ /* 0x0022a4000802017f */
[----:B--2---:R-:W-:Y:S05]  /*19760*/  @!P1 NANOSLEEP.SYNCS 0x989680 ;  /* 0x009896800000995d */ /* 0x004fea0003900000 */
[----:B------:R-:W2:Y:S02]  /*19770*/  @!P1 SYNCS.PHASECHK.TRANS64 P1, [R3+URZ+0x30830], R0 ;  /* 0x03083000030095a7 */ /* 0x000ea4000802007f */
[----:B--2---:R-:W-:Y:S05]  /*19780*/  @!P1 BRA `(.L_x_1233) ;  /* 0xfffffffc00f09947 */ /* 0x004fea000383ffff */
[----:B------:R-:W-:Y:S05]  /*19790*/  BRA `(.L_x_1232) ;  /* 0xfffffe8c00987947 */ /* 0x000fea000383ffff */
.L_x_1250:
[----:B-1----:R-:W-:-:S04]  /*197a0*/  IMAD.U32 R3, RZ, RZ, UR6 ;  /* 0x00000006ff037e24 */ /* 0x002fc8000f8e00ff */
[----:B------:R1:W2:Y:S03]  /*197b0*/  SYNCS.PHASECHK.TRANS64.TRYWAIT P1, [R3+URZ+0x30830], R2 ;  /* 0x03083002030075a7 */ /* 0x0002a6000802017f */
[----:B--2---:R-:W-:Y:S05]  /*197c0*/  @!P1 NANOSLEEP.SYNCS 0x989680 ;  /* 0x009896800000995d */ /* 0x004fea0003900000 */
[----:B------:R-:W2:Y:S02]  /*197d0*/  @!P1 SYNCS.PHASECHK.TRANS64 P1, [R3+URZ+0x30830], R2 ;  /* 0x03083002030095a7 */ /* 0x000ea4000802007f */
[----:B--2---:R-:W-:Y:S05]  /*197e0*/  @!P1 BRA `(.L_x_1250) ;  /* 0xfffffffc00ec9947 */ /* 0x004fea000383ffff */
[----:B------:R-:W-:Y:S05]  /*197f0*/  BRA `(.L_x_1249) ;  /* 0xfffffeb800c87947 */ /* 0x000fea000383ffff */
.L_x_1254:
[----:B01----:R-:W-:-:S04]  /*19800*/  IMAD.U32 R2, RZ, RZ, UR5 ;  /* 0x00000005ff027e24 */ /* 0x003fc8000f8e00ff */
[----:B------:R0:W1:Y:S03]  /*19810*/  SYNCS.PHASECHK.TRANS64.TRYWAIT P1, [R2+URZ+0x30850], R0 ;  /* 0x03085000020075a7 */ /* 0x000066000802017f */
[----:B-1----:R-:W-:Y:S05]  /*19820*/  @!P1 NANOSLEEP.SYNCS 0x989680 ;  /* 0x009896800000995d */ /* 0x002fea0003900000 */
[----:B------:R-:W1:Y:S02]  /*19830*/  @!P1 SYNCS.PHASECHK.TRANS64 P1, [R2+URZ+0x30850], R0 ;  /* 0x03085000020095a7 */ /* 0x000e64000802007f */
[----:B-1----:R-:W-:Y:S05]  /*19840*/  @!P1 BRA `(.L_x_1254) ;  /* 0xfffffffc00ec9947 */ /* 0x002fea000383ffff */
[----:B------:R-:W-:Y:S05]  /*19850*/  BRA `(.L_x_1253) ;  /* 0xfffffec8005c7947 */ /* 0x000fea000383ffff */
.L_x_1273:
[----:B-1----:R-:W-:-:S04]  /*19860*/  IMAD.U32 R3, RZ, RZ, UR7 ;  /* 0x00000007ff037e24 */ /* 0x002fc8000f8e00ff */
[----:B------:R1:W2:Y:S03]  /*19870*/  SYNCS.PHASECHK.TRANS64.TRYWAIT P1, [R3+URZ+0x30830], R2 ;  /* 0x03083002030075a7 */ /* 0x0002a6000802017f */
[----:B--2---:R-:W-:Y:S05]  /*19880*/  @!P1 NANOSLEEP.SYNCS 0x989680 ;  /* 0x009896800000995d */ /* 0x004fea0003900000 */
[----:B------:R-:W2:Y:S02]  /*19890*/  @!P1 SYNCS.PHASECHK.TRANS64 P1, [R3+URZ+0x30830], R2 ;  /* 0x03083002030095a7 */ /* 0x000ea4000802007f */
[----:B--2---:R-:W-:Y:S05]  /*198a0*/  @!P1 BRA `(.L_x_1273) ;  /* 0xfffffffc00ec9947 */ /* 0x004fea000383ffff */
[----:B------:R-:W-:Y:S05]  /*198b0*/  BRA `(.L_x_1272) ;  /* 0xfffffee800f47947 */ /* 0x000fea000383ffff */
.L_x_1277:
[----:B01----:R-:W-:-:S04]  /*198c0*/  IMAD.U32 R2, RZ, RZ, UR5 ;  /* 0x00000005ff027e24 */ /* 0x003fc8000f8e00ff */
[----:B------:R0:W1:Y:S03]  /*198d0*/  SYNCS.PHASECHK.TRANS64.TRYWAIT P1, [R2+URZ+0x30850], R0 ;  /* 0x03085000020075a7 */ /* 0x000066000802017f */
[----:B-1----:R-:W-:Y:S05]  /*198e0*/  @!P1 NANOSLEEP.SYNCS 0x989680 ;  /* 0x009896800000995d */ /* 0x002fea0003900000 */
[----:B------:R-:W1:Y:S02]  /*198f0*/  @!P1 SYNCS.PHASECHK.TRANS64 P1, [R2+URZ+0x30850], R0 ;  /* 0x03085000020095a7 */ /* 0x000e64000802007f */
[----:B-1----:R-:W-:Y:S05]  /*19900*/  @!P1 BRA `(.L_x_1277) ;  /* 0xfffffffc00ec9947 */ /* 0x002fea000383ffff */
[----:B------:R-:W-:Y:S05]  /*19910*/  BRA `(.L_x_1276) ;  /* 0xfffffef800887947 */ /* 0x000fea000383ffff */
.L_x_1285:
[----:B-1----:R-:W-:-:S04]  /*19920*/  IMAD.U32 R3, RZ, RZ, UR5 ;  /* 0x00000005ff037e24 */ /* 0x002fc8000f8e00ff */
[----:B------:R1:W2:Y:S03]  /*19930*/  SYNCS.PHASECHK.TRANS64.TRYWAIT P1, [R3+URZ+0x30830], R2 ;  /* 0x03083002030075a7 */ /* 0x0002a6000802017f */
[----:B--2---:R-:W-:Y:S05]  /*19940*/  @!P1 NANOSLEEP.SYNCS 0x989680 ;  /* 0x009896800000995d */ /* 0x004fea0003900000 */
[----:B------:R-:W2:Y:S02]  /*19950*/  @!P1 SYNCS.PHASECHK.TRANS64 P1, [R3+URZ+0x30830], R2 ;  /* 0x03083002030095a7 */ /* 0x000ea4000802007f */
[----:B--2---:R-:W-:Y:S05]  /*19960*/  @!P1 BRA `(.L_x_1285) ;  /* 0xfffffffc00ec9947 */ /* 0x004fea000383ffff */
[----:B------:R-:W-:Y:S05]  /*19970*/  BRA `(.L_x_1284) ;  /* 0xffffff0c00207947 */ /* 0x000fea000383ffff */
.L_x_1289:
[----:B01----:R-:W-:-:S04]  /*19980*/  IMAD.U32 R2, RZ, RZ, UR5 ;  /* 0x00000005ff027e24 */ /* 0x003fc8000f8e00ff */
[----:B------:R0:W1:Y:S03]  /*19990*/  SYNCS.PHASECHK.TRANS64.TRYWAIT P1, [R2+URZ+0x30850], R0 ;  /* 0x03085000020075a7 */ /* 0x000066000802017f */
[----:B-1----:R-:W-:Y:S05]  /*199a0*/  @!P1 NANOSLEEP.SYNCS 0x989680 ;  /* 0x009896800000995d */ /* 0x002fea0003900000 */
[----:B------:R-:W1:Y:S02]  /*199b0*/  @!P1 SYNCS.PHASECHK.TRANS64 P1, [R2+URZ+0x30850], R0 ;  /* 0x03085000020095a7 */ /* 0x000e64000802007f */
[----:B-1----:R-:W-:Y:S05]  /*199c0*/  @!P1 BRA `(.L_x_1289) ;  /* 0xfffffffc00ec9947 */ /* 0x002fea000383ffff */
[----:B------:R-:W-:Y:S05]  /*199d0*/  BRA `(.L_x_1288) ;  /* 0xffffff1800b47947 */ /* 0x000fea000383ffff */
.L_x_1304:
[----:B-1----:R-:W-:-:S04]  /*199e0*/  IMAD.U32 R5, RZ, RZ, UR5 ;  /* 0x00000005ff057e24 */ /* 0x002fc8000f8e00ff */
[----:B------:R1:W2:Y:S03]  /*199f0*/  SYNCS.PHASECHK.TRANS64.TRYWAIT P1, [R5+URZ+0x30850], R0 ;  /* 0x03085000050075a7 */ /* 0x0002a6000802017f */
[----:B--2---:R-:W-:Y:S05]  /*19a00*/  @!P1 NANOSLEEP.SYNCS 0x989680 ;  /* 0x009896800000995d */ /* 0x004fea0003900000 */
[----:B------:R-:W2:Y:S02]  /*19a10*/  @!P1 SYNCS.PHASECHK.TRANS64 P1, [R5+URZ+0x30850], R0 ;  /* 0x03085000050095a7 */ /* 0x000ea4000802007f */
[----:B--2---:R-:W-:Y:S05]  /*19a20*/  @!P1 BRA `(.L_x_1304) ;  /* 0xfffffffc00ec9947 */ /* 0x004fea000383ffff */
[----:B------:R-:W-:Y:S05]  /*19a30*/  BRA `(.L_x_1303) ;  /* 0xffffff40007c7947 */ /* 0x000fea000383ffff */
.L_x_1360:
        /* <DEDUP_REMOVED lines=11> */
.L_x_1427:
[----:B------:R-:W-:Y:S05]  /*19af0*/  BSYNC B0 ;  /* 0x0000000000007941 */ /* 0x000fea0003800000 */
.L_x_1426:
[----:B------:R-:W-:Y:S05]  /*19b00*/  BRA `(.L_x_1428) ;  /* 0xffffffb800807947 */ /* 0x000fea000383ffff */
.L_x_1363:
[----:B0-----:R0:W1:Y:S02]  /*19b10*/  SYNCS.PHASECHK.TRANS64.TRYWAIT P0, [R4+URZ+0x30840], R2 ;  /* 0x03084002040075a7 */ /* 0x001064000800017f */
[----:B-1----:R-:W-:Y:S05]  /*19b20*/  @!P0 NANOSLEEP.SYNCS 0x989680 ;  /* 0x009896800000895d */ /* 0x002fea0003900000 */
[----:B------:R-:W1:Y:S02]  /*19b30*/  @!P0 SYNCS.PHASECHK.TRANS64 P0, [R4+URZ+0x30840], R2 ;  /* 0x03084002040085a7 */ /* 0x000e64000800007f */
[----:B-1----:R-:W-:Y:S05]  /*19b40*/  @!P0 BRA `(.L_x_1363) ;  /* 0xfffffffc00f08947 */ /* 0x002fea000383ffff */
[----:B------:R-:W-:Y:S05]  /*19b50*/  BRA `(.L_x_1429) ;  /* 0xffffffbc007c7947 */ /* 0x000fea000383ffff */
.L_x_1364:
        /* <DEDUP_REMOVED lines=8> */
.L_x_1431:
[----:B------:R-:W-:Y:S05]  /*19be0*/  BSYNC B0 ;  /* 0x0000000000007941 */ /* 0x000fea0003800000 */
.L_x_1430:
[----:B------:R-:W-:Y:S02]  /*19bf0*/  IMAD.MOV.U32 R13, RZ, RZ, R0 ;  /* 0x000000ffff0d7224 */ /* 0x000fe400078e0000 */
[----:B------:R-:W-:Y:S02]  /*19c00*/  IMAD.MOV.U32 R12, RZ, RZ, RZ ;  /* 0x000000ffff0c7224 */ /* 0x000fe400078e00ff */
[----:B------:R-:W-:Y:S02]  /*19c10*/  IMAD.MOV.U32 R11, RZ, RZ, 0x181f ;  /* 0x0000181fff0b7424 */ /* 0x000fe400078e00ff */
[----:B------:R-:W-:Y:S02]  /*19c20*/  IMAD.MOV.U32 R15, RZ, RZ, -0x1 ;  /* 0xffffffffff0f7424 */ /* 0x000fe400078e00ff */
[----:B------:R-:W-:Y:S02]  /*19c30*/  IMAD.MOV.U32 R2, RZ, RZ, R14 ;  /* 0x000000ffff027224 */ /* 0x000fe400078e000e */
[----:B------:R-:W-:-:S07]  /*19c40*/  @P0 IMAD R9, R5, 0x2, R17 ;  /* 0x0000000205090824 */ /* 0x000fce00078e0211 */
[----:B------:R-:W-:Y:S05]  /*19c50*/  WARPSYNC.COLLECTIVE R15, `(.L_x_1432) ;  /* 0x000000000f087348 */ /* 0x000fea0003c00000 */
[----:B------:R0:W1:Y:S02]  /*19c60*/  SHFL.IDX P6, R14, R13, R12, R11 ;  /* 0x0000000c0d0e7389 */ /* 0x00006400000c000b */
[----:B01----:R-:W-:Y:S01]  /*19c70*/  ENDCOLLECTIVE ;  /* 0x000000000000791b */ /* 0x003fe20003800000 */
.L_x_1432:
[----:B------:R-:W-:Y:S02]  /*19c80*/  IMAD.MOV.U32 R13, RZ, RZ, R6 ;  /* 0x000000ffff0d7224 */ /* 0x000fe400078e0006 */
[----:B------:R-:W-:Y:S02]  /*19c90*/  IMAD.MOV.U32 R12, RZ, RZ, 0x1 ;  /* 0x00000001ff0c7424 */ /* 0x000fe400078e00ff */
[----:B------:R-:W-:-:S07]  /*19ca0*/  IMAD.MOV.U32 R3, RZ, RZ, R14 ;  /* 0x000000ffff037224 */ /* 0x000fce00078e000e */
[----:B------:R-:W-:Y:S05]  /*19cb0*/  WARPSYNC.COLLECTIVE R15, `(.L_x_1433) ;  /* 0x000000000f087348 */ /* 0x000fea0003c00000 */
[----:B------:R0:W1:Y:S02]  /*19cc0*/  SHFL.IDX P6, R14, R13, R12, R11 ;  /* 0x0000000c0d0e7389 */ /* 0x00006400000c000b */
[----:B01----:R-:W-:Y:S01]  /*19cd0*/  ENDCOLLECTIVE ;  /* 0x000000000000791b */ /* 0x003fe20003800000 */
.L_x_1433:
        /* <DEDUP_REMOVED lines=10> */
.L_x_1434:
        /* <DEDUP_REMOVED lines=9> */
[----:B------:R-:W-:Y:S01]  /*19e10*/  ISETP.GE.AND P0, PT, R7, 0x11, PT ;  /* 0x000000110700780c */ /* 0x000fe20003f06270 */
[----:B0-----:R-:W-:-:S12]  /*19e20*/  IMAD.MOV.U32 R2, RZ, RZ, R14 ;  /* 0x000000ffff027224 */ /* 0x001fd800078e000e */
[----:B------:R-:W-:Y:S05]  /*19e30*/  WARPSYNC.COLLECTIVE R15, `(.L_x_1435) ;  /* 0x000000000f087348 */ /* 0x000fea0003c00000 */
[----:B------:R0:W1:Y:S02]  /*19e40*/  SHFL.IDX P6, R14, R13, R12, R11 ;  /* 0x0000000c0d0e7389 */ /* 0x00006400000c000b */
[----:B01----:R-:W-:Y:S01]  /*19e50*/  ENDCOLLECTIVE ;  /* 0x000000000000791b */ /* 0x003fe20003800000 */
.L_x_1435:
        /* <DEDUP_REMOVED lines=16> */
.L_x_1436:
[----:B------:R-:W-:Y:S02]  /*19f60*/  @P0 IMAD R9, R5, 0x2, R17 ;  /* 0x0000000205090824 */ /* 0x000fe400078e0211 */
[----:B------:R-:W-:Y:S02]  /*19f70*/  IMAD.MOV.U32 R13, RZ, RZ, R6 ;  /* 0x000000ffff0d7224 */ /* 0x000fe400078e0006 */
[----:B------:R-:W-:Y:S02]  /*19f80*/  IMAD.MOV.U32 R12, RZ, RZ, 0x3 ;  /* 0x00000003ff0c7424 */ /* 0x000fe400078e00ff */
[----:B------:R-:W-:-:S07]  /*19f90*/  IMAD.MOV.U32 R2, RZ, RZ, R14 ;  /* 0x000000ffff027224 */ /* 0x000fce00078e000e */
[----:B------:R-:W-:Y:S05]  /*19fa0*/  WARPSYNC.COLLECTIVE R15, `(.L_x_1437) ;  /* 0x000000000f087348 */ /* 0x000fea0003c00000 */
[----:B------:R0:W1:Y:S02]  /*19fb0*/  SHFL.IDX P6, R14, R13, R12, R11 ;  /* 0x0000000c0d0e7389 */ /* 0x00006400000c000b */
[----:B01----:R-:W-:Y:S01]  /*19fc0*/  ENDCOLLECTIVE ;  /* 0x000000000000791b */ /* 0x003fe20003800000 */
.L_x_1437:
        /* <DEDUP_REMOVED lines=14> */
.L_x_1438:
[----:B------:R-:W-:Y:S01]  /*1a0b0*/  IMAD.MOV.U32 R0, RZ, RZ, R14 ;  /* 0x000000ffff007224 */ /* 0x000fe200078e000e */
[----:B------:R-:W-:Y:S06]  /*1a0c0*/  BRA `(.L_x_1439) ;  /* 0xffffffbc00247947 */ /* 0x000fec000383ffff */
.L_x_1369:
[----:B------:R-:W-:Y:S02]  /*1a0d0*/  IMAD.MOV.U32 R13, RZ, RZ, R0 ;  /* 0x000000ffff0d7224 */ /* 0x000fe400078e0000 */
[----:B------:R-:W-:Y:S02]  /*1a0e0*/  IMAD.MOV.U32 R12, RZ, RZ, RZ ;  /* 0x000000ffff0c7224 */ /* 0x000fe400078e00ff */
[----:B------:R-:W-:Y:S02]  /*1a0f0*/  IMAD.MOV.U32 R11, RZ, RZ, 0x181f ;  /* 0x0000181fff0b7424 */ /* 0x000fe400078e00ff */
[----:B------:R-:W-:Y:S02]  /*1a100*/  IMAD.MOV.U32 R15, RZ, RZ, -0x1 ;  /* 0xffffffffff0f7424 */ /* 0x000fe400078e00ff */
[----:B------:R-:W-:Y:S02]  /*1a110*/  IMAD R5, R29, R5, RZ ;  /* 0x000000051d057224 */ /* 0x000fe400078e02ff */
[----:B------:R-:W-:-:S07]  /*1a120*/  IMAD.IADD R25, R8, 0x1, R25 ;  /* 0x0000000108197824 */ /* 0x000fce00078e0219 */
[----:B------:R-:W-:Y:S05]  /*1a130*/  WARPSYNC.COLLECTIVE R15, `(.L_x_1440) ;  /* 0x000000000f087348 */ /* 0x000fea0003c00000 */
[----:B------:R0:W1:Y:S02]  /*1a140*/  SHFL.IDX P6, R14, R13, R12, R11 ;  /* 0x0000000c0d0e7389 */ /* 0x00006400000c000b */
[----:B01----:R-:W-:Y:S01]  /*1a150*/  ENDCOLLECTIVE ;  /* 0x000000000000791b */ /* 0x003fe20003800000 */
.L_x_1440:
[C---:B------:R-:W-:Y:S01]  /*1a160*/  VIADD R6, R25.reuse, 0x10 ;  /* 0x0000001019067836 */ /* 0x040fe20000000000 */
[----:B------:R-:W-:Y:S01]  /*1a170*/  ISETP.GE.AND P0, PT, R25, R5, PT ;  /* 0x000000051900720c */ /* 0x000fe20003f06270 */
[----:B------:R-:W-:Y:S02]  /*1a180*/  IMAD.MOV.U32 R13, RZ, RZ, R4 ;  /* 0x000000ffff0d7224 */ /* 0x000fe400078e0004 */
[----:B------:R-:W-:-:S10]  /*1a190*/  IMAD.MOV.U32 R2, RZ, RZ, R14 ;  /* 0x000000ffff027224 */ /* 0x000fd400078e000e */
[----:B------:R-:W-:Y:S05]  /*1a1a0*/  WARPSYNC.COLLECTIVE R15, `(.L_x_1441) ;  /* 0x000000000f087348 */ /* 0x000fea0003c00000 */
[----:B------:R0:W1:Y:S02]  /*1a1b0*/  SHFL.IDX P6, R14, R13, R12, R11 ;  /* 0x0000000c0d0e7389 */ /* 0x00006400000c000b */
[----:B01----:R-:W-:Y:S01]  /*1a1c0*/  ENDCOLLECTIVE ;  /* 0x000000000000791b */ /* 0x003fe20003800000 */
.L_x_1441:
        /* <DEDUP_REMOVED lines=8> */
.L_x_1442:
        /* <DEDUP_REMOVED lines=9> */
[----:B------:R-:W-:Y:S02]  /*1a2e0*/  VIADD R6, R25, 0x20 ;  /* 0x0000002019067836 */ /* 0x000fe40000000000 */
[----:B0-----:R-:W-:-:S10]  /*1a2f0*/  IMAD.MOV.U32 R2, RZ, RZ, R14 ;  /* 0x000000ffff027224 */ /* 0x001fd400078e000e */
[----:B------:R-:W-:Y:S05]  /*1a300*/  WARPSYNC.COLLECTIVE R15, `(.L_x_1443) ;  /* 0x000000000f087348 */ /* 0x000fea0003c00000 */
[----:B------:R0:W1:Y:S02]  /*1a310*/  SHFL.IDX P6, R14, R13, R12, R11 ;  /* 0x0000000c0d0e7389 */ /* 0x00006400000c000b */
[----:B01----:R-:W-:Y:S01]  /*1a320*/  ENDCOLLECTIVE ;  /* 0x000000000000791b */ /* 0x003fe20003800000 */
.L_x_1443:
        /* <DEDUP_REMOVED lines=8> */
.L_x_1444:
[----:B------:R-:W-:-:S05]  /*1a3b0*/  @!P0 IMAD.MOV.U32 R3, RZ, RZ, R7 ;  /* 0x000000ffff038224 */ /* 0x000fca00078e0007 */
        /* <DEDUP_REMOVED lines=9> */
[----:B------:R-:W-:Y:S02]  /*1a450*/  VIADD R6, R25, 0x30 ;  /* 0x0000003019067836 */ /* 0x000fe40000000000 */
[----:B0-----:R-:W-:-:S10]  /*1a460*/  IMAD.MOV.U32 R2, RZ, RZ, R14 ;  /* 0x000000ffff027224 */ /* 0x001fd400078e000e */
[----:B------:R-:W-:Y:S05]  /*1a470*/  WARPSYNC.COLLECTIVE R15, `(.L_x_1445) ;  /* 0x000000000f087348 */ /* 0x000fea0003c00000 */
[----:B------:R0:W1:Y:S02]  /*1a480*/  SHFL.IDX P6, R14, R13, R12, R11 ;  /* 0x0000000c0d0e7389 */ /* 0x00006400000c000b */
[----:B01----:R-:W-:Y:S01]  /*1a490*/  ENDCOLLECTIVE ;  /* 0x000000000000791b */ /* 0x003fe20003800000 */
.L_x_1445:
        /* <DEDUP_REMOVED lines=8> */
.L_x_1446:
        /* <DEDUP_REMOVED lines=15> */
.L_x_1447:
        /* <DEDUP_REMOVED lines=8> */
.L_x_1448:
        /* <DEDUP_REMOVED lines=15> */
.L_x_1449:
        /* <DEDUP_REMOVED lines=8> */
.L_x_1450:
        /* <DEDUP_REMOVED lines=15> */
.L_x_1451:
        /* <DEDUP_REMOVED lines=8> */
.L_x_1452:
        /* <DEDUP_REMOVED lines=14> */
.L_x_1453:
        /* <DEDUP_REMOVED lines=8> */
.L_x_1454:
        /* <DEDUP_REMOVED lines=13> */
.L_x_1455:
[----:B------:R-:W-:Y:S05]  /*1aba0*/  BRA `(.L_x_1456) ;  /* 0xffffffbc00807947 */ /* 0x000fea000383ffff */
.L_x_1374:
[----:B0-----:R0:W2:Y:S02]  /*1abb0*/  SYNCS.PHASECHK.TRANS64.TRYWAIT P0, [R17+URZ+0x30820], R0 ;  /* 0x03082000110075a7 */ /* 0x0010a4000800017f */
[----:B--2---:R-:W-:Y:S05]  /*1abc0*/  @!P0 NANOSLEEP.SYNCS 0x989680 ;  /* 0x009896800000895d */ /* 0x004fea0003900000 */
[----:B------:R-:W2:Y:S02]  /*1abd0*/  @!P0 SYNCS.PHASECHK.TRANS64 P0, [R17+URZ+0x30820], R0 ;  /* 0x03082000110085a7 */ /* 0x000ea4000800007f */
[----:B--2---:R-:W-:Y:S05]  /*1abe0*/  @!P0 BRA `(.L_x_1374) ;  /* 0xfffffffc00f08947 */ /* 0x004fea000383ffff */
[----:B------:R-:W-:Y:S05]  /*1abf0*/  BRA `(.L_x_1457) ;  /* 0xffffffbc00fc7947 */ /* 0x000fea000383ffff */
.L_x_1379:
[----:B0-----:R0:W2:Y:S02]  /*1ac00*/  SYNCS.PHASECHK.TRANS64.TRYWAIT P0, [R7+URZ+0x30840], R2 ;  /* 0x03084002070075a7 */ /* 0x0010a4000800017f */
[----:B--2---:R-:W-:Y:S05]  /*1ac10*/  @!P0 NANOSLEEP.SYNCS 0x989680 ;  /* 0x009896800000895d */ /* 0x004fea0003900000 */
[----:B------:R-:W2:Y:S02]  /*1ac20*/  @!P0 SYNCS.PHASECHK.TRANS64 P0, [R7+URZ+0x30840], R2 ;  /* 0x03084002070085a7 */ /* 0x000ea4000800007f */
[----:B--2---:R-:W-:Y:S05]  /*1ac30*/  @!P0 BRA `(.L_x_1379) ;  /* 0xfffffffc00f08947 */ /* 0x004fea000383ffff */
[----:B------:R-:W-:Y:S05]  /*1ac40*/  BRA `(.L_x_1458) ;  /* 0xffffffc000dc7947 */ /* 0x000fea000383ffff */
.L_x_1380:
[----:B------:R-:W-:Y:S01]  /*1ac50*/  BSSY B1, `(.L_x_1459) ;  /* 0x0000008000017945 */ /* 0x000fe20003800000 */
[----:B------:R-:W-:Y:S02]  /*1ac60*/  IMAD.MOV.U32 R13, RZ, RZ, R25 ;  /* 0x000000ffff0d7224 */ /* 0x000fe400078e0019 */
[----:B------:R-:W-:Y:S02]  /*1ac70*/  IMAD.MOV.U32 R12, RZ, RZ, RZ ;  /* 0x000000ffff0c7224 */ /* 0x000fe400078e00ff */
[----:B------:R-:W-:Y:S02]  /*1ac80*/  IMAD.MOV.U32 R11, RZ, RZ, 0x181f ;  /* 0x0000181fff0b7424 */ /* 0x000fe400078e00ff */
[----:B------:R-:W-:-:S07]  /*1ac90*/  IMAD.MOV.U32 R15, RZ, RZ, -0x1 ;  /* 0xffffffffff0f7424 */ /* 0x000fce00078e00ff */
[----:B-1----:R-:W-:Y:S05]  /*1aca0*/  WARPSYNC.COLLECTIVE R15, `(.L_x_1460) ;  /* 0x000000000f087348 */ /* 0x002fea0003c00000 */
[----:B-1----:R0:W1:Y:S02]  /*1acb0*/  SHFL.IDX P6, R14, R13, R12, R11 ;  /* 0x0000000c0d0e7389 */ /* 0x00206400000c000b */
[----:B01----:R-:W-:Y:S01]  /*1acc0*/  ENDCOLLECTIVE ;  /* 0x000000000000791b */ /* 0x003fe20003800000 */
.L_x_1460:
[----:B------:R-:W-:Y:S05]  /*1acd0*/  BSYNC B1 ;  /* 0x0000000000017941 */ /* 0x000fea0003800000 */
.L_x_1459:
        /* <DEDUP_REMOVED lines=12> */
.L_x_1461:
[----:B------:R-:W-:Y:S01]  /*1ada0*/  LOP3.LUT R16, R16, 0xffffefff, RZ, 0xc0, !PT ;  /* 0xffffefff10107812 */ /* 0x000fe200078ec0ff */
[----:B------:R-:W-:-:S03]  /*1adb0*/  IMAD R20, R20, 0x2, R17 ;  /* 0x0000000214147824 */ /* 0x000fc600078e0211 */
[----:B------:R-:W-:-:S04]  /*1adc0*/  @P2 LOP3.LUT R16, R16, 0x1000, RZ, 0xfc, !PT ;  /* 0x0000100010102812 */ /* 0x000fc800078efcff */
[C---:B------:R-:W-:Y:S02]  /*1add0*/  LOP3.LUT P2, RZ, R16.reuse, 0x8, RZ, 0xc0, !PT ;  /* 0x0000000810ff7812 */ /* 0x040fe4000784c0ff */
[----:B------:R-:W-:Y:S01]  /*1ade0*/  LOP3.LUT R16, R16, 0xfffff7ff, RZ, 0xc0, !PT ;  /* 0xfffff7ff10107812 */ /* 0x000fe200078ec0ff */
[----:B------:R-:W-:-:S03]  /*1adf0*/  IMAD.MOV.U32 R13, RZ, RZ, R25 ;  /* 0x000000ffff0d7224 */ /* 0x000fc600078e0019 */
[----:B------:R-:W-:Y:S01]  /*1ae00*/  @P1 LOP3.LUT R16, R16, 0x800, RZ, 0xfc, !PT ;  /* 0x0000080010101812 */ /* 0x000fe200078efcff */
[----:B------:R-:W-:-:S03]  /*1ae10*/  IMAD.MOV.U32 R12, RZ, RZ, 0x1 ;  /* 0x00000001ff0c7424 */ /* 0x000fc600078e00ff */
[----:B------:R-:W-:Y:S01]  /*1ae20*/  LOP3.LUT P1, RZ, R16, 0x4, RZ, 0xc0, !PT ;  /* 0x0000000410ff7812 */ /* 0x000fe2000782c0ff */
[----:B------:R-:W-:-:S12]  /*1ae30*/  IMAD.MOV.U32 R2, RZ, RZ, R14 ;  /* 0x000000ffff027224 */ /* 0x000fd800078e000e */
[----:B------:R-:W-:Y:S05]  /*1ae40*/  WARPSYNC.COLLECTIVE R15, `(.L_x_1462) ;  /* 0x000000000f087348 */ /* 0x000fea0003c00000 */
[----:B------:R0:W1:Y:S02]  /*1ae50*/  SHFL.IDX P6, R14, R13, R12, R11 ;  /* 0x0000000c0d0e7389 */ /* 0x00006400000c000b */
[----:B01----:R-:W-:Y:S01]  /*1ae60*/  ENDCOLLECTIVE ;  /* 0x000000000000791b */ /* 0x003fe20003800000 */
.L_x_1462:
        /* <DEDUP_REMOVED lines=14> */
.L_x_1463:
[----:B------:R-:W-:Y:S02]  /*1af50*/  IMAD.MOV.U32 R13, RZ, RZ, R25 ;  /* 0x000000ffff0d7224 */ /* 0x000fe400078e0019 */
[----:B------:R-:W-:Y:S02]  /*1af60*/  IMAD.MOV.U32 R12, RZ, RZ, 0x2 ;  /* 0x00000002ff0c7424 */ /* 0x000fe400078e00ff */
[----:B------:R-:W-:-:S07]  /*1af70*/  IMAD.MOV.U32 R2, RZ, RZ, R14 ;  /* 0x000000ffff027224 */ /* 0x000fce00078e000e */
[----:B------:R-:W-:Y:S05]  /*1af80*/  WARPSYNC.COLLECTIVE R15, `(.L_x_1464) ;  /* 0x000000000f087348 */ /* 0x000fea0003c00000 */
[----:B------:R0:W1:Y:S02]  /*1af90*/  SHFL.IDX P6, R14, R13, R12, R11 ;  /* 0x0000000c0d0e7389 */ /* 0x00006400000c000b */
[----:B01----:R-:W-:Y:S01]  /*1afa0*/  ENDCOLLECTIVE ;  /* 0x000000000000791b */ /* 0x003fe20003800000 */
.L_x_1464:
        /* <DEDUP_REMOVED lines=14> */
.L_x_1465:
[----:B------:R-:W-:Y:S02]  /*1b090*/  IMAD.MOV.U32 R13, RZ, RZ, R25 ;  /* 0x000000ffff0d7224 */ /* 0x000fe400078e0019 */
[----:B------:R-:W-:Y:S02]  /*1b0a0*/  IMAD.MOV.U32 R12, RZ, RZ, 0x3 ;  /* 0x00000003ff0c7424 */ /* 0x000fe400078e00ff */
[----:B------:R-:W-:-:S07]  /*1b0b0*/  IMAD.MOV.U32 R2, RZ, RZ, R14 ;  /* 0x000000ffff027224 */ /* 0x000fce00078e000e */
[----:B------:R-:W-:Y:S05]  /*1b0c0*/  WARPSYNC.COLLECTIVE R15, `(.L_x_1466) ;  /* 0x000000000f087348 */ /* 0x000fea0003c00000 */
[----:B------:R0:W1:Y:S02]  /*1b0d0*/  SHFL.IDX P6, R14, R13, R12, R11 ;  /* 0x0000000c0d0e7389 */ /* 0x00006400000c000b */
[----:B01----:R-:W-:Y:S01]  /*1b0e0*/  ENDCOLLECTIVE ;  /* 0x000000000000791b */ /* 0x003fe20003800000 */
.L_x_1466:
[----:B------:R-:W-:-:S05]  /*1b0f0*/  IADD3 R2, P0, R2, R4, RZ ;  /* 0x0000000402027210 */ /* 0x000fca0007f1e0ff */
[----:B------:R-:W-:-:S05]  /*1b100*/  IMAD.X R3, RZ, RZ, R35, P0 ;  /* 0x000000ffff037224 */ /* 0x000fca00000e0623 */
[----:B------:R-:W-:Y:S01]  /*1b110*/  @!PT LDS RZ, [RZ] ;  /* 0x00000000fffff984 */ /* 0x000fe20000000800 */
[----:B------:R-:W-:Y:S01]  /*1b120*/  @!PT LDS RZ, [RZ] ;  /* 0x00000000fffff984 */ /* 0x000fe20000000800 */
[----:B------:R-:W-:Y:S01]  /*1b130*/  @!PT LDS RZ, [RZ] ;  /* 0x00000000fffff984 */ /* 0x000fe20000000800 */
[----:B------:R0:W-:Y:S01]  /*1b140*/  LDGSTS.E.BYPASS.LTC128B.128 [R20+0x21400], desc[UR36][R2.64], !P3 ;  /* 0x2140000002147fae */ /* 0x0001e2000d901d64 */
[----:B------:R-:W-:Y:S01]  /*1b150*/  IMAD.MOV.U32 R13, RZ, RZ, R10 ;  /* 0x000000ffff0d7224 */ /* 0x000fe200078e000a */
[C---:B------:R-:W-:Y:S02]  /*1b160*/  LOP3.LUT P3, RZ, R16.reuse, 0x2000, RZ, 0xc0, !PT ;  /* 0x0000200010ff7812 */ /* 0x040fe4000786c0ff */
        /* <DEDUP_REMOVED lines=9> */
.L_x_1467:
[----:B------:R-:W-:Y:S01]  /*1b200*/  IMAD.MOV.U32 R2, RZ, RZ, R14 ;  /* 0x000000ffff027224 */ /* 0x000fe200078e000e */
[----:B------:R-:W-:Y:S06]  /*1b210*/  BRA `(.L_x_1468) ;  /* 0xffffffc000587947 */ /* 0x000fec000383ffff */
.L_x_1385:
[----:B--2---:R2:W3:Y:S02]  /*1b220*/  SYNCS.PHASECHK.TRANS64.TRYWAIT P0, [R7+URZ+0x30860], R2 ;  /* 0x03086002070075a7 */ /* 0x0044e4000800017f */
[----:B---3--:R-:W-:Y:S05]  /*1b230*/  @!P0 NANOSLEEP.SYNCS 0x989680 ;  /* 0x009896800000895d */ /* 0x008fea0003900000 */
[----:B------:R-:W3:Y:S02]  /*1b240*/  @!P0 SYNCS.PHASECHK.TRANS64 P0, [R7+URZ+0x30860], R2 ;  /* 0x03086002070085a7 */ /* 0x000ee4000800007f */
[----:B---3--:R-:W-:Y:S05]  /*1b250*/  @!P0 BRA `(.L_x_1385) ;  /* 0xfffffffc00f08947 */ /* 0x008fea000383ffff */
[----:B------:R-:W-:Y:S05]  /*1b260*/  BRA `(.L_x_1469) ;  /* 0xffffffc000d07947 */ /* 0x000fea000383ffff */
.L_x_1386:
[----:B------:R-:W-:Y:S01]  /*1b270*/  BSSY B1, `(.L_x_1470) ;  /* 0x0000008000017945 */ /* 0x000fe20003800000 */
[----:B------:R-:W-:Y:S02]  /*1b280*/  IMAD.MOV.U32 R13, RZ, RZ, R19 ;  /* 0x000000ffff0d7224 */ /* 0x000fe400078e0013 */
[----:B------:R-:W-:Y:S02]  /*1b290*/  IMAD.MOV.U32 R12, RZ, RZ, RZ ;  /* 0x000000ffff0c7224 */ /* 0x000fe400078e00ff */
[----:B------:R-:W-:Y:S02]  /*1b2a0*/  IMAD.MOV.U32 R11, RZ, RZ, 0x181f ;  /* 0x0000181fff0b7424 */ /* 0x000fe400078e00ff */
[----:B------:R-:W-:-:S07]  /*1b2b0*/  IMAD.MOV.U32 R15, RZ, RZ, -0x1 ;  /* 0xffffffffff0f7424 */ /* 0x000fce00078e00ff */
[----:B012---:R-:W-:Y:S05]  /*1b2c0*/  WARPSYNC.COLLECTIVE R15, `(.L_x_1471) ;  /* 0x000000000f087348 */ /* 0x007fea0003c00000 */
[----:B-1----:R1:W3:Y:S02]  /*1b2d0*/  SHFL.IDX P6, R14, R13, R12, R11 ;  /* 0x0000000c0d0e7389 */ /* 0x0022e400000c000b */
[----:B0123--:R-:W-:Y:S01]  /*1b2e0*/  ENDCOLLECTIVE ;  /* 0x000000000000791b */ /* 0x00ffe20003800000 */
.L_x_1471:
[----:B------:R-:W-:Y:S05]  /*1b2f0*/  BSYNC B1 ;  /* 0x0000000000017941 */ /* 0x000fea0003800000 */
.L_x_1470:
        /* <DEDUP_REMOVED lines=9> */
.L_x_1472:
[----:B------:R-:W-:Y:S02]  /*1b390*/  IMAD.MOV.U32 R13, RZ, RZ, R19 ;  /* 0x000000ffff0d7224 */ /* 0x000fe400078e0013 */
[----:B------:R-:W-:Y:S02]  /*1b3a0*/  IMAD.MOV.U32 R12, RZ, RZ, 0x1 ;  /* 0x00000001ff0c7424 */ /* 0x000fe400078e00ff */
[----:B------:R-:W-:-:S07]  /*1b3b0*/  IMAD.MOV.U32 R2, RZ, RZ, R14 ;  /* 0x000000ffff027224 */ /* 0x000fce00078e000e */
[----:B------:R-:W-:Y:S05]  /*1b3c0*/  WARPSYNC.COLLECTIVE R15, `(.L_x_1473) ;  /* 0x000000000f087348 */ /* 0x000fea0003c00000 */
[----:B------:R0:W1:Y:S02]  /*1b3d0*/  SHFL.IDX P6, R14, R13, R12, R11 ;  /* 0x0000000c0d0e7389 */ /* 0x00006400000c000b */
[----:B01----:R-:W-:Y:S01]  /*1b3e0*/  ENDCOLLECTIVE ;  /* 0x000000000000791b */ /* 0x003fe20003800000 */
.L_x_1473:
        /* <DEDUP_REMOVED lines=18> */
.L_x_1474:
[----:B------:R-:W-:Y:S02]  /*1b510*/  IMAD.MOV.U32 R13, RZ, RZ, R19 ;  /* 0x000000ffff0d7224 */ /* 0x000fe400078e0013 */
[----:B------:R-:W-:Y:S02]  /*1b520*/  IMAD.MOV.U32 R12, RZ, RZ, 0x2 ;  /* 0x00000002ff0c7424 */ /* 0x000fe400078e00ff */
[----:B------:R-:W-:-:S07]  /*1b530*/  IMAD.MOV.U32 R2, RZ, RZ, R14 ;  /* 0x000000ffff027224 */ /* 0x000fce00078e000e */
[----:B------:R-:W-:Y:S05]  /*1b540*/  WARPSYNC.COLLECTIVE R15, `(.L_x_1475) ;  /* 0x000000000f087348 */ /* 0x000fea0003c00000 */
[----:B------:R0:W1:Y:S02]  /*1b550*/  SHFL.IDX P6, R14, R13, R12, R11 ;  /* 0x0000000c0d0e7389 */ /* 0x00006400000c000b */
[----:B01----:R-:W-:Y:S01]  /*1b560*/  ENDCOLLECTIVE ;  /* 0x000000000000791b */ /* 0x003fe20003800000 */
.L_x_1475:
        /* <DEDUP_REMOVED lines=18> */
.L_x_1476:
[----:B------:R-:W-:Y:S02]  /*1b690*/  IMAD.MOV.U32 R13, RZ, RZ, R19 ;  /* 0x000000ffff0d7224 */ /* 0x000fe400078e0013 */
[----:B------:R-:W-:Y:S02]  /*1b6a0*/  IMAD.MOV.U32 R12, RZ, RZ, 0x3 ;  /* 0x00000003ff0c7424 */ /* 0x000fe400078e00ff */
[----:B------:R-:W-:-:S07]  /*1b6b0*/  IMAD.MOV.U32 R2, RZ, RZ, R14 ;  /* 0x000000ffff027224 */ /* 0x000fce00078e000e */
[----:B------:R-:W-:Y:S05]  /*1b6c0*/  WARPSYNC.COLLECTIVE R15, `(.L_x_1477) ;  /* 0x000000000f087348 */ /* 0x000fea0003c00000 */
[----:B------:R0:W1:Y:S02]  /*1b6d0*/  SHFL.IDX P6, R14, R13, R12, R11 ;  /* 0x0000000c0d0e7389 */ /* 0x00006400000c000b */
[----:B01----:R-:W-:Y:S01]  /*1b6e0*/  ENDCOLLECTIVE ;  /* 0x000000000000791b */ /* 0x003fe20003800000 */
.L_x_1477:
        /* <DEDUP_REMOVED lines=13> */
.L_x_1478:
        /* <DEDUP_REMOVED lines=9> */
.L_x_1394:
[----:B0-----:R0:W2:Y:S02]  /*1b850*/  SYNCS.PHASECHK.TRANS64.TRYWAIT P0, [R0+URZ+0x30860], R3 ;  /* 0x03086003000075a7 */ /* 0x0010a4000800017f */
[----:B--2---:R-:W-:Y:S05]  /*1b860*/  @!P0 NANOSLEEP.SYNCS 0x989680 ;  /* 0x009896800000895d */ /* 0x004fea0003900000 */
[----:B------:R-:W2:Y:S02]  /*1b870*/  @!P0 SYNCS.PHASECHK.TRANS64 P0, [R0+URZ+0x30860], R3 ;  /* 0x03086003000085a7 */ /* 0x000ea4000800007f */
[----:B--2---:R-:W-:Y:S05]  /*1b880*/  @!P0 BRA `(.L_x_1394) ;  /* 0xfffffffc00f08947 */ /* 0x004fea000383ffff */
[----:B------:R-:W-:Y:S05]  /*1b890*/  BRA `(.L_x_1480) ;  /* 0xffffffc400407947 */ /* 0x000fea000383ffff */
.L_x_1395:
        /* <DEDUP_REMOVED lines=8> */
.L_x_1482:
[----:B------:R-:W-:Y:S05]  /*1b920*/  BSYNC B0 ;  /* 0x0000000000007941 */ /* 0x000fea0003800000 */
.L_x_1481:
[----:B------:R-:W-:Y:S02]  /*1b930*/  IMAD.MOV.U32 R13, RZ, RZ, R18 ;  /* 0x000000ffff0d7224 */ /* 0x000fe400078e0012 */
[----:B------:R-:W-:Y:S02]  /*1b940*/  IMAD.MOV.U32 R12, RZ, RZ, RZ ;  /* 0x000000ffff0c7224 */ /* 0x000fe400078e00ff */
[----:B------:R-:W-:Y:S02]  /*1b950*/  IMAD.MOV.U32 R11, RZ, RZ, 0x181f ;  /* 0x0000181fff0b7424 */ /* 0x000fe400078e00ff */
[----:B------:R-:W-:Y:S02]  /*1b960*/  IMAD.MOV.U32 R15, RZ, RZ, -0x1 ;  /* 0xffffffffff0f7424 */ /* 0x000fe400078e00ff */
[----:B------:R-:W-:Y:S02]  /*1b970*/  IMAD.MOV.U32 R3, RZ, RZ, R14 ;  /* 0x000000ffff037224 */ /* 0x000fe400078e000e */
[----:B------:R-:W-:-:S07]  /*1b980*/  IMAD.SHL.U32 R6, R33, 0x2, RZ ;  /* 0x0000000221067824 */ /* 0x000fce00078e00ff */
[----:B------:R-:W-:Y:S05]  /*1b990*/  WARPSYNC.COLLECTIVE R15, `(.L_x_1483) ;  /* 0x000000000f087348 */ /* 0x000fea0003c00000 */
[----:B------:R0:W1:Y:S02]  /*1b9a0*/  SHFL.IDX P6, R14, R13, R12, R11 ;  /* 0x0000000c0d0e7389 */ /* 0x00006400000c000b */
[----:B01----:R-:W-:Y:S01]  /*1b9b0*/  ENDCOLLECTIVE ;  /* 0x000000000000791b */ /* 0x003fe20003800000 */
.L_x_1483:
        /* <DEDUP_REMOVED lines=21> */
.L_x_1484:
        /* <DEDUP_REMOVED lines=11> */
.L_x_1485:
[----:B------:R-:W-:Y:S02]  /*1bbc0*/  IMAD.MOV.U32 R13, RZ, RZ, R19 ;  /* 0x000000ffff0d7224 */ /* 0x000fe400078e0013 */
[----:B------:R-:W-:Y:S01]  /*1bbd0*/  IMAD.MOV.U32 R12, RZ, RZ, 0x2 ;  /* 0x00000002ff0c7424 */ /* 0x000fe200078e00ff */
[----:B------:R-:W-:-:S13]  /*1bbe0*/  IADD3 R2, P4, R14, R6, RZ ;  /* 0x000000060e027210 */ /* 0x000fda0007f9e0ff */
[----:B------:R-:W-:Y:S05]  /*1bbf0*/  WARPSYNC.COLLECTIVE R15, `(.L_x_1486) ;  /* 0x000000000f087348 */ /* 0x000fea0003c00000 */
[----:B------:R0:W1:Y:S02]  /*1bc00*/  SHFL.IDX P6, R14, R13, R12, R11 ;  /* 0x0000000c0d0e7389 */ /* 0x00006400000c000b */
[----:B01----:R-:W-:Y:S01]  /*1bc10*/  ENDCOLLECTIVE ;  /* 0x000000000000791b */ /* 0x003fe20003800000 */
.L_x_1486:
        /* <DEDUP_REMOVED lines=12> */
.L_x_1487:
        /* <DEDUP_REMOVED lines=14> */
.L_x_1488:
        /* <DEDUP_REMOVED lines=12> */
.L_x_1489:
        /* <DEDUP_REMOVED lines=9> */
.L_x_1400:
        /* <DEDUP_REMOVED lines=8> */
.L_x_1492:
[----:B------:R-:W-:Y:S05]  /*1bf90*/  BSYNC B0 ;  /* 0x0000000000007941 */ /* 0x000fea0003800000 */
.L_x_1491:
        /* <DEDUP_REMOVED lines=9> */
.L_x_1493:
[----:B------:R-:W-:Y:S02]  /*1c030*/  ULDC UR4, c[0x0][0xc3c] ;  /* 0x00030f0000047ab9 */ /* 0x000fe40000000800 */
[----:B------:R-:W-:-:S13]  /*1c040*/  ISETP.GE.OR P1, PT, R9, UR4, !P0 ;  /* 0x0000000409007c0c */ /* 0x000fda000c726670 */
[----:B------:R-:W0:Y:S08]  /*1c050*/  @!P1 LDC.64 R2, c[0x0][0xc80] ;  /* 0x00032000ff029b82 */ /* 0x000e300000000a00 */
[----:B------:R-:W1:Y:S01]  /*1c060*/  @!P1 LDC.64 R4, c[0x0][0xc78] ;  /* 0x00031e00ff049b82 */ /* 0x000e620000000a00 */
[----:B------:R-:W-:Y:S02]  /*1c070*/  IMAD.MOV.U32 R25, RZ, RZ, RZ ;  /* 0x000000ffff197224 */ /* 0x000fe400078e00ff */
[----:B------:R-:W-:-:S02]  /*1c080*/  IMAD.MOV.U32 R11, RZ, RZ, RZ ;  /* 0x000000ffff0b7224 */ /* 0x000fc400078e00ff */
[----:B------:R-:W-:Y:S02]  /*1c090*/  IMAD.MOV.U32 R7, RZ, RZ, R14 ;  /* 0x000000ffff077224 */ /* 0x000fe400078e000e */
[----:B0-----:R-:W-:-:S05]  /*1c0a0*/  @!P1 IMAD.WIDE R2, R9, 0x4, R2 ;  /* 0x0000000409029825 */ /* 0x001fca00078e0202 */
[----:B------:R1:W2:Y:S02]  /*1c0b0*/  @!P1 LDG.E R6, desc[UR36][R2.64] ;  /* 0x0000002402069981 */ /* 0x0002a4000c1e1900 */
[----:B-1----:R-:W-:-:S05]  /*1c0c0*/  @!P1 IMAD.WIDE R2, R9, 0x4, R4 ;  /* 0x0000000409029825 */ /* 0x002fca00078e0204 */
[----:B------:R-:W3:Y:S01]  /*1c0d0*/  @!P1 LDG.E R5, desc[UR36][R2.64] ;  /* 0x0000002402059981 */ /* 0x000ee2000c1e1900 */
[----:B------:R-:W-:Y:S01]  /*1c0e0*/  IMAD.MOV.U32 R4, RZ, RZ, RZ ;  /* 0x000000ffff047224 */ /* 0x000fe200078e00ff */
[C---:B------:R-:W-:Y:S02]  /*1c0f0*/  ISETP.GE.U32.AND P2, PT, R8.reuse, 0x2, PT ;  /* 0x000000020800780c */ /* 0x040fe40003f46070 */
        /* <DEDUP_REMOVED lines=11> */
.L_x_1494:
[----:B------:R-:W-:Y:S01]  /*1c1b0*/  IMAD.MOV.U32 R12, RZ, RZ, 0x2 ;  /* 0x00000002ff0c7424 */ /* 0x000fe200078e00ff */
[----:B------:R-:W-:-:S05]  /*1c1c0*/  SEL R14, R14, RZ, P1 ;  /* 0x000000ff0e0e7207 */ /* 0x000fca0000800000 */
[----:B------:R-:W-:-:S04]  /*1c1d0*/  IMAD.IADD R5, R13, 0x1, R14 ;  /* 0x000000010d057824 */ /* 0x000fc800078e020e */
[----:B------:R-:W-:-:S07]  /*1c1e0*/  IMAD.MOV.U32 R13, RZ, RZ, R5 ;  /* 0x000000ffff0d7224 */ /* 0x000fce00078e0005 */
[----:B------:R-:W-:Y:S05]  /*1c1f0*/  WARPSYNC.COLLECTIVE R15, `(.L_x_1495) ;  /* 0x000000000f087348 */ /* 0x000fea0003c00000 */
[----:B------:R0:W1:Y:S02]  /*1c200*/  SHFL.UP P6, R14, R13, R12, R11 ;  /* 0x0400000c0d0e7389 */ /* 0x00006400000c000b */
[----:B01----:R-:W-:Y:S01]  /*1c210*/  ENDCOLLECTIVE ;  /* 0x000000000000791b */ /* 0x003fe20003800000 */
.L_x_1495:
[----:B------:R-:W-:Y:S01]  /*1c220*/  IMAD.MOV.U32 R12, RZ, RZ, 0x4 ;  /* 0x00000004ff0c7424 */ /* 0x000fe200078e00ff */
[----:B------:R-:W-:-:S05]  /*1c230*/  SEL R2, R14, RZ, P2 ;  /* 0x000000ff0e027207 */ /* 0x000fca0001000000 */
[----:B------:R-:W-:-:S04]  /*1c240*/  IMAD.IADD R2, R5, 0x1, R2 ;  /* 0x0000000105027824 */ /* 0x000fc800078e0202 */
[----:B------:R-:W-:-:S07]  /*1c250*/  IMAD.MOV.U32 R13, RZ, RZ, R2 ;  /* 0x000000ffff0d7224 */ /* 0x000fce00078e0002 */
[----:B------:R-:W-:Y:S05]  /*1c260*/  WARPSYNC.COLLECTIVE R15, `(.L_x_1496) ;  /* 0x000000000f087348 */ /* 0x000fea0003c00000 */
[----:B------:R0:W1:Y:S02]  /*1c270*/  SHFL.UP P6, R14, R13, R12, R11 ;  /* 0x0400000c0d0e7389 */ /* 0x00006400000c000b */
[----:B01----:R-:W-:Y:S01]  /*1c280*/  ENDCOLLECTIVE ;  /* 0x000000000000791b */ /* 0x003fe20003800000 */
.L_x_1496:
[----:B------:R-:W-:Y:S01]  /*1c290*/  IMAD.MOV.U32 R12, RZ, RZ, 0x8 ;  /* 0x00000008ff0c7424 */ /* 0x000fe200078e00ff */
[----:B------:R-:W-:-:S05]  /*1c2a0*/  SEL R3, R14, RZ, P3 ;  /* 0x000000ff0e037207 */ /* 0x000fca0001800000 */
[----:B------:R-:W-:-:S04]  /*1c2b0*/  IMAD.IADD R3, R2, 0x1, R3 ;  /* 0x0000000102037824 */ /* 0x000fc800078e0203 */
[----:B------:R-:W-:-:S07]  /*1c2c0*/  IMAD.MOV.U32 R13, RZ, RZ, R3 ;  /* 0x000000ffff0d7224 */ /* 0x000fce00078e0003 */
[----:B------:R-:W-:Y:S05]  /*1c2d0*/  WARPSYNC.COLLECTIVE R15, `(.L_x_1497) ;  /* 0x000000000f087348 */ /* 0x000fea0003c00000 */
[----:B------:R0:W1:Y:S02]  /*1c2e0*/  SHFL.UP P6, R14, R13, R12, R11 ;  /* 0x0400000c0d0e7389 */ /* 0x00006400000c000b */
[----:B01----:R-:W-:Y:S01]  /*1c2f0*/  ENDCOLLECTIVE ;  /* 0x000000000000791b */ /* 0x003fe20003800000 */
.L_x_1497:
[----:B------:R-:W-:Y:S01]  /*1c300*/  IMAD.MOV.U32 R12, RZ, RZ, 0x10 ;  /* 0x00000010ff0c7424 */ /* 0x000fe200078e00ff */
[----:B------:R-:W-:-:S05]  /*1c310*/  SEL R14, R14, RZ, P4 ;  /* 0x000000ff0e0e7207 */ /* 0x000fca0002000000 */
[----:B------:R-:W-:-:S04]  /*1c320*/  IMAD.IADD R5, R3, 0x1, R14 ;  /* 0x0000000103057824 */ /* 0x000fc800078e020e */
[----:B------:R-:W-:-:S07]  /*1c330*/  IMAD.MOV.U32 R13, RZ, RZ, R5 ;  /* 0x000000ffff0d7224 */ /* 0x000fce00078e0005 */
[----:B------:R-:W-:Y:S05]  /*1c340*/  WARPSYNC.COLLECTIVE R15, `(.L_x_1498) ;  /* 0x000000000f087348 */ /* 0x000fea0003c00000 */
[----:B------:R0:W1:Y:S02]  /*1c350*/  SHFL.UP P6, R14, R13, R12, R11 ;  /* 0x0400000c0d0e7389 */ /* 0x00006400000c000b */
[----:B01----:R-:W-:Y:S01]  /*1c360*/  ENDCOLLECTIVE ;  /* 0x000000000000791b */ /* 0x003fe20003800000 */
.L_x_1498:
        /* <DEDUP_REMOVED lines=8> */
.L_x_1499:
[----:B------:R-:W-:Y:S05]  /*1c3f0*/  BRA `(.L_x_1500) ;  /* 0xffffffc000947947 */ /* 0x000fea000383ffff */
.L_x_1403:
[----:B------:R-:W-:Y:S01]  /*1c400*/  BSSY B0, `(.L_x_1501) ;  /* 0x0000007000007945 */ /* 0x000fe20003800000 */
[----:B------:R-:W-:Y:S02]  /*1c410*/  IMAD.MOV.U32 R12, RZ, RZ, 0x1 ;  /* 0x00000001ff0c7424 */ /* 0x000fe400078e00ff */
[----:B------:R-:W-:Y:S02]  /*1c420*/  IMAD.MOV.U32 R11, RZ, RZ, RZ ;  /* 0x000000ffff0b7224 */ /* 0x000fe400078e00ff */
[----:B------:R-:W-:-:S07]  /*1c430*/  IMAD.MOV.U32 R15, RZ, RZ, -0x1 ;  /* 0xffffffffff0f7424 */ /* 0x000fce00078e00ff */
[----:B------:R-:W-:Y:S05]  /*1c440*/  WARPSYNC.COLLECTIVE R15, `(.L_x_1502) ;  /* 0x000000000f087348 */ /* 0x000fea0003c00000 */
[----:B------:R0:W1:Y:S02]  /*1c450*/  SHFL.UP P6, R14, R13, R12, R11 ;  /* 0x0400000c0d0e7389 */ /* 0x00006400000c000b */
[----:B01----:R-:W-:Y:S01]  /*1c460*/  ENDCOLLECTIVE ;  /* 0x000000000000791b */ /* 0x003fe20003800000 */
.L_x_1502:
[----:B------:R-:W-:Y:S05]  /*1c470*/  BSYNC B0 ;  /* 0x0000000000007941 */ /* 0x000fea0003800000 */
.L_x_1501:
        /* <DEDUP_REMOVED lines=8> */
.L_x_1503:
[----:B------:R-:W-:Y:S01]  /*1c500*/  IMAD.MOV.U32 R12, RZ, RZ, 0x4 ;  /* 0x00000004ff0c7424 */ /* 0x000fe200078e00ff */
[----:B------:R-:W-:-:S05]  /*1c510*/  SEL R2, R14, RZ, P2 ;  /* 0x000000ff0e027207 */ /* 0x000fca0001000000 */
[----:B------:R-:W-:-:S04]  /*1c520*/  IMAD.IADD R2, R13, 0x1, R2 ;  /* 0x000000010d027824 */ /* 0x000fc800078e0202 */
[----:B------:R-:W-:-:S07]  /*1c530*/  IMAD.MOV.U32 R13, RZ, RZ, R2 ;  /* 0x000000ffff0d7224 */ /* 0x000fce00078e0002 */
[----:B------:R-:W-:Y:S05]  /*1c540*/  WARPSYNC.COLLECTIVE R15, `(.L_x_1504) ;  /* 0x000000000f087348 */ /* 0x000fea0003c00000 */
[----:B------:R0:W1:Y:S02]  /*1c550*/  SHFL.UP P6, R14, R13, R12, R11 ;  /* 0x0400000c0d0e7389 */ /* 0x00006400000c000b */
[----:B01----:R-:W-:Y:S01]  /*1c560*/  ENDCOLLECTIVE ;  /* 0x000000000000791b */ /* 0x003fe20003800000 */
.L_x_1504:
[----:B------:R-:W-:Y:S01]  /*1c570*/  IMAD.MOV.U32 R12, RZ, RZ, 0x8 ;  /* 0x00000008ff0c7424 */ /* 0x000fe200078e00ff */
[----:B------:R-:W-:-:S05]  /*1c580*/  SEL R3, R14, RZ, P3 ;  /* 0x000000ff0e037207 */ /* 0x000fca0001800000 */
[----:B------:R-:W-:-:S04]  /*1c590*/  IMAD.IADD R3, R2, 0x1, R3 ;  /* 0x0000000102037824 */ /* 0x000fc800078e0203 */
[----:B------:R-:W-:-:S07]  /*1c5a0*/  IMAD.MOV.U32 R13, RZ, RZ, R3 ;  /* 0x000000ffff0d7224 */ /* 0x000fce00078e0003 */
[----:B------:R-:W-:Y:S05]  /*1c5b0*/  WARPSYNC.COLLECTIVE R15, `(.L_x_1505) ;  /* 0x000000000f087348 */ /* 0x000fea0003c00000 */
[----:B------:R0:W1:Y:S02]  /*1c5c0*/  SHFL.UP P6, R14, R13, R12, R11 ;  /* 0x0400000c0d0e7389 */ /* 0x00006400000c000b */
[----:B01----:R-:W-:Y:S01]  /*1c5d0*/  ENDCOLLECTIVE ;  /* 0x000000000000791b */ /* 0x003fe20003800000 */
.L_x_1505:
[----:B------:R-:W-:Y:S01]  /*1c5e0*/  IMAD.MOV.U32 R12, RZ, RZ, 0x10 ;  /* 0x00000010ff0c7424 */ /* 0x000fe200078e00ff */
[----:B------:R-:W-:-:S05]  /*1c5f0*/  SEL R14, R14, RZ, P4 ;  /* 0x000000ff0e0e7207 */ /* 0x000fca0002000000 */
[----:B------:R-:W-:-:S04]  /*1c600*/  IMAD.IADD R5, R3, 0x1, R14 ;  /* 0x0000000103057824 */ /* 0x000fc800078e020e */
[----:B------:R-:W-:-:S07]  /*1c610*/  IMAD.MOV.U32 R13, RZ, RZ, R5 ;  /* 0x000000ffff0d7224 */ /* 0x000fce00078e0005 */
[----:B------:R-:W-:Y:S05]  /*1c620*/  WARPSYNC.COLLECTIVE R15, `(.L_x_1506) ;  /* 0x000000000f087348 */ /* 0x000fea0003c00000 */
[----:B------:R0:W1:Y:S02]  /*1c630*/  SHFL.UP P6, R14, R13, R12, R11 ;  /* 0x0400000c0d0e7389 */ /* 0x00006400000c000b */
[----:B01----:R-:W-:Y:S01]  /*1c640*/  ENDCOLLECTIVE ;  /* 0x000000000000791b */ /* 0x003fe20003800000 */
.L_x_1506:
        /* <DEDUP_REMOVED lines=8> */
.L_x_1507:
[----:B------:R-:W-:Y:S05]  /*1c6d0*/  BRA `(.L_x_1508) ;  /* 0xffffffc000807947 */ /* 0x000fea000383ffff */
.L_x_1405:
[----:B------:R-:W-:Y:S01]  /*1c6e0*/  BSSY B0, `(.L_x_1509) ;  /* 0x0000006000007945 */ /* 0x000fe20003800000 */
[----:B------:R-:W-:Y:S01]  /*1c6f0*/  PLOP3.LUT P6, PT, P6, PT, PT, 0x8, 0x0 ;  /* 0x000000000000781c */ /* 0x000fe200037ce170 */
[----:B------:R-:W-:-:S12]  /*1c700*/  IMAD.MOV.U32 R15, RZ, RZ, -0x1 ;  /* 0xffffffffff0f7424 */ /* 0x000fd800078e00ff */
[----:B0-----:R-:W-:Y:S05]  /*1c710*/  WARPSYNC.COLLECTIVE R15, `(.L_x_1510) ;  /* 0x000000000f087348 */ /* 0x001fea0003c00000 */
[----:B------:R-:W-:Y:S01]  /*1c720*/  VOTE.ANY R14, PT, P6 ;  /* 0x00000000000e7806 */ /* 0x000fe200030e0100 */
[----:B0-----:R-:W-:Y:S06]  /*1c730*/  ENDCOLLECTIVE ;  /* 0x000000000000791b */ /* 0x001fec0003800000 */
.L_x_1510:
[----:B------:R-:W-:Y:S05]  /*1c740*/  BSYNC B0 ;  /* 0x0000000000007941 */ /* 0x000fea0003800000 */
.L_x_1509:
[----:B------:R-:W-:Y:S02]  /*1c750*/  IMAD.MOV.U32 R3, RZ, RZ, R14 ;  /* 0x000000ffff037224 */ /* 0x000fe400078e000e */
[----:B------:R-:W-:Y:S02]  /*1c760*/  IMAD.MOV.U32 R13, RZ, RZ, R25 ;  /* 0x000000ffff0d7224 */ /* 0x000fe400078e0019 */
[----:B------:R0:W1:Y:S01]  /*1c770*/  POPC R12, R3 ;  /* 0x00000003000c7309 */ /* 0x0000620000000000 */
[----:B------:R-:W-:Y:S02]  /*1c780*/  IMAD.MOV.U32 R11, RZ, RZ, 0x1f ;  /* 0x0000001fff0b7424 */ /* 0x000fe400078e00ff */
[----:B------:R-:W-:-:S07]  /*1c790*/  IMAD.MOV.U32 R15, RZ, RZ, -0x1 ;  /* 0xffffffffff0f7424 */ /* 0x000fce00078e00ff */
[----:B01----:R-:W-:Y:S05]  /*1c7a0*/  WARPSYNC.COLLECTIVE R15, `(.L_x_1511) ;  /* 0x000000000f087348 */ /* 0x003fea0003c00000 */
[----:B-1----:R1:W2:Y:S02]  /*1c7b0*/  SHFL.IDX P6, R14, R13, R12, R11 ;  /* 0x0000000c0d0e7389 */ /* 0x0022a400000c000b */
[----:B012---:R-:W-:Y:S01]  /*1c7c0*/  ENDCOLLECTIVE ;  /* 0x000000000000791b */ /* 0x007fe20003800000 */
.L_x_1511:
[----:B------:R-:W-:Y:S02]  /*1c7d0*/  IMAD.IADD R27, R12, 0x1, R27 ;  /* 0x000000010c1b7824 */ /* 0x000fe400078e021b */
[----:B------:R-:W-:Y:S02]  /*1c7e0*/  IMAD.MOV.U32 R13, RZ, RZ, R4 ;  /* 0x000000ffff0d7224 */ /* 0x000fe400078e0004 */
[----:B------:R-:W-:-:S07]  /*1c7f0*/  IMAD.MOV.U32 R25, RZ, RZ, R14 ;  /* 0x000000ffff197224 */ /* 0x000fce00078e000e */
[----:B------:R-:W-:Y:S05]  /*1c800*/  WARPSYNC.COLLECTIVE R15, `(.L_x_1512) ;  /* 0x000000000f087348 */ /* 0x000fea0003c00000 */
[----:B------:R0:W1:Y:S02]  /*1c810*/  SHFL.IDX P6, R14, R13, R12, R11 ;  /* 0x0000000c0d0e7389 */ /* 0x00006400000c000b */
[----:B01----:R-:W-:Y:S01]  /*1c820*/  ENDCOLLECTIVE ;  /* 0x000000000000791b */ /* 0x003fe20003800000 */
.L_x_1512:
[----:B------:R-:W-:Y:S01]  /*1c830*/  IMAD.MOV.U32 R4, RZ, RZ, R14 ;  /* 0x000000ffff047224 */ /* 0x000fe200078e000e */
[----:B------:R-:W-:Y:S06]  /*1c840*/  BRA `(.L_x_1513) ;  /* 0xffffffc000647947 */ /* 0x000fec000383ffff */
.L_x_1407:
[----:B------:R-:W-:Y:S01]  /*1c850*/  BSSY B0, `(.L_x_1514) ;  /* 0x0000007000007945 */ /* 0x000fe20003800000 */
[----:B------:R-:W-:Y:S02]  /*1c860*/  IMAD.MOV.U32 R13, RZ, RZ, R2 ;  /* 0x000000ffff0d7224 */ /* 0x000fe400078e0002 */
[----:B------:R-:W-:Y:S02]  /*1c870*/  IMAD.MOV.U32 R11, RZ, RZ, 0x1f ;  /* 0x0000001fff0b7424 */ /* 0x000fe400078e00ff */
[----:B------:R-:W-:-:S07]  /*1c880*/  IMAD.MOV.U32 R15, RZ, RZ, -0x1 ;  /* 0xffffffffff0f7424 */ /* 0x000fce00078e00ff */
[----:B0-23--:R-:W-:Y:S05]  /*1c890*/  WARPSYNC.COLLECTIVE R15, `(.L_x_1515) ;  /* 0x000000000f087348 */ /* 0x00dfea0003c00000 */
[----:B------:R1:W4:Y:S02]  /*1c8a0*/  SHFL.IDX P6, R14, R13, R12, R11 ;  /* 0x0000000c0d0e7389 */ /* 0x00032400000c000b */
[----:B01234-:R-:W-:Y:S01]  /*1c8b0*/  ENDCOLLECTIVE ;  /* 0x000000000000791b */ /* 0x01ffe20003800000 */
.L_x_1515:
[----:B------:R-:W-:Y:S05]  /*1c8c0*/  BSYNC B0 ;  /* 0x0000000000007941 */ /* 0x000fea0003800000 */
.L_x_1514:
[----:B------:R-:W-:Y:S01]  /*1c8d0*/  IMAD.MOV.U32 R6, RZ, RZ, R14 ;  /* 0x000000ffff067224 */ /* 0x000fe200078e000e */
[----:B------:R-:W-:Y:S06]  /*1c8e0*/  BRA `(.L_x_1406) ;  /* 0xffffffc000547947 */ /* 0x000fec000383ffff */
.L_x_1413:
[----:B0-----:R0:W1:Y:S02]  /*1c8f0*/  SYNCS.PHASECHK.TRANS64.TRYWAIT P0, [R7+URZ+0x30820], R0 ;  /* 0x03082000070075a7 */ /* 0x001064000800017f */
[----:B-1----:R-:W-:Y:S05]  /*1c900*/  @!P0 NANOSLEEP.SYNCS 0x989680 ;  /* 0x009896800000895d */ /* 0x002fea0003900000 */
[----:B------:R-:W1:Y:S02]  /*1c910*/  @!P0 SYNCS.PHASECHK.TRANS64 P0, [R7+URZ+0x30820], R0 ;  /* 0x03082000070085a7 */ /* 0x000e64000800007f */
[----:B-1----:R-:W-:Y:S05]  /*1c920*/  @!P0 BRA `(.L_x_1413) ;  /* 0xfffffffc00f08947 */ /* 0x002fea000383ffff */
[----:B------:R-:W-:Y:S05]  /*1c930*/  BRA `(.L_x_1516) ;  /* 0xffffffc800ac7947 */ /* 0x000fea000383ffff */
.L_x_1414:
[----:B------:R-:W1:Y:S01]  /*1c940*/  S2R R2, SR_TID.X ;  /* 0x0000000000027919 */ /* 0x000e620000002100 */
[----:B------:R-:W-:Y:S01]  /*1c950*/  BSSY B0, `(.L_x_1517) ;  /* 0x000000a000007945 */ /* 0x000fe20003800000 */
[----:B------:R-:W-:Y:S02]  /*1c960*/  IMAD.MOV.U32 R12, RZ, RZ, RZ ;  /* 0x000000ffff0c7224 */ /* 0x000fe400078e00ff */
[----:B------:R-:W-:Y:S02]  /*1c970*/  IMAD.MOV.U32 R11, RZ, RZ, 0x1f ;  /* 0x0000001fff0b7424 */ /* 0x000fe400078e00ff */
[----:B------:R-:W-:Y:S01]  /*1c980*/  IMAD.MOV.U32 R15, RZ, RZ, -0x1 ;  /* 0xffffffffff0f7424 */ /* 0x000fe200078e00ff */
[----:B-1----:R-:W-:-:S04]  /*1c990*/  SHF.R.U32.HI R2, RZ, 0x5, R2 ;  /* 0x00000005ff027819 */ /* 0x002fc80000011602 */
[----:B------:R-:W-:-:S05]  /*1c9a0*/  LOP3.LUT R2, R2, 0x3, RZ, 0xc0, !PT ;  /* 0x0000000302027812 */ /* 0x000fca00078ec0ff */
[----:B------:R-:W-:-:S07]  /*1c9b0*/  IMAD.MOV.U32 R13, RZ, RZ, R2 ;  /* 0x000000ffff0d7224 */ /* 0x000fce00078e0002 */
[----:B0-2---:R-:W-:Y:S05]  /*1c9c0*/  WARPSYNC.COLLECTIVE R15, `(.L_x_1518) ;  /* 0x000000000f087348 */ /* 0x005fea0003c00000 */
[----:B------:R1:W3:Y:S02]  /*1c9d0*/  SHFL.IDX P6, R14, R13, R12, R11 ;  /* 0x0000000c0d0e7389 */ /* 0x0002e400000c000b */
[----:B0123--:R-:W-:Y:S01]  /*1c9e0*/  ENDCOLLECTIVE ;  /* 0x000000000000791b */ /* 0x00ffe20003800000 */
.L_x_1518:
[----:B------:R-:W-:Y:S05]  /*1c9f0*/  BSYNC B0 ;  /* 0x0000000000007941 */ /* 0x000fea0003800000 */
.L_x_1517:
[----:B------:R-:W-:Y:S05]  /*1ca00*/  BRA `(.L_x_1519) ;  /* 0xffffffc800947947 */ /* 0x000fea000383ffff */
.L_x_1417:
[----:B------:R-:W-:Y:S01]  /*1ca10*/  BSSY B1, `(.L_x_1520) ;  /* 0x0000006000017945 */ /* 0x000fe20003800000 */
[----:B------:R-:W-:-:S07]  /*1ca20*/  IMAD.MOV.U32 R15, RZ, RZ, -0x1 ;  /* 0xffffffffff0f7424 */ /* 0x000fce00078e00ff */
[----:B0-2---:R-:W-:Y:S05]  /*1ca30*/  WARPSYNC.COLLECTIVE R15, `(.L_x_1521) ;  /* 0x000000000f0c7348 */ /* 0x005fea0003c00000 */
[----:B------:R-:W-:Y:S02]  /*1ca40*/  ELECT P6, UR62, PT ;  /* 0x00000000003e782f */ /* 0x000fe400038c0000 */
[----:B------:R-:W-:Y:S01]  /*1ca50*/  MOV R14, UR62 ;  /* 0x0000003e000e7c02 */ /* 0x000fe20008000f00 */
[----:B0-2---:R-:W-:Y:S10]  /*1ca60*/  ENDCOLLECTIVE ;  /* 0x000000000000791b */ /* 0x005ff40003800000 */
.L_x_1521:
[----:B------:R-:W-:Y:S05]  /*1ca70*/  BSYNC B1 ;  /* 0x0000000000017941 */ /* 0x000fea0003800000 */
.L_x_1520:
[----:B------:R-:W-:Y:S05]  /*1ca80*/  BRA `(.L_x_1522) ;  /* 0xffffffc8008c7947 */ /* 0x000fea000383ffff */
.L_x_1419:
[----:B0-----:R0:W1:Y:S02]  /*1ca90*/  SYNCS.PHASECHK.TRANS64.TRYWAIT P1, [R5+URZ+0x30840], R0 ;  /* 0x03084000050075a7 */ /* 0x001064000802017f */
[----:B-1----:R-:W-:Y:S05]  /*1caa0*/  @!P1 NANOSLEEP.SYNCS 0x989680 ;  /* 0x009896800000995d */ /* 0x002fea0003900000 */
[----:B------:R-:W1:Y:S02]  /*1cab0*/  @!P1 SYNCS.PHASECHK.TRANS64 P1, [R5+URZ+0x30840], R0 ;  /* 0x03084000050095a7 */ /* 0x000e64000802007f */
[----:B-1----:R-:W-:Y:S05]  /*1cac0*/  @!P1 BRA `(.L_x_1419) ;  /* 0xfffffffc00f09947 */ /* 0x002fea000383ffff */
[----:B------:R-:W-:Y:S05]  /*1cad0*/  BRA `(.L_x_1523) ;  /* 0xffffffc800b47947 */ /* 0x000fea000383ffff */
.L_x_1421:
[----:B-1----:R1:W3:Y:S02]  /*1cae0*/  SYNCS.PHASECHK.TRANS64.TRYWAIT P1, [R3+URZ+0x30840], R2 ;  /* 0x03084002030075a7 */ /* 0x0022e4000802017f */
[----:B---3--:R-:W-:Y:S05]  /*1caf0*/  @!P1 NANOSLEEP.SYNCS 0x989680 ;  /* 0x009896800000995d */ /* 0x008fea0003900000 */
[----:B------:R-:W3:Y:S02]  /*1cb00*/  @!P1 SYNCS.PHASECHK.TRANS64 P1, [R3+URZ+0x30840], R2 ;  /* 0x03084002030095a7 */ /* 0x000ee4000802007f */
[----:B---3--:R-:W-:Y:S05]  /*1cb10*/  @!P1 BRA `(.L_x_1421) ;  /* 0xfffffffc00f09947 */ /* 0x008fea000383ffff */
[----:B------:R-:W-:Y:S05]  /*1cb20*/  BRA `(.L_x_1524) ;  /* 0xffffffc800c07947 */ /* 0x000fea000383ffff */
.L_x_1423:
[----:B---3--:R3:W4:Y:S02]  /*1cb30*/  SYNCS.PHASECHK.TRANS64.TRYWAIT P1, [R5+URZ+0x30860], R0 ;  /* 0x03086000050075a7 */ /* 0x008724000802017f */
[----:B----4-:R-:W-:Y:S05]  /*1cb40*/  @!P1 NANOSLEEP.SYNCS 0x989680 ;  /* 0x009896800000995d */ /* 0x010fea0003900000 */
[----:B------:R-:W4:Y:S02]  /*1cb50*/  @!P1 SYNCS.PHASECHK.TRANS64 P1, [R5+URZ+0x30860], R0 ;  /* 0x03086000050095a7 */ /* 0x000f24000802007f */
[----:B----4-:R-:W-:Y:S05]  /*1cb60*/  @!P1 BRA `(.L_x_1423) ;  /* 0xfffffffc00f09947 */ /* 0x010fea000383ffff */
[----:B------:R-:W-:Y:S05]  /*1cb70*/  BRA `(.L_x_1525) ;  /* 0xffffffc800bc7947 */ /* 0x000fea000383ffff */
.L_x_1526:
        /* <DEDUP_REMOVED lines=16> */
.L_x_3275:


//--------------------- .text._ZN7cutlass13device_kernelIN5flash11enable_sm90INS1_16FlashAttnFwdSm90INS1_25CollectiveMainloopFwdSm90ILi2EN4cute5tupleIJNS5_1CILi1EEES8_S8_EEENS6_IJNS7_ILi128EEENS7_ILi64EEENS7_ILi256EEEEEELi256ENS_10bfloat16_tEfNS_4arch4Sm90ELb0ELb1ELb1ELb1ELb1ELb1ELb0ELb1ELb1ELb1ELb1ELb0EEENS1_21CollectiveEpilogueFwdINS6_IJSA_SC_SB_EEES9_SE_SG_Li256ELb1ELb1ELb1ELb0EEENS1_36VarlenDynamicPersistentTileSchedulerILi128ELi64ELi256ELi128ELb1ELb1ELb1ELb1ELb0ELb1EEEEEEEEEvNT_6ParamsE --------------------------
	.section	.text._ZN7cutlass13device_kernelIN5flash11enable_sm90INS1_16FlashAttnFwdSm90INS1_25CollectiveMainloopFwdSm90ILi2EN4cute5tupleIJNS5_1CILi1EEES8_S8_EEENS6_IJNS7_ILi128EEENS7_ILi64EEENS7_ILi256EEEEEELi256ENS_10bfloat16_tEfNS_4arch4Sm90ELb0ELb1ELb1ELb1ELb1ELb1ELb0ELb1ELb1ELb1ELb1ELb0EEENS1_21CollectiveEpilogueFwdINS6_IJSA_SC_SB_EEES9_SE_SG_Li256ELb1ELb1ELb1ELb0EEENS1_36VarlenDynamicPersistentTileSchedulerILi128ELi64ELi256ELi128ELb1ELb1ELb1ELb1ELb0ELb1EEEEEEEEEvNT_6ParamsE,"ax",@progbits
	.align	128
.text._ZN7cutlass13device_kernelIN5flash11enable_sm90INS1_16FlashAttnFwdSm90INS1_25CollectiveMainloopFwdSm90ILi2EN4cute5tupleIJNS5_1CILi1EEES8_S8_EEENS6_IJNS7_ILi128EEENS7_ILi64EEENS7_ILi256EEEEEELi256ENS_10bfloat16_tEfNS_4arch4Sm90ELb0ELb1ELb1ELb1ELb1ELb1ELb0ELb1ELb1ELb1ELb1ELb0EEENS1_21CollectiveEpilogueFwdINS6_IJSA_SC_SB_EEES9_SE_SG_Li256ELb1ELb1ELb1ELb0EEENS1_36VarlenDynamicPersistentTileSchedulerILi128ELi64ELi256ELi128ELb1ELb1ELb1ELb1ELb0ELb1EEEEEEEEEvNT_6ParamsE:
        .type           _ZN7cutlass13device_kernelIN5flash11enable_sm90INS1_16FlashAttnFwdSm90INS1_25CollectiveMainloopFwdSm90ILi2EN4cute5tupleIJNS5_1CILi1EEES8_S8_EEENS6_IJNS7_ILi128EEENS7_ILi64EEENS7_ILi256EEEEEELi256ENS_10bfloat16_tEfNS_4arch4Sm90ELb0ELb1ELb1ELb1ELb1ELb1ELb0ELb1ELb1ELb1ELb1ELb0EEENS1_21CollectiveEpilogueFwdINS6_IJSA_SC_SB_EEES9_SE_SG_Li256ELb1ELb1ELb1ELb0EEENS1_36VarlenDynamicPersistentTileSchedulerILi128ELi64ELi256ELi128ELb1ELb1ELb1ELb1ELb0ELb1EEEEEEEEEvNT_6ParamsE,@function
        .size           _ZN7cutlass13device_kernelIN5flash11enable_sm90INS1_16FlashAttnFwdSm90INS1_25CollectiveMainloopFwdSm90ILi2EN4cute5tupleIJNS5_1CILi1EEES8_S8_EEENS6_IJNS7_ILi128EEENS7_ILi64EEENS7_ILi256EEEEEELi256ENS_10bfloat16_tEfNS_4arch4Sm90ELb0ELb1ELb1ELb1ELb1ELb1ELb0ELb1ELb1ELb1ELb1ELb0EEENS1_21CollectiveEpilogueFwdINS6_IJSA_SC_SB_EEES9_SE_SG_Li256ELb1ELb1ELb1ELb0EEENS1_36VarlenDynamicPersistentTileSchedulerILi128ELi64ELi256ELi128ELb1ELb1ELb1ELb1ELb0ELb1EEEEEEEEEvNT_6ParamsE,(.L_x_3276 - _ZN7cutlass13device_kernelIN5flash11enable_sm90INS1_16FlashAttnFwdSm90INS1_25CollectiveMainloopFwdSm90ILi2EN4cute5tupleIJNS5_1CILi1EEES8_S8_EEENS6_IJNS7_ILi128EEENS7_ILi64EEENS7_ILi256EEEEEELi256ENS_10bfloat16_tEfNS_4arch4Sm90ELb0ELb1ELb1ELb1ELb1ELb1ELb0ELb1ELb1ELb1ELb1ELb0EEENS1_21CollectiveEpilogueFwdINS6_IJSA_SC_SB_EEES9_SE_SG_Li256ELb1ELb1ELb1ELb0EEENS1_36VarlenDynamicPersistentTileSchedulerILi128ELi64ELi256ELi128ELb1ELb1ELb1ELb1ELb0ELb1EEEEEEEEEvNT_6ParamsE)
        .other          _ZN7cutlass13device_kernelIN5flash11enable_sm90INS1_16FlashAttnFwdSm90INS1_25CollectiveMainloopFwdSm90ILi2EN4cute5tupleIJNS5_1CILi1EEES8_S8_EEENS6_IJNS7_ILi128EEENS7_ILi64EEENS7_ILi256EEEEEELi256ENS_10bfloat16_tEfNS_4arch4Sm90ELb0ELb1ELb1ELb1ELb1ELb1ELb0ELb1ELb1ELb1ELb1ELb0EEENS1_21CollectiveEpilogueFwdINS6_IJSA_SC_SB_EEES9_SE_SG_Li256ELb1ELb1ELb1ELb0EEENS1_36VarlenDynamicPersistentTileSchedulerILi128ELi64ELi256ELi128ELb1ELb1ELb1ELb1ELb0ELb1EEEEEEEEEvNT_6ParamsE,@"STO_CUDA_ENTRY STV_DEFAULT"
_ZN7cutlass13device_kernelIN5flash11enable_sm90INS1_16FlashAttnFwdSm90INS1_25CollectiveMainloopFwdSm90ILi2EN4cute5tupleIJNS5_1CILi1EEES8_S8_EEENS6_IJNS7_ILi128EEENS7_ILi64EEENS7_ILi256EEEEEELi256ENS_10bfloat16_tEfNS_4arch4Sm90ELb0ELb1ELb1ELb1ELb1ELb1ELb0ELb1ELb1ELb1ELb1ELb0EEENS1_21CollectiveEpilogueFwdINS6_IJSA_SC_SB_EEES9_SE_SG_Li256ELb1ELb1ELb1ELb0EEENS1_36VarlenDynamicPersistentTileSchedulerILi128ELi64ELi256ELi128ELb1ELb1ELb1ELb1ELb0ELb1EEEEEEEEEvNT_6ParamsE:
        /* <DEDUP_REMOVED lines=18> */
.L_x_1528:
[----:B------:R-:W-:Y:S05]  /*0120*/  BSYNC B0 ;  /* 0x0000000000007941 */ /* 0x000fea0003800000 */
.L_x_1527:
        /* <DEDUP_REMOVED lines=41> */
.L_x_1529:
        /* <DEDUP_REMOVED lines=22> */
.L_x_1530:
        /* <DEDUP_REMOVED lines=18> */
.L_x_1531:
        /* <DEDUP_REMOVED lines=22> */
.L_x_1532:
        /* <DEDUP_REMOVED lines=22> */
.L_x_1533:
[----:B0-----:R-:W-:Y:S01]  /*0900*/  UMOV UR4, 0x1 ;  /* 0x0000000100047882 */ /* 0x001fe20000000000 */
[----:B------:R-:W-:Y:S01]  /*0910*/  PLOP3.LUT P0, PT, PT, PT, UP0, 0x80, 0x0 ;  /* 0x000000000000781c */ /* 0x000fe20003f0f008 */
[----:B------:R-:W-:Y:S01]  /*0920*/  USEL UR4, UR4, 0x2, !UP0 ;  /* 0x0000000204047887 */ /* 0x000fe2000c000000 */
[----:B------:R-:W-:Y:S01]  /*0930*/  NOP ;  /* 0x0000000000007918 */ /* 0x000fe20000000000 */
[----:B------:R-:W-:Y:S01]  /*0940*/  ULDC.64 UR60, c[0x0][0x208] ;  /* 0x00008200003c7ab9 */ /* 0x000fe20000000a00 */
[----:B------:R-:W-:Y:S03]  /*0950*/  BSSY B9, `(.L_x_1534) ;  /* 0x0002d48000097945 */ /* 0x000fe60003800000 */
[----:B------:R-:W-:-:S05]  /*0960*/  IMAD.U32 R3, RZ, RZ, UR4 ;  /* 0x00000004ff037e24 */ /* 0x000fca000f8e00ff */
[----:B------:R0:W-:Y:S01]  /*0970*/  STL [R1+0xdc], R3 ;  /* 0x0000dc0301007387 */ /* 0x0001e20000100800 */
[----:B-12-4-:R-:W-:Y:S06]  /*0980*/  BAR.SYNC.DEFER_BLOCKING 0x0 ;  /* 0x0000000000007b1d */ /* 0x016fec0000010000 */
[----:B------:R-:W-:Y:S05]  /*0990*/  @!P0 BRA `(.L_x_1535) ;  /* 0x0000024c00c48947 */ /* 0x000fea0003800000 */
.L_x_1536:
[----:B------:R-:W-:-:S08]  /*09a0*/  NOP ;  /* 0x0000000000007918 */ /* 0x000fd00000000000 */
[----:B------:R-:W1:Y:S02]  /*09b0*/  USETMAXREG.TRY_ALLOC.CTAPOOL UP0, 0xe8 ;  /* 0x000000e8000079c8 */ /* 0x000e640008000600 */
[----:B-1----:R-:W-:-:S13]  /*09c0*/  PLOP3.LUT P0, PT, PT, PT, UP0, 0x80, 0x0 ;  /* 0x000000000000781c */ /* 0x002fda0003f0f008 */
[----:B------:R-:W-:Y:S05]  /*09d0*/  @!P0 BRA `(.L_x_1536) ;  /* 0xfffffffc00f08947 */ /* 0x000fea000383ffff */
[----:B------:R-:W1:Y:S08]  /*09e0*/  S2UR UR4, SR_CgaCtaId ;  /* 0x00000000000479c3 */ /* 0x000e700000008800 */
[----:B------:R-:W-:Y:S06]  /*09f0*/  BAR.ARV 0x8, 0x180 ;  /* 0x0206000000007b1d */ /* 0x000fec0000002000 */
[----:B------:R-:W-:-:S02]  /*0a00*/  MOV R17, 0x400 ;  /* 0x0000040000117802 */ /* 0x000fc40000000f00 */
[----:B------:R-:W-:Y:S01]  /*0a10*/  BAR.SYNC.DEFER_BLOCKING 0x5, 0x180 ;  /* 0x0146000000007b1d */ /* 0x000fe20000010000 */
[----:B-1----:R-:W-:-:S05]  /*0a20*/  IMAD.U32 R2, RZ, RZ, UR4 ;  /* 0x00000004ff027e24 */ /* 0x002fca000f8e00ff */
[----:B------:R-:W-:Y:S01]  /*0a30*/  ULDC UR4, c[0x0][0xc3c] ;  /* 0x00030f0000047ab9 */ /* 0x000fe20000000800 */
[----:B------:R-:W-:Y:S01]  /*0a40*/  LEA R17, R2, R17, 0x18 ;  /* 0x0000001102117211 */ /* 0x000fe200078ec0ff */
[----:B------:R-:W-:Y:S04]  /*0a50*/  STL [R1+0xc], R2 ;  /* 0x00000c0201007387 */ /* 0x000fe80000100800 */
[----:B------:R-:W1:Y:S01]  /*0a60*/  LDS.128 R24, [R17+0x308d0] ;  /* 0x0308d00011187984 */ /* 0x000e620000000c00 */
[----:B------:R-:W-:Y:S06]  /*0a70*/  BAR.ARV 0x4, 0x180 ;  /* 0x0106000000007b1d */ /* 0x000fec0000002000 */
[----:B-1----:R-:W-:-:S13]  /*0a80*/  ISETP.GE.AND P0, PT, R27, UR4, PT ;  /* 0x000000041b007c0c */ /* 0x002fda000bf06270 */
[----:B------:R-:W-:Y:S05]  /*0a90*/  @P0 BRA `(.L_x_1537) ;  /* 0x000002d000cc0947 */ /* 0x000fea0003800000 */
[----:B------:R-:W2:Y:S01]  /*0aa0*/  LDL R2, [R1+0xdc] ;  /* 0x0000dc0001027983 */ /* 0x000ea20000100800 */
[----:B------:R-:W-:Y:S02]  /*0ab0*/  VIADD R0, R0, 0xffffff80 ;  /* 0xffffff8000007836 */ /* 0x000fe40000000000 */
[----:B------:R-:W-:Y:S02]  /*0ac0*/  IMAD.MOV.U32 R200, RZ, RZ, RZ ;  /* 0x000000ffffc87224 */ /* 0x000fe400078e00ff */
[----:B------:R-:W-:Y:S01]  /*0ad0*/  IMAD.MOV.U32 R218, RZ, RZ, RZ ;  /* 0x000000ffffda7224 */ /* 0x000fe200078e00ff */
[----:B0-----:R-:W-:Y:S01]  /*0ae0*/  SHF.R.S32.HI R3, RZ, 0x1f, R0 ;  /* 0x0000001fff037819 */ /* 0x001fe20000011400 */
[----:B------:R-:W-:-:S03]  /*0af0*/  IMAD.MOV.U32 R202, RZ, RZ, RZ ;  /* 0x000000ffffca7224 */ /* 0x000fc600078e00ff */
[CC--:B------:R-:W-:Y:S02]  /*0b00*/  LEA.HI R6, R3.reuse, R0.reuse, RZ, 0x3 ;  /* 0x0000000003067211 */ /* 0x0c0fe400078f18ff */
[CC--:B------:R-:W-:Y:S02]  /*0b10*/  LEA.HI R8, R3.reuse, R0.reuse, RZ, 0x6 ;  /* 0x0000000003087211 */ /* 0x0c0fe400078f30ff */
[CC--:B------:R-:W-:Y:S02]  /*0b20*/  LEA.HI R5, R3.reuse, R0.reuse, RZ, 0x2 ;  /* 0x0000000003057211 */ /* 0x0c0fe400078f10ff */
[----:B------:R-:W-:Y:S01]  /*0b30*/  LEA.HI R4, R3, R0, RZ, 0x5 ;  /* 0x0000000003047211 */ /* 0x000fe200078f28ff */
[----:B------:R-:W-:Y:S01]  /*0b40*/  IMAD.SHL.U32 R8, R8, 0x8, RZ ;  /* 0x0000000808087824 */ /* 0x000fe200078e00ff */
[----:B------:R-:W-:Y:S02]  /*0b50*/  LOP3.LUT R9, R6, 0xfffffff8, RZ, 0xc0, !PT ;  /* 0xfffffff806097812 */ /* 0x000fe400078ec0ff */
[----:B------:R-:W-:Y:S01]  /*0b60*/  LOP3.LUT R13, R5, 0xfffffffc, RZ, 0xc0, !PT ;  /* 0xfffffffc050d7812 */ /* 0x000fe200078ec0ff */
[----:B------:R-:W-:Y:S01]  /*0b70*/  IMAD.SHL.U32 R4, R4, 0x20, RZ ;  /* 0x0000002004047824 */ /* 0x000fe200078e00ff */
[----:B------:R-:W-:Y:S01]  /*0b80*/  SHF.R.S32.HI R22, RZ, 0x3, R6 ;  /* 0x00000003ff167819 */ /* 0x000fe20000011406 */
[----:B------:R-:W-:Y:S01]  /*0b90*/  IMAD.IADD R12, R0, 0x1, -R9 ;  /* 0x00000001000c7824 */ /* 0x000fe200078e0a09 */
[----:B------:R-:W-:Y:S01]  /*0ba0*/  LOP3.LUT R29, R8, 0xfffffe00, RZ, 0xc0, !PT ;  /* 0xfffffe00081d7812 */ /* 0x000fe200078ec0ff */
[----:B------:R-:W-:Y:S01]  /*0bb0*/  IMAD.IADD R13, R0, 0x1, -R13 ;  /* 0x00000001000d7824 */ /* 0x000fe200078e0a0d */
[----:B------:R-:W-:Y:S01]  /*0bc0*/  LOP3.LUT R4, R4, 0xfffffc00, RZ, 0xc0, !PT ;  /* 0xfffffc0004047812 */ /* 0x000fe200078ec0ff */
[----:B------:R-:W-:Y:S01]  /*0bd0*/  VIADD R6, R22, 0x60 ;  /* 0x0000006016067836 */ /* 0x000fe20000000000 */
[----:B------:R-:W-:Y:S01]  /*0be0*/  STL [R1+0x84], R12 ;  /* 0x0000840c01007387 */ /* 0x000fe20000100800 */
[----:B------:R-:W-:-:S02]  /*0bf0*/  IMAD.SHL.U32 R204, R12, 0x4, RZ ;  /* 0x000000040ccc7824 */ /* 0x000fc400078e00ff */
[----:B------:R-:W-:Y:S02]  /*0c00*/  IMAD.SHL.U32 R18, R12, 0x8, RZ ;  /* 0x000000080c127824 */ /* 0x000fe400078e00ff */
[----:B------:R-:W-:Y:S02]  /*0c10*/  VIADD R20, R204, 0x40 ;  /* 0x00000040cc147836 */ /* 0x000fe40000000000 */
[----:B------:R-:W-:Y:S02]  /*0c20*/  VIADD R23, R22, 0x20 ;  /* 0x0000002016177836 */ /* 0x000fe40000000000 */
[----:B------:R-:W-:Y:S01]  /*0c30*/  IMAD.IADD R203, R204, 0x1, R20 ;  /* 0x00000001cccb7824 */ /* 0x000fe200078e0214 */
[----:B--2---:R-:W-:Y:S02]  /*0c40*/  R2UR UR4, R2 ;  /* 0x00000000020472ca */ /* 0x004fe400000e0000 */
[CC--:B------:R-:W-:Y:S02]  /*0c50*/  LEA.HI R2, R3.reuse, R0.reuse, RZ, 0x4 ;  /* 0x0000000003027211 */ /* 0x0c0fe400078f20ff */
[----:B------:R-:W-:-:S02]  /*0c60*/  LEA.HI R3, R3, R0, RZ, 0x7 ;  /* 0x0000000003037211 */ /* 0x000fc400078f38ff */
[----:B------:R-:W-:Y:S02]  /*0c70*/  SHF.R.S32.HI R7, RZ, 0x4, R2 ;  /* 0x00000004ff077819 */ /* 0x000fe40000011402 */
[----:B------:R-:W-:Y:S02]  /*0c80*/  LOP3.LUT R11, R3, 0xffffff80, RZ, 0xc0, !PT ;  /* 0xffffff80030b7812 */ /* 0x000fe400078ec0ff */
[C---:B------:R-:W-:Y:S02]  /*0c90*/  LOP3.LUT R5, R2.reuse, 0x3fffff0, RZ, 0xc0, !PT ;  /* 0x03fffff002057812 */ /* 0x040fe400078ec0ff */
[----:B------:R-:W-:Y:S01]  /*0ca0*/  LEA.HI R2, R2, R7, RZ, 0x1 ;  /* 0x0000000702027211 */ /* 0x000fe200078f08ff */
[C---:B------:R-:W-:Y:S01]  /*0cb0*/  IMAD.IADD R24, R0.reuse, 0x1, -R11 ;  /* 0x0000000100187824 */ /* 0x040fe200078e0a0b */
[----:B------:R-:W-:Y:S01]  /*0cc0*/  ULOP3.LUT UR4, UR4, 0x1, URZ, 0xfc, !UPT ;  /* 0x0000000104047892 */ /* 0x000fe2000f8efc3f */
[----:B------:R-:W-:Y:S01]  /*0cd0*/  IMAD.IADD R5, R0, 0x1, -R5 ;  /* 0x0000000100057824 */ /* 0x000fe200078e0a05 */
[----:B------:R-:W-:-:S02]  /*0ce0*/  LOP3.LUT R2, R2, 0x1ffffffe, RZ, 0xc0, !PT ;  /* 0x1ffffffe02027812 */ /* 0x000fc400078ec0ff */
[----:B------:R-:W-:Y:S01]  /*0cf0*/  SHF.R.S32.HI R9, RZ, 0x1f, R24 ;  /* 0x0000001fff097819 */ /* 0x000fe20000011418 */
[----:B------:R-:W-:Y:S01]  /*0d00*/  IMAD R5, R5, 0x40, R4 ;  /* 0x0000004005057824 */ /* 0x000fe200078e0204 */
[----:B------:R-:W-:Y:S01]  /*0d10*/  SHF.R.S32.HI R0, RZ, 0x7, R3 ;  /* 0x00000007ff007819 */ /* 0x000fe20000011403 */
[----:B------:R-:W-:Y:S01]  /*0d20*/  IMAD.IADD R2, R7, 0x1, -R2 ;  /* 0x0000000107027824 */ /* 0x000fe200078e0a02 */
[----:B------:R-:W-:Y:S01]  /*0d30*/  LEA.HI R10, R9, R24, RZ, 0x2 ;  /* 0x00000018090a7211 */ /* 0x000fe200078f10ff */
[----:B------:R-:W-:Y:S01]  /*0d40*/  STL [R1+0xa8], R24 ;  /* 0x0000a81801007387 */ /* 0x000fe20000100800 */
[----:B------:R-:W-:Y:S01]  /*0d50*/  LEA.HI R3, R3, R0, RZ, 0x1 ;  /* 0x0000000003037211 */ /* 0x000fe200078f08ff */
[----:B------:R-:W-:Y:S01]  /*0d60*/  IMAD R2, R2, 0x8, R5 ;  /* 0x0000000802027824 */ /* 0x000fe200078e0205 */
[--C-:B------:R-:W-:Y:S01]  /*0d70*/  SHF.R.S32.HI R4, RZ, 0x2, R10.reuse ;  /* 0x00000002ff047819 */ /* 0x100fe2000001140a */
[----:B------:R-:W-:Y:S01]  /*0d80*/  STL [R1+0x10], R22 ;  /* 0x0000101601007387 */ /* 0x000fe20000100800 */
[----:B------:R-:W-:-:S02]  /*0d90*/  SHF.R.S32.HI R7, RZ, 0x1f, R10 ;  /* 0x0000001fff077819 */ /* 0x000fc4000001140a */
[----:B------:R-:W-:Y:S01]  /*0da0*/  LOP3.LUT R3, R3, 0x3fffffe, RZ, 0xc0, !PT ;  /* 0x03fffffe03037812 */ /* 0x000fe200078ec0ff */
[----:B------:R0:W-:Y:S01]  /*0db0*/  STL [R1+0xd8], R2 ;  /* 0x0000d80201007387 */ /* 0x0001e20000100800 */
[----:B------:R-:W-:Y:S02]  /*0dc0*/  LEA.HI R7, R7, R4, RZ, 0x3 ;  /* 0x0000000407077211 */ /* 0x000fe400078f18ff */
[----:B------:R-:W-:Y:S01]  /*0dd0*/  LEA.HI R9, R9, R24, RZ, 0x5 ;  /* 0x0000001809097211 */ /* 0x000fe200078f28ff */
[----:B------:R-:W-:Y:S01]  /*0de0*/  IMAD.IADD R3, R0, 0x1, -R3 ;  /* 0x0000000100037824 */ /* 0x000fe200078e0a03 */
[----:B------:R-:W-:Y:S01]  /*0df0*/  LOP3.LUT R7, R7, 0xfffffff8, RZ, 0xc0, !PT ;  /* 0xfffffff807077812 */ /* 0x000fe200078ec0ff */
[----:B------:R-:W-:Y:S01]  /*0e00*/  STL [R1+0x48], R20 ;  /* 0x0000481401007387 */ /* 0x000fe20000100800 */
[C---:B------:R-:W-:Y:S02]  /*0e10*/  LEA.HI R0, R13.reuse, R13, RZ, 0x1 ;  /* 0x0000000d0d007211 */ /* 0x040fe400078f08ff */
[----:B------:R-:W-:Y:S01]  /*0e20*/  SHF.R.S32.HI R9, RZ, 0x5, R9 ;  /* 0x00000005ff097819 */ /* 0x000fe20000011409 */
[----:B0-----:R-:W-:Y:S01]  /*0e30*/  VIADD R2, R22, 0x40 ;  /* 0x0000004016027836 */ /* 0x001fe20000000000 */
[----:B------:R-:W-:Y:S01]  /*0e40*/  LOP3.LUT R0, R0, 0x1ffffffe, RZ, 0xc0, !PT ;  /* 0x1ffffffe00007812 */ /* 0x000fe200078ec0ff */
[----:B------:R-:W-:Y:S01]  /*0e50*/  IMAD.IADD R4, R4, 0x1, -R7 ;  /* 0x0000000104047824 */ /* 0x000fe200078e0a07 */
[----:B------:R-:W-:Y:S01]  /*0e60*/  SHF.R.S32.HI R7, RZ, 0x1f, R6 ;  /* 0x0000001fff077819 */ /* 0x000fe20000011406 */
[----:B------:R0:W-:Y:S01]  /*0e70*/  STL [R1+0xc8], R23 ;  /* 0x0000c81701007387 */ /* 0x0001e20000100800 */
[----:B------:R-:W-:Y:S01]  /*0e80*/  SHF.R.S32.HI R5, RZ, 0x1f, R2 ;  /* 0x0000001fff057819 */ /* 0x000fe20000011402 */
[----:B------:R-:W-:Y:S01]  /*0e90*/  IMAD.IADD R13, R13, 0x1, -R0 ;  /* 0x000000010d0d7824 */ /* 0x000fe200078e0a00 */
[----:B------:R-:W-:Y:S01]  /*0ea0*/  LEA.HI R7, R7, R6, RZ, 0x3 ;  /* 0x0000000607077211 */ /* 0x000fe200078f18ff */
[----:B------:R-:W-:Y:S01]  /*0eb0*/  IMAD.SHL.U32 R6, R6, 0x40, RZ ;  /* 0x0000004006067824 */ /* 0x000fe200078e00ff */
[----:B------:R-:W-:Y:S01]  /*0ec0*/  LEA.HI R5, R5, R2, RZ, 0x3 ;  /* 0x0000000205057211 */ /* 0x000fe200078f18ff */
[----:B------:R-:W-:Y:S01]  /*0ed0*/  IMAD.SHL.U32 R2, R2, 0x40, RZ ;  /* 0x0000004002027824 */ /* 0x000fe200078e00ff */
[----:B------:R-:W-:Y:S01]  /*0ee0*/  STL [R1+0x70], R29 ;  /* 0x0000701d01007387 */ /* 0x000fe20000100800 */
[----:B------:R-:W-:Y:S01]  /*0ef0*/  IMAD.SHL.U32 R15, R7, 0x40, RZ ;  /* 0x00000040070f7824 */ /* 0x000fe200078e00ff */
[----:B------:R-:W-:Y:S01]  /*0f00*/  LOP3.LUT R14, R6, 0x1c0, RZ, 0xc0, !PT ;  /* 0x000001c0060e7812 */ /* 0x000fe200078ec0ff */
[----:B------:R-:W-:Y:S01]  /*0f10*/  IMAD.SHL.U32 R6, R5, 0x40, RZ ;  /* 0x0000004005067824 */ /* 0x000fe200078e00ff */
[----:B------:R-:W-:Y:S01]  /*0f20*/  LOP3.LUT R0, R2, 0x1c0, RZ, 0xc0, !PT ;  /* 0x000001c002007812 */ /* 0x000fe200078ec0ff */
[----:B------:R-:W-:Y:S01]  /*0f30*/  IMAD R4, R9, 0x10, R4 ;  /* 0x0000001009047824 */ /* 0x000fe200078e0204 */
[----:B------:R-:W-:-:S02]  /*0f40*/  SHF.R.S32.HI R2, RZ, 0x1f, R203 ;  /* 0x0000001fff027819 */ /* 0x000fc400000114cb */
[----:B------:R-:W-:Y:S01]  /*0f50*/  LOP3.LUT R5, R0, 0x38, R18, 0xf8, !PT ;  /* 0x0000003800057812 */ /* 0x000fe200078ef812 */
[----:B------:R-:W-:Y:S01]  /*0f60*/  IMAD R4, R3, 0x40, R4 ;  /* 0x0000004003047824 */ /* 0x000fe200078e0204 */
[----:B------:R-:W-:Y:S01]  /*0f70*/  SHF.R.U32.HI R12, RZ, 0x3, R0 ;  /* 0x00000003ff0c7819 */ /* 0x000fe20000011600 */
[----:B------:R-:W-:Y:S01]  /*0f80*/  VIADD R3, R204, 0x60 ;  /* 0x00000060cc037836 */ /* 0x000fe20000000000 */
[----:B------:R-:W-:Y:S02]  /*0f90*/  LOP3.LUT R11, R6, 0xfffffe00, RZ, 0xc0, !PT ;  /* 0xfffffe00060b7812 */ /* 0x000fe400078ec0ff */
[----:B------:R-:W-:Y:S02]  /*0fa0*/  LEA.HI R201, R2, R203, RZ, 0x3 ;  /* 0x000000cb02c97211 */ /* 0x000fe400078f18ff */
[----:B------:R-:W-:Y:S02]  /*0fb0*/  LOP3.LUT R19, R15, 0xfffffe00, RZ, 0xc0, !PT ;  /* 0xfffffe000f137812 */ /* 0x000fe400078ec0ff */
[----:B------:R-:W-:-:S02]  /*0fc0*/  LOP3.LUT R15, R11, R5, R12, 0xf6, !PT ;  /* 0x000000050b0f7212 */ /* 0x000fc400078ef60c */
[C---:B------:R-:W-:Y:S02]  /*0fd0*/  LOP3.LUT R16, R14.reuse, 0x38, R18, 0xf8, !PT ;  /* 0x000000380e107812 */ /* 0x040fe400078ef812 */
[----:B------:R-:W-:Y:S02]  /*0fe0*/  SHF.R.U32.HI R6, RZ, 0x3, R14 ;  /* 0x00000003ff067819 */ /* 0x000fe4000001160e */
[----:B------:R-:W-:Y:S02]  /*0ff0*/  LOP3.LUT R5, R14, 0x38, R201, 0xf8, !PT ;  /* 0x000000380e057812 */ /* 0x000fe400078ef8c9 */
[----:B------:R-:W-:Y:S02]  /*1000*/  LOP3.LUT R21, R19, R16, R6, 0xf6, !PT ;  /* 0x0000001013157212 */ /* 0x000fe400078ef606 */
[----:B------:R-:W-:Y:S01]  /*1010*/  LOP3.LUT R14, R5, R6, RZ, 0x3c, !PT ;  /* 0x00000006050e7212 */ /* 0x000fe200078e3cff */
[----:B------:R-:W-:Y:S01]  /*1020*/  IMAD.SHL.U32 R5, R23, 0x40, RZ ;  /* 0x0000004017057824 */ /* 0x000fe200078e00ff */
[----:B------:R-:W-:-:S02]  /*1030*/  SHF.R.S32.HI R6, RZ, 0x1f, R23 ;  /* 0x0000001fff067819 */ /* 0x000fc40000011417 */
[--C-:B------:R-:W-:Y:S01]  /*1040*/  LOP3.LUT R7, R0, 0x38, R201.reuse, 0xf8, !PT ;  /* 0x0000003800077812 */ /* 0x100fe200078ef8c9 */
[----:B------:R-:W-:Y:S01]  /*1050*/  IMAD.SHL.U32 R0, R22, 0x40, RZ ;  /* 0x0000004016007824 */ /* 0x000fe200078e00ff */
[----:B------:R-:W-:Y:S01]  /*1060*/  LEA.HI R6, R6, R23, RZ, 0x3 ;  /* 0x0000001706067211 */ /* 0x000fe200078f18ff */
[----:B0-----:R-:W-:Y:S01]  /*1070*/  VIADD R23, R18, 0xc0 ;  /* 0x000000c012177836 */ /* 0x001fe20000000000 */
[----:B------:R-:W-:Y:S02]  /*1080*/  LEA.HI R2, R2, R203, RZ, 0x6 ;  /* 0x000000cb02027211 */ /* 0x000fe400078f30ff */
[----:B------:R-:W-:Y:S01]  /*1090*/  LOP3.LUT R22, R0, 0x1c0, RZ, 0xc0, !PT ;  /* 0x000001c000167812 */ /* 0x000fe200078ec0ff */
[----:B------:R-:W-:Y:S01]  /*10a0*/  IMAD.SHL.U32 R6, R6, 0x40, RZ ;  /* 0x0000004006067824 */ /* 0x000fe200078e00ff */
[----:B------:R-:W-:Y:S01]  /*10b0*/  LOP3.LUT R28, R5, 0x1c0, RZ, 0xc0, !PT ;  /* 0x000001c0051c7812 */ /* 0x000fe200078ec0ff */
[----:B------:R-:W-:Y:S01]  /*10c0*/  IMAD.SHL.U32 R2, R2, 0x80, RZ ;  /* 0x0000008002027824 */ /* 0x000fe200078e00ff */
[----:B------:R-:W-:Y:S01]  /*10d0*/  SHF.R.U32.HI R30, RZ, 0x3, R22 ;  /* 0x00000003ff1e7819 */ /* 0x000fe20000011616 */
[----:B------:R-:W-:Y:S01]  /*10e0*/  STL [R1+0x64], R22 ;  /* 0x0000641601007387 */ /* 0x000fe20000100800 */
[----:B------:R-:W-:-:S02]  /*10f0*/  LOP3.LUT R0, R22, 0x38, R201, 0xf8, !PT ;  /* 0x0000003816007812 */ /* 0x000fc400078ef8c9 */
[----:B------:R-:W-:Y:S01]  /*1100*/  SHF.R.U32.HI R16, RZ, 0x3, R28 ;  /* 0x00000003ff107819 */ /* 0x000fe2000001161c */
[----:B------:R-:W-:Y:S01]  /*1110*/  STL [R1+0x60], R28 ;  /* 0x0000601c01007387 */ /* 0x000fe20000100800 */
[----:B------:R-:W-:Y:S02]  /*1120*/  LOP3.LUT R8, R6, 0xfffffe00, RZ, 0xc0, !PT ;  /* 0xfffffe0006087812 */ /* 0x000fe400078ec0ff */
[----:B------:R-:W-:Y:S01]  /*1130*/  LOP3.LUT R10, R10, 0x7ffffffc, RZ, 0xc0, !PT ;  /* 0x7ffffffc0a0a7812 */ /* 0x000fe200078ec0ff */
[----:B------:R-:W-:Y:S01]  /*1140*/  STL [R1+0xd0], R30 ;  /* 0x0000d01e01007387 */ /* 0x000fe20000100800 */
[----:B------:R-:W-:Y:S01]  /*1150*/  LOP3.LUT R5, R0, R30, RZ, 0x3c, !PT ;  /* 0x0000001e00057212 */ /* 0x000fe200078e3cff */
[----:B------:R-:W-:Y:S01]  /*1160*/  IMAD.U32 R0, RZ, RZ, UR4 ;  /* 0x00000004ff007e24 */ /* 0x000fe2000f8e00ff */
[----:B------:R-:W-:Y:S01]  /*1170*/  LOP3.LUT R12, R7, R12, RZ, 0x3c, !PT ;  /* 0x0000000c070c7212 */ /* 0x000fe200078e3cff */
[----:B------:R-:W-:Y:S01]  /*1180*/  STL [R1+0xcc], R16 ;  /* 0x0000cc1001007387 */ /* 0x000fe20000100800 */
[----:B------:R-:W-:Y:S01]  /*1190*/  LOP3.LUT R2, R2, 0xffffe000, RZ, 0xc0, !PT ;  /* 0xffffe00002027812 */ /* 0x000fe200078ec0ff */
[----:B------:R-:W-:Y:S01]  /*11a0*/  IMAD.IADD R10, R24, 0x1, -R10 ;  /* 0x00000001180a7824 */ /* 0x000fe200078e0a0a */
[----:B------:R-:W-:Y:S01]  /*11b0*/  LOP3.LUT R7, R28, 0x38, R201, 0xf8, !PT ;  /* 0x000000381c077812 */ /* 0x000fe200078ef8c9 */
[----:B------:R-:W-:Y:S01]  /*11c0*/  STL [R1+0x6c], R8 ;  /* 0x00006c0801007387 */ /* 0x000fe20000100800 */
[----:B------:R-:W-:Y:S01]  /*11d0*/  IADD3 R11, R12, R2, R11 ;  /* 0x000000020c0b7210 */ /* 0x000fe20007ffe00b */
[----:B------:R-:W-:Y:S01]  /*11e0*/  VIADD R12, R204, 0x20 ;  /* 0x00000020cc0c7836 */ /* 0x000fe20000000000 */
[----:B------:R-:W-:Y:S01]  /*11f0*/  LOP3.LUT R7, R7, R16, RZ, 0x3c, !PT ;  /* 0x0000001007077212 */ /* 0x000fe200078e3cff */
[----:B------:R-:W-:Y:S01]  /*1200*/  STL [R1+0xd4], R4 ;  /* 0x0000d40401007387 */ /* 0x000fe20000100800 */
[----:B------:R-:W-:Y:S01]  /*1210*/  IMAD.SHL.U32 R225, R10, 0x2, RZ ;  /* 0x000000020ae17824 */ /* 0x000fe200078e00ff */
[----:B------:R-:W-:-:S02]  /*1220*/  IADD3 R9, R14, R2, R19 ;  /* 0x000000020e097210 */ /* 0x000fc40007ffe013 */
[----:B------:R-:W-:Y:S01]  /*1230*/  STL [R1+0x90], RZ ;  /* 0x000090ff01007387 */ /* 0x000fe20000100800 */
[----:B------:R-:W-:Y:S01]  /*1240*/  VIADD R41, R225, 0x8 ;  /* 0x00000008e1297836 */ /* 0x000fe20000000000 */
[-C--:B------:R-:W-:Y:S01]  /*1250*/  IADD3 R5, R5, R2.reuse, R29 ;  /* 0x0000000205057210 */ /* 0x080fe20007ffe01d */
[C---:B------:R-:W-:Y:S01]  /*1260*/  VIADD R40, R225.reuse, 0x10 ;  /* 0x00000010e1287836 */ /* 0x040fe20000000000 */
[----:B------:R0:W-:Y:S01]  /*1270*/  STL [R1+0x68], R0 ;  /* 0x0000680001007387 */ /* 0x0001e20000100800 */
[----:B------:R-:W-:Y:S01]  /*1280*/  VIADD R39, R225, 0x18 ;  /* 0x00000018e1277836 */ /* 0x000fe20000000000 */
[----:B------:R-:W-:Y:S01]  /*1290*/  IADD3 R7, R7, R2, R8 ;  /* 0x0000000207077210 */ /* 0x000fe20007ffe008 */
[C---:B------:R-:W-:Y:S01]  /*12a0*/  VIADD R38, R225.reuse, 0x20 ;  /* 0x00000020e1267836 */ /* 0x040fe20000000000 */
[----:B------:R-:W-:Y:S01]  /*12b0*/  STL [R1+0x50], RZ ;  /* 0x000050ff01007387 */ /* 0x000fe20000100800 */
[----:B------:R-:W-:Y:S01]  /*12c0*/  VIADD R37, R225, 0x28 ;  /* 0x00000028e1257836 */ /* 0x000fe20000000000 */
[----:B------:R-:W-:Y:S01]  /*12d0*/  SHF.R.S32.HI R42, RZ, 0x1f, R41 ;  /* 0x0000001fff2a7819 */ /* 0x000fe20000011429 */
[----:B------:R-:W-:Y:S01]  /*12e0*/  VIADD R2, R17, 0x10400 ;  /* 0x0001040011027836 */ /* 0x000fe20000000000 */
[----:B------:R1:W-:Y:S01]  /*12f0*/  STL [R1+0x18], R12 ;  /* 0x0000180c01007387 */ /* 0x0003e20000100800 */
[C---:B------:R-:W-:Y:S01]  /*1300*/  VIADD R36, R225.reuse, 0x30 ;  /* 0x00000030e1247836 */ /* 0x040fe20000000000 */
[----:B0-----:R-:W-:Y:S01]  /*1310*/  LOP3.LUT R0, R22, 0x38, R18, 0xf8, !PT ;  /* 0x0000003816007812 */ /* 0x001fe200078ef812 */
[----:B------:R-:W-:Y:S01]  /*1320*/  VIADD R22, R18, 0x80 ;  /* 0x0000008012167836 */ /* 0x000fe20000000000 */
[----:B------:R-:W-:Y:S01]  /*1330*/  STL [R1+0x4c], R3 ;  /* 0x00004c0301007387 */ /* 0x000fe20000100800 */
[----:B------:R-:W-:Y:S01]  /*1340*/  VIADD R35, R225, 0x38 ;  /* 0x00000038e1237836 */ /* 0x000fe20000000000 */
[----:B------:R-:W-:Y:S01]  /*1350*/  LOP3.LUT R6, R29, R0, R30, 0xf6, !PT ;  /* 0x000000001d067212 */ /* 0x000fe200078ef61e */
[C---:B------:R-:W-:Y:S01]  /*1360*/  VIADD R34, R225.reuse, 0x40 ;  /* 0x00000040e1227836 */ /* 0x040fe20000000000 */
[----:B------:R-:W-:Y:S01]  /*1370*/  SHF.R.S32.HI R14, RZ, 0x1f, R22 ;  /* 0x0000001fff0e7819 */ /* 0x000fe20000011416 */
[----:B------:R-:W-:Y:S01]  /*1380*/  VIADD R33, R225, 0x48 ;  /* 0x00000048e1217836 */ /* 0x000fe20000000000 */
[----:B-1----:R-:W-:Y:S01]  /*1390*/  SHF.R.S32.HI R12, RZ, 0x1f, R12 ;  /* 0x0000001fff0c7819 */ /* 0x002fe2000001140c */
[----:B------:R-:W-:Y:S01]  /*13a0*/  STL [R1+0x80], R6 ;  /* 0x0000800601007387 */ /* 0x000fe20000100800 */
[----:B------:R-:W-:Y:S01]  /*13b0*/  LOP3.LUT R0, R28, 0x38, R18, 0xf8, !PT ;  /* 0x000000381c007812 */ /* 0x000fe200078ef812 */
[----:B------:R-:W-:Y:S01]  /*13c0*/  IMAD R10, R15, 0x2, R2 ;  /* 0x000000020f0a7824 */ /* 0x000fe200078e0202 */
[----:B------:R-:W-:Y:S01]  /*13d0*/  SHF.R.S32.HI R41, RZ, 0x1f, R40 ;  /* 0x0000001fff297819 */ /* 0x000fe20000011428 */
[----:B------:R0:W-:Y:S01]  /*13e0*/  STL [R1+0x8], R14 ;  /* 0x0000080e01007387 */ /* 0x0001e20000100800 */
[----:B------:R-:W-:Y:S01]  /*13f0*/  SHF.R.S32.HI R40, RZ, 0x1f, R39 ;  /* 0x0000001fff287819 */ /* 0x000fe20000011427 */
[C---:B------:R-:W-:Y:S01]  /*1400*/  VIADD R32, R225.reuse, 0x50 ;  /* 0x00000050e1207836 */ /* 0x040fe20000000000 */
[----:B------:R-:W-:Y:S01]  /*1410*/  SHF.R.S32.HI R39, RZ, 0x1f, R38 ;  /* 0x0000001fff277819 */ /* 0x000fe20000011426 */
[----:B------:R1:W-:Y:S01]  /*1420*/  STL [R1+0xa0], R12 ;  /* 0x0000a00c01007387 */ /* 0x0003e20000100800 */
[----:B------:R-:W-:Y:S01]  /*1430*/  SHF.R.S32.HI R38, RZ, 0x1f, R37 ;  /* 0x0000001fff267819 */ /* 0x000fe20000011425 */
[C---:B------:R-:W-:Y:S01]  /*1440*/  VIADD R31, R225.reuse, 0x58 ;  /* 0x00000058e11f7836 */ /* 0x040fe20000000000 */
[----:B------:R-:W-:Y:S01]  /*1450*/  SHF.R.S32.HI R37, RZ, 0x1f, R36 ;  /* 0x0000001fff257819 */ /* 0x000fe20000011424 */
[C---:B------:R-:W-:Y:S01]  /*1460*/  VIADD R30, R225.reuse, 0x60 ;  /* 0x00000060e11e7836 */ /* 0x040fe20000000000 */
[----:B------:R-:W-:Y:S01]  /*1470*/  SHF.R.S32.HI R36, RZ, 0x1f, R35 ;  /* 0x0000001fff247819 */ /* 0x000fe20000011423 */
[C---:B------:R-:W-:Y:S01]  /*1480*/  VIADD R29, R225.reuse, 0x68 ;  /* 0x00000068e11d7836 */ /* 0x040fe20000000000 */
[----:B0-----:R-:W-:Y:S01]  /*1490*/  SHF.R.S32.HI R14, RZ, 0x1f, R20 ;  /* 0x0000001fff0e7819 */ /* 0x001fe20000011414 */
[C---:B------:R-:W-:Y:S01]  /*14a0*/  VIADD R28, R225.reuse, 0x70 ;  /* 0x00000070e11c7836 */ /* 0x040fe20000000000 */
[----:B------:R-:W-:Y:S01]  /*14b0*/  SHF.R.S32.HI R35, RZ, 0x1f, R34 ;  /* 0x0000001fff237819 */ /* 0x000fe20000011422 */
[----:B------:R-:W-:Y:S01]  /*14c0*/  VIADD R24, R225, 0x78 ;  /* 0x00000078e1187836 */ /* 0x000fe20000000000 */
[----:B-1----:R-:W-:Y:S01]  /*14d0*/  SHF.R.S32.HI R12, RZ, 0x1f, R3 ;  /* 0x0000001fff0c7819 */ /* 0x002fe20000011403 */
[----:B------:R0:W-:Y:S01]  /*14e0*/  STL [R1+0x9c], R14 ;  /* 0x00009c0e01007387 */ /* 0x0001e20000100800 */
[----:B------:R-:W-:Y:S01]  /*14f0*/  LOP3.LUT R3, R8, R0, R16, 0xf6, !PT ;  /* 0x0000000008037212 */ /* 0x000fe200078ef610 */
[----:B------:R-:W-:Y:S01]  /*1500*/  IMAD R0, R21, 0x2, R2 ;  /* 0x0000000215007824 */ /* 0x000fe200078e0202 */
[----:B------:R-:W-:Y:S01]  /*1510*/  SHF.R.S32.HI R34, RZ, 0x1f, R33 ;  /* 0x0000001fff227819 */ /* 0x000fe20000011421 */
[----:B------:R-:W-:Y:S01]  /*1520*/  STL [R1+0x98], R12 ;  /* 0x0000980c01007387 */ /* 0x000fe20000100800 */
[----:B------:R-:W-:Y:S01]  /*1530*/  SHF.R.S32.HI R33, RZ, 0x1f, R32 ;  /* 0x0000001fff217819 */ /* 0x000fe20000011420 */
[--C-:B------:R-:W-:Y:S01]  /*1540*/  IMAD R8, R3, 0x2, R2.reuse ;  /* 0x0000000203087824 */ /* 0x100fe200078e0202 */
[----:B------:R-:W-:Y:S01]  /*1550*/  SHF.R.S32.HI R32, RZ, 0x1f, R31 ;  /* 0x0000001fff207819 */ /* 0x000fe2000001141f */
[----:B------:R-:W-:Y:S01]  /*1560*/  STL [R1+0xb8], R10 ;  /* 0x0000b80a01007387 */ /* 0x000fe20000100800 */
[----:B------:R-:W-:Y:S01]  /*1570*/  IMAD R3, R5, 0x2, R2 ;  /* 0x0000000205037824 */ /* 0x000fe200078e0202 */
        /* <DEDUP_REMOVED lines=8> */
[----:B------:R2:W-:Y:S01]  /*1600*/  STL [R1+0xc0], R8 ;  /* 0x0000c00801007387 */ /* 0x0005e20000100800 */
[----:B0-----:R-:W-:Y:S01]  /*1610*/  VIADD R14, R225, 0xa0 ;  /* 0x000000a0e10e7836 */ /* 0x001fe20000000000 */
[----:B------:R-:W-:Y:S01]  /*1620*/  SHF.R.S32.HI R28, RZ, 0x1f, R24 ;  /* 0x0000001fff1c7819 */ /* 0x000fe20000011418 */
[--C-:B------:R-:W-:Y:S01]  /*1630*/  IMAD R5, R11, 0x2, R2.reuse ;  /* 0x000000020b057824 */ /* 0x100fe200078e0202 */
[----:B------:R0:W-:Y:S01]  /*1640*/  STL [R1+0xc4], R3 ;  /* 0x0000c40301007387 */ /* 0x0001e20000100800 */
[----:B-1----:R-:W-:Y:S01]  /*1650*/  IMAD R0, R7, 0x2, R2 ;  /* 0x0000000207007824 */ /* 0x002fe200078e0202 */
[----:B------:R-:W-:Y:S01]  /*1660*/  SHF.R.S32.HI R24, RZ, 0x1f, R21 ;  /* 0x0000001fff187819 */ /* 0x000fe20000011415 */
[C---:B------:R-:W-:Y:S01]  /*1670*/  VIADD R12, R225.reuse, 0xa8 ;  /* 0x000000a8e10c7836 */ /* 0x040fe20000000000 */
[----:B------:R-:W-:Y:S01]  /*1680*/  SHF.R.S32.HI R21, RZ, 0x1f, R20 ;  /* 0x0000001fff157819 */ /* 0x000fe20000011414 */
[C---:B------:R-:W-:Y:S01]  /*1690*/  VIADD R11, R225.reuse, 0xb0 ;  /* 0x000000b0e10b7836 */ /* 0x040fe20000000000 */
[----:B------:R1:W-:Y:S01]  /*16a0*/  STL [R1+0xbc], R0 ;  /* 0x0000bc0001007387 */ /* 0x0003e20000100800 */
[C---:B------:R-:W-:Y:S01]  /*16b0*/  VIADD R10, R225.reuse, 0xb8 ;  /* 0x000000b8e10a7836 */ /* 0x040fe20000000000 */
[----:B------:R-:W-:Y:S01]  /*16c0*/  SHF.R.S32.HI R20, RZ, 0x1f, R16 ;  /* 0x0000001fff147819 */ /* 0x000fe20000011410 */
[----:B--2---:R-:W-:Y:S01]  /*16d0*/  VIADD R8, R225, 0xc8 ;  /* 0x000000c8e1087836 */ /* 0x004fe20000000000 */
[----:B------:R-:W-:Y:S01]  /*16e0*/  SHF.R.S32.HI R16, RZ, 0x1f, R15 ;  /* 0x0000001fff107819 */ /* 0x000fe2000001140f */
[----:B0-----:R-:W-:Y:S01]  /*16f0*/  IMAD R3, R9, 0x2, R2 ;  /* 0x0000000209037824 */ /* 0x001fe200078e0202 */
[----:B------:R-:W-:Y:S01]  /*1700*/  SHF.R.S32.HI R15, RZ, 0x1f, R14 ;  /* 0x0000001fff0f7819 */ /* 0x000fe2000001140e */
[C---:B------:R-:W-:Y:S01]  /*1710*/  VIADD R9, R225.reuse, 0xc0 ;  /* 0x000000c0e1097836 */ /* 0x040fe20000000000 */
[----:B------:R0:W-:Y:S01]  /*1720*/  STL [R1+0xb4], R5 ;  /* 0x0000b40501007387 */ /* 0x0001e20000100800 */
[C---:B------:R-:W-:Y:S01]  /*1730*/  VIADD R7, R225.reuse, 0xd0 ;  /* 0x000000d0e1077836 */ /* 0x040fe20000000000 */
[----:B------:R-:W-:Y:S01]  /*1740*/  SHF.R.S32.HI R14, RZ, 0x1f, R12 ;  /* 0x0000001fff0e7819 */ /* 0x000fe2000001140c */
[----:B-1----:R-:W-:Y:S01]  /*1750*/  IMAD R0, R6, 0x2, R2 ;  /* 0x0000000206007824 */ /* 0x002fe200078e0202 */
[----:B------:R-:W-:Y:S01]  /*1760*/  SHF.R.S32.HI R2, RZ, 0x3, R201 ;  /* 0x00000003ff027819 */ /* 0x000fe200000114c9 */
[----:B------:R1:W-:Y:S01]  /*1770*/  STL [R1+0xac], R3 ;  /* 0x0000ac0301007387 */ /* 0x0003e20000100800 */
[----:B------:R-:W-:Y:S01]  /*1780*/  VIADD R6, R225, 0xd8 ;  /* 0x000000d8e1067836 */ /* 0x000fe20000000000 */
[----:B------:R-:W-:-:S02]  /*1790*/  SHF.R.S32.HI R12, RZ, 0x1f, R11 ;  /* 0x0000001fff0c7819 */ /* 0x000fc4000001140b */
[----:B------:R2:W-:Y:S01]  /*17a0*/  STL [R1+0x74], R0 ;  /* 0x0000740001007387 */ /* 0x0005e20000100800 */
[C---:B0-----:R-:W-:Y:S01]  /*17b0*/  VIADD R5, R225.reuse, 0xe0 ;  /* 0x000000e0e1057836 */ /* 0x041fe20000000000 */
[----:B------:R-:W-:Y:S02]  /*17c0*/  SHF.R.S32.HI R11, RZ, 0x1f, R10 ;  /* 0x0000001fff0b7819 */ /* 0x000fe4000001140a */
[----:B------:R0:W-:Y:S01]  /*17d0*/  STL [R1+0xa4], R2 ;  /* 0x0000a40201007387 */ /* 0x0001e20000100800 */
[----:B------:R-:W-:Y:S01]  /*17e0*/  SHF.R.S32.HI R10, RZ, 0x1f, R9 ;  /* 0x0000001fff0a7819 */ /* 0x000fe20000011409 */
[C---:B-1----:R-:W-:Y:S01]  /*17f0*/  VIADD R3, R225.reuse, 0xe8 ;  /* 0x000000e8e1037836 */ /* 0x042fe20000000000 */
[----:B------:R-:W-:Y:S02]  /*1800*/  SHF.R.S32.HI R9, RZ, 0x1f, R8 ;  /* 0x0000001fff097819 */ /* 0x000fe40000011408 */
[----:B------:R-:W-:Y:S02]  /*1810*/  SHF.R.S32.HI R8, RZ, 0x1f, R7 ;  /* 0x0000001fff087819 */ /* 0x000fe40000011407 */
[----:B--2---:R-:W-:Y:S01]  /*1820*/  SHF.R.S32.HI R0, RZ, 0x1f, R225 ;  /* 0x0000001fff007819 */ /* 0x004fe200000114e1 */
[C---:B------:R-:W-:Y:S01]  /*1830*/  VIADD R0, R225.reuse, 0xf8 ;  /* 0x000000f8e1007836 */ /* 0x040fe20000000000 */
[----:B------:R-:W-:Y:S01]  /*1840*/  SHF.R.S32.HI R7, RZ, 0x1f, R6 ;  /* 0x0000001fff077819 */ /* 0x000fe20000011406 */
[----:B0-----:R-:W-:Y:S01]  /*1850*/  VIADD R2, R225, 0xf0 ;  /* 0x000000f0e1027836 */ /* 0x001fe20000000000 */
[----:B------:R-:W-:-:S02]  /*1860*/  SHF.R.S32.HI R6, RZ, 0x1f, R5 ;  /* 0x0000001fff067819 */ /* 0x000fc40000011405 */
[----:B------:R-:W-:Y:S02]  /*1870*/  SHF.R.S32.HI R5, RZ, 0x1f, R3 ;  /* 0x0000001fff057819 */ /* 0x000fe40000011403 */
[----:B------:R-:W-:Y:S02]  /*1880*/  SHF.R.S32.HI R3, RZ, 0x1f, R2 ;  /* 0x0000001fff037819 */ /* 0x000fe40000011402 */
[----:B------:R-:W-:Y:S01]  /*1890*/  SHF.R.S32.HI R2, RZ, 0x1f, R0 ;  /* 0x0000001fff027819 */ /* 0x000fe20000011400 */
[----:B------:R-:W-:Y:S01]  /*18a0*/  IMAD R0, R13, 0x8, R4 ;  /* 0x000000080d007824 */ /* 0x000fe200078e0204 */
[----:B------:R-:W-:Y:S02]  /*18b0*/  LOP3.LUT R201, R201, 0xfffffff8, RZ, 0xc0, !PT ;  /* 0xfffffff8c9c97812 */ /* 0x000fe400078ec0ff */
[----:B------:R-:W-:Y:S02]  /*18c0*/  SHF.R.S32.HI R19, RZ, 0x1f, R18 ;  /* 0x0000001fff137819 */ /* 0x000fe40000011412 */
[----:B------:R0:W-:Y:S01]  /*18d0*/  STL [R1+0x78], R0 ;  /* 0x0000780001007387 */ /* 0x0001e20000100800 */
[----:B------:R-:W-:-:S02]  /*18e0*/  SHF.R.S32.HI R229, RZ, 0x1f, R23 ;  /* 0x0000001fffe57819 */ /* 0x000fc40000011417 */
[----:B------:R-:W-:-:S07]  /*18f0*/  SHF.R.S32.HI R224, RZ, 0x1f, R201 ;  /* 0x0000001fffe07819 */ /* 0x000fce00000114c9 */
.L_x_1847:
[----:B------:R-:W-:Y:S01]  /*1900*/  ULDC.64 UR4, c[0x0][0xa28] ;  /* 0x00028a0000047ab9 */ /* 0x000fe20000000a00 */
[----:B01--45:R-:W1:Y:S01]  /*1910*/  LDC.64 R4, c[0x0][0xa08] ;  /* 0x00028200ff047b82 */ /* 0x033e620000000a00 */
[----:B------:R-:W-:Y:S01]  /*1920*/  ISETP.NE.U32.AND P0, PT, RZ, UR4, PT ;  /* 0x00000004ff007c0c */ /* 0x000fe2000bf05070 */
[----:B------:R-:W-:Y:S01]  /*1930*/  IMAD.MOV.U32 R28, RZ, RZ, RZ ;  /* 0x000000ffff1c7224 */ /* 0x000fe200078e00ff */
[----:B------:R-:W-:Y:S01]  /*1940*/  ULDC.64 UR6, c[0x0][0xa20] ;  /* 0x0002880000067ab9 */ /* 0x000fe20000000a00 */
[----:B--2---:R-:W-:Y:S01]  /*1950*/  IMAD.MOV.U32 R8, RZ, RZ, RZ ;  /* 0x000000ffff087224 */ /* 0x004fe200078e00ff */
[----:B------:R-:W-:Y:S01]  /*1960*/  ISETP.NE.AND.EX P0, PT, RZ, UR5, PT, P0 ;  /* 0x00000005ff007c0c */ /* 0x000fe2000bf05300 */
[----:B------:R-:W-:Y:S02]  /*1970*/  ULDC.64 UR4, c[0x0][0xa18] ;  /* 0x0002860000047ab9 */ /* 0x000fe40000000a00 */
[----:B------:R-:W-:-:S04]  /*1980*/  ISETP.NE.U32.AND P1, PT, RZ, UR4, PT ;  /* 0x00000004ff007c0c */ /* 0x000fc8000bf25070 */
[----:B------:R-:W-:Y:S01]  /*1990*/  ISETP.NE.AND.EX P1, PT, RZ, UR5, PT, P1 ;  /* 0x00000005ff007c0c */ /* 0x000fe2000bf25310 */
[----:B------:R-:W-:Y:S02]  /*19a0*/  ULDC.64 UR4, c[0x0][0xa08] ;  /* 0x0002820000047ab9 */ /* 0x000fe40000000a00 */
[----:B------:R-:W-:-:S03]  /*19b0*/  ISETP.NE.U32.AND P3, PT, RZ, UR4, PT ;  /* 0x00000004ff007c0c */ /* 0x000fc6000bf65070 */
[----:B------:R-:W2:Y:S01]  /*19c0*/  @P0 LDC.64 R6, c[0x0][0xa28] ;  /* 0x00028a00ff060b82 */ /* 0x000ea20000000a00 */
[----:B------:R-:W-:Y:S01]  /*19d0*/  ISETP.NE.AND.EX P3, PT, RZ, UR5, PT, P3 ;  /* 0x00000005ff007c0c */ /* 0x000fe2000bf65330 */
[----:B-1----:R-:W-:-:S06]  /*19e0*/  IMAD.WIDE R4, R27, 0x4, R4 ;  /* 0x000000041b047825 */ /* 0x002fcc00078e0204 */
[----:B------:R-:W1:Y:S06]  /*19f0*/  @P1 LDC.64 R2, c[0x0][0xa18] ;  /* 0x00028600ff021b82 */ /* 0x000e6c0000000a00 */
[----:B------:R-:W5:Y:S01]  /*1a00*/  @P3 LDG.E R28, desc[UR60][R4.64] ;  /* 0x0000003c041c3981 */ /* 0x000f62000c1e1900 */
[----:B------:R-:W-:Y:S02]  /*1a10*/  ULDC UR4, c[0x0][0x288] ;  /* 0x0000a20000047ab9 */ /* 0x000fe40000000800 */
[----:B------:R-:W-:Y:S01]  /*1a20*/  IMAD.U32 R219, RZ, RZ, UR4 ;  /* 0x00000004ffdb7e24 */ /* 0x000fe2000f8e00ff */
[----:B---3--:R3:W-:Y:S01]  /*1a30*/  STL [R1+0x8c], R27 ;  /* 0x00008c1b01007387 */ /* 0x0087e20000100800 */
[----:B------:R-:W-:-:S02]  /*1a40*/  ULDC.64 UR4, c[0x0][0x418] ;  /* 0x0001060000047ab9 */ /* 0x000fc40000000a00 */
[----:B------:R-:W-:Y:S01]  /*1a50*/  UISETP.NE.U32.AND UP0, UPT, UR4, URZ, UPT ;  /* 0x0000003f0400728c */ /* 0x000fe2000bf05070 */
[----:B--2---:R-:W-:-:S03]  /*1a60*/  @P0 IMAD.WIDE R6, R27, 0x4, R6 ;  /* 0x000000041b060825 */ /* 0x004fc600078e0206 */
[----:B------:R-:W-:Y:S01]  /*1a70*/  UISETP.NE.AND.EX UP0, UPT, UR5, URZ, UPT, UP0 ;  /* 0x0000003f0500728c */ /* 0x000fe2000bf05300 */
[----:B------:R-:W-:Y:S01]  /*1a80*/  ULDC UR4, c[0x0][0x424] ;  /* 0x0001090000047ab9 */ /* 0x000fe20000000800 */
[----:B------:R-:W-:Y:S01]  /*1a90*/  ISETP.NE.U32.AND P2, PT, RZ, UR6, PT ;  /* 0x00000006ff007c0c */ /* 0x000fe2000bf45070 */
[----:B------:R2:W5:Y:S01]  /*1aa0*/  @P0 LDG.E R8, desc[UR60][R6.64] ;  /* 0x0000003c06080981 */ /* 0x000562000c1e1900 */
[----:B------:R-:W-:Y:S01]  /*1ab0*/  USEL UR4, UR4, 0x1, UP0 ;  /* 0x0000000104047887 */ /* 0x000fe20008000000 */
[----:B-1----:R-:W-:Y:S01]  /*1ac0*/  @P1 IMAD.WIDE R2, R27, 0x4, R2 ;  /* 0x000000041b021825 */ /* 0x002fe200078e0202 */
[----:B------:R-:W-:Y:S01]  /*1ad0*/  ULDC UR5, c[0x0][0x2f0] ;  /* 0x0000bc0000057ab9 */ /* 0x000fe20000000800 */
[C---:B0-----:R-:W-:Y:S01]  /*1ae0*/  LOP3.LUT R0, R26.reuse, 0xff0000, RZ, 0xc0, !PT ;  /* 0x00ff00001a007812 */ /* 0x041fe200078ec0ff */
[----:B------:R-:W-:Y:S02]  /*1af0*/  UIMAD UR4, UR4, UR5, URZ ;  /* 0x00000005040472a4 */ /* 0x000fe4000f8e023f */
[----:B------:R0:W5:Y:S01]  /*1b00*/  @P1 LDG.E R219, desc[UR60][R2.64] ;  /* 0x0000003c02db1981 */ /* 0x000162000c1e1900 */
[----:B--2---:R-:W-:Y:S01]  /*1b10*/  LOP3.LUT R6, R26, 0xff000000, RZ, 0xc0, !PT ;  /* 0xff0000001a067812 */ /* 0x004fe200078ec0ff */
[----:B------:R-:W-:Y:S01]  /*1b20*/  ULDC UR5, c[0x0][0x348] ;  /* 0x0000d20000057ab9 */ /* 0x000fe20000000800 */
[----:B------:R-:W-:-:S02]  /*1b30*/  ISETP.NE.AND.EX P2, PT, RZ, UR7, PT, P2 ;  /* 0x00000007ff007c0c */ /* 0x000fc4000bf45320 */
[----:B------:R-:W-:Y:S02]  /*1b40*/  LOP3.LUT R226, R26, 0xffff, RZ, 0xc0, !PT ;  /* 0x0000ffff1ae27812 */ /* 0x000fe400078ec0ff */
[----:B0-----:R-:W-:-:S04]  /*1b50*/  SHF.R.U32.HI R3, RZ, 0x8, R6 ;  /* 0x00000008ff037819 */ /* 0x001fc80000011606 */
[----:B------:R-:W-:Y:S01]  /*1b60*/  LEA.HI R11, R0, R3, RZ, 0x10 ;  /* 0x00000003000b7211 */ /* 0x000fe200078f80ff */
[----:B---3--:R-:W-:Y:S06]  /*1b70*/  @P1 BRA `(.L_x_1538) ;  /* 0x0000000000241947 */ /* 0x008fec0003800000 */
[----:B------:R-:W-:Y:S02]  /*1b80*/  ULDC.64 UR6, c[0x0][0xa00] ;  /* 0x0002800000067ab9 */ /* 0x000fe40000000a00 */
[----:B------:R-:W-:-:S04]  /*1b90*/  ISETP.NE.U32.AND P0, PT, RZ, UR6, PT ;  /* 0x00000006ff007c0c */ /* 0x000fc8000bf05070 */
[----:B------:R-:W-:-:S13]  /*1ba0*/  ISETP.NE.AND.EX P0, PT, RZ, UR7, PT, P0 ;  /* 0x00000007ff007c0c */ /* 0x000fda000bf05300 */
[----:B------:R-:W-:Y:S05]  /*1bb0*/  @!P0 BRA `(.L_x_1538) ;  /* 0x0000000000148947 */ /* 0x000fea0003800000 */
[----:B------:R-:W0:Y:S02]  /*1bc0*/  LDC.64 R2, c[0x0][0xa00] ;  /* 0x00028000ff027b82 */ /* 0x000e240000000a00 */
[----:B0-----:R-:W-:-:S05]  /*1bd0*/  IMAD.WIDE R2, R27, 0x4, R2 ;  /* 0x000000041b027825 */ /* 0x001fca00078e0202 */
[----:B-----5:R-:W2:Y:S04]  /*1be0*/  LDG.E R219, desc[UR60][R2.64] ;  /* 0x0000003c02db7981 */ /* 0x020ea8000c1e1900 */
[----:B------:R-:W2:Y:S02]  /*1bf0*/  LDG.E R0, desc[UR60][R2.64+0x4] ;  /* 0x0000043c02007981 */ /* 0x000ea4000c1e1900 */
[----:B--2---:R-:W-:-:S07]  /*1c00*/  IMAD.IADD R219, R0, 0x1, -R219 ;  /* 0x0000000100db7824 */ /* 0x004fce00078e0adb */
.L_x_1538:
[----:B------:R-:W-:Y:S02]  /*1c10*/  IMAD.U32 R2, RZ, RZ, UR5 ;  /* 0x00000005ff027e24 */ /* 0x000fe4000f8e00ff */
[----:B------:R-:W-:Y:S01]  /*1c20*/  IMAD.U32 R29, RZ, RZ, UR4 ;  /* 0x00000004ff1d7e24 */ /* 0x000fe2000f8e00ff */
[----:B------:R-:W-:Y:S06]  /*1c30*/  @!P2 BRA `(.L_x_1539) ;  /* 0x000000000010a947 */ /* 0x000fec0003800000 */
[----:B------:R-:W0:Y:S02]  /*1c40*/  LDC.64 R4, c[0x0][0xa20] ;  /* 0x00028800ff047b82 */ /* 0x000e240000000a00 */
[----:B0-----:R-:W-:-:S05]  /*1c50*/  IMAD.WIDE R4, R27, 0x4, R4 ;  /* 0x000000041b047825 */ /* 0x001fca00078e0204 */
[----:B------:R0:W5:Y:S01]  /*1c60*/  LDG.E R29, desc[UR60][R4.64] ;  /* 0x0000003c041d7981 */ /* 0x000162000c1e1900 */
[----:B------:R-:W-:Y:S05]  /*1c70*/  BRA `(.L_x_1540) ;  /* 0x0000000000107947 */ /* 0x000fea0003800000 */
.L_x_1539:
[----:B------:R-:W-:Y:S05]  /*1c80*/  @!P3 BRA `(.L_x_1540) ;  /* 0x00000000000cb947 */ /* 0x000fea0003800000 */
[----:B------:R-:W2:Y:S04]  /*1c90*/  LDG.E R0, desc[UR60][R4.64] ;  /* 0x0000003c04007981 */ /* 0x000ea8000c1e1900 */
[----:B------:R-:W2:Y:S02]  /*1ca0*/  LDG.E R29, desc[UR60][R4.64+0x4] ;  /* 0x0000043c041d7981 */ /* 0x000ea4000c1e1900 */
[----:B--2---:R-:W-:-:S07]  /*1cb0*/  IMAD.IADD R29, R29, 0x1, -R0 ;  /* 0x000000011d1d7824 */ /* 0x004fce00078e0a00 */
.L_x_1540:
[----:B------:R-:W-:Y:S01]  /*1cc0*/  ULDC.64 UR4, c[0x0][0xa10] ;  /* 0x0002840000047ab9 */ /* 0x000fe20000000a00 */
[----:B------:R-:W1:Y:S01]  /*1cd0*/  LDC R9, c[0x0][0x448] ;  /* 0x00011200ff097b82 */ /* 0x000e620000000800 */
[----:B------:R-:W-:-:S04]  /*1ce0*/  ISETP.NE.U32.AND P0, PT, RZ, UR4, PT ;  /* 0x00000004ff007c0c */ /* 0x000fc8000bf05070 */
[----:B------:R-:W-:Y:S01]  /*1cf0*/  ISETP.NE.AND.EX P0, PT, RZ, UR5, PT, P0 ;  /* 0x00000005ff007c0c */ /* 0x000fe2000bf05300 */
[----:B------:R-:W-:Y:S02]  /*1d00*/  ULDC.64 UR4, c[0x0][0xa30] ;  /* 0x00028c0000047ab9 */ /* 0x000fe40000000a00 */
[----:B------:R-:W-:-:S04]  /*1d10*/  ISETP.NE.U32.AND P1, PT, RZ, UR4, PT ;  /* 0x00000004ff007c0c */ /* 0x000fc8000bf25070 */
[----:B------:R-:W-:-:S06]  /*1d20*/  ISETP.NE.AND.EX P1, PT, RZ, UR5, PT, P1 ;  /* 0x00000005ff007c0c */ /* 0x000fcc000bf25310 */
[----:B------:R-:W2:Y:S08]  /*1d30*/  @P0 LDC.64 R6, c[0x0][0xa10] ;  /* 0x00028400ff060b82 */ /* 0x000eb00000000a00 */
[----:B0-----:R-:W0:Y:S01]  /*1d40*/  @P1 LDC.64 R4, c[0x0][0xa30] ;  /* 0x00028c00ff041b82 */ /* 0x001e220000000a00 */
[----:B--2---:R-:W-:-:S05]  /*1d50*/  @P0 IMAD.WIDE R6, R27, 0x4, R6 ;  /* 0x000000041b060825 */ /* 0x004fca00078e0206 */
[----:B------:R-:W2:Y:S04]  /*1d60*/  @P0 LDG.E R0, desc[UR60][R6.64] ;  /* 0x0000003c06000981 */ /* 0x000ea8000c1e1900 */
[----:B------:R-:W2:Y:S01]  /*1d70*/  @P0 LDG.E R3, desc[UR60][R6.64+0x4] ;  /* 0x0000043c06030981 */ /* 0x000ea2000c1e1900 */
[----:B-----5:R-:W-:Y:S02]  /*1d80*/  IMAD.MOV.U32 R92, RZ, RZ, R29 ;  /* 0x000000ffff5c7224 */ /* 0x020fe400078e001d */
[----:B0-----:R-:W-:-:S05]  /*1d90*/  @P1 IMAD.WIDE R4, R27, 0x4, R4 ;  /* 0x000000041b041825 */ /* 0x001fca00078e0204 */
[----:B------:R0:W5:Y:S01]  /*1da0*/  @P1 LDG.E R92, desc[UR60][R4.64] ;  /* 0x0000003c045c1981 */ /* 0x000162000c1e1900 */
[----:B-1----:R-:W-:Y:S01]  /*1db0*/  ISETP.NE.AND P1, PT, R9, 0x1, PT ;  /* 0x000000010900780c */ /* 0x002fe20003f25270 */
[----:B------:R-:W-:Y:S02]  /*1dc0*/  IMAD.SHL.U32 R12, R25, 0x80, RZ ;  /* 0x00000080190c7824 */ /* 0x000fe400078e00ff */
[----:B------:R-:W-:-:S03]  /*1dd0*/  IMAD.IADD R13, R29, 0x1, -R8 ;  /* 0x000000011d0d7824 */ /* 0x000fc600078e0a08 */
[----:B------:R1:W-:Y:S01]  /*1de0*/  STL [R1+0x5c], R12 ;  /* 0x00005c0c01007387 */ /* 0x0003e20000100800 */
[----:B0-----:R-:W0:Y:S08]  /*1df0*/  LDC.64 R4, c[0x0][0x9e0] ;  /* 0x00027800ff047b82 */ /* 0x001e300000000a00 */
[----:B------:R-:W3:Y:S08]  /*1e00*/  @P1 LDC R9, c[0x0][0x44c] ;  /* 0x00011300ff091b82 */ /* 0x000ef00000000800 */
[----:B------:R-:W4:Y:S01]  /*1e10*/  @P1 LDC R10, c[0x0][0x450] ;  /* 0x00011400ff0a1b82 */ /* 0x000f220000000800 */
[----:B0-----:R-:W-:Y:S01]  /*1e20*/  ISETP.GE.AND P2, PT, R5, 0x1, PT ;  /* 0x000000010500780c */ /* 0x001fe20003f46270 */
[----:B--2---:R-:W-:-:S02]  /*1e30*/  @P0 IMAD.IADD R2, R3, 0x1, -R0 ;  /* 0x0000000103020824 */ /* 0x004fc400078e0a00 */
[----:B------:R-:W-:Y:S02]  /*1e40*/  VIADD R0, R12, 0x7f ;  /* 0x0000007f0c007836 */ /* 0x000fe40000000000 */
[----:B------:R-:W-:Y:S02]  /*1e50*/  IMAD.IADD R220, R13, 0x1, R2 ;  /* 0x000000010ddc7824 */ /* 0x000fe400078e0202 */
[----:B---3--:R-:W-:-:S03]  /*1e60*/  @P1 IMAD.HI.U32 R3, R0, R9, RZ ;  /* 0x0000000900031227 */ /* 0x008fc600078e00ff */
[C---:B------:R-:W-:Y:S01]  /*1e70*/  IADD3 R7, R220.reuse, 0x1, -R219 ;  /* 0x00000001dc077810 */ /* 0x040fe20007ffe8db */
[----:B------:R-:W-:Y:S01]  /*1e80*/  IMAD.MOV.U32 R6, RZ, RZ, R0 ;  /* 0x000000ffff067224 */ /* 0x000fe200078e0000 */
[----:B----4-:R-:W-:Y:S01]  /*1e90*/  @P1 SHF.R.U32.HI R6, RZ, R10, R3 ;  /* 0x0000000aff061219 */ /* 0x010fe20000011603 */
[----:B------:R-:W-:-:S04]  /*1ea0*/  VIADD R0, R220, 0x3f ;  /* 0x0000003fdc007836 */ /* 0x000fc80000000000 */
[----:B------:R-:W-:Y:S01]  /*1eb0*/  IMAD.IADD R9, R7, 0x1, R6 ;  /* 0x0000000107097824 */ /* 0x000fe200078e0206 */
[----:B------:R-:W-:-:S03]  /*1ec0*/  SHF.R.S32.HI R3, RZ, 0x1f, R0 ;  /* 0x0000001fff037819 */ /* 0x000fc60000011400 */
[----:B------:R-:W-:Y:S01]  /*1ed0*/  IMAD.IADD R4, R9, 0x1, R4 ;  /* 0x0000000109047824 */ /* 0x000fe200078e0204 */
[----:B------:R-:W-:-:S04]  /*1ee0*/  LEA.HI R3, R3, R0, RZ, 0x6 ;  /* 0x0000000003037211 */ /* 0x000fc800078f30ff */
[----:B------:R-:W-:Y:S01]  /*1ef0*/  SHF.R.S32.HI R93, RZ, 0x6, R3 ;  /* 0x00000006ff5d7819 */ /* 0x000fe20000011403 */
        /* <DEDUP_REMOVED lines=12> */
.L_x_1543:
[----:B------:R-:W-:-:S13]  /*1fc0*/  ISETP.NE.AND P0, PT, R5, 0x1, PT ;  /* 0x000000010500780c */ /* 0x000fda0003f05270 */
[----:B------:R-:W0:Y:S02]  /*1fd0*/  @P0 LDC.64 R6, c[0x0][0x9e8] ;  /* 0x00027a00ff060b82 */ /* 0x000e240000000a00 */
[----:B0-----:R-:W-:-:S05]  /*1fe0*/  @P0 IMAD.HI.U32 R6, R0, R6, RZ ;  /* 0x0000000600060227 */ /* 0x001fca00078e00ff */
[----:B------:R-:W-:-:S07]  /*1ff0*/  @P0 SHF.R.U32.HI R0, RZ, R7, R6 ;  /* 0x00000007ff000219 */ /* 0x000fce0000011606 */
.L_x_1544:
[----:B------:R-:W-:Y:S05]  /*2000*/  BSYNC B0 ;  /* 0x0000000000007941 */ /* 0x000fea0003800000 */
.L_x_1542:
[----:B------:R-:W-:-:S05]  /*2010*/  IMAD R3, R0, R5, R5 ;  /* 0x0000000500037224 */ /* 0x000fca00078e0205 */
[----:B------:R-:W-:-:S07]  /*2020*/  VIMNMX R4, R4, R3, PT ;  /* 0x0000000304047248 */ /* 0x000fce0003fe0100 */
.L_x_1541:
[----:B------:R-:W0:Y:S01]  /*2030*/  @P1 LDC R0, c[0x0][0x44c] ;  /* 0x00011300ff001b82 */ /* 0x000e220000000800 */
[----:B------:R-:W-:Y:S01]  /*2040*/  VIADD R4, R4, 0x3f ;  /* 0x0000003f04047836 */ /* 0x000fe20000000000 */
[----:B------:R-:W-:Y:S01]  /*2050*/  ULDC UR4, c[0x0][0x9dc] ;  /* 0x0002770000047ab9 */ /* 0x000fe20000000800 */
[----:B------:R-:W-:Y:S02]  /*2060*/  IMAD.MOV.U32 R7, RZ, RZ, R12 ;  /* 0x000000ffff077224 */ /* 0x000fe400078e000c */
[----:B------:R-:W-:Y:S01]  /*2070*/  IMAD.IADD R156, R220, 0x1, -R219 ;  /* 0x00000001dc9c7824 */ /* 0x000fe200078e0adb */
[----:B------:R-:W-:Y:S02]  /*2080*/  SHF.R.S32.HI R3, RZ, 0x1f, R4 ;  /* 0x0000001fff037819 */ /* 0x000fe40000011404 */
[----:B------:R-:W1:Y:S02]  /*2090*/  @P1 LDC R9, c[0x0][0x450] ;  /* 0x00011400ff091b82 */ /* 0x000e640000000800 */
[----:B------:R-:W-:Y:S01]  /*20a0*/  LEA.HI R3, R3, R4, RZ, 0x6 ;  /* 0x0000000403037211 */ /* 0x000fe200078f30ff */
[----:B0-----:R-:W-:-:S05]  /*20b0*/  @P1 IMAD.HI.U32 R0, R12, R0, RZ ;  /* 0x000000000c001227 */ /* 0x001fca00078e00ff */
[----:B-1----:R-:W-:Y:S02]  /*20c0*/  @P1 SHF.R.U32.HI R7, RZ, R9, R0 ;  /* 0x00000009ff071219 */ /* 0x002fe40000011600 */
[----:B------:R-:W-:-:S03]  /*20d0*/  SHF.R.S32.HI R0, RZ, 0x6, R3 ;  /* 0x00000006ff007819 */ /* 0x000fc60000011403 */
[----:B------:R-:W-:Y:S01]  /*20e0*/  IMAD.IADD R3, R156, 0x1, R7 ;  /* 0x000000019c037824 */ /* 0x000fe200078e0207 */
[----:B------:R-:W-:-:S03]  /*20f0*/  VIMNMX R8, R93, R0, PT ;  /* 0x000000005d087248 */ /* 0x000fc60003fe0100 */
[----:B------:R-:W-:Y:S01]  /*2100*/  VIADD R0, R3, -UR4 ;  /* 0x8000000403007c36 */ /* 0x000fe20008000000 */
[----:B------:R-:W-:Y:S06]  /*2110*/  @!P2 BRA `(.L_x_1545) ;  /* 0x000000000044a947 */ /* 0x000fec0003800000 */
[----:B------:R-:W-:Y:S01]  /*2120*/  ISETP.GT.AND P0, PT, R3, -0x1, PT ;  /* 0xffffffff0300780c */ /* 0x000fe20003f04270 */
[----:B------:R-:W-:-:S12]  /*2130*/  BSSY B0, `(.L_x_1546) ;  /* 0x000000d000007945 */ /* 0x000fd80003800000 */
        /* <DEDUP_REMOVED lines=8> */
.L_x_1547:
[----:B------:R-:W-:-:S13]  /*21c0*/  ISETP.NE.AND P0, PT, R5, 0x1, PT ;  /* 0x000000010500780c */ /* 0x000fda0003f05270 */
[----:B------:R-:W0:Y:S02]  /*21d0*/  @P0 LDC.64 R6, c[0x0][0x9e8] ;  /* 0x00027a00ff060b82 */ /* 0x000e240000000a00 */
[----:B0-----:R-:W-:-:S05]  /*21e0*/  @P0 IMAD.HI.U32 R6, R3, R6, RZ ;  /* 0x0000000603060227 */ /* 0x001fca00078e00ff */
[----:B------:R-:W-:-:S07]  /*21f0*/  @P0 SHF.R.U32.HI R3, RZ, R7, R6 ;  /* 0x00000007ff030219 */ /* 0x000fce0000011606 */
.L_x_1548:
[----:B------:R-:W-:Y:S05]  /*2200*/  BSYNC B0 ;  /* 0x0000000000007941 */ /* 0x000fea0003800000 */
.L_x_1546:
[----:B------:R-:W-:-:S05]  /*2210*/  IMAD R3, R3, R5, RZ ;  /* 0x0000000503037224 */ /* 0x000fca00078e02ff */
[----:B------:R-:W-:-:S07]  /*2220*/  VIMNMX R0, R0, R3, !PT ;  /* 0x0000000300007248 */ /* 0x000fce0007fe0100 */
.L_x_1545:
[----:B------:R-:W-:Y:S01]  /*2230*/  SHF.R.S32.HI R3, RZ, 0x1f, R0 ;  /* 0x0000001fff037819 */ /* 0x000fe20000011400 */
[----:B------:R-:W-:Y:S01]  /*2240*/  BSSY B0, `(.L_x_1549) ;  /* 0x000002a000007945 */ /* 0x000fe20003800000 */
[----:B------:R-:W-:Y:S02]  /*2250*/  LOP3.LUT R14, R11, 0xff, RZ, 0xc0, !PT ;  /* 0x000000ff0b0e7812 */ /* 0x000fe400078ec0ff */
[----:B------:R-:W-:Y:S01]  /*2260*/  LEA.HI R3, R3, R0, RZ, 0x6 ;  /* 0x0000000003037211 */ /* 0x000fe200078f30ff */
[----:B------:R-:W-:Y:S01]  /*2270*/  IMAD.MOV.U32 R0, RZ, RZ, RZ ;  /* 0x000000ffff007224 */ /* 0x000fe200078e00ff */
[----:B------:R-:W-:Y:S01]  /*2280*/  SHF.R.U32.HI R4, RZ, 0x10, R11 ;  /* 0x00000010ff047819 */ /* 0x000fe2000001160b */
[----:B------:R0:W-:Y:S01]  /*2290*/  STL [R1+0x94], R14 ;  /* 0x0000940e01007387 */ /* 0x0001e20000100800 */
[----:B------:R-:W-:-:S03]  /*22a0*/  SHF.R.S32.HI R3, RZ, 0x6, R3 ;  /* 0x00000006ff037819 */ /* 0x000fc60000011403 */
[----:B------:R0:W-:Y:S01]  /*22b0*/  STL [R1+0x88], R4 ;  /* 0x0000880401007387 */ /* 0x0001e20000100800 */
[----:B------:R-:W-:-:S04]  /*22c0*/  VIMNMX R9, RZ, R3, !PT ;  /* 0x00000003ff097248 */ /* 0x000fc80007fe0100 */
[----:B------:R-:W-:-:S13]  /*22d0*/  ISETP.GT.AND P0, PT, R8, R9, PT ;  /* 0x000000090800720c */ /* 0x000fda0003f04270 */
[----:B0-----:R-:W-:Y:S05]  /*22e0*/  @!P0 BRA `(.L_x_1550) ;  /* 0x00000000007c8947 */ /* 0x001fea0003800000 */
[----:B------:R-:W-:Y:S01]  /*22f0*/  ISETP.NE.AND P0, PT, R4, RZ, PT ;  /* 0x000000ff0400720c */ /* 0x000fe20003f05270 */
[----:B------:R-:W-:-:S03]  /*2300*/  ULDC UR4, c[0x0][0x9f0] ;  /* 0x00027c0000047ab9 */ /* 0x000fc60000000800 */
[----:B------:R-:W-:-:S04]  /*2310*/  SEL R11, R4, UR4, P0 ;  /* 0x00000004040b7c07 */ /* 0x000fc80008000000 */
[-C--:B------:R-:W-:Y:S02]  /*2320*/  IABS R6, R11.reuse ;  /* 0x0000000b00067213 */ /* 0x080fe40000000000 */
[----:B------:R-:W-:Y:S02]  /*2330*/  IADD3 R0, R11, -0x1, R8 ;  /* 0xffffffff0b007810 */ /* 0x000fe40007ffe008 */
[----:B------:R-:W0:Y:S01]  /*2340*/  I2F.RP R3, R6 ;  /* 0x0000000600037306 */ /* 0x000e220000209400 */
[----:B------:R-:W-:Y:S02]  /*2350*/  IABS R12, R11 ;  /* 0x0000000b000c7213 */ /* 0x000fe40000000000 */
[----:B------:R-:W-:-:S05]  /*2360*/  IMAD.IADD R0, R0, 0x1, -R9 ;  /* 0x0000000100007824 */ /* 0x000fca00078e0a09 */
[----:B------:R-:W-:Y:S02]  /*2370*/  IABS R10, R0 ;  /* 0x00000000000a7213 */ /* 0x000fe40000000000 */
[----:B------:R-:W-:-:S04]  /*2380*/  LOP3.LUT R0, R0, R11, RZ, 0x3c, !PT ;  /* 0x0000000b00007212 */ /* 0x000fc800078e3cff */
[----:B------:R-:W-:Y:S01]  /*2390*/  ISETP.GE.AND P2, PT, R0, RZ, PT ;  /* 0x000000ff0000720c */ /* 0x000fe20003f46270 */
[----:B0-----:R-:W0:Y:S02]  /*23a0*/  MUFU.RCP R3, R3 ;  /* 0x0000000300037308 */ /* 0x001e240000001000 */
[----:B0-----:R-:W-:Y:S02]  /*23b0*/  VIADD R4, R3, 0xffffffe ;  /* 0x0ffffffe03047836 */ /* 0x001fe40000000000 */
[----:B------:R-:W-:-:S04]  /*23c0*/  IMAD.MOV R3, RZ, RZ, -R12 ;  /* 0x000000ffff037224 */ /* 0x000fc800078e0a0c */
[----:B------:R0:W1:Y:S02]  /*23d0*/  F2I.FTZ.U32.TRUNC.NTZ R5, R4 ;  /* 0x0000000400057305 */ /* 0x000064000021f000 */
[----:B0-----:R-:W-:Y:S02]  /*23e0*/  IMAD.MOV.U32 R4, RZ, RZ, RZ ;  /* 0x000000ffff047224 */ /* 0x001fe400078e00ff */
[----:B-1----:R-:W-:-:S04]  /*23f0*/  IMAD.MOV R7, RZ, RZ, -R5 ;  /* 0x000000ffff077224 */ /* 0x002fc800078e0a05 */
[----:B------:R-:W-:-:S04]  /*2400*/  IMAD R7, R7, R6, RZ ;  /* 0x0000000607077224 */ /* 0x000fc800078e02ff */
[----:B------:R-:W-:-:S04]  /*2410*/  IMAD.HI.U32 R5, R5, R7, R4 ;  /* 0x0000000705057227 */ /* 0x000fc800078e0004 */
[----:B------:R-:W-:-:S04]  /*2420*/  IMAD.MOV.U32 R4, RZ, RZ, R10 ;  /* 0x000000ffff047224 */ /* 0x000fc800078e000a */
        /* <DEDUP_REMOVED lines=8> */
[----:B------:R-:W-:-:S04]  /*24b0*/  IMAD.MOV.U32 R0, RZ, RZ, R5 ;  /* 0x000000ffff007224 */ /* 0x000fc800078e0005 */
[----:B------:R-:W-:Y:S01]  /*24c0*/  @!P2 IMAD.MOV R0, RZ, RZ, -R0 ;  /* 0x000000ffff00a224 */ /* 0x000fe200078e0a00 */
[----:B------:R-:W-:-:S07]  /*24d0*/  @!P1 LOP3.LUT R0, RZ, R11, RZ, 0x33, !PT ;  /* 0x0000000bff009212 */ /* 0x000fce00078e33ff */
.L_x_1550:
[----:B------:R-:W-:Y:S05]  /*24e0*/  BSYNC B0 ;  /* 0x0000000000007941 */ /* 0x000fea0003800000 */
.L_x_1549:
[----:B------:R-:W-:-:S05]  /*24f0*/  IMAD R3, R14, R0, R9 ;  /* 0x000000000e037224 */ /* 0x000fca00078e0209 */
[C---:B------:R-:W-:Y:S01]  /*2500*/  VIADDMNMX R0, R3.reuse, R0, R8, PT ;  /* 0x0000000003007246 */ /* 0x040fe20003800108 */
[----:B------:R-:W-:-:S04]  /*2510*/  IMAD R3, R3, 0x40, -R13 ;  /* 0x0000004003037824 */ /* 0x000fc800078e0a0d */
[----:B------:R-:W-:Y:S01]  /*2520*/  IMAD R5, R0, 0x40, -R13 ;  /* 0x0000004000057824 */ /* 0x000fe200078e0a0d */
[----:B------:R-:W-:-:S04]  /*2530*/  VIMNMX R3, RZ, R3, !PT ;  /* 0x00000003ff037248 */ /* 0x000fc80007fe0100 */
[----:B------:R-:W-:Y:S02]  /*2540*/  VIMNMX R0, R5, R2, PT ;  /* 0x0000000205007248 */ /* 0x000fe40003fe0100 */
[----:B------:R-:W-:Y:S02]  /*2550*/  SHF.R.U32.HI R24, RZ, 0x6, R3 ;  /* 0x00000006ff187819 */ /* 0x000fe40000011603 */
[----:B------:R-:W-:-:S03]  /*2560*/  ISETP.GT.AND P0, PT, R0, R3, PT ;  /* 0x000000030000720c */ /* 0x000fc60003f04270 */
[----:B------:R-:W-:-:S10]  /*2570*/  IMAD.MOV.U32 R25, RZ, RZ, R24 ;  /* 0x000000ffff197224 */ /* 0x000fd400078e0018 */
[----:B------:R-:W-:-:S05]  /*2580*/  @P0 VIADD R0, R0, 0x3f ;  /* 0x0000003f00000836 */ /* 0x000fca0000000000 */
[----:B------:R-:W-:-:S04]  /*2590*/  @P0 SHF.R.S32.HI R3, RZ, 0x1f, R0 ;  /* 0x0000001fff030819 */ /* 0x000fc80000011400 */
[----:B------:R-:W-:-:S04]  /*25a0*/  @P0 LEA.HI R3, R3, R0, RZ, 0x6 ;  /* 0x0000000003030211 */ /* 0x000fc800078f30ff */
[----:B------:R-:W-:Y:S02]  /*25b0*/  @P0 SHF.R.S32.HI R25, RZ, 0x6, R3 ;  /* 0x00000006ff190819 */ /* 0x000fe40000011403 */
        /* <DEDUP_REMOVED lines=23> */
.L_x_1553:
[----:B------:R-:W-:Y:S05]  /*2730*/  BSYNC B6 ;  /* 0x0000000000067941 */ /* 0x000fea0003800000 */
.L_x_1552:
        /* <DEDUP_REMOVED lines=20> */
.L_x_1555:
[----:B------:R-:W-:Y:S05]  /*2880*/  BSYNC B6 ;  /* 0x0000000000067941 */ /* 0x000fea0003800000 */
.L_x_1554:
[----:B------:R-:W-:Y:S01]  /*2890*/  ULDC.64 UR4, c[0x0][0x9f8] ;  /* 0x00027e0000047ab9 */ /* 0x000fe20000000a00 */
[----:B------:R-:W2:Y:S01]  /*28a0*/  LDL R30, [R1+0x10] ;  /* 0x00001000011e7983 */ /* 0x000ea20000100800 */
[----:B------:R-:W-:-:S03]  /*28b0*/  ISETP.NE.U32.AND P0, PT, RZ, UR4, PT ;  /* 0x00000004ff007c0c */ /* 0x000fc6000bf05070 */
[----:B------:R-:W3:Y:S01]  /*28c0*/  LDL R33, [R1+0x64] ;  /* 0x0000640001217983 */ /* 0x000ee20000100800 */
[----:B------:R-:W-:-:S03]  /*28d0*/  ISETP.NE.AND.EX P0, PT, RZ, UR5, PT, P0 ;  /* 0x00000005ff007c0c */ /* 0x000fc6000bf05300 */
[----:B------:R-:W4:Y:S01]  /*28e0*/  LDL R32, [R1+0x60] ;  /* 0x0000600001207983 */ /* 0x000f220000100800 */
[----:B------:R-:W-:Y:S01]  /*28f0*/  IMAD.MOV.U32 R3, RZ, RZ, R27 ;  /* 0x000000ffff037224 */ /* 0x000fe200078e001b */
[----:B------:R-:W-:Y:S01]  /*2900*/  ULDC UR4, c[0x0][0x2f4] ;  /* 0x0000bd0000047ab9 */ /* 0x000fe20000000800 */
[----:B------:R-:W0:Y:S01]  /*2910*/  LDC R91, c[0x0][0x3f4] ;  /* 0x0000fd00ff5b7b82 */ /* 0x000e220000000800 */
[----:B------:R-:W4:Y:S04]  /*2920*/  LDL R31, [R1+0xd0] ;  /* 0x0000d000011f7983 */ /* 0x000f280000100800 */
[----:B------:R-:W4:Y:S03]  /*2930*/  LDL R20, [R1+0xcc] ;  /* 0x0000cc0001147983 */ /* 0x000f260000100800 */
[----:B------:R-:W1:Y:S01]  /*2940*/  @P0 LDC.64 R4, c[0x0][0x9f8] ;  /* 0x00027e00ff040b82 */ /* 0x000e620000000a00 */
[----:B------:R-:W-:Y:S01]  /*2950*/  ISETP.GE.AND P1, PT, R203, UR4, PT ;  /* 0x00000004cb007c0c */ /* 0x000fe2000bf26270 */
[----:B------:R-:W4:Y:S04]  /*2960*/  LDL R26, [R1+0x70] ;  /* 0x00007000011a7983 */ /* 0x000f280000100800 */
[----:B------:R-:W4:Y:S02]  /*2970*/  LDL R21, [R1+0x6c] ;  /* 0x00006c0001157983 */ /* 0x000f240000100800 */
[----:B------:R-:W0:Y:S08]  /*2980*/  LDC.64 R12, c[0x0][0x408] ;  /* 0x00010200ff0c7b82 */ /* 0x000e300000000a00 */
[----:B------:R-:W2:Y:S01]  /*2990*/  LDC.64 R10, c[0x0][0x3f8] ;  /* 0x0000fe00ff0a7b82 */ /* 0x000ea20000000a00 */
[----:B-1----:R-:W-:-:S05]  /*29a0*/  @P0 IMAD.WIDE R4, R27, 0x4, R4 ;  /* 0x000000041b040825 */ /* 0x002fca00078e0204 */
[----:B------:R1:W4:Y:S01]  /*29b0*/  @P0 LDG.E R3, desc[UR60][R4.64] ;  /* 0x0000003c04030981 */ /* 0x000322000c1e1900 */
[----:B------:R-:W-:Y:S02]  /*29c0*/  ISETP.GE.AND P0, PT, R18, UR4, PT ;  /* 0x0000000412007c0c */ /* 0x000fe4000bf06270 */
[----:B-1----:R-:W-:Y:S02]  /*29d0*/  SEL R4, RZ, 0xffffffff, P1 ;  /* 0xffffffffff047807 */ /* 0x002fe40000800000 */
[----:B------:R-:W-:-:S03]  /*29e0*/  SEL R0, RZ, 0x1, P0 ;  /* 0x00000001ff007807 */ /* 0x000fc60000000000 */
[----:B------:R-:W-:-:S05]  /*29f0*/  IMAD.SHL.U32 R5, R4, 0x2, RZ ;  /* 0x0000000204057824 */ /* 0x000fca00078e00ff */
[----:B------:R-:W-:Y:S01]  /*2a00*/  LOP3.LUT R4, R5, 0x2, R0, 0xe2, !PT ;  /* 0x0000000205047812 */ /* 0x000fe200078ee200 */
[----:B------:R-:W-:Y:S02]  /*2a10*/  IMAD.IADD R0, R28, 0x1, R29 ;  /* 0x000000011c007824 */ /* 0x000fe400078e021d */
[----:B------:R-:W4:Y:S01]  /*2a20*/  LDL R28, [R1+0x84] ;  /* 0x00008400011c7983 */ /* 0x000f220000100800 */
[----:B------:R-:W-:-:S04]  /*2a30*/  ISETP.GE.AND P2, PT, R22, UR4, PT ;  /* 0x0000000416007c0c */ /* 0x000fc8000bf46270 */
[----:B------:R-:W-:Y:S02]  /*2a40*/  SEL R5, RZ, 0x4, P2 ;  /* 0x00000004ff057807 */ /* 0x000fe40001000000 */
[----:B0-----:R-:W-:Y:S02]  /*2a50*/  ISETP.GE.AND P2, PT, R18, R91, PT ;  /* 0x0000005b1200720c */ /* 0x001fe40003f46270 */
[----:B------:R-:W-:Y:S02]  /*2a60*/  LOP3.LUT R14, R4, R5, RZ, 0xfc, !PT ;  /* 0x00000005040e7212 */ /* 0x000fe400078efcff */
[----:B------:R-:W-:Y:S02]  /*2a70*/  ISETP.GE.AND P1, PT, R203, R91, PT ;  /* 0x0000005bcb00720c */ /* 0x000fe40003f26270 */
[----:B------:R-:W-:Y:S02]  /*2a80*/  SEL R5, R91, RZ, P2 ;  /* 0x000000ff5b057207 */ /* 0x000fe40001000000 */
[----:B------:R-:W-:-:S03]  /*2a90*/  SHF.R.S32.HI R205, RZ, 0x1f, R204 ;  /* 0x0000001fffcd7819 */ /* 0x000fc600000114cc */
[----:B------:R-:W-:Y:S01]  /*2aa0*/  IMAD.IADD R5, R18, 0x1, R5 ;  /* 0x0000000112057824 */ /* 0x000fe200078e0205 */
[----:B------:R-:W0:Y:S01]  /*2ab0*/  S2R R94, SR_TID.X ;  /* 0x00000000005e7919 */ /* 0x000e220000002100 */
[----:B-----5:R-:W-:Y:S02]  /*2ac0*/  SHF.R.S32.HI R15, RZ, 0x1f, R92 ;  /* 0x0000001fff0f7819 */ /* 0x020fe4000001145c */
[----:B------:R-:W-:Y:S01]  /*2ad0*/  ISETP.GE.AND P0, PT, R23, UR4, PT ;  /* 0x0000000417007c0c */ /* 0x000fe2000bf06270 */
[----:B------:R-:W-:Y:S01]  /*2ae0*/  IMAD.SHL.U32 R27, R12, 0x20, RZ ;  /* 0x000000200c1b7824 */ /* 0x000fe200078e00ff */
[----:B------:R-:W-:Y:S02]  /*2af0*/  LOP3.LUT R29, R14, 0x1, RZ, 0xc0, !PT ;  /* 0x000000010e1d7812 */ /* 0x000fe400078ec0ff */
[----:B0-----:R-:W-:Y:S02]  /*2b00*/  LEA.HI R94, R94, 0x8, RZ, 0x19 ;  /* 0x000000085e5e7811 */ /* 0x001fe400078fc8ff */
[----:B--2---:R-:W-:-:S05]  /*2b10*/  SHF.R.S32.HI R9, RZ, 0x1f, R30 ;  /* 0x0000001fff097819 */ /* 0x004fca000001141e */
[C---:B------:R-:W-:Y:S02]  /*2b20*/  IMAD R4, R9.reuse, R12, RZ ;  /* 0x0000000c09047224 */ /* 0x040fe400078e02ff */
[-C--:B------:R-:W-:Y:S02]  /*2b30*/  IMAD R6, R9, R10.reuse, RZ ;  /* 0x0000000a09067224 */ /* 0x080fe400078e02ff */
[C---:B------:R-:W-:Y:S01]  /*2b40*/  IMAD R9, R30.reuse, R13, R4 ;  /* 0x0000000d1e097224 */ /* 0x040fe200078e0204 */
[----:B------:R-:W-:Y:S01]  /*2b50*/  SEL R4, R91, RZ, P1 ;  /* 0x000000ff5b047207 */ /* 0x000fe20000800000 */
[C---:B------:R-:W-:Y:S02]  /*2b60*/  IMAD R7, R30.reuse, R11, R6 ;  /* 0x0000000b1e077224 */ /* 0x040fe400078e0206 */
[----:B------:R-:W-:-:S04]  /*2b70*/  IMAD.WIDE.U32 R78, R30, R10, R204 ;  /* 0x0000000a1e4e7225 */ /* 0x000fc800078e00cc */
[----:B------:R-:W-:Y:S01]  /*2b80*/  IMAD.IADD R6, R203, 0x1, R4 ;  /* 0x00000001cb067824 */ /* 0x000fe200078e0204 */
[----:B------:R-:W-:Y:S01]  /*2b90*/  SHF.R.S32.HI R4, RZ, 0x1f, R5 ;  /* 0x0000001fff047819 */ /* 0x000fe20000011405 */
[----:B------:R-:W-:-:S03]  /*2ba0*/  IMAD.WIDE.U32 R80, R30, R10, R18 ;  /* 0x0000000a1e507225 */ /* 0x000fc600078e0012 */
[CC--:B------:R-:W-:Y:S01]  /*2bb0*/  LEA.HI R68, R4.reuse, R5.reuse, RZ, 0x3 ;  /* 0x0000000504447211 */ /* 0x0c0fe200078f18ff */
[----:B------:R-:W-:Y:S01]  /*2bc0*/  IMAD.IADD R79, R79, 0x1, R7 ;  /* 0x000000014f4f7824 */ /* 0x000fe200078e0207 */
[----:B------:R-:W-:Y:S01]  /*2bd0*/  LEA.HI R4, R4, R5, RZ, 0x6 ;  /* 0x0000000504047211 */ /* 0x000fe200078f30ff */
[----:B------:R-:W-:Y:S01]  /*2be0*/  IMAD.IADD R81, R7, 0x1, R81 ;  /* 0x0000000107517824 */ /* 0x000fe200078e0251 */
[----:B------:R-:W-:Y:S01]  /*2bf0*/  SHF.R.S32.HI R7, RZ, 0x1f, R6 ;  /* 0x0000001fff077819 */ /* 0x000fe20000011406 */
[----:B------:R-:W-:-:S03]  /*2c00*/  IMAD.WIDE.U32 R82, R30, R12, R204 ;  /* 0x0000000c1e527225 */ /* 0x000fc600078e00cc */
[CC--:B------:R-:W-:Y:S01]  /*2c10*/  LEA.HI R70, R7.reuse, R6.reuse, RZ, 0x3 ;  /* 0x0000000607467211 */ /* 0x0c0fe200078f18ff */
[----:B------:R-:W-:Y:S01]  /*2c20*/  IMAD.SHL.U32 R5, R4, 0x40, RZ ;  /* 0x0000004004057824 */ /* 0x000fe200078e00ff */
[----:B------:R-:W-:Y:S01]  /*2c30*/  LEA.HI R6, R7, R6, RZ, 0x6 ;  /* 0x0000000607067211 */ /* 0x000fe200078f30ff */
[----:B------:R-:W-:Y:S01]  /*2c40*/  IMAD.WIDE.U32 R84, R30, R12, R18 ;  /* 0x0000000c1e547225 */ /* 0x000fe200078e0012 */
[--C-:B---3--:R-:W-:Y:S02]  /*2c50*/  LOP3.LUT R4, R33, 0x38, R68.reuse, 0xf8, !PT ;  /* 0x0000003821047812 */ /* 0x108fe400078ef844 */
[----:B----4-:R-:W-:Y:S01]  /*2c60*/  LOP3.LUT R8, R32, 0x38, R68, 0xf8, !PT ;  /* 0x0000003820087812 */ /* 0x010fe200078ef844 */
[----:B------:R-:W-:Y:S01]  /*2c70*/  IMAD.SHL.U32 R7, R6, 0x40, RZ ;  /* 0x0000004006077824 */ /* 0x000fe200078e00ff */
[----:B------:R-:W-:Y:S01]  /*2c80*/  LOP3.LUT R5, R5, 0xfffff000, RZ, 0xc0, !PT ;  /* 0xfffff00005057812 */ /* 0x000fe200078ec0ff */
[----:B------:R-:W-:Y:S01]  /*2c90*/  IMAD.IADD R83, R83, 0x1, R9 ;  /* 0x0000000153537824 */ /* 0x000fe200078e0209 */
[----:B------:R-:W-:Y:S01]  /*2ca0*/  LOP3.LUT R4, R4, R31, RZ, 0x3c, !PT ;  /* 0x0000001f04047212 */ /* 0x000fe200078e3cff */
[----:B------:R-:W-:Y:S01]  /*2cb0*/  IMAD.IADD R85, R9, 0x1, R85 ;  /* 0x0000000109557824 */ /* 0x000fe200078e0255 */
[----:B------:R-:W-:-:S02]  /*2cc0*/  LOP3.LUT R6, R33, 0x38, R70, 0xf8, !PT ;  /* 0x0000003821067812 */ /* 0x000fc400078ef846 */
[----:B------:R-:W-:Y:S02]  /*2cd0*/  LOP3.LUT R8, R8, R20, RZ, 0x3c, !PT ;  /* 0x0000001408087212 */ /* 0x000fe400078e3cff */
[----:B------:R-:W-:Y:S02]  /*2ce0*/  LOP3.LUT R9, R32, 0x38, R70, 0xf8, !PT ;  /* 0x0000003820097812 */ /* 0x000fe400078ef846 */
[----:B------:R-:W-:Y:S02]  /*2cf0*/  IADD3 R89, R4, R5, R26 ;  /* 0x0000000504597210 */ /* 0x000fe40007ffe01a */
[----:B------:R-:W-:Y:S02]  /*2d00*/  LOP3.LUT R7, R7, 0xfffff000, RZ, 0xc0, !PT ;  /* 0xfffff00007077812 */ /* 0x000fe400078ec0ff */
[----:B------:R-:W-:Y:S02]  /*2d10*/  LOP3.LUT R6, R6, R31, RZ, 0x3c, !PT ;  /* 0x0000001f06067212 */ /* 0x000fe400078e3cff */
[----:B------:R-:W-:Y:S01]  /*2d20*/  IADD3 R4, R8, R5, R21 ;  /* 0x0000000508047210 */ /* 0x000fe20007ffe015 */
[----:B------:R-:W-:Y:S01]  /*2d30*/  IMAD R8, R15, R10, RZ ;  /* 0x0000000a0f087224 */ /* 0x000fe200078e02ff */
[----:B------:R-:W-:-:S02]  /*2d40*/  LOP3.LUT R20, R9, R20, RZ, 0x3c, !PT ;  /* 0x0000001409147212 */ /* 0x000fc400078e3cff */
[----:B------:R-:W-:Y:S01]  /*2d50*/  IADD3 R5, R6, R7, R26 ;  /* 0x0000000706057210 */ /* 0x000fe20007ffe01a */
[----:B------:R-:W-:Y:S01]  /*2d60*/  IMAD R33, R92, R11, R8 ;  /* 0x0000000b5c217224 */ /* 0x000fe200078e0208 */
[----:B------:R-:W-:Y:S01]  /*2d70*/  IADD3 R6, R20, R7, R21 ;  /* 0x0000000714067210 */ /* 0x000fe20007ffe015 */
[----:B------:R-:W-:Y:S01]  /*2d80*/  IMAD R15, R15, R12, RZ ;  /* 0x0000000c0f0f7224 */ /* 0x000fe200078e02ff */
[C-C-:B------:R-:W-:Y:S02]  /*2d90*/  SHF.L.U64.HI R7, R10.reuse, 0x6, R11.reuse ;  /* 0x000000060a077819 */ /* 0x140fe4000001020b */
[----:B------:R-:W-:Y:S02]  /*2da0*/  SHF.L.U64.HI R8, R10, 0x5, R11 ;  /* 0x000000050a087819 */ /* 0x000fe4000001020b */
[----:B------:R-:W-:Y:S01]  /*2db0*/  SEL R11, RZ, 0x8, P0 ;  /* 0x00000008ff0b7807 */ /* 0x000fe20000000000 */
[----:B------:R-:W-:Y:S01]  /*2dc0*/  IMAD.WIDE.U32 R78, R92, R10, R78 ;  /* 0x0000000a5c4e7225 */ /* 0x000fe200078e004e */
[----:B------:R-:W-:-:S02]  /*2dd0*/  SHF.R.S32.HI R35, RZ, 0x3, R68 ;  /* 0x00000003ff237819 */ /* 0x000fc40000011444 */
[----:B------:R-:W-:Y:S01]  /*2de0*/  SHF.R.S32.HI R69, RZ, 0x3, R70 ;  /* 0x00000003ff457819 */ /* 0x000fe20000011446 */
[----:B------:R-:W-:Y:S01]  /*2df0*/  IMAD.WIDE.U32 R80, R92, R10, R80 ;  /* 0x0000000a5c507225 */ /* 0x000fe200078e0050 */
[----:B------:R-:W-:Y:S02]  /*2e00*/  LOP3.LUT R11, R14, R11, RZ, 0xfc, !PT ;  /* 0x0000000b0e0b7212 */ /* 0x000fe400078efcff */
[----:B------:R-:W-:Y:S01]  /*2e10*/  LOP3.LUT R68, R68, 0xfffffff8, RZ, 0xc0, !PT ;  /* 0xfffffff844447812 */ /* 0x000fe200078ec0ff */
[----:B------:R-:W-:Y:S01]  /*2e20*/  IMAD R15, R92, R13, R15 ;  /* 0x0000000d5c0f7224 */ /* 0x000fe200078e020f */
[----:B------:R-:W-:Y:S01]  /*2e30*/  LOP3.LUT R70, R70, 0xfffffff8, RZ, 0xc0, !PT ;  /* 0xfffffff846467812 */ /* 0x000fe200078ec0ff */
[----:B------:R-:W-:-:S04]  /*2e40*/  IMAD.WIDE.U32 R82, R92, R12, R82 ;  /* 0x0000000c5c527225 */ /* 0x000fc800078e0052 */
[----:B------:R-:W-:Y:S01]  /*2e50*/  IMAD.WIDE.U32 R84, R92, R12, R84 ;  /* 0x0000000c5c547225 */ /* 0x000fe200078e0054 */
[C-C-:B------:R-:W-:Y:S02]  /*2e60*/  SHF.L.U64.HI R20, R12.reuse, 0x6, R13.reuse ;  /* 0x000000060c147819 */ /* 0x140fe4000001020d */
[----:B------:R-:W-:Y:S01]  /*2e70*/  SHF.L.U64.HI R21, R12, 0x5, R13 ;  /* 0x000000050c157819 */ /* 0x000fe2000001020d */
[----:B------:R-:W-:Y:S01]  /*2e80*/  IMAD.SHL.U32 R9, R10, 0x40, RZ ;  /* 0x000000400a097824 */ /* 0x000fe200078e00ff */
[----:B------:R-:W-:Y:S01]  /*2e90*/  LOP3.LUT R71, R11, 0x2, RZ, 0xc0, !PT ;  /* 0x000000020b477812 */ /* 0x000fe200078ec0ff */
[----:B------:R-:W-:Y:S01]  /*2ea0*/  IMAD R28, R28, 0x20, R30 ;  /* 0x000000201c1c7824 */ /* 0x000fe200078e021e */
[----:B------:R-:W-:Y:S01]  /*2eb0*/  SHF.R.S32.HI R30, RZ, 0x1f, R3 ;  /* 0x0000001fff1e7819 */ /* 0x000fe20000011403 */
[----:B------:R-:W-:Y:S01]  /*2ec0*/  IMAD.IADD R31, R79, 0x1, R33 ;  /* 0x000000014f1f7824 */ /* 0x000fe200078e0221 */
[----:B------:R-:W-:Y:S01]  /*2ed0*/  LOP3.LUT R76, R11, 0x4, RZ, 0xc0, !PT ;  /* 0x000000040b4c7812 */ /* 0x000fe200078ec0ff */
[----:B------:R-:W-:Y:S01]  /*2ee0*/  IMAD.IADD R32, R33, 0x1, R81 ;  /* 0x0000000121207824 */ /* 0x000fe200078e0251 */
[----:B------:R-:W-:Y:S01]  /*2ef0*/  LOP3.LUT R77, R11, 0x8, RZ, 0xc0, !PT ;  /* 0x000000080b4d7812 */ /* 0x000fe200078ec0ff */
[----:B------:R-:W-:Y:S01]  /*2f00*/  IMAD.SHL.U32 R10, R10, 0x20, RZ ;  /* 0x000000200a0a7824 */ /* 0x000fe200078e00ff */
[----:B------:R-:W-:Y:S01]  /*2f10*/  SHF.R.S32.HI R86, RZ, 0x1f, R68 ;  /* 0x0000001fff567819 */ /* 0x000fe20000011444 */
[----:B------:R-:W-:Y:S01]  /*2f20*/  IMAD.SHL.U32 R26, R12, 0x40, RZ ;  /* 0x000000400c1a7824 */ /* 0x000fe200078e00ff */
[----:B------:R-:W-:Y:S01]  /*2f30*/  SHF.R.S32.HI R87, RZ, 0x1f, R70 ;  /* 0x0000001fff577819 */ /* 0x000fe20000011446 */
[----:B------:R-:W-:-:S02]  /*2f40*/  IMAD.SHL.U32 R91, R91, 0x2, RZ ;  /* 0x000000025b5b7824 */ /* 0x000fc400078e00ff */
[----:B------:R-:W-:Y:S02]  /*2f50*/  IMAD.IADD R33, R83, 0x1, R15 ;  /* 0x0000000153217824 */ /* 0x000fe400078e020f */
[----:B------:R-:W-:-:S07]  /*2f60*/  IMAD.IADD R34, R15, 0x1, R85 ;  /* 0x000000010f227824 */ /* 0x000fce00078e0255 */
.L_x_1637:
[----:B--2---:R-:W2:Y:S01]  /*2f70*/  LDL R39, [R1+0x80] ;  /* 0x0000800001277983 */ /* 0x004ea20000100800 */
[----:B0-----:R-:W0:Y:S01]  /*2f80*/  LDC R98, c[0x0][0x430] ;  /* 0x00010c00ff627b82 */ /* 0x001e220000000800 */
[----:B------:R-:W-:Y:S02]  /*2f90*/  VIADD R25, R25, 0xffffffff ;  /* 0xffffffff19197836 */ /* 0x000fe40000000000 */
        /* <DEDUP_REMOVED lines=15> */
[----:B------:R-:W-:Y:S01]  /*3090*/  @!P0 SHF.R.S32.HI R37, RZ, 0x1f, R36 ;  /* 0x0000001fff258819 */ /* 0x000fe20000011424 */
[C---:B------:R-:W-:Y:S02]  /*30a0*/  @!P0 IMAD R11, R3.reuse, R15, R38 ;  /* 0x0000000f030b8224 */ /* 0x040fe400078e0226 */
[----:B------:R-:W-:-:S04]  /*30b0*/  @!P0 IMAD.WIDE.U32 R14, R3, R14, R36 ;  /* 0x0000000e030e8225 */ /* 0x000fc800078e0024 */
[----:B------:R-:W-:Y:S01]  /*30c0*/  @!P0 IMAD.IADD R11, R15, 0x1, R11 ;  /* 0x000000010f0b8824 */ /* 0x000fe200078e020b */
[----:B---3--:R-:W-:-:S04]  /*30d0*/  @!P0 LEA R12, P3, R14, R12, 0x2 ;  /* 0x0000000c0e0c8211 */ /* 0x008fc800078610ff */
[----:B------:R-:W-:-:S05]  /*30e0*/  @!P0 LEA.HI.X R13, R14, R13, R11, 0x2, P3 ;  /* 0x0000000d0e0d8211 */ /* 0x000fca00018f140b */
[----:B-----5:R0:W5:Y:S01]  /*30f0*/  @!P0 LDG.E R99, desc[UR60][R12.64] ;  /* 0x0000003c0c638981 */ /* 0x020162000c1e1900 */
[----:B------:R-:W-:Y:S01]  /*3100*/  ISETP.GE.AND P0, PT, R101, 0x1, PT ;  /* 0x000000016500780c */ /* 0x000fe20003f06270 */
[----:B------:R-:W-:Y:S01]  /*3110*/  IMAD.MOV R11, RZ, RZ, -R36 ;  /* 0x000000ffff0b7224 */ /* 0x000fe200078e0a24 */
[----:B------:R-:W-:Y:S05]  /*3120*/  YIELD ;  /* 0x0000000000007946 */ /* 0x000fea0003800000 */
[----:B------:R-:W-:Y:S01]  /*3130*/  BSSY B0, `(.L_x_1556) ;  /* 0x0000598000007945 */ /* 0x000fe20003800000 */
[----:B------:R-:W-:Y:S01]  /*3140*/  IMAD R98, R98, R11, R40 ;  /* 0x0000000b62627224 */ /* 0x000fe200078e0228 */
[----:B------:R-:W-:Y:S01]  /*3150*/  ISETP.GT.AND P3, PT, R25, R24, PT ;  /* 0x000000181900720c */ /* 0x000fe20003f64270 */
[----:B--2---:R-:W-:-:S04]  /*3160*/  IMAD R90, R200, 0x4000, R39 ;  /* 0x00004000c85a7824 */ /* 0x004fc800078e0227 */
[----:B------:R-:W-:Y:S01]  /*3170*/  IMAD R90, R90, 0x2, R17 ;  /* 0x000000025a5a7824 */ /* 0x000fe200078e0211 */
[----:B0-----:R-:W-:Y:S07]  /*3180*/  @!P0 BRA `(.L_x_1557) ;  /* 0x0000005000d48947 */ /* 0x001fee0003800000 */
[----:B------:R-:W-:Y:S01]  /*3190*/  SHF.R.S32.HI R97, RZ, 0x1f, R98 ;  /* 0x0000001fff617819 */ /* 0x000fe20000011462 */
[----:B------:R-:W-:Y:S01]  /*31a0*/  ULDC.64 UR4, c[0x0][0x300] ;  /* 0x0000c00000047ab9 */ /* 0x000fe20000000a00 */
[----:B-----5:R-:W-:Y:S01]  /*31b0*/  SHF.R.S32.HI R96, RZ, 0x1f, R99 ;  /* 0x0000001fff607819 */ /* 0x020fe20000011463 */
[----:B------:R-:W-:Y:S01]  /*31c0*/  IMAD.WIDE.U32 R12, R98, UR4, RZ ;  /* 0x00000004620c7c25 */ /* 0x000fe2000f8e00ff */
[----:B------:R-:W-:Y:S02]  /*31d0*/  ULDC.U8 UR6, c[0x0][0x410] ;  /* 0x0001040000067ab9 */ /* 0x000fe40000000000 */
[----:B------:R-:W-:Y:S01]  /*31e0*/  ISETP.NE.AND P0, PT, RZ, UR6, PT ;  /* 0x00000006ff007c0c */ /* 0x000fe2000bf05270 */
[----:B------:R-:W-:Y:S02]  /*31f0*/  IMAD R11, R97, UR4, RZ ;  /* 0x00000004610b7c24 */ /* 0x000fe4000f8e02ff */
[----:B------:R-:W-:Y:S02]  /*3200*/  IMAD R15, R20, R25, RZ ;  /* 0x00000019140f7224 */ /* 0x000fe400078e02ff */
[----:B------:R-:W-:Y:S01]  /*3210*/  IMAD R11, R98, UR5, R11 ;  /* 0x00000005620b7c24 */ /* 0x000fe2000f8e020b */
[----:B------:R-:W-:Y:S01]  /*3220*/  ULDC.64 UR4, c[0x0][0x310] ;  /* 0x0000c40000047ab9 */ /* 0x000fe20000000a00 */
[----:B------:R-:W-:-:S02]  /*3230*/  IMAD R95, R25, -0x40, R2 ;  /* 0xffffffc0195f7824 */ /* 0x000fc400078e0202 */
[----:B------:R-:W-:Y:S02]  /*3240*/  IMAD R14, R96, UR4, RZ ;  /* 0x00000004600e7c24 */ /* 0x000fe4000f8e02ff */
[----:B------:R-:W-:Y:S01]  /*3250*/  IMAD.IADD R13, R13, 0x1, R11 ;  /* 0x000000010d0d7824 */ /* 0x000fe200078e020b */
[----:B------:R-:W-:Y:S01]  /*3260*/  VIMNMX R95, R95, 0x40, PT ;  /* 0x000000405f5f7848 */ /* 0x000fe20003fe0100 */
[C---:B------:R-:W-:Y:S02]  /*3270*/  IMAD R11, R99.reuse, UR5, R14 ;  /* 0x00000005630b7c24 */ /* 0x040fe4000f8e020e */
[----:B------:R-:W-:Y:S01]  /*3280*/  IMAD.WIDE.U32 R12, R99, UR4, R12 ;  /* 0x00000004630c7c25 */ /* 0x000fe2000f8e000c */
[----:B------:R-:W-:-:S03]  /*3290*/  ULDC.64 UR4, c[0x0][0x308] ;  /* 0x0000c20000047ab9 */ /* 0x000fc60000000a00 */
[----:B------:R-:W-:Y:S01]  /*32a0*/  IMAD.IADD R13, R13, 0x1, R11 ;  /* 0x000000010d0d7824 */ /* 0x000fe200078e020b */
[----:B------:R-:W-:Y:S01]  /*32b0*/  SHF.R.S32.HI R11, RZ, 0x1f, R25 ;  /* 0x0000001fff0b7819 */ /* 0x000fe20000011419 */
[----:B------:R-:W-:Y:S02]  /*32c0*/  IMAD R14, R7, R25, RZ ;  /* 0x00000019070e7224 */ /* 0x000fe400078e02ff */
[----:B------:R-:W-:-:S04]  /*32d0*/  IMAD.WIDE.U32 R36, R226, UR4, R12 ;  /* 0x00000004e2247c25 */ /* 0x000fc8000f8e000c */
[----:B------:R-:W-:Y:S01]  /*32e0*/  IMAD R105, R226, UR5, R37 ;  /* 0x00000005e2697c24 */ /* 0x000fe2000f8e0225 */
[----:B------:R-:W-:Y:S01]  /*32f0*/  ULDC.64 UR4, c[0x0][0x2e8] ;  /* 0x0000ba0000047ab9 */ /* 0x000fe20000000a00 */
[C---:B------:R-:W-:Y:S01]  /*3300*/  IMAD R39, R11.reuse, R9, R14 ;  /* 0x000000090b277224 */ /* 0x040fe200078e020e */
[C---:B------:R-:W-:Y:S01]  /*3310*/  LEA R104, P4, R36.reuse, UR4, 0x1 ;  /* 0x0000000424687c11 */ /* 0x040fe2000f8808ff */
[----:B------:R-:W-:Y:S02]  /*3320*/  IMAD R41, R11, R26, R15 ;  /* 0x0000001a0b297224 */ /* 0x000fe400078e020f */
[----:B------:R-:W-:Y:S01]  /*3330*/  IMAD.WIDE.U32 R14, R9, R25, RZ ;  /* 0x00000019090e7225 */ /* 0x000fe200078e00ff */
[----:B------:R-:W-:-:S03]  /*3340*/  LEA.HI.X R105, R36, UR5, R105, 0x1, P4 ;  /* 0x0000000524697c11 */ /* 0x000fc6000a0f0c69 */
[----:B------:R-:W-:-:S04]  /*3350*/  IMAD.WIDE.U32 R12, R26, R25, RZ ;  /* 0x000000191a0c7225 */ /* 0x000fc800078e00ff */
[----:B------:R-:W-:Y:S02]  /*3360*/  IMAD.IADD R11, R15, 0x1, R39 ;  /* 0x000000010f0b7824 */ /* 0x000fe400078e0227 */
[----:B------:R-:W-:Y:S01]  /*3370*/  IMAD.IADD R72, R13, 0x1, R41 ;  /* 0x000000010d487824 */ /* 0x000fe200078e0229 */
[----:B------:R-:W-:Y:S06]  /*3380*/  @!P0 BRA `(.L_x_1558) ;  /* 0x0000002400f48947 */ /* 0x000fec0003800000 */
[----:B------:R-:W2:Y:S04]  /*3390*/  LDL R38, [R1+0x10] ;  /* 0x0000100001267983 */ /* 0x000ea80000100800 */
[----:B------:R0:W5:Y:S04]  /*33a0*/  LDL R75, [R1+0x18] ;  /* 0x00001800014b7983 */ /* 0x0001680000100800 */
[----:B------:R0:W5:Y:S04]  /*33b0*/  LDL R74, [R1+0x48] ;  /* 0x00004800014a7983 */ /* 0x0001680000100800 */
[----:B------:R0:W5:Y:S01]  /*33c0*/  LDL R73, [R1+0x4c] ;  /* 0x00004c0001497983 */ /* 0x0001620000100800 */
[----:B------:R-:W-:Y:S01]  /*33d0*/  BSSY B1, `(.L_x_1559) ;  /* 0x000002a000017945 */ /* 0x000fe20003800000 */
        /* <DEDUP_REMOVED lines=9> */
[----:B--2---:R-:W-:-:S13]  /*3470*/  ISETP.GE.AND P0, PT, R38, R95, PT ;  /* 0x0000005f2600720c */ /* 0x004fda0003f06270 */
[----:B0-----:R-:W-:Y:S05]  /*3480*/  @P0 BRA `(.L_x_1560) ;  /* 0x0000000000780947 */ /* 0x001fea0003800000 */
[----:B------:R-:W-:Y:S01]  /*3490*/  IADD3 R39, P4, R78, R14, RZ ;  /* 0x0000000e4e277210 */ /* 0x000fe20007f9e0ff */
[----:B------:R-:W-:Y:S01]  /*34a0*/  ULDC.64 UR4, c[0x0][0x3e8] ;  /* 0x0000fa0000047ab9 */ /* 0x000fe20000000a00 */
[----:B------:R-:W-:Y:S02]  /*34b0*/  IADD3 R41, P5, R82, R12, RZ ;  /* 0x0000000c52297210 */ /* 0x000fe40007fbe0ff */
[----:B------:R-:W-:Y:S02]  /*34c0*/  CS2R R64, SRZ ;  /* 0x0000000000407805 */ /* 0x000fe4000001ff00 */
[----:B------:R-:W-:Y:S01]  /*34d0*/  ISETP.GE.AND P6, PT, R204, R101, PT ;  /* 0x00000065cc00720c */ /* 0x000fe20003fc6270 */
[----:B------:R-:W-:Y:S01]  /*34e0*/  IMAD.X R40, R11, 0x1, R31, P4 ;  /* 0x000000010b287824 */ /* 0x000fe200020e061f */
[----:B------:R-:W-:Y:S01]  /*34f0*/  LEA R38, P4, R39, UR4, 0x1 ;  /* 0x0000000427267c11 */ /* 0x000fe2000f8808ff */
[----:B------:R-:W-:Y:S01]  /*3500*/  IMAD.X R42, R72, 0x1, R33, P5 ;  /* 0x00000001482a7824 */ /* 0x000fe200028e0621 */
[----:B------:R-:W-:-:S02]  /*3510*/  CS2R R66, SRZ ;  /* 0x0000000000427805 */ /* 0x000fc4000001ff00 */
[-C--:B-----5:R-:W-:Y:S02]  /*3520*/  ISETP.GE.AND P5, PT, R75, R101.reuse, PT ;  /* 0x000000654b00720c */ /* 0x0a0fe40003fa6270 */
[----:B------:R-:W-:Y:S01]  /*3530*/  LEA.HI.X R39, R39, UR5, R40, 0x1, P4 ;  /* 0x0000000527277c11 */ /* 0x000fe2000a0f0c28 */
[----:B------:R-:W-:Y:S02]  /*3540*/  ULDC.64 UR4, c[0x0][0x400] ;  /* 0x0001000000047ab9 */ /* 0x000fe40000000a00 */
[C---:B------:R-:W-:Y:S02]  /*3550*/  LEA R40, P4, R41.reuse, UR4, 0x1 ;  /* 0x0000000429287c11 */ /* 0x040fe4000f8808ff */
[----:B------:R0:W5:Y:S02]  /*3560*/  @!P6 LDG.E.64 R64, desc[UR60][R38.64] ;  /* 0x0000003c2640e981 */ /* 0x000164000c1e1b00 */
[----:B------:R-:W-:Y:S02]  /*3570*/  LEA.HI.X R41, R41, UR5, R42, 0x1, P4 ;  /* 0x0000000529297c11 */ /* 0x000fe4000a0f0c2a */
[----:B------:R-:W-:-:S03]  /*3580*/  ISETP.GE.AND P4, PT, R74, R101, PT ;  /* 0x000000654a00720c */ /* 0x000fc60003f86270 */
[----:B------:R0:W5:Y:S01]  /*3590*/  @!P6 LDG.E.64 R66, desc[UR60][R40.64] ;  /* 0x0000003c2842e981 */ /* 0x000162000c1e1b00 */
[----:B------:R-:W-:Y:S02]  /*35a0*/  ISETP.GE.AND P6, PT, R73, R101, PT ;  /* 0x000000654900720c */ /* 0x000fe40003fc6270 */
[----:B------:R-:W-:Y:S02]  /*35b0*/  CS2R R60, SRZ ;  /* 0x00000000003c7805 */ /* 0x000fe4000001ff00 */
[----:B------:R-:W-:Y:S02]  /*35c0*/  CS2R R56, SRZ ;  /* 0x0000000000387805 */ /* 0x000fe4000001ff00 */
[----:B------:R-:W-:Y:S02]  /*35d0*/  CS2R R52, SRZ ;  /* 0x0000000000347805 */ /* 0x000fe4000001ff00 */
[----:B------:R-:W-:Y:S02]  /*35e0*/  CS2R R62, SRZ ;  /* 0x00000000003e7805 */ /* 0x000fe4000001ff00 */
[----:B------:R-:W-:-:S02]  /*35f0*/  CS2R R58, SRZ ;  /* 0x00000000003a7805 */ /* 0x000fc4000001ff00 */
[----:B------:R-:W-:Y:S01]  /*3600*/  CS2R R54, SRZ ;  /* 0x0000000000367805 */ /* 0x000fe2000001ff00 */
[----:B------:R0:W5:Y:S04]  /*3610*/  @!P5 LDG.E.64 R60, desc[UR60][R38.64+0x40] ;  /* 0x0000403c263cd981 */ /* 0x000168000c1e1b00 */
[----:B------:R0:W5:Y:S04]  /*3620*/  @!P4 LDG.E.64 R56, desc[UR60][R38.64+0x80] ;  /* 0x0000803c2638c981 */ /* 0x000168000c1e1b00 */
[----:B------:R0:W5:Y:S04]  /*3630*/  @!P6 LDG.E.64 R52, desc[UR60][R38.64+0xc0] ;  /* 0x0000c03c2634e981 */ /* 0x000168000c1e1b00 */
[----:B------:R0:W5:Y:S04]  /*3640*/  @!P5 LDG.E.64 R62, desc[UR60][R40.64+0x40] ;  /* 0x0000403c283ed981 */ /* 0x000168000c1e1b00 */
[----:B------:R0:W5:Y:S04]  /*3650*/  @!P4 LDG.E.64 R58, desc[UR60][R40.64+0x80] ;  /* 0x0000803c283ac981 */ /* 0x000168000c1e1b00 */
[----:B------:R0:W5:Y:S02]  /*3660*/  @!P6 LDG.E.64 R54, desc[UR60][R40.64+0xc0] ;  /* 0x0000c03c2836e981 */ /* 0x000164000c1e1b00 */
.L_x_1560:
[----:B------:R-:W-:Y:S05]  /*3670*/  BSYNC B1 ;  /* 0x0000000000017941 */ /* 0x000fea0003800000 */
.L_x_1559:
[----:B0-----:R-:W2:Y:S01]  /*3680*/  LDL R38, [R1+0xc8] ;  /* 0x0000c80001267983 */ /* 0x001ea20000100800 */
[----:B------:R-:W-:Y:S01]  /*3690*/  BSSY B1, `(.L_x_1561) ;  /* 0x0000028000017945 */ /* 0x000fe20003800000 */
[----:B------:R-:W-:Y:S02]  /*36a0*/  CS2R R40, SRZ ;  /* 0x0000000000287805 */ /* 0x000fe4000001ff00 */
[----:B------:R-:W-:Y:S02]  /*36b0*/  CS2R R44, SRZ ;  /* 0x00000000002c7805 */ /* 0x000fe4000001ff00 */
[----:B------:R-:W-:Y:S02]  /*36c0*/  CS2R R48, SRZ ;  /* 0x0000000000307805 */ /* 0x000fe4000001ff00 */
[----:B------:R-:W-:Y:S02]  /*36d0*/  CS2R R42, SRZ ;  /* 0x00000000002a7805 */ /* 0x000fe4000001ff00 */
[----:B------:R-:W-:-:S02]  /*36e0*/  CS2R R46, SRZ ;  /* 0x00000000002e7805 */ /* 0x000fc4000001ff00 */
[----:B------:R-:W-:Y:S02]  /*36f0*/  CS2R R50, SRZ ;  /* 0x0000000000327805 */ /* 0x000fe4000001ff00 */
[----:B--2---:R-:W-:Y:S02]  /*3700*/  ISETP.GE.AND P4, PT, R38, R95, PT ;  /* 0x0000005f2600720c */ /* 0x004fe40003f86270 */
[----:B------:R-:W-:-:S11]  /*3710*/  CS2R R38, SRZ ;  /* 0x0000000000267805 */ /* 0x000fd6000001ff00 */
[----:B------:R-:W-:Y:S05]  /*3720*/  @P4 BRA `(.L_x_1562) ;  /* 0x0000000000784947 */ /* 0x000fea0003800000 */
        /* <DEDUP_REMOVED lines=8> */
[----:B------:R-:W-:Y:S02]  /*37b0*/  CS2R R46, SRZ ;  /* 0x00000000002e7805 */ /* 0x000fe4000001ff00 */
[----:B------:R-:W-:Y:S02]  /*37c0*/  IADD3.X R72, R33, R72, R21, P5, P6 ;  /* 0x0000004821487210 */ /* 0x000fe40002fec415 */
[----:B------:R-:W-:Y:S02]  /*37d0*/  LEA R12, P5, R15, UR4, 0x1 ;  /* 0x000000040f0c7c11 */ /* 0x000fe4000f8a08ff */
[----:B------:R-:W-:Y:S02]  /*37e0*/  LEA R14, P6, R11, UR6, 0x1 ;  /* 0x000000060b0e7c11 */ /* 0x000fe4000f8c08ff */
[----:B------:R-:W-:Y:S02]  /*37f0*/  LEA.HI.X R13, R15, UR5, R36, 0x1, P5 ;  /* 0x000000050f0d7c11 */ /* 0x000fe4000a8f0c24 */
[----:B------:R-:W-:-:S02]  /*3800*/  LEA.HI.X R15, R11, UR7, R72, 0x1, P6 ;  /* 0x000000070b0f7c11 */ /* 0x000fc4000b0f0c48 */
[-C--:B------:R-:W-:Y:S02]  /*3810*/  ISETP.GE.AND P5, PT, R204, R101.reuse, PT ;  /* 0x00000065cc00720c */ /* 0x080fe40003fa6270 */
[----:B-----5:R-:W-:Y:S02]  /*3820*/  ISETP.GE.AND P6, PT, R75, R101, PT ;  /* 0x000000654b00720c */ /* 0x020fe40003fc6270 */
[----:B------:R-:W-:Y:S02]  /*3830*/  CS2R R40, SRZ ;  /* 0x0000000000287805 */ /* 0x000fe4000001ff00 */
[----:B------:R-:W-:Y:S02]  /*3840*/  CS2R R36, SRZ ;  /* 0x0000000000247805 */ /* 0x000fe4000001ff00 */
[----:B------:R-:W-:-:S05]  /*3850*/  CS2R R42, SRZ ;  /* 0x00000000002a7805 */ /* 0x000fca000001ff00 */
[----:B------:R0:W5:Y:S04]  /*3860*/  @!P5 LDG.E.64 R48, desc[UR60][R12.64] ;  /* 0x0000003c0c30d981 */ /* 0x000168000c1e1b00 */
[----:B------:R0:W5:Y:S01]  /*3870*/  @!P5 LDG.E.64 R50, desc[UR60][R14.64] ;  /* 0x0000003c0e32d981 */ /* 0x000162000c1e1b00 */
[----:B------:R-:W-:-:S03]  /*3880*/  ISETP.GE.AND P5, PT, R74, R101, PT ;  /* 0x000000654a00720c */ /* 0x000fc60003fa6270 */
[----:B------:R0:W5:Y:S04]  /*3890*/  @!P6 LDG.E.64 R44, desc[UR60][R12.64+0x40] ;  /* 0x0000403c0c2ce981 */ /* 0x000168000c1e1b00 */
[----:B------:R0:W5:Y:S01]  /*38a0*/  @!P6 LDG.E.64 R46, desc[UR60][R14.64+0x40] ;  /* 0x0000403c0e2ee981 */ /* 0x000162000c1e1b00 */
[----:B------:R-:W-:Y:S02]  /*38b0*/  ISETP.GE.AND P6, PT, R73, R101, PT ;  /* 0x000000654900720c */ /* 0x000fe40003fc6270 */
[----:B------:R-:W-:-:S03]  /*38c0*/  CS2R R38, SRZ ;  /* 0x0000000000267805 */ /* 0x000fc6000001ff00 */
[----:B------:R0:W5:Y:S04]  /*38d0*/  @!P5 LDG.E.64 R40, desc[UR60][R12.64+0x80] ;  /* 0x0000803c0c28d981 */ /* 0x000168000c1e1b00 */
[----:B------:R0:W5:Y:S04]  /*38e0*/  @!P5 LDG.E.64 R42, desc[UR60][R14.64+0x80] ;  /* 0x0000803c0e2ad981 */ /* 0x000168000c1e1b00 */
[----:B------:R0:W5:Y:S04]  /*38f0*/  @!P6 LDG.E.64 R36, desc[UR60][R12.64+0xc0] ;  /* 0x0000c03c0c24e981 */ /* 0x000168000c1e1b00 */
[----:B------:R0:W5:Y:S02]  /*3900*/  @!P6 LDG.E.64 R38, desc[UR60][R14.64+0xc0] ;  /* 0x0000c03c0e26e981 */ /* 0x000164000c1e1b00 */
.L_x_1562:
[----:B------:R-:W-:Y:S05]  /*3910*/  BSYNC B1 ;  /* 0x0000000000017941 */ /* 0x000fea0003800000 */
.L_x_1561:
[----:B------:R-:W2:Y:S01]  /*3920*/  LDL R11, [R1+0x68] ;  /* 0x00006800010b7983 */ /* 0x000ea20000100800 */
[----:B0----5:R-:W-:Y:S02]  /*3930*/  IMAD.MOV.U32 R12, RZ, RZ, R53 ;  /* 0x000000ffff0c7224 */ /* 0x021fe400078e0035 */
[----:B------:R-:W-:Y:S02]  /*3940*/  IMAD.MOV.U32 R13, RZ, RZ, R60 ;  /* 0x000000ffff0d7224 */ /* 0x000fe400078e003c */
[----:B------:R-:W-:Y:S01]  /*3950*/  IMAD.MOV.U32 R14, RZ, RZ, R61 ;  /* 0x000000ffff0e7224 */ /* 0x000fe200078e003d */
[----:B------:R-:W-:Y:S01]  /*3960*/  PRMT R124, R12, 0x7610, R124 ;  /* 0x000076100c7c7816 */ /* 0x000fe2000000007c */
[----:B------:R-:W-:Y:S01]  /*3970*/  IMAD.MOV.U32 R12, RZ, RZ, R57 ;  /* 0x000000ffff0c7224 */ /* 0x000fe200078e0039 */
[----:B------:R-:W-:Y:S01]  /*3980*/  PRMT R109, R109, 0x5410, R13 ;  /* 0x000054106d6d7816 */ /* 0x000fe2000000000d */
[----:B------:R-:W-:Y:S01]  /*3990*/  IMAD.MOV.U32 R13, RZ, RZ, R54 ;  /* 0x000000ffff0d7224 */ /* 0x000fe200078e0036 */
[----:B------:R-:W-:Y:S01]  /*39a0*/  PRMT R110, R110, 0x5410, R14 ;  /* 0x000054106e6e7816 */ /* 0x000fe2000000000e */
[----:B------:R-:W-:Y:S01]  /*39b0*/  IMAD.MOV.U32 R14, RZ, RZ, R55 ;  /* 0x000000ffff0e7224 */ /* 0x000fe200078e0037 */
[----:B------:R-:W-:Y:S01]  /*39c0*/  PRMT R108, R108, 0x5410, R12 ;  /* 0x000054106c6c7816 */ /* 0x000fe2000000000c */
[----:B------:R-:W-:Y:S01]  /*39d0*/  IMAD.MOV.U32 R12, RZ, RZ, R65 ;  /* 0x000000ffff0c7224 */ /* 0x000fe200078e0041 */
[----:B------:R-:W-:-:S02]  /*39e0*/  PRMT R125, R13, 0x7610, R125 ;  /* 0x000076100d7d7816 */ /* 0x000fc4000000007d */
[----:B------:R-:W-:Y:S02]  /*39f0*/  PRMT R126, R14, 0x7610, R126 ;  /* 0x000076100e7e7816 */ /* 0x000fe4000000007e */
[----:B--2---:R-:W-:Y:S01]  /*3a00*/  R2UR UR4, R11 ;  /* 0x000000000b0472ca */ /* 0x004fe200000e0000 */
[----:B------:R-:W-:-:S05]  /*3a10*/  IMAD.MOV.U32 R11, RZ, RZ, R52 ;  /* 0x000000ffff0b7224 */ /* 0x000fca00078e0034 */
[----:B------:R-:W-:Y:S01]  /*3a20*/  PRMT R123, R11, 0x7610, R123 ;  /* 0x000076100b7b7816 */ /* 0x000fe2000000007b */
[----:B------:R-:W-:-:S05]  /*3a30*/  IMAD.MOV.U32 R11, RZ, RZ, R56 ;  /* 0x000000ffff0b7224 */ /* 0x000fca00078e0038 */
[----:B------:R-:W-:Y:S01]  /*3a40*/  PRMT R106, R106, 0x5410, R11 ;  /* 0x000054106a6a7816 */ /* 0x000fe2000000000b */
[----:B------:R-:W-:Y:S01]  /*3a50*/  IMAD.MOV.U32 R11, RZ, RZ, R64 ;  /* 0x000000ffff0b7224 */ /* 0x000fe200078e0040 */
[----:B------:R-:W-:-:S04]  /*3a60*/  UISETP.NE.AND UP0, UPT, UR4, 0x3, UPT ;  /* 0x000000030400788c */ /* 0x000fc8000bf05270 */
[----:B------:R-:W-:Y:S01]  /*3a70*/  PRMT R74, R12, 0x5410, R11 ;  /* 0x000054100c4a7816 */ /* 0x000fe2000000000b */
[----:B------:R-:W-:Y:S01]  /*3a80*/  IMAD.MOV.U32 R11, RZ, RZ, R58 ;  /* 0x000000ffff0b7224 */ /* 0x000fe200078e003a */
[----:B------:R-:W-:Y:S01]  /*3a90*/  PLOP3.LUT P5, PT, PT, PT, UP0, 0x80, 0x0 ;  /* 0x000000000000781c */ /* 0x000fe20003faf008 */
[----:B------:R-:W-:-:S03]  /*3aa0*/  IMAD.MOV.U32 R12, RZ, RZ, R59 ;  /* 0x000000ffff0c7224 */ /* 0x000fc600078e003b */
[----:B------:R-:W-:Y:S01]  /*3ab0*/  PRMT R127, R11, 0x7610, R127 ;  /* 0x000076100b7f7816 */ /* 0x000fe2000000007f */
[----:B------:R-:W-:Y:S01]  /*3ac0*/  IMAD.MOV.U32 R11, RZ, RZ, R62 ;  /* 0x000000ffff0b7224 */ /* 0x000fe200078e003e */
[----:B------:R-:W-:Y:S01]  /*3ad0*/  PRMT R128, R12, 0x7610, R128 ;  /* 0x000076100c807816 */ /* 0x000fe20000000080 */
[----:B------:R-:W-:-:S03]  /*3ae0*/  IMAD.MOV.U32 R12, RZ, RZ, R63 ;  /* 0x000000ffff0c7224 */ /* 0x000fc600078e003f */
[----:B------:R-:W-:Y:S01]  /*3af0*/  PRMT R129, R11, 0x7610, R129 ;  /* 0x000076100b817816 */ /* 0x000fe20000000081 */
[----:B------:R-:W-:Y:S01]  /*3b00*/  IMAD.MOV.U32 R11, RZ, RZ, R66 ;  /* 0x000000ffff0b7224 */ /* 0x000fe200078e0042 */
[----:B------:R-:W-:Y:S01]  /*3b10*/  PRMT R130, R12, 0x7610, R130 ;  /* 0x000076100c827816 */ /* 0x000fe20000000082 */
[----:B------:R-:W-:-:S05]  /*3b20*/  IMAD.MOV.U32 R12, RZ, RZ, R67 ;  /* 0x000000ffff0c7224 */ /* 0x000fca00078e0043 */
[----:B------:R-:W-:Y:S01]  /*3b30*/  PRMT R75, R11, 0x5410, R12 ;  /* 0x000054100b4b7816 */ /* 0x000fe2000000000c */
[----:B------:R-:W-:Y:S02]  /*3b40*/  IMAD.MOV.U32 R11, RZ, RZ, R36 ;  /* 0x000000ffff0b7224 */ /* 0x000fe400078e0024 */
        /* <DEDUP_REMOVED lines=29> */
[----:B------:R-:W-:Y:S02]  /*3d20*/  PRMT R121, R11, 0x7610, R121 ;  /* 0x000076100b797816 */ /* 0x000fe40000000079 */
[----:B------:R-:W-:Y:S01]  /*3d30*/  PRMT R122, R12, 0x7610, R122 ;  /* 0x000076100c7a7816 */ /* 0x000fe2000000007a */
[----:B------:R-:W-:Y:S06]  /*3d40*/  @!P5 BRA `(.L_x_1563) ;  /* 0x000000000004d947 */ /* 0x000fec0003800000 */
[----:B------:R-:W-:Y:S01]  /*3d50*/  BPT.TRAP 0x1 ;  /* 0x000000040000795c */ /* 0x000fe20000300000 */
.L_x_1563:
[----:B------:R-:W2:Y:S01]  /*3d60*/  LDL R11, [R1+0x50] ;  /* 0x00005000010b7983 */ /* 0x000ea20000100800 */
[----:B------:R-:W-:Y:S01]  /*3d70*/  IMAD R88, R200, 0x8, R17 ;  /* 0x00000008c8587824 */ /* 0x000fe200078e0211 */
[----:B------:R-:W-:Y:S01]  /*3d80*/  BSSY B1, `(.L_x_1564) ;  /* 0x0000004000017945 */ /* 0x000fe20003800000 */
[----:B--2---:R-:W-:-:S04]  /*3d90*/  SHF.L.U32 R100, R11, 0x1f, RZ ;  /* 0x0000001f0b647819 */ /* 0x004fc800000006ff */
[----:B------:R-:W0:Y:S02]  /*3da0*/  SYNCS.PHASECHK.TRANS64.TRYWAIT P6, [R88+URZ+0x30890], R100 ;  /* 0x03089064580075a7 */ /* 0x000e2400080c017f */
[----:B0-----:R-:W-:Y:S05]  /*3db0*/  @!P6 BRA `(.L_x_1565) ;  /* 0x000002a0000ce947 */ /* 0x001fea0003800000 */
.L_x_1996:
[----:B------:R-:W-:Y:S05]  /*3dc0*/  BSYNC B1 ;  /* 0x0000000000017941 */ /* 0x000fea0003800000 */
.L_x_1564:
[----:B------:R-:W-:-:S03]  /*3dd0*/  UMOV UR4, 0xffffffff ;  /* 0xffffffff00047882 */ /* 0x000fc60000000000 */
[----:B------:R-:W-:Y:S05]  /*3de0*/  BRA.DIV UR4, `(.L_x_1566) ;  /* 0x000002a204147947 */ /* 0x000fea000b800000 */
[----:B------:R1:W2:Y:S04]  /*3df0*/  SHFL.IDX PT, R72, R105, RZ, 0x181f ;  /* 0x00181fff69487589 */ /* 0x0002a800000e0000 */
[----:B------:R1:W3:Y:S02]  /*3e00*/  SHFL.IDX PT, R11, R104, RZ, 0x181f ;  /* 0x00181fff680b7589 */ /* 0x0002e400000e0000 */
.L_x_2000:
        /* <DEDUP_REMOVED lines=13> */
[----:B------:R-:W-:Y:S02]  /*3ee0*/  PRMT R65, R75, 0x5410, R65 ;  /* 0x000054104b417816 */ /* 0x000fe40000000041 */
[----:B------:R-:W-:-:S02]  /*3ef0*/  PRMT R64, R74, 0x5432, R64 ;  /* 0x000054324a407816 */ /* 0x000fc40000000040 */
[----:B------:R-:W-:Y:S02]  /*3f00*/  PRMT R67, R74, 0x5410, R73 ;  /* 0x000054104a437816 */ /* 0x000fe40000000049 */
[----:B------:R-:W-:Y:S02]  /*3f10*/  PRMT R73, R75, 0x5432, R66 ;  /* 0x000054324b497816 */ /* 0x000fe40000000042 */
[C---:B0-----:R-:W-:Y:S01]  /*3f20*/  LOP3.LUT R75, R13.reuse, 0xffff0000, RZ, 0xc0, !PT ;  /* 0xffff00000d4b7812 */ /* 0x041fe200078ec0ff */
[----:B------:R-:W-:Y:S01]  /*3f30*/  IMAD.U32 R13, R13, 0x10000, RZ ;  /* 0x000100000d0d7824 */ /* 0x000fe200078e00ff */
[----:B------:R-:W-:Y:S01]  /*3f40*/  LOP3.LUT R74, R65, 0xffff0000, RZ, 0xc0, !PT ;  /* 0xffff0000414a7812 */ /* 0x000fe200078ec0ff */
[C---:B------:R-:W-:Y:S01]  /*3f50*/  IMAD.U32 R103, R67.reuse, 0x10000, RZ ;  /* 0x0001000043677824 */ /* 0x040fe200078e00ff */
[C---:B------:R-:W-:Y:S01]  /*3f60*/  LOP3.LUT R102, R64.reuse, 0xffff0000, RZ, 0xc0, !PT ;  /* 0xffff000040667812 */ /* 0x040fe200078ec0ff */
[----:B------:R-:W-:Y:S01]  /*3f70*/  IMAD.U32 R64, R64, 0x10000, RZ ;  /* 0x0001000040407824 */ /* 0x000fe200078e00ff */
[----:B------:R-:W-:Y:S01]  /*3f80*/  LOP3.LUT R67, R67, 0xffff0000, RZ, 0xc0, !PT ;  /* 0xffff000043437812 */ /* 0x000fe200078ec0ff */
[----:B------:R-:W-:Y:S01]  /*3f90*/  FMUL.FTZ R66, R75, R74 ;  /* 0x0000004a4b427220 */ /* 0x000fe20000410000 */
[----:B------:R-:W-:-:S02]  /*3fa0*/  IMAD.U32 R65, R65, 0x10000, RZ ;  /* 0x0001000041417824 */ /* 0x000fc400078e00ff */
[-C--:B------:R-:W-:Y:S01]  /*3fb0*/  FMUL.FTZ R75, R75, R102.reuse ;  /* 0x000000664b4b7220 */ /* 0x080fe20000410000 */
[C---:B------:R-:W-:Y:S01]  /*3fc0*/  FFMA.FTZ R66, R13.reuse, R102, -R66 ;  /* 0x000000660d427223 */ /* 0x040fe20000010842 */
[C---:B------:R-:W-:Y:S02]  /*3fd0*/  LOP3.LUT R102, R14.reuse, 0xffff0000, RZ, 0xc0, !PT ;  /* 0xffff00000e667812 */ /* 0x040fe400078ec0ff */
        /* <DEDUP_REMOVED lines=14> */
[----:B------:R-:W-:Y:S01]  /*40c0*/  FFMA.FTZ R15, R102, R67, -R15 ;  /* 0x00000043660f7223 */ /* 0x000fe2000001080f */
[----:B------:R-:W-:Y:S01]  /*40d0*/  LOP3.LUT R67, R12, 0xffff0000, RZ, 0xc0, !PT ;  /* 0xffff00000c437812 */ /* 0x000fe200078ec0ff */
[----:B------:R-:W-:Y:S01]  /*40e0*/  FFMA.FTZ R74, R102, R73, R74 ;  /* 0x00000049664a7223 */ /* 0x000fe2000001004a */
[----:B------:R-:W-:-:S03]  /*40f0*/  IMAD.U32 R12, R12, 0x10000, RZ ;  /* 0x000100000c0c7824 */ /* 0x000fc600078e00ff */
[C---:B------:R-:W-:Y:S01]  /*4100*/  FMUL.FTZ R73, R67.reuse, R65 ;  /* 0x0000004143497220 */ /* 0x040fe20000410000 */
[-C--:B------:R-:W-:Y:S01]  /*4110*/  FMUL.FTZ R102, R67, R64.reuse ;  /* 0x0000004043667220 */ /* 0x080fe20000410000 */
[----:B------:R-:W-:Y:S02]  /*4120*/  F2FP.BF16.F32.PACK_AB R15, R74, R15 ;  /* 0x0000000f4a0f723e */ /* 0x000fe400000010ff */
[C---:B------:R-:W-:Y:S01]  /*4130*/  FFMA.FTZ R73, R12.reuse, R64, -R73 ;  /* 0x000000400c497223 */ /* 0x040fe20000010849 */
[----:B------:R-:W-:-:S05]  /*4140*/  FFMA.FTZ R102, R12, R65, R102 ;  /* 0x000000410c667223 */ /* 0x000fca0000010066 */
[----:B------:R-:W-:-:S07]  /*4150*/  F2FP.BF16.F32.PACK_AB R12, R102, R73 ;  /* 0x00000049660c723e */ /* 0x000fce00000010ff */
.L_x_1572:
[----:B------:R-:W-:Y:S05]  /*4160*/  BSYNC B3 ;  /* 0x0000000000037941 */ /* 0x000fea0003800000 */
.L_x_1571:
[----:B---3--:R-:W-:-:S04]  /*4170*/  LEA R64, P0, R18, R11, 0x1 ;  /* 0x0000000b12407211 */ /* 0x008fc800078008ff */
[----:B--2---:R-:W-:-:S05]  /*4180*/  LEA.HI.X R65, R18, R72, R19, 0x1, P0 ;  /* 0x0000004812417211 */ /* 0x004fca00000f0c13 */
[----:B0-----:R4:W-:Y:S04]  /*4190*/  ST.E.128 desc[UR60][R64.64], R12 ;  /* 0x0000000c40007985 */ /* 0x0019e8000c101d3c */
.L_x_1570:
[----:B------:R-:W-:Y:S05]  /*41a0*/  BSYNC B2 ;  /* 0x0000000000027941 */ /* 0x000fea0003800000 */
.L_x_1569:
[----:B------:R-:W-:Y:S01]  /*41b0*/  ISETP.NE.AND P0, PT, R71, RZ, PT ;  /* 0x000000ff4700720c */ /* 0x000fe20003f05270 */
[----:B------:R-:W-:-:S12]  /*41c0*/  BSSY B2, `(.L_x_1573) ;  /* 0x0000037000027945 */ /* 0x000fd80003800000 */
[----:B------:R-:W-:Y:S05]  /*41d0*/  @!P0 BRA `(.L_x_1574) ;  /* 0x0000000000d48947 */ /* 0x000fea0003800000 */
[----:B----4-:R-:W4:Y:S01]  /*41e0*/  LDL R12, [R1+0x18] ;  /* 0x00001800010c7983 */ /* 0x010f220000100800 */
[----:B------:R-:W-:Y:S01]  /*41f0*/  BSSY B3, `(.L_x_1575) ;  /* 0x0000030000037945 */ /* 0x000fe20003800000 */
[----:B----4-:R-:W-:Y:S02]  /*4200*/  ISETP.GE.AND P0, PT, R12, R101, PT ;  /* 0x000000650c00720c */ /* 0x010fe40003f06270 */
[----:B------:R4:W0:Y:S11]  /*4210*/  LDS.128 R12, [R90+0x22400] ;  /* 0x022400005a0c7984 */ /* 0x0008360000000c00 */
        /* <DEDUP_REMOVED lines=8> */
[----:B------:R-:W-:Y:S02]  /*42a0*/  LOP3.LUT R62, R61, 0xffff0000, RZ, 0xc0, !PT ;  /* 0xffff00003d3e7812 */ /* 0x000fe400078ec0ff */
[C---:B------:R-:W-:Y:S01]  /*42b0*/  LOP3.LUT R66, R60.reuse, 0xffff0000, RZ, 0xc0, !PT ;  /* 0xffff00003c427812 */ /* 0x040fe200078ec0ff */
[----:B------:R-:W-:Y:S01]  /*42c0*/  IMAD.U32 R60, R60, 0x10000, RZ ;  /* 0x000100003c3c7824 */ /* 0x000fe200078e00ff */
[----:B------:R-:W-:Y:S01]  /*42d0*/  SHF.R.U32.HI R63, RZ, 0x10, R63 ;  /* 0x00000010ff3f7819 */ /* 0x000fe2000001163f */
[C---:B------:R-:W-:Y:S01]  /*42e0*/  FMUL.FTZ R74, R67.reuse, R62 ;  /* 0x0000003e434a7220 */ /* 0x040fe20000410000 */
        /* <DEDUP_REMOVED lines=23> */
[----:B------:R-:W-:Y:S01]  /*4460*/  IMAD.U32 R66, R61, 0x10000, RZ ;  /* 0x000100003d427824 */ /* 0x000fe200078e00ff */
[C---:B------:R-:W-:Y:S01]  /*4470*/  LOP3.LUT R61, R12.reuse, 0xffff0000, RZ, 0xc0, !PT ;  /* 0xffff00000c3d7812 */ /* 0x040fe200078ec0ff */
[----:B------:R-:W-:Y:S02]  /*4480*/  IMAD.U32 R63, R12, 0x10000, RZ ;  /* 0x000100000c3f7824 */ /* 0x000fe400078e00ff */
[----:B------:R-:W-:Y:S02]  /*4490*/  F2FP.BF16.F32.PACK_AB R15, R15, R64 ;  /* 0x000000400f0f723e */ /* 0x000fe400000010ff */
[C---:B------:R-:W-:Y:S01]  /*44a0*/  FMUL.FTZ R12, R61.reuse, R66 ;  /* 0x000000423d0c7220 */ /* 0x040fe20000410000 */
[----:B------:R-:W-:-:S03]  /*44b0*/  FMUL.FTZ R61, R61, R60 ;  /* 0x0000003c3d3d7220 */ /* 0x000fc60000410000 */
[C---:B------:R-:W-:Y:S01]  /*44c0*/  FFMA.FTZ R12, R63.reuse, R60, -R12 ;  /* 0x0000003c3f0c7223 */ /* 0x040fe2000001080c */
[----:B------:R-:W-:-:S05]  /*44d0*/  FFMA.FTZ R61, R63, R66, R61 ;  /* 0x000000423f3d7223 */ /* 0x000fca000001003d */
[----:B------:R-:W-:-:S07]  /*44e0*/  F2FP.BF16.F32.PACK_AB R12, R61, R12 ;  /* 0x0000000c3d0c723e */ /* 0x000fce00000010ff */
.L_x_1576:
[----:B------:R-:W-:Y:S05]  /*44f0*/  BSYNC B3 ;  /* 0x0000000000037941 */ /* 0x000fea0003800000 */
.L_x_1575:
[----:B---3--:R-:W-:-:S04]  /*4500*/  LEA R60, P0, R201, R11, 0x1 ;  /* 0x0000000bc93c7211 */ /* 0x008fc800078008ff */
[----:B--2---:R-:W-:-:S05]  /*4510*/  LEA.HI.X R61, R201, R72, R224, 0x1, P0 ;  /* 0x00000048c93d7211 */ /* 0x004fca00000f0ce0 */
[----:B0-----:R0:W-:Y:S04]  /*4520*/  ST.E.128 desc[UR60][R60.64], R12 ;  /* 0x0000000c3c007985 */ /* 0x0011e8000c101d3c */
.L_x_1574:
[----:B------:R-:W-:Y:S05]  /*4530*/  BSYNC B2 ;  /* 0x0000000000027941 */ /* 0x000fea0003800000 */
.L_x_1573:
[----:B------:R-:W-:Y:S01]  /*4540*/  ISETP.NE.AND P0, PT, R76, RZ, PT ;  /* 0x000000ff4c00720c */ /* 0x000fe20003f05270 */
[----:B------:R-:W-:-:S12]  /*4550*/  BSSY B2, `(.L_x_1577) ;  /* 0x0000039000027945 */ /* 0x000fd80003800000 */
[----:B------:R-:W-:Y:S05]  /*4560*/  @!P0 BRA `(.L_x_1578) ;  /* 0x0000000000dc8947 */ /* 0x000fea0003800000 */
[----:B0---4-:R-:W4:Y:S01]  /*4570*/  LDL R12, [R1+0x48] ;  /* 0x00004800010c7983 */ /* 0x011f220000100800 */
[----:B------:R-:W-:Y:S01]  /*4580*/  BSSY B3, `(.L_x_1579) ;  /* 0x0000031000037945 */ /* 0x000fe20003800000 */
[----:B----4-:R-:W-:Y:S02]  /*4590*/  ISETP.GE.AND P0, PT, R12, R101, PT ;  /* 0x000000650c00720c */ /* 0x010fe40003f06270 */
[----:B------:R0:W4:Y:S11]  /*45a0*/  LDS.128 R12, [R90+0x24400] ;  /* 0x024400005a0c7984 */ /* 0x0001360000000c00 */
[----:B0-----:R-:W-:Y:S05]  /*45b0*/  @P0 BRA `(.L_x_1580) ;  /* 0x0000000000b40947 */ /* 0x001fea0003800000 */
[--C-:B------:R-:W-:Y:S02]  /*45c0*/  SHF.R.U64 R56, R56, 0x10, R57.reuse ;  /* 0x0000001038387819 */ /* 0x100fe40000001239 */
[----:B------:R-:W-:Y:S02]  /*45d0*/  SHF.R.U32.HI R60, RZ, 0x10, R57 ;  /* 0x00000010ff3c7819 */ /* 0x000fe40000011639 */
[--C-:B------:R-:W-:Y:S02]  /*45e0*/  SHF.R.U64 R57, R58, 0x10, R59.reuse ;  /* 0x000000103a397819 */ /* 0x100fe4000000123b */
[----:B------:R-:W-:Y:S02]  /*45f0*/  SHF.R.U32.HI R61, RZ, 0x10, R59 ;  /* 0x00000010ff3d7819 */ /* 0x000fe4000001163b */
[----:B------:R-:W-:Y:S01]  /*4600*/  PRMT R59, R127, 0x5410, R57 ;  /* 0x000054107f3b7816 */ /* 0x000fe20000000039 */
[----:B----4-:R-:W-:Y:S01]  /*4610*/  IMAD.U32 R57, R13, 0x10000, RZ ;  /* 0x000100000d397824 */ /* 0x010fe200078e00ff */
[----:B------:R-:W-:-:S02]  /*4620*/  PRMT R56, R106, 0x5432, R56 ;  /* 0x000054326a387816 */ /* 0x000fc40000000038 */
[----:B------:R-:W-:Y:S02]  /*4630*/  LOP3.LUT R63, R13, 0xffff0000, RZ, 0xc0, !PT ;  /* 0xffff00000d3f7812 */ /* 0x000fe400078ec0ff */
[----:B------:R-:W-:Y:S02]  /*4640*/  LOP3.LUT R62, R59, 0xffff0000, RZ, 0xc0, !PT ;  /* 0xffff00003b3e7812 */ /* 0x000fe400078ec0ff */
[C---:B------:R-:W-:Y:S01]  /*4650*/  LOP3.LUT R58, R56.reuse, 0xffff0000, RZ, 0xc0, !PT ;  /* 0xffff0000383a7812 */ /* 0x040fe200078ec0ff */
[----:B------:R-:W-:Y:S02]  /*4660*/  IMAD.U32 R56, R56, 0x10000, RZ ;  /* 0x0001000038387824 */ /* 0x000fe400078e00ff */
[C---:B------:R-:W-:Y:S02]  /*4670*/  FMUL.FTZ R64, R63.reuse, R62 ;  /* 0x0000003e3f407220 */ /* 0x040fe40000410000 */
[-C--:B------:R-:W-:Y:S02]  /*4680*/  FMUL.FTZ R13, R63, R58.reuse ;  /* 0x0000003a3f0d7220 */ /* 0x080fe40000410000 */
[----:B------:R-:W-:-:S02]  /*4690*/  FFMA.FTZ R58, R57, R58, -R64 ;  /* 0x0000003a393a7223 */ /* 0x000fc40000010840 */
[----:B------:R-:W-:Y:S01]  /*46a0*/  FFMA.FTZ R57, R57, R62, R13 ;  /* 0x0000003e39397223 */ /* 0x000fe2000001000d */
[----:B------:R-:W-:Y:S02]  /*46b0*/  PRMT R13, R108, 0x5432, R60 ;  /* 0x000054326c0d7816 */ /* 0x000fe4000000003c */
[----:B------:R-:W-:Y:S02]  /*46c0*/  PRMT R60, R128, 0x5410, R61 ;  /* 0x00005410803c7816 */ /* 0x000fe4000000003d */
[----:B------:R-:W-:Y:S01]  /*46d0*/  LOP3.LUT R62, R14, 0xffff0000, RZ, 0xc0, !PT ;  /* 0xffff00000e3e7812 */ /* 0x000fe200078ec0ff */
[C---:B------:R-:W-:Y:S01]  /*46e0*/  IMAD.U32 R63, R13.reuse, 0x10000, RZ ;  /* 0x000100000d3f7824 */ /* 0x040fe200078e00ff */
[----:B------:R-:W-:Y:S01]  /*46f0*/  LOP3.LUT R13, R13, 0xffff0000, RZ, 0xc0, !PT ;  /* 0xffff00000d0d7812 */ /* 0x000fe200078ec0ff */
[----:B------:R-:W-:Y:S01]  /*4700*/  IMAD.U32 R61, R60, 0x10000, RZ ;  /* 0x000100003c3d7824 */ /* 0x000fe200078e00ff */
[----:B------:R-:W-:Y:S01]  /*4710*/  F2FP.BF16.F32.PACK_AB R57, R57, R58 ;  /* 0x0000003a3939723e */ /* 0x000fe200000010ff */
[----:B------:R-:W-:-:S02]  /*4720*/  IMAD.U32 R14, R14, 0x10000, RZ ;  /* 0x000100000e0e7824 */ /* 0x000fc400078e00ff */
[C---:B------:R-:W-:Y:S01]  /*4730*/  FMUL.FTZ R65, R62.reuse, R61 ;  /* 0x0000003d3e417220 */ /* 0x040fe20000410000 */
[----:B------:R-:W-:-:S03]  /*4740*/  FMUL.FTZ R62, R62, R63 ;  /* 0x0000003f3e3e7220 */ /* 0x000fc60000410000 */
[C---:B------:R-:W-:Y:S01]  /*4750*/  FFMA.FTZ R65, R14.reuse, R63, -R65 ;  /* 0x0000003f0e417223 */ /* 0x040fe20000010841 */
[----:B------:R-:W-:Y:S01]  /*4760*/  FFMA.FTZ R62, R14, R61, R62 ;  /* 0x0000003d0e3e7223 */ /* 0x000fe2000001003e */
[----:B------:R-:W-:Y:S01]  /*4770*/  LOP3.LUT R61, R60, 0xffff0000, RZ, 0xc0, !PT ;  /* 0xffff00003c3d7812 */ /* 0x000fe200078ec0ff */
[C---:B------:R-:W-:Y:S01]  /*4780*/  IMAD.U32 R60, R15.reuse, 0x10000, RZ ;  /* 0x000100000f3c7824 */ /* 0x040fe200078e00ff */
[----:B------:R-:W-:-:S05]  /*4790*/  LOP3.LUT R14, R15, 0xffff0000, RZ, 0xc0, !PT ;  /* 0xffff00000f0e7812 */ /* 0x000fca00078ec0ff */
[C---:B------:R-:W-:Y:S01]  /*47a0*/  FMUL.FTZ R15, R14.reuse, R61 ;  /* 0x0000003d0e0f7220 */ /* 0x040fe20000410000 */
[----:B------:R-:W-:-:S03]  /*47b0*/  FMUL.FTZ R14, R14, R13 ;  /* 0x0000000d0e0e7220 */ /* 0x000fc60000410000 */
[C---:B------:R-:W-:Y:S01]  /*47c0*/  FFMA.FTZ R15, R60.reuse, R13, -R15 ;  /* 0x0000000d3c0f7223 */ /* 0x040fe2000001080f */
[----:B------:R-:W-:Y:S01]  /*47d0*/  FFMA.FTZ R14, R60, R61, R14 ;  /* 0x0000003d3c0e7223 */ /* 0x000fe2000001000e */
[C---:B------:R-:W-:Y:S01]  /*47e0*/  LOP3.LUT R13, R12.reuse, 0xffff0000, RZ, 0xc0, !PT ;  /* 0xffff00000c0d7812 */ /* 0x040fe200078ec0ff */
[----:B------:R-:W-:Y:S02]  /*47f0*/  IMAD.U32 R60, R59, 0x10000, RZ ;  /* 0x000100003b3c7824 */ /* 0x000fe400078e00ff */
[----:B------:R-:W-:Y:S01]  /*4800*/  IMAD.U32 R59, R12, 0x10000, RZ ;  /* 0x000100000c3b7824 */ /* 0x000fe200078e00ff */
[----:B------:R-:W-:Y:S01]  /*4810*/  F2FP.BF16.F32.PACK_AB R15, R14, R15 ;  /* 0x0000000f0e0f723e */ /* 0x000fe200000010ff */
[C---:B------:R-:W-:Y:S01]  /*4820*/  FMUL.FTZ R12, R13.reuse, R60 ;  /* 0x0000003c0d0c7220 */ /* 0x040fe20000410000 */
[-C--:B------:R-:W-:Y:S01]  /*4830*/  FMUL.FTZ R13, R13, R56.reuse ;  /* 0x000000380d0d7220 */ /* 0x080fe20000410000 */
[----:B------:R-:W-:Y:S02]  /*4840*/  F2FP.BF16.F32.PACK_AB R14, R62, R65 ;  /* 0x000000413e0e723e */ /* 0x000fe400000010ff */
[C---:B------:R-:W-:Y:S01]  /*4850*/  FFMA.FTZ R12, R59.reuse, R56, -R12 ;  /* 0x000000383b0c7223 */ /* 0x040fe2000001080c */
[----:B------:R-:W-:-:S05]  /*4860*/  FFMA.FTZ R13, R59, R60, R13 ;  /* 0x0000003c3b0d7223 */ /* 0x000fca000001000d */
[----:B------:R-:W-:Y:S01]  /*4870*/  F2FP.BF16.F32.PACK_AB R12, R13, R12 ;  /* 0x0000000c0d0c723e */ /* 0x000fe200000010ff */
[----:B------:R-:W-:-:S07]  /*4880*/  IMAD.MOV.U32 R13, RZ, RZ, R57 ;  /* 0x000000ffff0d7224 */ /* 0x000fce00078e0039 */
.L_x_1580:
[----:B------:R-:W-:Y:S05]  /*4890*/  BSYNC B3 ;  /* 0x0000000000037941 */ /* 0x000fea0003800000 */
.L_x_1579:
[----:B------:R-:W2:Y:S01]  /*48a0*/  LDL R58, [R1+0x8] ;  /* 0x00000800013a7983 */ /* 0x000ea20000100800 */
[----:B---3--:R-:W-:-:S04]  /*48b0*/  LEA R56, P0, R22, R11, 0x1 ;  /* 0x0000000b16387211 */ /* 0x008fc800078008ff */
[----:B--2---:R-:W-:-:S05]  /*48c0*/  LEA.HI.X R57, R22, R72, R58, 0x1, P0 ;  /* 0x0000004816397211 */ /* 0x004fca00000f0c3a */
[----:B----4-:R0:W-:Y:S04]  /*48d0*/  ST.E.128 desc[UR60][R56.64], R12 ;  /* 0x0000000c38007985 */ /* 0x0101e8000c101d3c */
.L_x_1578:
[----:B------:R-:W-:Y:S05]  /*48e0*/  BSYNC B2 ;  /* 0x0000000000027941 */ /* 0x000fea0003800000 */
.L_x_1577:
[----:B------:R-:W-:-:S13]  /*48f0*/  ISETP.NE.AND P0, PT, R77, RZ, PT ;  /* 0x000000ff4d00720c */ /* 0x000fda0003f05270 */
[----:B------:R-:W-:Y:S05]  /*4900*/  @!P0 BRA `(.L_x_1568) ;  /* 0x0000000000dc8947 */ /* 0x000fea0003800000 */
[----:B------:R-:W5:Y:S01]  /*4910*/  LDL R58, [R1+0x4c] ;  /* 0x00004c00013a7983 */ /* 0x000f620000100800 */
[C---:B0--3--:R-:W-:Y:S01]  /*4920*/  LEA R56, P0, R23.reuse, R11, 0x1 ;  /* 0x0000000b17387211 */ /* 0x049fe200078008ff */
[----:B------:R-:W-:Y:S02]  /*4930*/  BSSY B2, `(.L_x_1581) ;  /* 0x0000033000027945 */ /* 0x000fe40003800000 */
[----:B----4-:R0:W3:Y:S01]  /*4940*/  LDS.128 R12, [R90+0x26400] ;  /* 0x026400005a0c7984 */ /* 0x0100e20000000c00 */
[----:B--2---:R-:W-:Y:S02]  /*4950*/  LEA.HI.X R57, R23, R72, R229, 0x1, P0 ;  /* 0x0000004817397211 */ /* 0x004fe400000f0ce5 */
[----:B-----5:R-:W-:-:S13]  /*4960*/  ISETP.GE.AND P6, PT, R58, R101, PT ;  /* 0x000000653a00720c */ /* 0x020fda0003fc6270 */
[----:B0--3--:R-:W-:Y:S05]  /*4970*/  @P6 BRA `(.L_x_1582) ;  /* 0x0000000000b86947 */ /* 0x009fea0003800000 */
[----:B------:R-:W-:Y:S02]  /*4980*/  SHF.R.U64 R54, R54, 0x10, R55 ;  /* 0x0000001036367819 */ /* 0x000fe40000001237 */
[----:B------:R-:W-:Y:S02]  /*4990*/  SHF.R.U64 R52, R52, 0x10, R53 ;  /* 0x0000001034347819 */ /* 0x000fe40000001235 */
[----:B------:R-:W-:Y:S02]  /*49a0*/  PRMT R125, R125, 0x5410, R54 ;  /* 0x000054107d7d7816 */ /* 0x000fe40000000036 */
[----:B------:R-:W-:Y:S01]  /*49b0*/  PRMT R123, R123, 0x5410, R52 ;  /* 0x000054107b7b7816 */ /* 0x000fe20000000034 */
[C---:B------:R-:W-:Y:S01]  /*49c0*/  IMAD.U32 R52, R13.reuse, 0x10000, RZ ;  /* 0x000100000d347824 */ /* 0x040fe200078e00ff */
[----:B------:R-:W-:Y:S02]  /*49d0*/  LOP3.LUT R54, R13, 0xffff0000, RZ, 0xc0, !PT ;  /* 0xffff00000d367812 */ /* 0x000fe400078ec0ff */
[C---:B------:R-:W-:Y:S01]  /*49e0*/  LOP3.LUT R59, R125.reuse, 0xffff0000, RZ, 0xc0, !PT ;  /* 0xffff00007d3b7812 */ /* 0x040fe200078ec0ff */
[----:B------:R-:W-:Y:S01]  /*49f0*/  IMAD.U32 R125, R125, 0x10000, RZ ;  /* 0x000100007d7d7824 */ /* 0x000fe200078e00ff */
[C---:B------:R-:W-:Y:S01]  /*4a00*/  LOP3.LUT R11, R123.reuse, 0xffff0000, RZ, 0xc0, !PT ;  /* 0xffff00007b0b7812 */ /* 0x040fe200078ec0ff */
[----:B------:R-:W-:Y:S01]  /*4a10*/  IMAD.U32 R123, R123, 0x10000, RZ ;  /* 0x000100007b7b7824 */ /* 0x000fe200078e00ff */
[----:B------:R-:W-:Y:S01]  /*4a20*/  SHF.R.U32.HI R55, RZ, 0x10, R55 ;  /* 0x00000010ff377819 */ /* 0x000fe20000011637 */
[C---:B------:R-:W-:Y:S01]  /*4a30*/  FMUL.FTZ R13, R54.reuse, R59 ;  /* 0x0000003b360d7220 */ /* 0x040fe20000410000 */
[----:B------:R-:W-:Y:S01]  /*4a40*/  SHF.R.U32.HI R53, RZ, 0x10, R53 ;  /* 0x00000010ff357819 */ /* 0x000fe20000011635 */
[-C--:B------:R-:W-:Y:S01]  /*4a50*/  FMUL.FTZ R54, R54, R11.reuse ;  /* 0x0000000b36367220 */ /* 0x080fe20000410000 */
[----:B------:R-:W-:Y:S01]  /*4a60*/  PRMT R126, R126, 0x5410, R55 ;  /* 0x000054107e7e7816 */ /* 0x000fe20000000037 */
[----:B------:R-:W-:Y:S01]  /*4a70*/  FFMA.FTZ R11, R52, R11, -R13 ;  /* 0x0000000b340b7223 */ /* 0x000fe2000001080d */
[----:B------:R-:W-:Y:S01]  /*4a80*/  PRMT R124, R124, 0x5410, R53 ;  /* 0x000054107c7c7816 */ /* 0x000fe20000000035 */
[----:B------:R-:W-:Y:S01]  /*4a90*/  FFMA.FTZ R52, R52, R59, R54 ;  /* 0x0000003b34347223 */ /* 0x000fe20000010036 */
[----:B------:R-:W-:Y:S01]  /*4aa0*/  LOP3.LUT R53, R14, 0xffff0000, RZ, 0xc0, !PT ;  /* 0xffff00000e357812 */ /* 0x000fe200078ec0ff */
[----:B------:R-:W-:Y:S01]  /*4ab0*/  IMAD.U32 R54, R126, 0x10000, RZ ;  /* 0x000100007e367824 */ /* 0x000fe200078e00ff */
[----:B------:R-:W-:Y:S01]  /*4ac0*/  LOP3.LUT R55, R15, 0xffff0000, RZ, 0xc0, !PT ;  /* 0xffff00000f377812 */ /* 0x000fe200078ec0ff */
[----:B------:R-:W-:Y:S01]  /*4ad0*/  IMAD.U32 R58, R124, 0x10000, RZ ;  /* 0x000100007c3a7824 */ /* 0x000fe200078e00ff */
[----:B------:R-:W-:Y:S01]  /*4ae0*/  F2FP.BF16.F32.PACK_AB R11, R52, R11 ;  /* 0x0000000b340b723e */ /* 0x000fe200000010ff */
[----:B------:R-:W-:-:S02]  /*4af0*/  IMAD.U32 R13, R14, 0x10000, RZ ;  /* 0x000100000e0d7824 */ /* 0x000fc400078e00ff */
[C---:B------:R-:W-:Y:S01]  /*4b00*/  FMUL.FTZ R14, R53.reuse, R54 ;  /* 0x00000036350e7220 */ /* 0x040fe20000410000 */
[-C--:B------:R-:W-:Y:S01]  /*4b10*/  FMUL.FTZ R53, R53, R58.reuse ;  /* 0x0000003a35357220 */ /* 0x080fe20000410000 */
[----:B------:R-:W-:Y:S02]  /*4b20*/  IMAD.U32 R15, R15, 0x10000, RZ ;  /* 0x000100000f0f7824 */ /* 0x000fe400078e00ff */
[C---:B------:R-:W-:Y:S01]  /*4b30*/  FFMA.FTZ R14, R13.reuse, R58, -R14 ;  /* 0x0000003a0d0e7223 */ /* 0x040fe2000001080e */
[----:B------:R-:W-:Y:S01]  /*4b40*/  FFMA.FTZ R53, R13, R54, R53 ;  /* 0x000000360d357223 */ /* 0x000fe20000010035 */
[----:B------:R-:W-:Y:S02]  /*4b50*/  LOP3.LUT R54, R126, 0xffff0000, RZ, 0xc0, !PT ;  /* 0xffff00007e367812 */ /* 0x000fe400078ec0ff */
[----:B------:R-:W-:Y:S02]  /*4b60*/  LOP3.LUT R13, R124, 0xffff0000, RZ, 0xc0, !PT ;  /* 0xffff00007c0d7812 */ /* 0x000fe400078ec0ff */
[----:B------:R-:W-:Y:S01]  /*4b70*/  F2FP.BF16.F32.PACK_AB R14, R53, R14 ;  /* 0x0000000e350e723e */ /* 0x000fe200000010ff */
[----:B------:R-:W-:-:S02]  /*4b80*/  FMUL.FTZ R58, R55, R54 ;  /* 0x00000036373a7220 */ /* 0x000fc40000410000 */
[-C--:B------:R-:W-:Y:S02]  /*4b90*/  FMUL.FTZ R55, R55, R13.reuse ;  /* 0x0000000d37377220 */ /* 0x080fe40000410000 */
[C---:B------:R-:W-:Y:S01]  /*4ba0*/  FFMA.FTZ R13, R15.reuse, R13, -R58 ;  /* 0x0000000d0f0d7223 */ /* 0x040fe2000001083a */
[C---:B------:R-:W-:Y:S01]  /*4bb0*/  LOP3.LUT R58, R12.reuse, 0xffff0000, RZ, 0xc0, !PT ;  /* 0xffff00000c3a7812 */ /* 0x040fe200078ec0ff */
[----:B------:R-:W-:Y:S01]  /*4bc0*/  FFMA.FTZ R54, R15, R54, R55 ;  /* 0x000000360f367223 */ /* 0x000fe20000010037 */
[----:B------:R-:W-:-:S03]  /*4bd0*/  IMAD.U32 R12, R12, 0x10000, RZ ;  /* 0x000100000c0c7824 */ /* 0x000fc600078e00ff */
[C---:B------:R-:W-:Y:S01]  /*4be0*/  FMUL.FTZ R15, R58.reuse, R125 ;  /* 0x0000007d3a0f7220 */ /* 0x040fe20000410000 */
[----:B------:R-:W-:Y:S01]  /*4bf0*/  FMUL.FTZ R58, R58, R123 ;  /* 0x0000007b3a3a7220 */ /* 0x000fe20000410000 */
[----:B------:R-:W-:Y:S02]  /*4c00*/  F2FP.BF16.F32.PACK_AB R13, R54, R13 ;  /* 0x0000000d360d723e */ /* 0x000fe400000010ff */
[C---:B------:R-:W-:Y:S01]  /*4c10*/  FFMA.FTZ R15, R12.reuse, R123, -R15 ;  /* 0x0000007b0c0f7223 */ /* 0x040fe2000001080f */
[----:B------:R-:W-:-:S05]  /*4c20*/  FFMA.FTZ R58, R12, R125, R58 ;  /* 0x0000007d0c3a7223 */ /* 0x000fca000001003a */
[----:B------:R-:W-:Y:S01]  /*4c30*/  F2FP.BF16.F32.PACK_AB R12, R58, R15 ;  /* 0x0000000f3a0c723e */ /* 0x000fe200000010ff */
[----:B------:R-:W-:Y:S02]  /*4c40*/  IMAD.MOV.U32 R15, RZ, RZ, R13 ;  /* 0x000000ffff0f7224 */ /* 0x000fe400078e000d */
[----:B------:R-:W-:-:S07]  /*4c50*/  IMAD.MOV.U32 R13, RZ, RZ, R11 ;  /* 0x000000ffff0d7224 */ /* 0x000fce00078e000b */
.L_x_1582:
[----:B------:R-:W-:Y:S05]  /*4c60*/  BSYNC B2 ;  /* 0x0000000000027941 */ /* 0x000fea0003800000 */
.L_x_1581:
[----:B------:R0:W-:Y:S02]  /*4c70*/  ST.E.128 desc[UR60][R56.64], R12 ;  /* 0x0000000c38007985 */ /* 0x0001e4000c101d3c */
.L_x_1568:
[----:B------:R-:W-:Y:S05]  /*4c80*/  BSYNC B1 ;  /* 0x0000000000017941 */ /* 0x000fea0003800000 */
.L_x_1567:
[----:B------:R-:W-:-:S03]  /*4c90*/  UMOV UR4, 0xffffffff ;  /* 0xffffffff00047882 */ /* 0x000fc60000000000 */
[----:B------:R-:W-:Y:S05]  /*4ca0*/  BRA.DIV UR4, `(.L_x_1583) ;  /* 0x0000029204b07947 */ /* 0x000fea000b800000 */
[----:B-1----:R-:W1:Y:S04]  /*4cb0*/  SHFL.IDX PT, R105, R105, 0x1, 0x181f ;  /* 0x00381f0069697f89 */ /* 0x002e6800000e0000 */
[----:B------:R-:W0:Y:S02]  /*4cc0*/  SHFL.IDX PT, R104, R104, 0x1, 0x181f ;  /* 0x00381f0068687f89 */ /* 0x000e2400000e0000 */
.L_x_2004:
[----:B------:R-:W-:Y:S05]  /*4cd0*/  @P4 BRA `(.L_x_1584) ;  /* 0x0000003c00744947 */ /* 0x000fea0003800000 */
[----:B------:R-:W-:Y:S01]  /*4ce0*/  ISETP.NE.AND P0, PT, R29, RZ, PT ;  /* 0x000000ff1d00720c */ /* 0x000fe20003f05270 */
[----:B------:R-:W-:-:S12]  /*4cf0*/  BSSY B1, `(.L_x_1585) ;  /* 0x0000037000017945 */ /* 0x000fd80003800000 */
[----:B------:R-:W-:Y:S05]  /*4d00*/  @!P0 BRA `(.L_x_1586) ;  /* 0x0000000000d48947 */ /* 0x000fea0003800000 */
[----:B0---4-:R0:W4:Y:S01]  /*4d10*/  LDS.128 R12, [R90+0x21400] ;  /* 0x021400005a0c7984 */ /* 0x0111220000000c00 */
[----:B------:R-:W-:Y:S01]  /*4d20*/  ISETP.GE.AND P4, PT, R204, R101, PT ;  /* 0x00000065cc00720c */ /* 0x000fe20003f86270 */
[----:B------:R-:W-:Y:S01]  /*4d30*/  BSSY B2, `(.L_x_1587) ;  /* 0x0000031000027945 */ /* 0x000fe20003800000 */
[----:B------:R-:W-:-:S04]  /*4d40*/  LEA R52, P0, R18, R104, 0x1 ;  /* 0x0000006812347211 */ /* 0x000fc800078008ff */
[----:B-1----:R-:W-:-:S07]  /*4d50*/  LEA.HI.X R53, R18, R105, R19, 0x1, P0 ;  /* 0x0000006912357211 */ /* 0x002fce00000f0c13 */
[----:B0-----:R-:W-:Y:S05]  /*4d60*/  @P4 BRA `(.L_x_1588) ;  /* 0x0000000000b44947 */ /* 0x001fea0003800000 */
[--C-:B------:R-:W-:Y:S01]  /*4d70*/  SHF.R.U64 R55, R48, 0x10, R49.reuse ;  /* 0x0000001030377819 */ /* 0x100fe20000001231 */
[----:B----4-:R-:W-:Y:S01]  /*4d80*/  IMAD.U32 R48, R14, 0x10000, RZ ;  /* 0x000100000e307824 */ /* 0x010fe200078e00ff */
[----:B------:R-:W-:Y:S02]  /*4d90*/  SHF.R.U32.HI R56, RZ, 0x10, R49 ;  /* 0x00000010ff387819 */ /* 0x000fe40000011631 */
[----:B------:R-:W-:Y:S02]  /*4da0*/  SHF.R.U64 R49, R50, 0x10, R51 ;  /* 0x0000001032317819 */ /* 0x000fe40000001233 */
[----:B------:R-:W-:Y:S02]  /*4db0*/  PRMT R120, R120, 0x5410, R55 ;  /* 0x0000541078787816 */ /* 0x000fe40000000037 */
[----:B------:R-:W-:Y:S02]  /*4dc0*/  PRMT R122, R122, 0x5410, R49 ;  /* 0x000054107a7a7816 */ /* 0x000fe40000000031 */
[----:B------:R-:W-:-:S02]  /*4dd0*/  SHF.R.U32.HI R50, RZ, 0x10, R51 ;  /* 0x00000010ff327819 */ /* 0x000fc40000011633 */
[----:B------:R-:W-:Y:S02]  /*4de0*/  LOP3.LUT R49, R13, 0xffff0000, RZ, 0xc0, !PT ;  /* 0xffff00000d317812 */ /* 0x000fe400078ec0ff */
[C---:B------:R-:W-:Y:S01]  /*4df0*/  LOP3.LUT R54, R122.reuse, 0xffff0000, RZ, 0xc0, !PT ;  /* 0xffff00007a367812 */ /* 0x040fe200078ec0ff */
[----:B------:R-:W-:Y:S01]  /*4e00*/  IMAD.U32 R122, R122, 0x10000, RZ ;  /* 0x000100007a7a7824 */ /* 0x000fe200078e00ff */
[C---:B------:R-:W-:Y:S01]  /*4e10*/  LOP3.LUT R51, R120.reuse, 0xffff0000, RZ, 0xc0, !PT ;  /* 0xffff000078337812 */ /* 0x040fe200078ec0ff */
[----:B------:R-:W-:Y:S01]  /*4e20*/  IMAD.U32 R120, R120, 0x10000, RZ ;  /* 0x0001000078787824 */ /* 0x000fe200078e00ff */
[----:B------:R-:W-:Y:S01]  /*4e30*/  PRMT R121, R121, 0x5410, R50 ;  /* 0x0000541079797816 */ /* 0x000fe20000000032 */
[----:B------:R-:W-:Y:S01]  /*4e40*/  IMAD.U32 R50, R13, 0x10000, RZ ;  /* 0x000100000d327824 */ /* 0x000fe200078e00ff */
[----:B------:R-:W-:Y:S01]  /*4e50*/  PRMT R119, R119, 0x5410, R56 ;  /* 0x0000541077777816 */ /* 0x000fe20000000038 */
[C---:B------:R-:W-:Y:S01]  /*4e60*/  FMUL.FTZ R55, R49.reuse, R54 ;  /* 0x0000003631377220 */ /* 0x040fe20000410000 */
[----:B------:R-:W-:Y:S01]  /*4e70*/  FMUL.FTZ R57, R49, R51 ;  /* 0x0000003331397220 */ /* 0x000fe20000410000 */
[----:B------:R-:W-:Y:S01]  /*4e80*/  LOP3.LUT R14, R14, 0xffff0000, RZ, 0xc0, !PT ;  /* 0xffff00000e0e7812 */ /* 0x000fe200078ec0ff */
[----:B------:R-:W-:-:S02]  /*4e90*/  IMAD.U32 R13, R121, 0x10000, RZ ;  /* 0x00010000790d7824 */ /* 0x000fc400078e00ff */
[C---:B------:R-:W-:Y:S01]  /*4ea0*/  FFMA.FTZ R49, R50.reuse, R51, -R55 ;  /* 0x0000003332317223 */ /* 0x040fe20000010837 */
[----:B------:R-:W-:Y:S02]  /*4eb0*/  IMAD.U32 R55, R119, 0x10000, RZ ;  /* 0x0001000077377824 */ /* 0x000fe400078e00ff */
[----:B------:R-:W-:Y:S01]  /*4ec0*/  FFMA.FTZ R50, R50, R54, R57 ;  /* 0x0000003632327223 */ /* 0x000fe20000010039 */
[----:B---3--:R-:W-:Y:S01]  /*4ed0*/  LOP3.LUT R11, R15, 0xffff0000, RZ, 0xc0, !PT ;  /* 0xffff00000f0b7812 */ /* 0x008fe200078ec0ff */
[----:B------:R-:W-:Y:S02]  /*4ee0*/  IMAD.U32 R51, R12, 0x10000, RZ ;  /* 0x000100000c337824 */ /* 0x000fe400078e00ff */
[C---:B------:R-:W-:Y:S01]  /*4ef0*/  FMUL.FTZ R59, R14.reuse, R55 ;  /* 0x000000370e3b7220 */ /* 0x040fe20000410000 */
[----:B------:R-:W-:Y:S01]  /*4f00*/  LOP3.LUT R56, R121, 0xffff0000, RZ, 0xc0, !PT ;  /* 0xffff000079387812 */ /* 0x000fe200078ec0ff */
[-C--:B------:R-:W-:Y:S01]  /*4f10*/  FMUL.FTZ R57, R14, R13.reuse ;  /* 0x0000000d0e397220 */ /* 0x080fe20000410000 */
[----:B------:R-:W-:Y:S01]  /*4f20*/  LOP3.LUT R54, R119, 0xffff0000, RZ, 0xc0, !PT ;  /* 0xffff000077367812 */ /* 0x000fe200078ec0ff */
[----:B------:R-:W-:Y:S01]  /*4f30*/  FFMA.FTZ R59, R48, R13, R59 ;  /* 0x0000000d303b7223 */ /* 0x000fe2000001003b */
[----:B------:R-:W-:Y:S01]  /*4f40*/  LOP3.LUT R12, R12, 0xffff0000, RZ, 0xc0, !PT ;  /* 0xffff00000c0c7812 */ /* 0x000fe200078ec0ff */
[----:B------:R-:W-:-:S02]  /*4f50*/  IMAD.U32 R15, R15, 0x10000, RZ ;  /* 0x000100000f0f7824 */ /* 0x000fc400078e00ff */
[----:B------:R-:W-:Y:S01]  /*4f60*/  FFMA.FTZ R14, R48, R55, -R57 ;  /* 0x00000037300e7223 */ /* 0x000fe20000010839 */
[C---:B------:R-:W-:Y:S01]  /*4f70*/  FMUL.FTZ R58, R11.reuse, R56 ;  /* 0x000000380b3a7220 */ /* 0x040fe20000410000 */
[----:B------:R-:W-:Y:S01]  /*4f80*/  FMUL.FTZ R13, R11, R54 ;  /* 0x000000360b0d7220 */ /* 0x000fe20000410000 */
        /* <DEDUP_REMOVED lines=10> */
[----:B------:R-:W-:-:S07]  /*5030*/  F2FP.BF16.F32.PACK_AB R12, R11, R48 ;  /* 0x000000300b0c723e */ /* 0x000fce00000010ff */
.L_x_1588:
[----:B------:R-:W-:Y:S05]  /*5040*/  BSYNC B2 ;  /* 0x0000000000027941 */ /* 0x000fea0003800000 */
.L_x_1587:
[----:B----4-:R0:W-:Y:S02]  /*5050*/  ST.E.128 desc[UR60][R52.64], R12 ;  /* 0x0000000c34007985 */ /* 0x0101e4000c101d3c */
.L_x_1586:
[----:B------:R-:W-:Y:S05]  /*5060*/  BSYNC B1 ;  /* 0x0000000000017941 */ /* 0x000fea0003800000 */
.L_x_1585:
[----:B------:R-:W-:Y:S01]  /*5070*/  ISETP.NE.AND P0, PT, R71, RZ, PT ;  /* 0x000000ff4700720c */ /* 0x000fe20003f05270 */
[----:B------:R-:W-:-:S12]  /*5080*/  BSSY B1, `(.L_x_1589) ;  /* 0x0000038000017945 */ /* 0x000fd80003800000 */
[----:B------:R-:W-:Y:S05]  /*5090*/  @!P0 BRA `(.L_x_1590) ;  /* 0x0000000000d88947 */ /* 0x000fea0003800000 */
[----:B---3--:R-:W3:Y:S01]  /*50a0*/  LDL R11, [R1+0x18] ;  /* 0x00001800010b7983 */ /* 0x008ee20000100800 */
[C---:B0-----:R-:W-:Y:S01]  /*50b0*/  LEA R48, P0, R201.reuse, R104, 0x1 ;  /* 0x00000068c9307211 */ /* 0x041fe200078008ff */
[----:B------:R-:W-:Y:S02]  /*50c0*/  BSSY B2, `(.L_x_1591) ;  /* 0x0000032000027945 */ /* 0x000fe40003800000 */
[----:B----4-:R0:W4:Y:S01]  /*50d0*/  LDS.128 R12, [R90+0x23400] ;  /* 0x023400005a0c7984 */ /* 0x0101220000000c00 */
[----:B-1----:R-:W-:Y:S02]  /*50e0*/  LEA.HI.X R49, R201, R105, R224, 0x1, P0 ;  /* 0x00000069c9317211 */ /* 0x002fe400000f0ce0 */
[----:B---3--:R-:W-:-:S13]  /*50f0*/  ISETP.GE.AND P4, PT, R11, R101, PT ;  /* 0x000000650b00720c */ /* 0x008fda0003f86270 */
[----:B0---4-:R-:W-:Y:S05]  /*5100*/  @P4 BRA `(.L_x_1592) ;  /* 0x0000000000b44947 */ /* 0x011fea0003800000 */
[--C-:B------:R-:W-:Y:S02]  /*5110*/  SHF.R.U64 R46, R46, 0x10, R47.reuse ;  /* 0x000000102e2e7819 */ /* 0x100fe4000000122f */
[----:B------:R-:W-:Y:S02]  /*5120*/  SHF.R.U32.HI R47, RZ, 0x10, R47 ;  /* 0x00000010ff2f7819 */ /* 0x000fe4000001162f */
[--C-:B------:R-:W-:Y:S02]  /*5130*/  SHF.R.U32.HI R51, RZ, 0x10, R45.reuse ;  /* 0x00000010ff337819 */ /* 0x100fe4000001162d */
[----:B------:R-:W-:Y:S01]  /*5140*/  SHF.R.U64 R50, R44, 0x10, R45 ;  /* 0x000000102c327819 */ /* 0x000fe2000000122d */
[----:B------:R-:W-:Y:S01]  /*5150*/  IMAD.U32 R44, R14, 0x10000, RZ ;  /* 0x000100000e2c7824 */ /* 0x000fe200078e00ff */
[----:B------:R-:W-:Y:S02]  /*5160*/  PRMT R118, R118, 0x5410, R47 ;  /* 0x0000541076767816 */ /* 0x000fe4000000002f */
[----:B------:R-:W-:-:S02]  /*5170*/  PRMT R116, R116, 0x5410, R51 ;  /* 0x0000541074747816 */ /* 0x000fc40000000033 */
        /* <DEDUP_REMOVED lines=9> */
[----:B------:R-:W-:Y:S01]  /*5210*/  FMUL.FTZ R55, R45, R52 ;  /* 0x000000342d377220 */ /* 0x000fe20000410000 */
[----:B------:R-:W-:Y:S01]  /*5220*/  LOP3.LUT R51, R117, 0xffff0000, RZ, 0xc0, !PT ;  /* 0xffff000075337812 */ /* 0x000fe200078ec0ff */
[-C--:B------:R-:W-:Y:S01]  /*5230*/  FMUL.FTZ R45, R45, R50.reuse ;  /* 0x000000322d2d7220 */ /* 0x080fe20000410000 */
[----:B------:R-:W-:Y:S01]  /*5240*/  LOP3.LUT R47, R115, 0xffff0000, RZ, 0xc0, !PT ;  /* 0xffff0000732f7812 */ /* 0x000fe200078ec0ff */
[----:B------:R-:W-:Y:S01]  /*5250*/  IMAD.U32 R13, R12, 0x10000, RZ ;  /* 0x000100000c0d7824 */ /* 0x000fe200078e00ff */
[----:B------:R-:W-:Y:S01]  /*5260*/  LOP3.LUT R118, R118, 0xffff0000, RZ, 0xc0, !PT ;  /* 0xffff000076767812 */ /* 0x000fe200078ec0ff */
[C---:B------:R-:W-:Y:S01]  /*5270*/  FMUL.FTZ R53, R15.reuse, R51 ;  /* 0x000000330f357220 */ /* 0x040fe20000410000 */
[----:B------:R-:W-:Y:S01]  /*5280*/  LOP3.LUT R116, R116, 0xffff0000, RZ, 0xc0, !PT ;  /* 0xffff000074747812 */ /* 0x000fe200078ec0ff */
[-C--:B------:R-:W-:Y:S01]  /*5290*/  FMUL.FTZ R54, R15, R47.reuse ;  /* 0x0000002f0f367220 */ /* 0x080fe20000410000 */
[----:B------:R-:W-:Y:S01]  /*52a0*/  LOP3.LUT R15, R12, 0xffff0000, RZ, 0xc0, !PT ;  /* 0xffff00000c0f7812 */ /* 0x000fe200078ec0ff */
[C---:B------:R-:W-:Y:S01]  /*52b0*/  FFMA.FTZ R55, R44.reuse, R50, -R55 ;  /* 0x000000322c377223 */ /* 0x040fe20000010837 */
[----:B------:R-:W-:Y:S01]  /*52c0*/  FFMA.FTZ R52, R44, R52, R45 ;  /* 0x000000342c347223 */ /* 0x000fe2000001002d */
[C---:B------:R-:W-:Y:S01]  /*52d0*/  FFMA.FTZ R12, R46.reuse, R47, -R53 ;  /* 0x0000002f2e0c7223 */ /* 0x040fe20000010835 */
[----:B------:R-:W-:Y:S01]  /*52e0*/  FFMA.FTZ R51, R46, R51, R54 ;  /* 0x000000332e337223 */ /* 0x000fe20000010036 */
[----:B------:R-:W-:-:S02]  /*52f0*/  IMAD.U32 R50, R117, 0x10000, RZ ;  /* 0x0001000075327824 */ /* 0x000fc400078e00ff */
[----:B------:R-:W-:Y:S01]  /*5300*/  FMUL.FTZ R45, R11, R118 ;  /* 0x000000760b2d7220 */ /* 0x000fe20000410000 */
[----:B------:R-:W-:Y:S02]  /*5310*/  IMAD.U32 R46, R115, 0x10000, RZ ;  /* 0x00010000732e7824 */ /* 0x000fe400078e00ff */
[----:B------:R-:W-:Y:S01]  /*5320*/  FMUL.FTZ R11, R11, R116 ;  /* 0x000000740b0b7220 */ /* 0x000fe20000410000 */
[C---:B------:R-:W-:Y:S01]  /*5330*/  FMUL.FTZ R44, R15.reuse, R50 ;  /* 0x000000320f2c7220 */ /* 0x040fe20000410000 */
[C---:B------:R-:W-:Y:S01]  /*5340*/  FFMA.FTZ R45, R14.reuse, R116, -R45 ;  /* 0x000000740e2d7223 */ /* 0x040fe2000001082d */
[----:B------:R-:W-:Y:S01]  /*5350*/  FMUL.FTZ R15, R15, R46 ;  /* 0x0000002e0f0f7220 */ /* 0x000fe20000410000 */
[----:B------:R-:W-:Y:S01]  /*5360*/  FFMA.FTZ R14, R14, R118, R11 ;  /* 0x000000760e0e7223 */ /* 0x000fe2000001000b */
[C---:B------:R-:W-:Y:S02]  /*5370*/  FFMA.FTZ R44, R13.reuse, R46, -R44 ;  /* 0x0000002e0d2c7223 */ /* 0x040fe4000001082c */
[----:B------:R-:W-:Y:S01]  /*5380*/  FFMA.FTZ R15, R13, R50, R15 ;  /* 0x000000320d0f7223 */ /* 0x000fe2000001000f */
[----:B------:R-:W-:-:S02]  /*5390*/  F2FP.BF16.F32.PACK_AB R13, R51, R12 ;  /* 0x0000000c330d723e */ /* 0x000fc400000010ff */
[----:B------:R-:W-:Y:S02]  /*53a0*/  F2FP.BF16.F32.PACK_AB R45, R14, R45 ;  /* 0x0000002d0e2d723e */ /* 0x000fe400000010ff */
[----:B------:R-:W-:Y:S02]  /*53b0*/  F2FP.BF16.F32.PACK_AB R12, R15, R44 ;  /* 0x0000002c0f0c723e */ /* 0x000fe400000010ff */
[----:B------:R-:W-:Y:S01]  /*53c0*/  F2FP.BF16.F32.PACK_AB R14, R52, R55 ;  /* 0x00000037340e723e */ /* 0x000fe200000010ff */
[----:B------:R-:W-:-:S07]  /*53d0*/  IMAD.MOV.U32 R15, RZ, RZ, R45 ;  /* 0x000000ffff0f7224 */ /* 0x000fce00078e002d */
.L_x_1592:
[----:B------:R-:W-:Y:S05]  /*53e0*/  BSYNC B2 ;  /* 0x0000000000027941 */ /* 0x000fea0003800000 */
.L_x_1591:
[----:B------:R0:W-:Y:S02]  /*53f0*/  ST.E.128 desc[UR60][R48.64], R12 ;  /* 0x0000000c30007985 */ /* 0x0001e4000c101d3c */
.L_x_1590:
[----:B------:R-:W-:Y:S05]  /*5400*/  BSYNC B1 ;  /* 0x0000000000017941 */ /* 0x000fea0003800000 */
.L_x_1589:
[----:B------:R-:W-:Y:S01]  /*5410*/  ISETP.NE.AND P0, PT, R76, RZ, PT ;  /* 0x000000ff4c00720c */ /* 0x000fe20003f05270 */
[----:B------:R-:W-:-:S12]  /*5420*/  BSSY B1, `(.L_x_1593) ;  /* 0x0000039000017945 */ /* 0x000fd80003800000 */
[----:B------:R-:W-:Y:S05]  /*5430*/  @!P0 BRA `(.L_x_1594) ;  /* 0x0000000000dc8947 */ /* 0x000fea0003800000 */
[----:B------:R-:W5:Y:S04]  /*5440*/  LDL R46, [R1+0x48] ;  /* 0x00004800012e7983 */ /* 0x000f680000100800 */
[----:B---3--:R-:W1:Y:S01]  /*5450*/  LDL R11, [R1+0x8] ;  /* 0x00000800010b7983 */ /* 0x008e620000100800 */
[----:B0-----:R-:W-:Y:S01]  /*5460*/  LEA R44, P0, R22, R104, 0x1 ;  /* 0x00000068162c7211 */ /* 0x001fe200078008ff */
[----:B------:R-:W-:Y:S02]  /*5470*/  BSSY B2, `(.L_x_1595) ;  /* 0x0000032000027945 */ /* 0x000fe40003800000 */
[----:B----4-:R0:W3:Y:S01]  /*5480*/  LDS.128 R12, [R90+0x25400] ;  /* 0x025400005a0c7984 */ /* 0x0100e20000000c00 */
[----:B-----5:R-:W-:Y:S02]  /*5490*/  ISETP.GE.AND P4, PT, R46, R101, PT ;  /* 0x000000652e00720c */ /* 0x020fe40003f86270 */
[----:B-1----:R-:W-:-:S11]  /*54a0*/  LEA.HI.X R45, R22, R105, R11, 0x1, P0 ;  /* 0x00000069162d7211 */ /* 0x002fd600000f0c0b */
[----:B0--3--:R-:W-:Y:S05]  /*54b0*/  @P4 BRA `(.L_x_1596) ;  /* 0x0000000000b44947 */ /* 0x009fea0003800000 */
[----:B------:R-:W-:Y:S02]  /*54c0*/  SHF.R.U64 R46, R40, 0x10, R41 ;  /* 0x00000010282e7819 */ /* 0x000fe40000001229 */
[----:B------:R-:W-:Y:S02]  /*54d0*/  SHF.R.U64 R40, R42, 0x10, R43 ;  /* 0x000000102a287819 */ /* 0x000fe4000000122b */
        /* <DEDUP_REMOVED lines=12> */
[----:B------:R-:W-:Y:S01]  /*55a0*/  IMAD.U32 R113, R113, 0x10000, RZ ;  /* 0x0001000071717824 */ /* 0x000fe200078e00ff */
[----:B------:R-:W-:Y:S01]  /*55b0*/  LOP3.LUT R42, R14, 0xffff0000, RZ, 0xc0, !PT ;  /* 0xffff00000e2a7812 */ /* 0x000fe200078ec0ff */
[C---:B------:R-:W-:Y:S01]  /*55c0*/  IMAD.U32 R14, R15.reuse, 0x10000, RZ ;  /* 0x000100000f0e7824 */ /* 0x040fe200078e00ff */
[----:B------:R-:W-:Y:S01]  /*55d0*/  LOP3.LUT R11, R15, 0xffff0000, RZ, 0xc0, !PT ;  /* 0xffff00000f0b7812 */ /* 0x000fe200078ec0ff */
[----:B------:R-:W-:-:S02]  /*55e0*/  IMAD.U32 R15, R13, 0x10000, RZ ;  /* 0x000100000d0f7824 */ /* 0x000fc400078e00ff */
[----:B------:R-:W-:Y:S01]  /*55f0*/  FMUL.FTZ R50, R40, R47 ;  /* 0x0000002f28327220 */ /* 0x000fe20000410000 */
[----:B------:R-:W-:Y:S02]  /*5600*/  IMAD.U32 R13, R12, 0x10000, RZ ;  /* 0x000100000c0d7824 */ /* 0x000fe400078e00ff */
[-C--:B------:R-:W-:Y:S01]  /*5610*/  FMUL.FTZ R40, R40, R43.reuse ;  /* 0x0000002b28287220 */ /* 0x080fe20000410000 */
[----:B------:R-:W-:Y:S01]  /*5620*/  LOP3.LUT R12, R12, 0xffff0000, RZ, 0xc0, !PT ;  /* 0xffff00000c0c7812 */ /* 0x000fe200078ec0ff */
[----:B------:R-:W-:Y:S01]  /*5630*/  IMAD.U32 R111, R111, 0x10000, RZ ;  /* 0x000100006f6f7824 */ /* 0x000fe200078e00ff */
[----:B------:R-:W-:Y:S01]  /*5640*/  LOP3.LUT R114, R114, 0xffff0000, RZ, 0xc0, !PT ;  /* 0xffff000072727812 */ /* 0x000fe200078ec0ff */
[C---:B------:R-:W-:Y:S01]  /*5650*/  FFMA.FTZ R50, R15.reuse, R43, -R50 ;  /* 0x0000002b0f327223 */ /* 0x040fe20000010832 */
[----:B------:R-:W-:Y:S01]  /*5660*/  LOP3.LUT R112, R112, 0xffff0000, RZ, 0xc0, !PT ;  /* 0xffff000070707812 */ /* 0x000fe200078ec0ff */
[----:B------:R-:W-:Y:S01]  /*5670*/  FFMA.FTZ R15, R15, R47, R40 ;  /* 0x0000002f0f0f7223 */ /* 0x000fe20000010028 */
[----:B------:R-:W-:Y:S01]  /*5680*/  FMUL.FTZ R40, R12, R113 ;  /* 0x000000710c287220 */ /* 0x000fe20000410000 */
[C---:B------:R-:W-:Y:S01]  /*5690*/  FMUL.FTZ R43, R11.reuse, R114 ;  /* 0x000000720b2b7220 */ /* 0x040fe20000410000 */
[----:B------:R-:W-:Y:S01]  /*56a0*/  FMUL.FTZ R52, R42, R48 ;  /* 0x000000302a347220 */ /* 0x000fe20000410000 */
[----:B------:R-:W-:Y:S01]  /*56b0*/  FMUL.FTZ R11, R11, R112 ;  /* 0x000000700b0b7220 */ /* 0x000fe20000410000 */
[-C--:B------:R-:W-:Y:S01]  /*56c0*/  FMUL.FTZ R12, R12, R111.reuse ;  /* 0x0000006f0c0c7220 */ /* 0x080fe20000410000 */
[----:B------:R-:W-:Y:S01]  /*56d0*/  FMUL.FTZ R42, R42, R46 ;  /* 0x0000002e2a2a7220 */ /* 0x000fe20000410000 */
[C---:B------:R-:W-:Y:S01]  /*56e0*/  FFMA.FTZ R43, R14.reuse, R112, -R43 ;  /* 0x000000700e2b7223 */ /* 0x040fe2000001082b */
[----:B------:R-:W-:Y:S01]  /*56f0*/  FFMA.FTZ R40, R13, R111, -R40 ;  /* 0x0000006f0d287223 */ /* 0x000fe20000010828 */
[----:B------:R-:W-:Y:S01]  /*5700*/  FFMA.FTZ R52, R41, R46, -R52 ;  /* 0x0000002e29347223 */ /* 0x000fe20000010834 */
[----:B------:R-:W-:Y:S01]  /*5710*/  FFMA.FTZ R14, R14, R114, R11 ;  /* 0x000000720e0e7223 */ /* 0x000fe2000001000b */
[----:B------:R-:W-:Y:S01]  /*5720*/  FFMA.FTZ R13, R13, R113, R12 ;  /* 0x000000710d0d7223 */ /* 0x000fe2000001000c */
[----:B------:R-:W-:Y:S01]  /*5730*/  FFMA.FTZ R41, R41, R48, R42 ;  /* 0x0000003029297223 */ /* 0x000fe2000001002a */
[----:B------:R-:W-:-:S02]  /*5740*/  F2FP.BF16.F32.PACK_AB R50, R15, R50 ;  /* 0x000000320f32723e */ /* 0x000fc400000010ff */
[----:B------:R-:W-:Y:S02]  /*5750*/  F2FP.BF16.F32.PACK_AB R15, R14, R43 ;  /* 0x0000002b0e0f723e */ /* 0x000fe400000010ff */
[----:B------:R-:W-:Y:S01]  /*5760*/  F2FP.BF16.F32.PACK_AB R12, R13, R40 ;  /* 0x000000280d0c723e */ /* 0x000fe200000010ff */
[----:B------:R-:W-:Y:S01]  /*5770*/  IMAD.MOV.U32 R13, RZ, RZ, R50 ;  /* 0x000000ffff0d7224 */ /* 0x000fe200078e0032 */
[----:B------:R-:W-:-:S07]  /*5780*/  F2FP.BF16.F32.PACK_AB R14, R41, R52 ;  /* 0x00000034290e723e */ /* 0x000fce00000010ff */
.L_x_1596:
[----:B------:R-:W-:Y:S05]  /*5790*/  BSYNC B2 ;  /* 0x0000000000027941 */ /* 0x000fea0003800000 */
.L_x_1595:
[----:B------:R0:W-:Y:S02]  /*57a0*/  ST.E.128 desc[UR60][R44.64], R12 ;  /* 0x0000000c2c007985 */ /* 0x0001e4000c101d3c */
.L_x_1594:
[----:B------:R-:W-:Y:S05]  /*57b0*/  BSYNC B1 ;  /* 0x0000000000017941 */ /* 0x000fea0003800000 */
.L_x_1593:
[----:B------:R-:W-:-:S13]  /*57c0*/  ISETP.NE.AND P0, PT, R77, RZ, PT ;  /* 0x000000ff4d00720c */ /* 0x000fda0003f05270 */
        /* <DEDUP_REMOVED lines=8> */
[----:B------:R-:W-:Y:S01]  /*5850*/  SHF.R.U64 R43, R36, 0x10, R37 ;  /* 0x00000010242b7819 */ /* 0x000fe20000001225 */
[----:B------:R-:W-:Y:S01]  /*5860*/  IMAD.U32 R36, R14, 0x10000, RZ ;  /* 0x000100000e247824 */ /* 0x000fe200078e00ff */
[--C-:B------:R-:W-:Y:S02]  /*5870*/  SHF.R.U64 R42, R38, 0x10, R39.reuse ;  /* 0x00000010262a7819 */ /* 0x100fe40000001227 */
[----:B------:R-:W-:Y:S02]  /*5880*/  SHF.R.U32.HI R39, RZ, 0x10, R39 ;  /* 0x00000010ff277819 */ /* 0x000fe40000011627 */
[----:B------:R-:W-:Y:S02]  /*5890*/  SHF.R.U32.HI R11, RZ, 0x10, R37 ;  /* 0x00000010ff0b7819 */ /* 0x000fe40000011625 */
[----:B------:R-:W-:Y:S02]  /*58a0*/  PRMT R106, R106, 0x5410, R43 ;  /* 0x000054106a6a7816 */ /* 0x000fe4000000002b */
[----:B------:R-:W-:-:S02]  /*58b0*/  PRMT R109, R109, 0x5410, R42 ;  /* 0x000054106d6d7816 */ /* 0x000fc4000000002a */
[----:B------:R-:W-:Y:S02]  /*58c0*/  PRMT R110, R110, 0x5410, R39 ;  /* 0x000054106e6e7816 */ /* 0x000fe40000000027 */
[----:B------:R-:W-:Y:S01]  /*58d0*/  LOP3.LUT R37, R14, 0xffff0000, RZ, 0xc0, !PT ;  /* 0xffff00000e257812 */ /* 0x000fe200078ec0ff */
[C---:B------:R-:W-:Y:S01]  /*58e0*/  IMAD.U32 R14, R13.reuse, 0x10000, RZ ;  /* 0x000100000d0e7824 */ /* 0x040fe200078e00ff */
[----:B------:R-:W-:Y:S01]  /*58f0*/  PRMT R108, R108, 0x5410, R11 ;  /* 0x000054106c6c7816 */ /* 0x000fe2000000000b */
[----:B------:R-:W-:Y:S01]  /*5900*/  IMAD.U32 R44, R110, 0x10000, RZ ;  /* 0x000100006e2c7824 */ /* 0x000fe200078e00ff */
[----:B------:R-:W-:Y:S01]  /*5910*/  LOP3.LUT R13, R13, 0xffff0000, RZ, 0xc0, !PT ;  /* 0xffff00000d0d7812 */ /* 0x000fe200078ec0ff */
[----:B------:R-:W-:Y:S01]  /*5920*/  IMAD.U32 R11, R12, 0x10000, RZ ;  /* 0x000100000c0b7824 */ /* 0x000fe200078e00ff */
[C---:B------:R-:W-:Y:S01]  /*5930*/  LOP3.LUT R43, R109.reuse, 0xffff0000, RZ, 0xc0, !PT ;  /* 0xffff00006d2b7812 */ /* 0x040fe200078ec0ff */
[----:B------:R-:W-:Y:S01]  /*5940*/  IMAD.U32 R42, R108, 0x10000, RZ ;  /* 0x000100006c2a7824 */ /* 0x000fe200078e00ff */
[----:B------:R-:W-:Y:S01]  /*5950*/  LOP3.LUT R39, R106, 0xffff0000, RZ, 0xc0, !PT ;  /* 0xffff00006a277812 */ /* 0x000fe200078ec0ff */
[----:B------:R-:W-:Y:S01]  /*5960*/  IMAD.U32 R109, R109, 0x10000, RZ ;  /* 0x000100006d6d7824 */ /* 0x000fe200078e00ff */
[----:B------:R-:W-:Y:S01]  /*5970*/  LOP3.LUT R12, R12, 0xffff0000, RZ, 0xc0, !PT ;  /* 0xffff00000c0c7812 */ /* 0x000fe200078ec0ff */
[----:B------:R-:W-:Y:S01]  /*5980*/  FMUL.FTZ R45, R13, R43 ;  /* 0x0000002b0d2d7220 */ /* 0x000fe20000410000 */
[----:B------:R-:W-:Y:S01]  /*5990*/  LOP3.LUT R38, R15, 0xffff0000, RZ, 0xc0, !PT ;  /* 0xffff00000f267812 */ /* 0x000fe200078ec0ff */
[-C--:B------:R-:W-:Y:S01]  /*59a0*/  FMUL.FTZ R46, R13, R39.reuse ;  /* 0x000000270d2e7220 */ /* 0x080fe20000410000 */
[C---:B------:R-:W-:Y:S01]  /*59b0*/  FMUL.FTZ R13, R37.reuse, R44 ;  /* 0x0000002c250d7220 */ /* 0x040fe20000410000 */
[-C--:B------:R-:W-:Y:S01]  /*59c0*/  FMUL.FTZ R37, R37, R42.reuse ;  /* 0x0000002a25257220 */ /* 0x080fe20000410000 */
[----:B------:R-:W-:Y:S01]  /*59d0*/  LOP3.LUT R110, R110, 0xffff0000, RZ, 0xc0, !PT ;  /* 0xffff00006e6e7812 */ /* 0x000fe200078ec0ff */
[----:B------:R-:W-:Y:S01]  /*59e0*/  IMAD.U32 R106, R106, 0x10000, RZ ;  /* 0x000100006a6a7824 */ /* 0x000fe200078e00ff */
[----:B------:R-:W-:Y:S01]  /*59f0*/  LOP3.LUT R108, R108, 0xffff0000, RZ, 0xc0, !PT ;  /* 0xffff00006c6c7812 */ /* 0x000fe200078ec0ff */
[C---:B------:R-:W-:Y:S01]  /*5a00*/  FFMA.FTZ R45, R14.reuse, R39, -R45 ;  /* 0x000000270e2d7223 */ /* 0x040fe2000001082d */
[----:B------:R-:W-:Y:S01]  /*5a10*/  FFMA.FTZ R46, R14, R43, R46 ;  /* 0x0000002b0e2e7223 */ /* 0x000fe2000001002e */
[----:B------:R-:W-:Y:S01]  /*5a20*/  FFMA.FTZ R13, R36, R42, -R13 ;  /* 0x0000002a240d7223 */ /* 0x000fe2000001080d */
[----:B------:R-:W-:Y:S01]  /*5a30*/  FMUL.FTZ R14, R12, R109 ;  /* 0x0000006d0c0e7220 */ /* 0x000fe20000410000 */
[----:B------:R-:W-:Y:S01]  /*5a40*/  FFMA.FTZ R36, R36, R44, R37 ;  /* 0x0000002c24247223 */ /* 0x000fe20000010025 */
[----:B------:R-:W-:Y:S01]  /*5a50*/  FMUL.FTZ R12, R12, R106 ;  /* 0x0000006a0c0c7220 */ /* 0x000fe20000410000 */
[----:B------:R-:W-:-:S02]  /*5a60*/  IMAD.U32 R15, R15, 0x10000, RZ ;  /* 0x000100000f0f7824 */ /* 0x000fc400078e00ff */
[C---:B------:R-:W-:Y:S01]  /*5a70*/  FMUL.FTZ R42, R38.reuse, R110 ;  /* 0x0000006e262a7220 */ /* 0x040fe20000410000 */
[----:B------:R-:W-:Y:S01]  /*5a80*/  FMUL.FTZ R37, R38, R108 ;  /* 0x0000006c26257220 */ /* 0x000fe20000410000 */
[C---:B------:R-:W-:Y:S01]  /*5a90*/  FFMA.FTZ R14, R11.reuse, R106, -R14 ;  /* 0x0000006a0b0e7223 */ /* 0x040fe2000001080e */
[----:B------:R-:W-:Y:S01]  /*5aa0*/  FFMA.FTZ R11, R11, R109, R12 ;  /* 0x0000006d0b0b7223 */ /* 0x000fe2000001000c */
[C---:B------:R-:W-:Y:S01]  /*5ab0*/  FFMA.FTZ R42, R15.reuse, R108, -R42 ;  /* 0x0000006c0f2a7223 */ /* 0x040fe2000001082a */
[----:B------:R-:W-:Y:S01]  /*5ac0*/  FFMA.FTZ R37, R15, R110, R37 ;  /* 0x0000006e0f257223 */ /* 0x000fe20000010025 */
[----:B------:R-:W-:Y:S02]  /*5ad0*/  F2FP.BF16.F32.PACK_AB R45, R46, R45 ;  /* 0x0000002d2e2d723e */ /* 0x000fe400000010ff */
[----:B------:R-:W-:Y:S02]  /*5ae0*/  F2FP.BF16.F32.PACK_AB R36, R36, R13 ;  /* 0x0000000d2424723e */ /* 0x000fe400000010ff */
[----:B------:R-:W-:Y:S01]  /*5af0*/  F2FP.BF16.F32.PACK_AB R12, R11, R14 ;  /* 0x0000000e0b0c723e */ /* 0x000fe200000010ff */
[----:B------:R-:W-:Y:S01]  /*5b00*/  IMAD.MOV.U32 R13, RZ, RZ, R45 ;  /* 0x000000ffff0d7224 */ /* 0x000fe200078e002d */
[----:B------:R-:W-:Y:S01]  /*5b10*/  F2FP.BF16.F32.PACK_AB R15, R37, R42 ;  /* 0x0000002a250f723e */ /* 0x000fe200000010ff */
[----:B------:R-:W-:-:S07]  /*5b20*/  IMAD.MOV.U32 R14, RZ, RZ, R36 ;  /* 0x000000ffff0e7224 */ /* 0x000fce00078e0024 */
.L_x_1598:
[----:B------:R-:W-:Y:S05]  /*5b30*/  BSYNC B1 ;  /* 0x0000000000017941 */ /* 0x000fea0003800000 */
.L_x_1597:
[----:B------:R0:W-:Y:S01]  /*5b40*/  ST.E.128 desc[UR60][R40.64], R12 ;  /* 0x0000000c28007985 */ /* 0x0001e2000c101d3c */
[----:B------:R-:W-:Y:S05]  /*5b50*/  BRA `(.L_x_1584) ;  /* 0x0000002c00d47947 */ /* 0x000fea0003800000 */
.L_x_1558:
[----:B------:R-:W2:Y:S01]  /*5b60*/  LDL R36, [R1+0x10] ;  /* 0x0000100001247983 */ /* 0x000ea20000100800 */
        /* <DEDUP_REMOVED lines=9> */
[----:B--2---:R-:W-:Y:S02]  /*5c00*/  ISETP.GE.AND P0, PT, R36, R95, PT ;  /* 0x0000005f2400720c */ /* 0x004fe40003f06270 */
[----:B------:R-:W-:-:S11]  /*5c10*/  CS2R R36, SRZ ;  /* 0x0000000000247805 */ /* 0x000fd6000001ff00 */
[----:B------:R-:W-:Y:S05]  /*5c20*/  @P0 BRA `(.L_x_1600) ;  /* 0x0000000000600947 */ /* 0x000fea0003800000 */
[----:B------:R-:W-:Y:S01]  /*5c30*/  IADD3 R38, P4, R80, R14, RZ ;  /* 0x0000000e50267210 */ /* 0x000fe20007f9e0ff */
[----:B------:R-:W-:Y:S01]  /*5c40*/  ULDC.64 UR4, c[0x0][0x3e8] ;  /* 0x0000fa0000047ab9 */ /* 0x000fe20000000a00 */
[----:B------:R-:W-:Y:S01]  /*5c50*/  IADD3 R36, P6, R84, R12, RZ ;  /* 0x0000000c54247210 */ /* 0x000fe20007fde0ff */
[----:B------:R-:W-:Y:S01]  /*5c60*/  ULDC.64 UR6, c[0x0][0x400] ;  /* 0x0001000000067ab9 */ /* 0x000fe20000000a00 */
[----:B------:R-:W-:Y:S01]  /*5c70*/  LEA R52, P5, R38, UR4, 0x1 ;  /* 0x0000000426347c11 */ /* 0x000fe2000f8a08ff */
[----:B------:R-:W-:Y:S01]  /*5c80*/  IMAD.X R39, R11, 0x1, R32, P4 ;  /* 0x000000010b277824 */ /* 0x000fe200020e0620 */
[----:B------:R-:W-:Y:S01]  /*5c90*/  LEA R56, P4, R36, UR6, 0x1 ;  /* 0x0000000624387c11 */ /* 0x000fe2000f8808ff */
[----:B------:R-:W-:Y:S01]  /*5ca0*/  IMAD.X R37, R72, 0x1, R34, P6 ;  /* 0x0000000148257824 */ /* 0x000fe200030e0622 */
[----:B------:R-:W-:Y:S02]  /*5cb0*/  ISETP.GE.AND P6, PT, R203, R101, PT ;  /* 0x00000065cb00720c */ /* 0x000fe40003fc6270 */
[----:B------:R-:W-:-:S02]  /*5cc0*/  CS2R R42, SRZ ;  /* 0x00000000002a7805 */ /* 0x000fc4000001ff00 */
[----:B------:R-:W-:Y:S02]  /*5cd0*/  LEA.HI.X R53, R38, UR5, R39, 0x1, P5 ;  /* 0x0000000526357c11 */ /* 0x000fe4000a8f0c27 */
[----:B------:R-:W-:Y:S02]  /*5ce0*/  CS2R R40, SRZ ;  /* 0x0000000000287805 */ /* 0x000fe4000001ff00 */
[----:B------:R-:W-:Y:S02]  /*5cf0*/  ISETP.GE.AND P5, PT, R18, R101, PT ;  /* 0x000000651200720c */ /* 0x000fe40003fa6270 */
[----:B------:R-:W-:Y:S02]  /*5d00*/  CS2R R38, SRZ ;  /* 0x0000000000267805 */ /* 0x000fe4000001ff00 */
[----:B------:R-:W-:Y:S02]  /*5d10*/  LEA.HI.X R57, R36, UR7, R37, 0x1, P4 ;  /* 0x0000000724397c11 */ /* 0x000fe4000a0f0c25 */
[----:B------:R-:W-:-:S02]  /*5d20*/  CS2R R36, SRZ ;  /* 0x0000000000247805 */ /* 0x000fc4000001ff00 */
[----:B------:R-:W-:Y:S02]  /*5d30*/  CS2R R50, SRZ ;  /* 0x0000000000327805 */ /* 0x000fe4000001ff00 */
[----:B------:R-:W-:Y:S02]  /*5d40*/  CS2R R48, SRZ ;  /* 0x0000000000307805 */ /* 0x000fe4000001ff00 */
[----:B------:R-:W-:Y:S02]  /*5d50*/  CS2R R46, SRZ ;  /* 0x00000000002e7805 */ /* 0x000fe4000001ff00 */
[----:B------:R-:W-:Y:S01]  /*5d60*/  CS2R R44, SRZ ;  /* 0x00000000002c7805 */ /* 0x000fe2000001ff00 */
[----:B------:R0:W5:Y:S04]  /*5d70*/  @!P6 LDG.E.128 R36, desc[UR60][R52.64+0x80] ;  /* 0x0000803c3424e981 */ /* 0x000168000c1e1d00 */
[----:B------:R0:W5:Y:S04]  /*5d80*/  @!P5 LDG.E.128 R40, desc[UR60][R52.64] ;  /* 0x0000003c3428d981 */ /* 0x000168000c1e1d00 */
[----:B------:R0:W5:Y:S04]  /*5d90*/  @!P5 LDG.E.128 R48, desc[UR60][R56.64] ;  /* 0x0000003c3830d981 */ /* 0x000168000c1e1d00 */
[----:B------:R0:W5:Y:S02]  /*5da0*/  @!P6 LDG.E.128 R44, desc[UR60][R56.64+0x80] ;  /* 0x0000803c382ce981 */ /* 0x000164000c1e1d00 */
.L_x_1600:
[----:B------:R-:W-:Y:S05]  /*5db0*/  BSYNC B1 ;  /* 0x0000000000017941 */ /* 0x000fea0003800000 */
.L_x_1599:
        /* <DEDUP_REMOVED lines=20> */
[----:B------:R-:W-:Y:S02]  /*5f00*/  CS2R R64, SRZ ;  /* 0x0000000000407805 */ /* 0x000fe4000001ff00 */
[----:B------:R-:W-:Y:S02]  /*5f10*/  IADD3.X R72, R34, R72, R21, P5, P6 ;  /* 0x0000004822487210 */ /* 0x000fe40002fec415 */
[----:B------:R-:W-:Y:S02]  /*5f20*/  CS2R R62, SRZ ;  /* 0x00000000003e7805 */ /* 0x000fe4000001ff00 */
[----:B------:R-:W-:Y:S02]  /*5f30*/  LEA R12, P6, R15, UR4, 0x1 ;  /* 0x000000040f0c7c11 */ /* 0x000fe4000f8c08ff */
[----:B------:R-:W-:-:S02]  /*5f40*/  CS2R R60, SRZ ;  /* 0x00000000003c7805 */ /* 0x000fc4000001ff00 */
[----:B------:R-:W-:Y:S02]  /*5f50*/  LEA R14, P5, R11, UR6, 0x1 ;  /* 0x000000060b0e7c11 */ /* 0x000fe4000f8a08ff */
[----:B------:R-:W-:Y:S02]  /*5f60*/  LEA.HI.X R13, R15, UR5, R52, 0x1, P6 ;  /* 0x000000050f0d7c11 */ /* 0x000fe4000b0f0c34 */
[----:B------:R-:W-:Y:S02]  /*5f70*/  CS2R R52, SRZ ;  /* 0x0000000000347805 */ /* 0x000fe4000001ff00 */
[----:B------:R-:W-:Y:S02]  /*5f80*/  LEA.HI.X R15, R11, UR7, R72, 0x1, P5 ;  /* 0x000000070b0f7c11 */ /* 0x000fe4000a8f0c48 */
[-C--:B------:R-:W-:Y:S02]  /*5f90*/  ISETP.GE.AND P6, PT, R18, R101.reuse, PT ;  /* 0x000000651200720c */ /* 0x080fe40003fc6270 */
[----:B------:R-:W-:-:S11]  /*5fa0*/  ISETP.GE.AND P5, PT, R203, R101, PT ;  /* 0x00000065cb00720c */ /* 0x000fd60003fa6270 */
[----:B------:R0:W5:Y:S04]  /*5fb0*/  @!P6 LDG.E.128 R56, desc[UR60][R12.64] ;  /* 0x0000003c0c38e981 */ /* 0x000168000c1e1d00 */
[----:B------:R0:W5:Y:S04]  /*5fc0*/  @!P5 LDG.E.128 R52, desc[UR60][R12.64+0x80] ;  /* 0x0000803c0c34d981 */ /* 0x000168000c1e1d00 */
[----:B------:R0:W5:Y:S04]  /*5fd0*/  @!P6 LDG.E.128 R64, desc[UR60][R14.64] ;  /* 0x0000003c0e40e981 */ /* 0x000168000c1e1d00 */
[----:B------:R0:W5:Y:S02]  /*5fe0*/  @!P5 LDG.E.128 R60, desc[UR60][R14.64+0x80] ;  /* 0x0000803c0e3cd981 */ /* 0x000164000c1e1d00 */
.L_x_1602:
[----:B------:R-:W-:Y:S05]  /*5ff0*/  BSYNC B1 ;  /* 0x0000000000017941 */ /* 0x000fea0003800000 */
.L_x_1601:
[----:B------:R-:W2:Y:S01]  /*6000*/  LDL R11, [R1+0x68] ;  /* 0x00006800010b7983 */ /* 0x000ea20000100800 */
[----:B0----5:R-:W-:Y:S02]  /*6010*/  IMAD.MOV.U32 R12, RZ, RZ, R39 ;  /* 0x000000ffff0c7224 */ /* 0x021fe400078e0027 */
[----:B------:R-:W-:Y:S02]  /*6020*/  IMAD.MOV.U32 R13, RZ, RZ, R42 ;  /* 0x000000ffff0d7224 */ /* 0x000fe400078e002a */
[----:B------:R-:W-:-:S05]  /*6030*/  IMAD.MOV.U32 R14, RZ, RZ, R43 ;  /* 0x000000ffff0e7224 */ /* 0x000fca00078e002b */
[----:B------:R-:W-:Y:S01]  /*6040*/  PRMT R111, R13, 0x5410, R14 ;  /* 0x000054100d6f7816 */ /* 0x000fe2000000000e */
[----:B------:R-:W-:Y:S02]  /*6050*/  IMAD.MOV.U32 R13, RZ, RZ, R46 ;  /* 0x000000ffff0d7224 */ /* 0x000fe400078e002e */
[----:B------:R-:W-:-:S03]  /*6060*/  IMAD.MOV.U32 R14, RZ, RZ, R47 ;  /* 0x000000ffff0e7224 */ /* 0x000fc600078e002f */
[----:B------:R-:W-:Y:S02]  /*6070*/  PRMT R124, R124, 0x5410, R13 ;  /* 0x000054107c7c7816 */ /* 0x000fe4000000000d */
[----:B------:R-:W-:Y:S02]  /*6080*/  PRMT R125, R125, 0x5410, R14 ;  /* 0x000054107d7d7816 */ /* 0x000fe4000000000e */
[----:B--2---:R-:W-:Y:S01]  /*6090*/  R2UR UR4, R11 ;  /* 0x000000000b0472ca */ /* 0x004fe200000e0000 */
[----:B------:R-:W-:-:S05]  /*60a0*/  IMAD.MOV.U32 R11, RZ, RZ, R38 ;  /* 0x000000ffff0b7224 */ /* 0x000fca00078e0026 */
[----:B------:R-:W-:Y:S01]  /*60b0*/  PRMT R122, R12, 0x5410, R11 ;  /* 0x000054100c7a7816 */ /* 0x000fe2000000000b */
[----:B------:R-:W-:Y:S02]  /*60c0*/  IMAD.MOV.U32 R11, RZ, RZ, R36 ;  /* 0x000000ffff0b7224 */ /* 0x000fe400078e0024 */
[----:B------:R-:W-:-:S04]  /*60d0*/  IMAD.MOV.U32 R12, RZ, RZ, R37 ;  /* 0x000000ffff0c7224 */ /* 0x000fc800078e0025 */
[----:B------:R-:W-:Y:S01]  /*60e0*/  UISETP.NE.AND UP0, UPT, UR4, 0x3, UPT ;  /* 0x000000030400788c */ /* 0x000fe2000bf05270 */
[----:B------:R-:W-:Y:S01]  /*60f0*/  PRMT R123, R12, 0x5410, R11 ;  /* 0x000054100c7b7816 */ /* 0x000fe2000000000b */
[----:B------:R-:W-:Y:S02]  /*6100*/  IMAD.MOV.U32 R11, RZ, RZ, R40 ;  /* 0x000000ffff0b7224 */ /* 0x000fe400078e0028 */
[----:B------:R-:W-:Y:S02]  /*6110*/  IMAD.MOV.U32 R12, RZ, RZ, R41 ;  /* 0x000000ffff0c7224 */ /* 0x000fe400078e0029 */
[----:B------:R-:W-:-:S03]  /*6120*/  PLOP3.LUT P5, PT, PT, PT, UP0, 0x80, 0x0 ;  /* 0x000000000000781c */ /* 0x000fc60003faf008 */
[----:B------:R-:W-:Y:S01]  /*6130*/  PRMT R110, R12, 0x5410, R11 ;  /* 0x000054100c6e7816 */ /* 0x000fe2000000000b */
[----:B------:R-:W-:Y:S02]  /*6140*/  IMAD.MOV.U32 R11, RZ, RZ, R44 ;  /* 0x000000ffff0b7224 */ /* 0x000fe400078e002c */
[----:B------:R-:W-:-:S03]  /*6150*/  IMAD.MOV.U32 R12, RZ, RZ, R45 ;  /* 0x000000ffff0c7224 */ /* 0x000fc600078e002d */
[----:B------:R-:W-:Y:S01]  /*6160*/  PRMT R124, R11, 0x7610, R124 ;  /* 0x000076100b7c7816 */ /* 0x000fe2000000007c */
[----:B------:R-:W-:Y:S01]  /*6170*/  IMAD.MOV.U32 R11, RZ, RZ, R50 ;  /* 0x000000ffff0b7224 */ /* 0x000fe200078e0032 */
[----:B------:R-:W-:Y:S01]  /*6180*/  PRMT R126, R126, 0x5410, R12 ;  /* 0x000054107e7e7816 */ /* 0x000fe2000000000c */
        /* <DEDUP_REMOVED lines=29> */
[----:B------:R-:W-:Y:S06]  /*6360*/  @!P5 BRA `(.L_x_1603) ;  /* 0x000000000004d947 */ /* 0x000fec0003800000 */
[----:B------:R-:W-:Y:S01]  /*6370*/  BPT.TRAP 0x1 ;  /* 0x000000040000795c */ /* 0x000fe20000300000 */
.L_x_1603:
[----:B------:R-:W2:Y:S01]  /*6380*/  LDL R11, [R1+0x50] ;  /* 0x00005000010b7983 */ /* 0x000ea20000100800 */
[----:B------:R-:W-:Y:S01]  /*6390*/  IMAD R88, R200, 0x8, R17 ;  /* 0x00000008c8587824 */ /* 0x000fe200078e0211 */
[----:B------:R-:W0:Y:S01]  /*63a0*/  LDC R106, c[0x0][0x2f4] ;  /* 0x0000bd00ff6a7b82 */ /* 0x000e220000000800 */
[----:B------:R-:W-:Y:S01]  /*63b0*/  BSSY B1, `(.L_x_1604) ;  /* 0x0000004000017945 */ /* 0x000fe20003800000 */
[----:B--2---:R-:W-:-:S04]  /*63c0*/  SHF.L.U32 R100, R11, 0x1f, RZ ;  /* 0x0000001f0b647819 */ /* 0x004fc800000006ff */
[----:B------:R-:W1:Y:S02]  /*63d0*/  SYNCS.PHASECHK.TRANS64.TRYWAIT P6, [R88+URZ+0x30890], R100 ;  /* 0x03089064580075a7 */ /* 0x000e6400080c017f */
[----:B01----:R-:W-:Y:S05]  /*63e0*/  @!P6 BRA `(.L_x_1605) ;  /* 0x0000027c002ce947 */ /* 0x003fea0003800000 */
.L_x_2005:
[----:B------:R-:W-:Y:S05]  /*63f0*/  BSYNC B1 ;  /* 0x0000000000017941 */ /* 0x000fea0003800000 */
.L_x_1604:
[----:B------:R-:W-:Y:S01]  /*6400*/  UMOV UR4, 0xffffffff ;  /* 0xffffffff00047882 */ /* 0x000fe20000000000 */
[----:B------:R-:W-:Y:S02]  /*6410*/  IMAD.IADD R107, R106, 0x1, -R91 ;  /* 0x000000016a6b7824 */ /* 0x000fe400078e0a5b */
[----:B------:R-:W-:Y:S05]  /*6420*/  BRA.DIV UR4, `(.L_x_1606) ;  /* 0x0000027e04307947 */ /* 0x000fea000b800000 */
[----:B------:R1:W2:Y:S04]  /*6430*/  SHFL.IDX PT, R103, R105, RZ, 0x181f ;  /* 0x00181fff69677589 */ /* 0x0002a800000e0000 */
[----:B------:R1:W3:Y:S02]  /*6440*/  SHFL.IDX PT, R11, R104, RZ, 0x181f ;  /* 0x00181fff680b7589 */ /* 0x0002e400000e0000 */
.L_x_2009:
[----:B------:R-:W-:Y:S04]  /*6450*/  BSSY B1, `(.L_x_1607) ;  /* 0x0000102000017945 */ /* 0x000fe80003800000 */
[----:B------:R-:W-:Y:S05]  /*6460*/  @P0 BRA `(.L_x_1608) ;  /* 0x0000001000000947 */ /* 0x000fea0003800000 */
[----:B------:R-:W-:Y:S01]  /*6470*/  ISETP.NE.AND P0, PT, R29, RZ, PT ;  /* 0x000000ff1d00720c */ /* 0x000fe20003f05270 */
[----:B------:R-:W-:Y:S01]  /*6480*/  BSSY B2, `(.L_x_1609) ;  /* 0x000007f000027945 */ /* 0x000fe20003800000 */
[----:B---3--:R-:W-:-:S11]  /*6490*/  IMAD.MOV.U32 R102, RZ, RZ, R11 ;  /* 0x000000ffff667224 */ /* 0x008fd600078e000b */
[----:B------:R-:W-:Y:S05]  /*64a0*/  @!P0 BRA `(.L_x_1610) ;  /* 0x0000000400f08947 */ /* 0x000fea0003800000 */
[----:B------:R-:W3:Y:S04]  /*64b0*/  LDL R72, [R1+0x64] ;  /* 0x0000640001487983 */ /* 0x000ee80000100800 */
[----:B------:R-:W4:Y:S04]  /*64c0*/  LDL R15, [R1+0xd0] ;  /* 0x0000d000010f7983 */ /* 0x000f280000100800 */
[----:B------:R-:W5:Y:S01]  /*64d0*/  LDL R14, [R1+0x70] ;  /* 0x00007000010e7983 */ /* 0x000f620000100800 */
[----:B------:R-:W-:Y:S01]  /*64e0*/  SEL R12, R91, R107, !P2 ;  /* 0x0000006b5b0c7207 */ /* 0x000fe20005000000 */
[----:B------:R-:W-:Y:S01]  /*64f0*/  BSSY B3, `(.L_x_1611) ;  /* 0x0000071000037945 */ /* 0x000fe20003800000 */
[----:B------:R-:W-:-:S02]  /*6500*/  ISETP.GE.AND P0, PT, R18, R101, PT ;  /* 0x000000651200720c */ /* 0x000fc40003f06270 */
[----:B------:R-:W-:-:S04]  /*6510*/  SHF.R.S32.HI R13, RZ, 0x1f, R12 ;  /* 0x0000001fff0d7819 */ /* 0x000fc8000001140c */
[----:B------:R-:W-:-:S04]  /*6520*/  LEA.HI R13, R13, R12, RZ, 0x4 ;  /* 0x0000000c0d0d7211 */ /* 0x000fc800078f20ff */
[----:B------:R-:W-:-:S04]  /*6530*/  LEA.HI.SX32 R108, R13, R35, 0x1c ;  /* 0x000000230d6c7211 */ /* 0x000fc800078fe2ff */
[----:B------:R-:W-:-:S04]  /*6540*/  SHF.R.S32.HI R12, RZ, 0x1f, R108 ;  /* 0x0000001fff0c7819 */ /* 0x000fc8000001146c */
[----:B------:R-:W-:Y:S01]  /*6550*/  LEA.HI R12, R12, R108, RZ, 0x3 ;  /* 0x0000006c0c0c7211 */ /* 0x000fe200078f18ff */
[----:B------:R-:W-:-:S04]  /*6560*/  IMAD.SHL.U32 R108, R108, 0x8, RZ ;  /* 0x000000086c6c7824 */ /* 0x000fc800078e00ff */
[----:B------:R-:W-:-:S05]  /*6570*/  IMAD.SHL.U32 R12, R12, 0x200, RZ ;  /* 0x000002000c0c7824 */ /* 0x000fca00078e00ff */
[----:B------:R-:W-:Y:S02]  /*6580*/  LOP3.LUT R12, R12, 0x7ffff000, RZ, 0xc0, !PT ;  /* 0x7ffff0000c0c7812 */ /* 0x000fe400078ec0ff */
[----:B---3--:R-:W-:-:S04]  /*6590*/  LOP3.LUT R13, R72, 0x38, R108, 0xf8, !PT ;  /* 0x00000038480d7812 */ /* 0x008fc800078ef86c */
[----:B----4-:R-:W-:-:S04]  /*65a0*/  LOP3.LUT R13, R13, R15, RZ, 0x3c, !PT ;  /* 0x0000000f0d0d7212 */ /* 0x010fc800078e3cff */
[----:B-----5:R-:W-:-:S05]  /*65b0*/  IADD3 R12, R13, R12, R14 ;  /* 0x0000000c0d0c7210 */ /* 0x020fca0007ffe00e */
        /* <DEDUP_REMOVED lines=9> */
[C---:B------:R-:W-:Y:S02]  /*6650*/  PRMT R40, R110.reuse, 0x5432, R40 ;  /* 0x000054326e287816 */ /* 0x040fe40000000028 */
[----:B------:R-:W-:Y:S02]  /*6660*/  PRMT R109, R110, 0x5410, R109 ;  /* 0x000054106e6d7816 */ /* 0x000fe4000000006d */
[----:B------:R-:W-:Y:S02]  /*6670*/  SHF.R.U32.HI R110, RZ, 0x10, R49 ;  /* 0x00000010ff6e7819 */ /* 0x000fe40000011631 */
[----:B------:R-:W-:-:S02]  /*6680*/  SHF.R.U64 R41, R42, 0x10, R43 ;  /* 0x000000102a297819 */ /* 0x000fc4000000122b */
[----:B------:R-:W-:Y:S02]  /*6690*/  SHF.R.U32.HI R42, RZ, 0x10, R43 ;  /* 0x00000010ff2a7819 */ /* 0x000fe4000001162b */
[----:B------:R-:W-:Y:S02]  /*66a0*/  SHF.R.U64 R43, R48, 0x10, R49 ;  /* 0x00000010302b7819 */ /* 0x000fe40000001231 */
[--C-:B------:R-:W-:Y:S02]  /*66b0*/  SHF.R.U64 R48, R50, 0x10, R51.reuse ;  /* 0x0000001032307819 */ /* 0x100fe40000001233 */
[----:B------:R-:W-:Y:S01]  /*66c0*/  SHF.R.U32.HI R49, RZ, 0x10, R51 ;  /* 0x00000010ff317819 */ /* 0x000fe20000011633 */
[----:B----4-:R-:W-:Y:S01]  /*66d0*/  IMAD.U32 R51, R13, 0x10000, RZ ;  /* 0x000100000d337824 */ /* 0x010fe200078e00ff */
[----:B------:R-:W-:Y:S02]  /*66e0*/  PRMT R110, R113, 0x5432, R110 ;  /* 0x00005432716e7816 */ /* 0x000fe4000000006e */
[----:B------:R-:W-:-:S02]  /*66f0*/  PRMT R41, R111, 0x5410, R41 ;  /* 0x000054106f297816 */ /* 0x000fc40000000029 */
[----:B------:R-:W-:Y:S01]  /*6700*/  PRMT R42, R111, 0x5432, R42 ;  /* 0x000054326f2a7816 */ /* 0x000fe2000000002a */
[----:B------:R-:W-:Y:S01]  /*6710*/  IMAD.U32 R111, R110, 0x10000, RZ ;  /* 0x000100006e6f7824 */ /* 0x000fe200078e00ff */
[C---:B------:R-:W-:Y:S02]  /*6720*/  PRMT R48, R112.reuse, 0x5432, R48 ;  /* 0x0000543270307816 */ /* 0x040fe40000000030 */
[----:B------:R-:W-:Y:S01]  /*6730*/  PRMT R49, R112, 0x5410, R49 ;  /* 0x0000541070317816 */ /* 0x000fe20000000031 */
[----:B---3--:R-:W-:Y:S01]  /*6740*/  IMAD.U32 R112, R73, 0x10000, RZ ;  /* 0x0001000049707824 */ /* 0x008fe200078e00ff */
[----:B------:R-:W-:Y:S01]  /*6750*/  PRMT R43, R113, 0x5410, R43 ;  /* 0x00005410712b7816 */ /* 0x000fe2000000002b */
[----:B------:R-:W-:Y:S01]  /*6760*/  IMAD.U32 R113, R109, 0x10000, RZ ;  /* 0x000100006d717824 */ /* 0x000fe200078e00ff */
[----:B------:R-:W-:Y:S01]  /*6770*/  LOP3.LUT R110, R110, 0xffff0000, RZ, 0xc0, !PT ;  /* 0xffff00006e6e7812 */ /* 0x000fe200078ec0ff */
[C---:B------:R-:W-:Y:S01]  /*6780*/  FMUL.FTZ R50, R112.reuse, R111 ;  /* 0x0000006f70327220 */ /* 0x040fe20000410000 */
[----:B------:R-:W-:Y:S01]  /*6790*/  LOP3.LUT R73, R73, 0xffff0000, RZ, 0xc0, !PT ;  /* 0xffff000049497812 */ /* 0x000fe200078ec0ff */
[----:B------:R-:W-:-:S02]  /*67a0*/  FMUL.FTZ R112, R112, R113 ;  /* 0x0000007170707220 */ /* 0x000fc40000410000 */
[C---:B------:R-:W-:Y:S02]  /*67b0*/  FFMA.FTZ R50, R51.reuse, R113, -R50 ;  /* 0x0000007133327223 */ /* 0x040fe40000010832 */
[----:B------:R-:W-:Y:S01]  /*67c0*/  FFMA.FTZ R51, R51, R111, R112 ;  /* 0x0000006f33337223 */ /* 0x000fe20000010070 */
[----:B------:R-:W-:Y:S01]  /*67d0*/  LOP3.LUT R111, R109, 0xffff0000, RZ, 0xc0, !PT ;  /* 0xffff00006d6f7812 */ /* 0x000fe200078ec0ff */
[----:B------:R-:W-:Y:S01]  /*67e0*/  IMAD.U32 R112, R75, 0x10000, RZ ;  /* 0x000100004b707824 */ /* 0x000fe200078e00ff */
[----:B------:R-:W-:Y:S01]  /*67f0*/  LOP3.LUT R109, R13, 0xffff0000, RZ, 0xc0, !PT ;  /* 0xffff00000d6d7812 */ /* 0x000fe200078ec0ff */
[----:B------:R-:W-:Y:S01]  /*6800*/  FMUL.FTZ R13, R73, R110 ;  /* 0x0000006e490d7220 */ /* 0x000fe20000410000 */
[----:B------:R-:W-:Y:S01]  /*6810*/  LOP3.LUT R75, R75, 0xffff0000, RZ, 0xc0, !PT ;  /* 0xffff00004b4b7812 */ /* 0x000fe200078ec0ff */
[-C--:B------:R-:W-:Y:S02]  /*6820*/  FMUL.FTZ R73, R73, R111.reuse ;  /* 0x0000006f49497220 */ /* 0x080fe40000410000 */
[----:B------:R-:W-:Y:S01]  /*6830*/  FFMA.FTZ R13, R109, R111, -R13 ;  /* 0x0000006f6d0d7223 */ /* 0x000fe2000001080d */
[----:B------:R-:W-:-:S02]  /*6840*/  IMAD.U32 R111, R49, 0x10000, RZ ;  /* 0x00010000316f7824 */ /* 0x000fc400078e00ff */
[----:B------:R-:W-:Y:S01]  /*6850*/  FFMA.FTZ R73, R109, R110, R73 ;  /* 0x0000006e6d497223 */ /* 0x000fe20000010049 */
[----:B------:R-:W-:Y:S01]  /*6860*/  IMAD.U32 R110, R15, 0x10000, RZ ;  /* 0x000100000f6e7824 */ /* 0x000fe200078e00ff */
[----:B------:R-:W-:Y:S01]  /*6870*/  LOP3.LUT R49, R49, 0xffff0000, RZ, 0xc0, !PT ;  /* 0xffff000031317812 */ /* 0x000fe200078ec0ff */
[----:B------:R-:W-:Y:S02]  /*6880*/  IMAD.U32 R109, R42, 0x10000, RZ ;  /* 0x000100002a6d7824 */ /* 0x000fe400078e00ff */
[----:B------:R-:W-:Y:S01]  /*6890*/  FMUL.FTZ R113, R112, R111 ;  /* 0x0000006f70717220 */ /* 0x000fe20000410000 */
[----:B------:R-:W-:Y:S02]  /*68a0*/  LOP3.LUT R42, R42, 0xffff0000, RZ, 0xc0, !PT ;  /* 0xffff00002a2a7812 */ /* 0x000fe400078ec0ff */
[----:B------:R-:W-:Y:S01]  /*68b0*/  LOP3.LUT R15, R15, 0xffff0000, RZ, 0xc0, !PT ;  /* 0xffff00000f0f7812 */ /* 0x000fe200078ec0ff */
[-C--:B------:R-:W-:Y:S01]  /*68c0*/  FFMA.FTZ R113, R110, R109.reuse, -R113 ;  /* 0x0000006d6e717223 */ /* 0x080fe20000010871 */
[----:B------:R-:W-:Y:S01]  /*68d0*/  FMUL.FTZ R109, R112, R109 ;  /* 0x0000006d706d7220 */ /* 0x000fe20000410000 */
[----:B------:R-:W-:Y:S01]  /*68e0*/  F2FP.BF16.F32.PACK_AB R13, R13, R50 ;  /* 0x000000320d0d723e */ /* 0x000fe200000010ff */
[----:B------:R-:W-:Y:S01]  /*68f0*/  IMAD.U32 R50, R72, 0x10000, RZ ;  /* 0x0001000048327824 */ /* 0x000fe200078e00ff */
[----:B------:R-:W-:Y:S01]  /*6900*/  F2FP.BF16.F32.PACK_AB R73, R73, R51 ;  /* 0x000000334949723e */ /* 0x000fe200000010ff */
[----:B------:R-:W-:Y:S01]  /*6910*/  FFMA.FTZ R110, R110, R111, R109 ;  /* 0x0000006f6e6e7223 */ /* 0x000fe2000001006d */
[----:B------:R-:W-:Y:S01]  /*6920*/  FMUL.FTZ R109, R75, R49 ;  /* 0x000000314b6d7220 */ /* 0x000fe20000410000 */
[C---:B------:R-:W-:Y:S01]  /*6930*/  IMAD.U32 R51, R40.reuse, 0x10000, RZ ;  /* 0x0001000028337824 */ /* 0x040fe200078e00ff */
[----:B------:R-:W-:-:S02]  /*6940*/  LOP3.LUT R40, R40, 0xffff0000, RZ, 0xc0, !PT ;  /* 0xffff000028287812 */ /* 0x000fc400078ec0ff */
[-C--:B------:R-:W-:Y:S01]  /*6950*/  FFMA.FTZ R109, R15, R42.reuse, -R109 ;  /* 0x0000002a0f6d7223 */ /* 0x080fe2000001086d */
[----:B------:R-:W-:-:S04]  /*6960*/  FMUL.FTZ R42, R75, R42 ;  /* 0x0000002a4b2a7220 */ /* 0x000fc80000410000 */
[----:B------:R-:W-:Y:S01]  /*6970*/  FFMA.FTZ R15, R15, R49, R42 ;  /* 0x000000310f0f7223 */ /* 0x000fe2000001002a */
[C---:B------:R-:W-:Y:S01]  /*6980*/  IMAD.U32 R49, R43.reuse, 0x10000, RZ ;  /* 0x000100002b317824 */ /* 0x040fe200078e00ff */
[----:B------:R-:W-:Y:S01]  /*6990*/  LOP3.LUT R43, R43, 0xffff0000, RZ, 0xc0, !PT ;  /* 0xffff00002b2b7812 */ /* 0x000fe200078ec0ff */
[----:B------:R-:W-:Y:S01]  /*69a0*/  IMAD.U32 R42, R12, 0x10000, RZ ;  /* 0x000100000c2a7824 */ /* 0x000fe200078e00ff */
[----:B------:R-:W-:Y:S02]  /*69b0*/  F2FP.BF16.F32.PACK_AB R109, R109, R113 ;  /* 0x000000716d6d723e */ /* 0x000fe400000010ff */
[----:B------:R-:W-:Y:S01]  /*69c0*/  F2FP.BF16.F32.PACK_AB R110, R15, R110 ;  /* 0x0000006e0f6e723e */ /* 0x000fe200000010ff */
[C---:B------:R-:W-:Y:S01]  /*69d0*/  FMUL.FTZ R15, R50.reuse, R49 ;  /* 0x00000031320f7220 */ /* 0x040fe20000410000 */
[----:B------:R-:W-:-:S03]  /*69e0*/  FMUL.FTZ R50, R50, R51 ;  /* 0x0000003332327220 */ /* 0x000fc60000410000 */
[C---:B------:R-:W-:Y:S01]  /*69f0*/  FFMA.FTZ R15, R42.reuse, R51, -R15 ;  /* 0x000000332a0f7223 */ /* 0x040fe2000001080f */
[----:B------:R-:W-:Y:S01]  /*6a00*/  FFMA.FTZ R42, R42, R49, R50 ;  /* 0x000000312a2a7223 */ /* 0x000fe20000010032 */
[----:B------:R-:W-:Y:S01]  /*6a10*/  LOP3.LUT R49, R72, 0xffff0000, RZ, 0xc0, !PT ;  /* 0xffff000048317812 */ /* 0x000fe200078ec0ff */
[----:B------:R-:W-:Y:S01]  /*6a20*/  IMAD.U32 R72, R74, 0x10000, RZ ;  /* 0x000100004a487824 */ /* 0x000fe200078e00ff */
[----:B------:R-:W-:Y:S01]  /*6a30*/  LOP3.LUT R50, R12, 0xffff0000, RZ, 0xc0, !PT ;  /* 0xffff00000c327812 */ /* 0x000fe200078ec0ff */
[----:B------:R-:W-:Y:S02]  /*6a40*/  IMAD.MOV.U32 R75, RZ, RZ, R110 ;  /* 0x000000ffff4b7224 */ /* 0x000fe400078e006e */
        /* <DEDUP_REMOVED lines=22> */
[----:B------:R-:W-:Y:S02]  /*6bb0*/  F2FP.BF16.F32.PACK_AB R49, R49, R51 ;  /* 0x000000333131723e */ /* 0x000fe400000010ff */
[----:B------:R-:W-:Y:S01]  /*6bc0*/  F2FP.BF16.F32.PACK_AB R40, R40, R72 ;  /* 0x000000482828723e */ /* 0x000fe200000010ff */
[----:B------:R-:W-:Y:S02]  /*6bd0*/  IMAD.MOV.U32 R72, RZ, RZ, R42 ;  /* 0x000000ffff487224 */ /* 0x000fe400078e002a */
[----:B------:R-:W-:Y:S02]  /*6be0*/  IMAD.MOV.U32 R14, RZ, RZ, R49 ;  /* 0x000000ffff0e7224 */ /* 0x000fe400078e0031 */
[----:B------:R-:W-:-:S07]  /*6bf0*/  IMAD.MOV.U32 R74, RZ, RZ, R40 ;  /* 0x000000ffff4a7224 */ /* 0x000fce00078e0028 */
.L_x_1612:
[----:B------:R-:W-:Y:S05]  /*6c00*/  BSYNC B3 ;  /* 0x0000000000037941 */ /* 0x000fea0003800000 */
.L_x_1611:
[----:B------:R-:W-:-:S04]  /*6c10*/  LEA R40, P0, R68, R11, 0x1 ;  /* 0x0000000b44287211 */ /* 0x000fc800078008ff */
[----:B--2---:R-:W-:Y:S02]  /*6c20*/  LEA.HI.X R41, R68, R103, R86, 0x1, P0 ;  /* 0x0000006744297211 */ /* 0x004fe400000f0c56 */
[----:B------:R-:W-:-:S03]  /*6c30*/  ISETP.GE.AND P0, PT, R108, R106, PT ;  /* 0x0000006a6c00720c */ /* 0x000fc60003f06270 */
[----:B----4-:R2:W-:Y:S10]  /*6c40*/  ST.E.128 desc[UR60][R40.64], R12 ;  /* 0x0000000c28007985 */ /* 0x0105f4000c101d3c */
[----:B--2---:R-:W-:-:S05]  /*6c50*/  @!P0 IMAD.WIDE R12, R108, 0x2, R102 ;  /* 0x000000026c0c8825 */ /* 0x004fca00078e0266 */
[----:B---3--:R3:W-:Y:S02]  /*6c60*/  @!P0 ST.E.128 desc[UR60][R12.64], R72 ;  /* 0x000000480c008985 */ /* 0x0087e4000c101d3c */
.L_x_1610:
[----:B------:R-:W-:Y:S05]  /*6c70*/  BSYNC B2 ;  /* 0x0000000000027941 */ /* 0x000fea0003800000 */
.L_x_1609:
[----:B------:R-:W-:-:S13]  /*6c80*/  ISETP.NE.AND P0, PT, R71, RZ, PT ;  /* 0x000000ff4700720c */ /* 0x000fda0003f05270 */
[----:B------:R-:W-:Y:S05]  /*6c90*/  @!P0 BRA `(.L_x_1608) ;  /* 0x0000000400f48947 */ /* 0x000fea0003800000 */
[----:B------:R-:W4:Y:S04]  /*6ca0*/  LDL R40, [R1+0x64] ;  /* 0x0000640001287983 */ /* 0x000f280000100800 */
[----:B------:R-:W5:Y:S04]  /*6cb0*/  LDL R15, [R1+0xd0] ;  /* 0x0000d000010f7983 */ /* 0x000f680000100800 */
[----:B------:R-:W2:Y:S01]  /*6cc0*/  LDL R14, [R1+0x70] ;  /* 0x00007000010e7983 */ /* 0x000ea20000100800 */
[----:B---3--:R-:W-:Y:S01]  /*6cd0*/  SEL R12, R91, R107, !P1 ;  /* 0x0000006b5b0c7207 */ /* 0x008fe20004800000 */
        /* <DEDUP_REMOVED lines=10> */
[----:B----4-:R-:W-:-:S04]  /*6d80*/  LOP3.LUT R13, R40, 0x38, R48, 0xf8, !PT ;  /* 0x00000038280d7812 */ /* 0x010fc800078ef830 */
[----:B-----5:R-:W-:-:S04]  /*6d90*/  LOP3.LUT R13, R13, R15, RZ, 0x3c, !PT ;  /* 0x0000000f0d0d7212 */ /* 0x020fc800078e3cff */
[----:B--2---:R-:W-:Y:S01]  /*6da0*/  IADD3 R13, R13, R12, R14 ;  /* 0x0000000c0d0d7210 */ /* 0x004fe20007ffe00e */
[----:B------:R-:W-:-:S04]  /*6db0*/  IMAD R12, R200, 0x4000, R5 ;  /* 0x00004000c80c7824 */ /* 0x000fc800078e0205 */
[----:B------:R-:W-:Y:S02]  /*6dc0*/  IMAD R40, R200, 0x4000, R13 ;  /* 0x00004000c8287824 */ /* 0x000fe400078e020d */
[--C-:B------:R-:W-:Y:S02]  /*6dd0*/  IMAD R12, R12, 0x2, R17.reuse ;  /* 0x000000020c0c7824 */ /* 0x100fe400078e0211 */
[----:B------:R-:W-:-:S04]  /*6de0*/  IMAD R40, R40, 0x2, R17 ;  /* 0x0000000228287824 */ /* 0x000fc800078e0211 */
[----:B------:R-:W2:Y:S04]  /*6df0*/  LDS.128 R12, [R12+0x20400] ;  /* 0x020400000c0c7984 */ /* 0x000ea80000000c00 */
[----:B------:R-:W3:Y:S01]  /*6e00*/  LDS.128 R40, [R40+0x20400] ;  /* 0x0204000028287984 */ /* 0x000ee20000000c00 */
[----:B------:R-:W-:Y:S05]  /*6e10*/  @P0 BRA `(.L_x_1614) ;  /* 0x0000000400780947 */ /* 0x000fea0003800000 */
[----:B------:R-:W-:Y:S01]  /*6e20*/  SHF.R.U32.HI R50, RZ, 0x10, R45 ;  /* 0x00000010ff327819 */ /* 0x000fe2000001162d */
[----:B---3--:R-:W-:Y:S01]  /*6e30*/  IMAD.U32 R73, R41, 0x10000, RZ ;  /* 0x0001000029497824 */ /* 0x008fe200078e00ff */
[--C-:B------:R-:W-:Y:S01]  /*6e40*/  SHF.R.U64 R36, R36, 0x10, R37.reuse ;  /* 0x0000001024247819 */ /* 0x100fe20000001225 */
[----:B--2---:R-:W-:Y:S01]  /*6e50*/  IMAD.U32 R51, R13, 0x10000, RZ ;  /* 0x000100000d337824 */ /* 0x004fe200078e00ff */
        /* <DEDUP_REMOVED lines=8> */
[C---:B------:R-:W-:Y:S02]  /*6ee0*/  PRMT R45, R122.reuse, 0x5432, R38 ;  /* 0x000054327a2d7816 */ /* 0x040fe40000000026 */
        /* <DEDUP_REMOVED lines=71> */
[-C--:B------:R-:W-:Y:S01]  /*7360*/  FMUL.FTZ R36, R36, R45.reuse ;  /* 0x0000002d24247220 */ /* 0x080fe20000410000 */
[----:B------:R-:W-:Y:S02]  /*7370*/  IMAD.MOV.U32 R40, RZ, RZ, R15 ;  /* 0x000000ffff287224 */ /* 0x000fe400078e000f */
[C---:B------:R-:W-:Y:S01]  /*7380*/  FFMA.FTZ R39, R14.reuse, R45, -R39 ;  /* 0x0000002d0e277223 */ /* 0x040fe20000010827 */
[----:B------:R-:W-:Y:S01]  /*7390*/  FFMA.FTZ R36, R14, R44, R36 ;  /* 0x0000002c0e247223 */ /* 0x000fe20000010024 */
[----:B------:R-:W-:-:S03]  /*73a0*/  IMAD.MOV.U32 R15, RZ, RZ, R51 ;  /* 0x000000ffff0f7224 */ /* 0x000fc600078e0033 */
[----:B------:R-:W-:Y:S01]  /*73b0*/  F2FP.BF16.F32.PACK_AB R39, R39, R41 ;  /* 0x000000292727723e */ /* 0x000fe200000010ff */
[----:B------:R-:W-:Y:S01]  /*73c0*/  IMAD.MOV.U32 R41, RZ, RZ, R37 ;  /* 0x000000ffff297224 */ /* 0x000fe200078e0025 */
[----:B------:R-:W-:-:S03]  /*73d0*/  F2FP.BF16.F32.PACK_AB R36, R36, R46 ;  /* 0x0000002e2424723e */ /* 0x000fc600000010ff */
[----:B------:R-:W-:Y:S02]  /*73e0*/  IMAD.MOV.U32 R14, RZ, RZ, R39 ;  /* 0x000000ffff0e7224 */ /* 0x000fe400078e0027 */
[----:B------:R-:W-:-:S07]  /*73f0*/  IMAD.MOV.U32 R42, RZ, RZ, R36 ;  /* 0x000000ffff2a7224 */ /* 0x000fce00078e0024 */
.L_x_1614:
[----:B------:R-:W-:Y:S05]  /*7400*/  BSYNC B2 ;  /* 0x0000000000027941 */ /* 0x000fea0003800000 */
.L_x_1613:
[----:B------:R-:W-:Y:S02]  /*7410*/  ISETP.GE.AND P0, PT, R48, R106, PT ;  /* 0x0000006a3000720c */ /* 0x000fe40003f06270 */
[----:B------:R-:W-:-:S04]  /*7420*/  LEA R36, P6, R70, R11, 0x1 ;  /* 0x0000000b46247211 */ /* 0x000fc800078c08ff */
[----:B------:R-:W-:-:S05]  /*7430*/  LEA.HI.X R37, R70, R103, R87, 0x1, P6 ;  /* 0x0000006746257211 */ /* 0x000fca00030f0c57 */
[----:B--2---:R4:W-:Y:S02]  /*7440*/  ST.E.128 desc[UR60][R36.64], R12 ;  /* 0x0000000c24007985 */ /* 0x0049e4000c101d3c */
[----:B------:R-:W-:-:S05]  /*7450*/  @!P0 IMAD.WIDE R38, R48, 0x2, R102 ;  /* 0x0000000230268825 */ /* 0x000fca00078e0266 */
[----:B---3--:R4:W-:Y:S02]  /*7460*/  @!P0 ST.E.128 desc[UR60][R38.64], R40 ;  /* 0x0000002826008985 */ /* 0x0089e4000c101d3c */
.L_x_1608:
[----:B------:R-:W-:Y:S05]  /*7470*/  BSYNC B1 ;  /* 0x0000000000017941 */ /* 0x000fea0003800000 */
.L_x_1607:
[----:B------:R-:W-:-:S03]  /*7480*/  UMOV UR4, 0xffffffff ;  /* 0xffffffff00047882 */ /* 0x000fc60000000000 */
[----:B------:R-:W-:Y:S05]  /*7490*/  BRA.DIV UR4, `(.L_x_1615) ;  /* 0x0000026e04607947 */ /* 0x000fea000b800000 */
[----:B-1----:R-:W1:Y:S04]  /*74a0*/  SHFL.IDX PT, R105, R105, 0x1, 0x181f ;  /* 0x00381f0069697f89 */ /* 0x002e6800000e0000 */
[----:B------:R-:W0:Y:S02]  /*74b0*/  SHFL.IDX PT, R104, R104, 0x1, 0x181f ;  /* 0x00381f0068687f89 */ /* 0x000e2400000e0000 */
.L_x_2013:
[----:B------:R-:W-:Y:S05]  /*74c0*/  @P4 BRA `(.L_x_1584) ;  /* 0x0000001400784947 */ /* 0x000fea0003800000 */
[----:B------:R-:W-:Y:S01]  /*74d0*/  ISETP.NE.AND P0, PT, R29, RZ, PT ;  /* 0x000000ff1d00720c */ /* 0x000fe20003f05270 */
[----:B------:R-:W-:Y:S01]  /*74e0*/  BSSY B1, `(.L_x_1616) ;  /* 0x000007f000017945 */ /* 0x000fe20003800000 */
[----:B0---4-:R-:W-:Y:S02]  /*74f0*/  IMAD.MOV.U32 R40, RZ, RZ, R104 ;  /* 0x000000ffff287224 */ /* 0x011fe400078e0068 */
[----:B-1----:R-:W-:-:S09]  /*7500*/  IMAD.MOV.U32 R41, RZ, RZ, R105 ;  /* 0x000000ffff297224 */ /* 0x002fd200078e0069 */
[----:B------:R-:W-:Y:S05]  /*7510*/  @!P0 BRA `(.L_x_1617) ;  /* 0x0000000400ec8947 */ /* 0x000fea0003800000 */
[----:B------:R-:W4:Y:S04]  /*7520*/  LDL R15, [R1+0x60] ;  /* 0x00006000010f7983 */ /* 0x000f280000100800 */
[----:B------:R-:W5:Y:S04]  /*7530*/  LDL R14, [R1+0xcc] ;  /* 0x0000cc00010e7983 */ /* 0x000f680000100800 */
[----:B---3--:R-:W3:Y:S01]  /*7540*/  LDL R13, [R1+0x6c] ;  /* 0x00006c00010d7983 */ /* 0x008ee20000100800 */
[----:B------:R-:W-:Y:S01]  /*7550*/  SEL R11, R91, R107, !P2 ;  /* 0x0000006b5b0b7207 */ /* 0x000fe20005000000 */
[----:B------:R-:W-:Y:S01]  /*7560*/  BSSY B2, `(.L_x_1618) ;  /* 0x0000071000027945 */ /* 0x000fe20003800000 */
[----:B------:R-:W-:-:S02]  /*7570*/  ISETP.GE.AND P0, PT, R18, R101, PT ;  /* 0x000000651200720c */ /* 0x000fc40003f06270 */
[----:B------:R-:W-:-:S04]  /*7580*/  SHF.R.S32.HI R12, RZ, 0x1f, R11 ;  /* 0x0000001fff0c7819 */ /* 0x000fc8000001140b */
[----:B------:R-:W-:-:S04]  /*7590*/  LEA.HI R12, R12, R11, RZ, 0x4 ;  /* 0x0000000b0c0c7211 */ /* 0x000fc800078f20ff */
[----:B------:R-:W-:-:S04]  /*75a0*/  LEA.HI.SX32 R12, R12, R35, 0x1c ;  /* 0x000000230c0c7211 */ /* 0x000fc800078fe2ff */
[----:B------:R-:W-:Y:S01]  /*75b0*/  SHF.R.S32.HI R11, RZ, 0x1f, R12 ;  /* 0x0000001fff0b7819 */ /* 0x000fe2000001140c */
[----:B------:R-:W-:-:S03]  /*75c0*/  IMAD.SHL.U32 R44, R12, 0x8, RZ ;  /* 0x000000080c2c7824 */ /* 0x000fc600078e00ff */
[----:B------:R-:W-:Y:S02]  /*75d0*/  LEA.HI R12, R11, R12, RZ, 0x3 ;  /* 0x0000000c0b0c7211 */ /* 0x000fe400078f18ff */
[----:B------:R-:W-:-:S03]  /*75e0*/  ISETP.GE.AND P4, PT, R44, R106, PT ;  /* 0x0000006a2c00720c */ /* 0x000fc60003f86270 */
[----:B------:R-:W-:-:S05]  /*75f0*/  IMAD.SHL.U32 R12, R12, 0x200, RZ ;  /* 0x000002000c0c7824 */ /* 0x000fca00078e00ff */
[----:B------:R-:W-:Y:S02]  /*7600*/  LOP3.LUT R12, R12, 0x7ffff000, RZ, 0xc0, !PT ;  /* 0x7ffff0000c0c7812 */ /* 0x000fe400078ec0ff */
[----:B----4-:R-:W-:-:S04]  /*7610*/  LOP3.LUT R11, R15, 0x38, R44, 0xf8, !PT ;  /* 0x000000380f0b7812 */ /* 0x010fc800078ef82c */
[----:B-----5:R-:W-:-:S04]  /*7620*/  LOP3.LUT R11, R11, R14, RZ, 0x3c, !PT ;  /* 0x0000000e0b0b7212 */ /* 0x020fc800078e3cff */
[----:B---3--:R-:W-:Y:S01]  /*7630*/  IADD3 R11, R11, R12, R13 ;  /* 0x0000000c0b0b7210 */ /* 0x008fe20007ffe00d */
[----:B------:R-:W-:-:S04]  /*7640*/  IMAD R12, R200, 0x4000, R4 ;  /* 0x00004000c80c7824 */ /* 0x000fc800078e0204 */
        /* <DEDUP_REMOVED lines=9> */
[----:B------:R-:W-:Y:S01]  /*76e0*/  IMAD.U32 R50, R39, 0x10000, RZ ;  /* 0x0001000027327824 */ /* 0x000fe200078e00ff */
[----:B------:R-:W-:Y:S01]  /*76f0*/  PRMT R45, R121, 0x5432, R42 ;  /* 0x00005432792d7816 */ /* 0x000fe2000000002a */
[----:B0-----:R-:W-:Y:S01]  /*7700*/  IMAD.U32 R42, R13, 0x10000, RZ ;  /* 0x000100000d2a7824 */ /* 0x001fe200078e00ff */
[----:B------:R-:W-:Y:S02]  /*7710*/  PRMT R46, R119, 0x5432, R46 ;  /* 0x00005432772e7816 */ /* 0x000fe4000000002e */
        /* <DEDUP_REMOVED lines=19> */
[C---:B------:R-:W-:Y:S01]  /*7850*/  IMAD.U32 R46, R15.reuse, 0x10000, RZ ;  /* 0x000100000f2e7824 */ /* 0x040fe200078e00ff */
[----:B------:R-:W-:Y:S02]  /*7860*/  SHF.R.U32.HI R37, RZ, 0x10, R59 ;  /* 0x00000010ff257819 */ /* 0x000fe4000001163b */
[----:B------:R-:W-:Y:S02]  /*7870*/  PRMT R45, R120, 0x5432, R45 ;  /* 0x00005432782d7816 */ /* 0x000fe4000000002d */
[----:B------:R-:W-:Y:S02]  /*7880*/  PRMT R37, R118, 0x5432, R37 ;  /* 0x0000543276257816 */ /* 0x000fe40000000025 */
[----:B------:R-:W-:Y:S01]  /*7890*/  LOP3.LUT R15, R15, 0xffff0000, RZ, 0xc0, !PT ;  /* 0xffff00000f0f7812 */ /* 0x000fe200078ec0ff */
[C---:B------:R-:W-:Y:S01]  /*78a0*/  IMAD.U32 R47, R45.reuse, 0x10000, RZ ;  /* 0x000100002d2f7824 */ /* 0x040fe200078e00ff */
[----:B------:R-:W-:Y:S01]  /*78b0*/  LOP3.LUT R45, R45, 0xffff0000, RZ, 0xc0, !PT ;  /* 0xffff00002d2d7812 */ /* 0x000fe200078ec0ff */
[C---:B------:R-:W-:Y:S01]  /*78c0*/  IMAD.U32 R48, R37.reuse, 0x10000, RZ ;  /* 0x0001000025307824 */ /* 0x040fe200078e00ff */
[----:B------:R-:W-:Y:S01]  /*78d0*/  LOP3.LUT R37, R37, 0xffff0000, RZ, 0xc0, !PT ;  /* 0xffff000025257812 */ /* 0x000fe200078ec0ff */
[----:B------:R-:W-:Y:S01]  /*78e0*/  FMUL.FTZ R49, R50, R47 ;  /* 0x0000002f32317220 */ /* 0x000fe20000410000 */
[----:B------:R-:W-:Y:S01]  /*78f0*/  SHF.R.U64 R67, R66, 0x10, R67 ;  /* 0x0000001042437819 */ /* 0x000fe20000001243 */
[-C--:B------:R-:W-:Y:S01]  /*7900*/  FMUL.FTZ R50, R50, R48.reuse ;  /* 0x0000003032327220 */ /* 0x080fe20000410000 */
[----:B------:R-:W-:Y:S01]  /*7910*/  SHF.R.U64 R59, R58, 0x10, R59 ;  /* 0x000000103a3b7819 */ /* 0x000fe2000000123b */
[----:B------:R-:W-:Y:S01]  /*7920*/  FFMA.FTZ R49, R46, R48, -R49 ;  /* 0x000000302e317223 */ /* 0x000fe20000010831 */
[----:B------:R-:W-:-:S02]  /*7930*/  IMAD.U32 R48, R36, 0x10000, RZ ;  /* 0x0001000024307824 */ /* 0x000fc400078e00ff */
[----:B------:R-:W-:Y:S01]  /*7940*/  FFMA.FTZ R50, R46, R47, R50 ;  /* 0x0000002f2e327223 */ /* 0x000fe20000010032 */
[----:B------:R-:W-:Y:S02]  /*7950*/  LOP3.LUT R46, R39, 0xffff0000, RZ, 0xc0, !PT ;  /* 0xffff0000272e7812 */ /* 0x000fe400078ec0ff */
[----:B------:R-:W-:Y:S02]  /*7960*/  LOP3.LUT R36, R36, 0xffff0000, RZ, 0xc0, !PT ;  /* 0xffff000024247812 */ /* 0x000fe400078ec0ff */
[----:B------:R-:W-:Y:S01]  /*7970*/  PRMT R120, R120, 0x5410, R67 ;  /* 0x0000541078787816 */ /* 0x000fe20000000043 */
        /* <DEDUP_REMOVED lines=11> */
[----:B------:R-:W-:Y:S01]  /*7a30*/  FMUL.FTZ R48, R48, R45 ;  /* 0x0000002d30307220 */ /* 0x000fe20000410000 */
[----:B------:R-:W-:Y:S01]  /*7a40*/  IMAD.U32 R51, R120, 0x10000, RZ ;  /* 0x0001000078337824 */ /* 0x000fe200078e00ff */
[----:B------:R-:W-:Y:S01]  /*7a50*/  F2FP.BF16.F32.PACK_AB R39, R39, R49 ;  /* 0x000000312727723e */ /* 0x000fe200000010ff */
[C---:B------:R-:W-:Y:S01]  /*7a60*/  FFMA.FTZ R47, R15.reuse, R45, -R47 ;  /* 0x0000002d0f2f7223 */ /* 0x040fe2000001082f */
[----:B------:R-:W-:Y:S01]  /*7a70*/  FFMA.FTZ R48, R15, R37, R48 ;  /* 0x000000250f307223 */ /* 0x000fe20000010030 */
[----:B------:R-:W-:Y:S01]  /*7a80*/  LOP3.LUT R15, R12, 0xffff0000, RZ, 0xc0, !PT ;  /* 0xffff00000c0f7812 */ /* 0x000fe200078ec0ff */
[C---:B------:R-:W-:Y:S01]  /*7a90*/  FMUL.FTZ R12, R36.reuse, R64 ;  /* 0x00000040240c7220 */ /* 0x040fe20000410000 */
[----:B------:R-:W-:Y:S01]  /*7aa0*/  FMUL.FTZ R37, R36, R56 ;  /* 0x0000003824257220 */ /* 0x000fe20000410000 */
[C---:B------:R-:W-:Y:S01]  /*7ab0*/  IMAD.U32 R36, R38.reuse, 0x10000, RZ ;  /* 0x0001000026247824 */ /* 0x040fe200078e00ff */
[----:B------:R-:W-:Y:S01]  /*7ac0*/  LOP3.LUT R38, R38, 0xffff0000, RZ, 0xc0, !PT ;  /* 0xffff000026267812 */ /* 0x000fe200078ec0ff */
[----:B------:R-:W-:-:S02]  /*7ad0*/  IMAD.U32 R45, R118, 0x10000, RZ ;  /* 0x00010000762d7824 */ /* 0x000fc400078e00ff */
[C---:B------:R-:W-:Y:S01]  /*7ae0*/  FFMA.FTZ R12, R15.reuse, R56, -R12 ;  /* 0x000000380f0c7223 */ /* 0x040fe2000001080c */
[----:B------:R-:W-:Y:S01]  /*7af0*/  FFMA.FTZ R15, R15, R64, R37 ;  /* 0x000000400f0f7223 */ /* 0x000fe20000010025 */
[----:B------:R-:W-:Y:S02]  /*7b00*/  IMAD.U32 R37, R14, 0x10000, RZ ;  /* 0x000100000e257824 */ /* 0x000fe400078e00ff */
[C---:B------:R-:W-:Y:S01]  /*7b10*/  FMUL.FTZ R56, R36.reuse, R51 ;  /* 0x0000003324387220 */ /* 0x040fe20000410000 */
[-C--:B------:R-:W-:Y:S01]  /*7b20*/  FMUL.FTZ R58, R36, R45.reuse ;  /* 0x0000002d243a7220 */ /* 0x080fe20000410000 */
[----:B------:R-:W-:Y:S02]  /*7b30*/  LOP3.LUT R14, R14, 0xffff0000, RZ, 0xc0, !PT ;  /* 0xffff00000e0e7812 */ /* 0x000fe400078ec0ff */
[C---:B------:R-:W-:Y:S01]  /*7b40*/  FFMA.FTZ R36, R37.reuse, R45, -R56 ;  /* 0x0000002d25247223 */ /* 0x040fe20000010838 */
[----:B------:R-:W-:Y:S01]  /*7b50*/  FFMA.FTZ R37, R37, R51, R58 ;  /* 0x0000003325257223 */ /* 0x000fe2000001003a */
[----:B------:R-:W-:-:S02]  /*7b60*/  LOP3.LUT R51, R120, 0xffff0000, RZ, 0xc0, !PT ;  /* 0xffff000078337812 */ /* 0x000fc400078ec0ff */
[----:B------:R-:W-:Y:S02]  /*7b70*/  LOP3.LUT R45, R118, 0xffff0000, RZ, 0xc0, !PT ;  /* 0xffff0000762d7812 */ /* 0x000fe400078ec0ff */
[----:B------:R-:W-:Y:S01]  /*7b80*/  F2FP.BF16.F32.PACK_AB R11, R11, R42 ;  /* 0x0000002a0b0b723e */ /* 0x000fe200000010ff */
[----:B------:R-:W-:Y:S01]  /*7b90*/  FMUL.FTZ R57, R38, R51 ;  /* 0x0000003326397220 */ /* 0x000fe20000410000 */
[----:B------:R-:W-:Y:S01]  /*7ba0*/  F2FP.BF16.F32.PACK_AB R46, R46, R50 ;  /* 0x000000322e2e723e */ /* 0x000fe200000010ff */
[-C--:B------:R-:W-:Y:S01]  /*7bb0*/  FMUL.FTZ R38, R38, R45.reuse ;  /* 0x0000002d26267220 */ /* 0x080fe20000410000 */
[----:B------:R-:W-:Y:S01]  /*7bc0*/  F2FP.BF16.F32.PACK_AB R48, R15, R48 ;  /* 0x000000300f30723e */ /* 0x000fe200000010ff */
[C---:B------:R-:W-:Y:S01]  /*7bd0*/  FFMA.FTZ R57, R14.reuse, R45, -R57 ;  /* 0x0000002d0e397223 */ /* 0x040fe20000010839 */
[----:B------:R-:W-:Y:S02]  /*7be0*/  IMAD.MOV.U32 R15, RZ, RZ, R39 ;  /* 0x000000ffff0f7224 */ /* 0x000fe400078e0027 */
[----:B------:R-:W-:Y:S01]  /*7bf0*/  FFMA.FTZ R38, R14, R51, R38 ;  /* 0x000000330e267223 */ /* 0x000fe20000010026 */
[----:B------:R-:W-:Y:S01]  /*7c00*/  F2FP.BF16.F32.PACK_AB R13, R13, R43 ;  /* 0x0000002b0d0d723e */ /* 0x000fe200000010ff */
[----:B------:R-:W-:Y:S01]  /*7c10*/  IMAD.MOV.U32 R39, RZ, RZ, R46 ;  /* 0x000000ffff277224 */ /* 0x000fe200078e002e */
[----:B------:R-:W-:Y:S01]  /*7c20*/  F2FP.BF16.F32.PACK_AB R14, R57, R36 ;  /* 0x00000024390e723e */ /* 0x000fe200000010ff */
[----:B------:R-:W-:Y:S01]  /*7c30*/  IMAD.MOV.U32 R36, RZ, RZ, R48 ;  /* 0x000000ffff247224 */ /* 0x000fe200078e0030 */
[----:B------:R-:W-:Y:S01]  /*7c40*/  F2FP.BF16.F32.PACK_AB R38, R38, R37 ;  /* 0x000000252626723e */ /* 0x000fe200000010ff */
[----:B------:R-:W-:Y:S01]  /*7c50*/  IMAD.MOV.U32 R37, RZ, RZ, R11 ;  /* 0x000000ffff257224 */ /* 0x000fe200078e000b */
[----:B------:R-:W-:-:S07]  /*7c60*/  F2FP.BF16.F32.PACK_AB R12, R12, R47 ;  /* 0x0000002f0c0c723e */ /* 0x000fce00000010ff */
.L_x_1619:
[----:B------:R-:W-:Y:S05]  /*7c70*/  BSYNC B2 ;  /* 0x0000000000027941 */ /* 0x000fea0003800000 */
.L_x_1618:
[----:B------:R-:W-:Y:S01]  /*7c80*/  LEA R42, P0, R68, R104, 0x1 ;  /* 0x00000068442a7211 */ /* 0x000fe200078008ff */
[----:B------:R-:W-:-:S03]  /*7c90*/  @!P4 IMAD.WIDE R44, R44, 0x2, R40 ;  /* 0x000000022c2cc825 */ /* 0x000fc600078e0228 */
[----:B------:R-:W-:-:S05]  /*7ca0*/  LEA.HI.X R43, R68, R105, R86, 0x1, P0 ;  /* 0x00000069442b7211 */ /* 0x000fca00000f0c56 */
[----:B0-----:R0:W-:Y:S04]  /*7cb0*/  ST.E.128 desc[UR60][R42.64], R12 ;  /* 0x0000000c2a007985 */ /* 0x0011e8000c101d3c */
[----:B-1----:R0:W-:Y:S02]  /*7cc0*/  @!P4 ST.E.128 desc[UR60][R44.64], R36 ;  /* 0x000000242c00c985 */ /* 0x0021e4000c101d3c */
.L_x_1617:
[----:B------:R-:W-:Y:S05]  /*7cd0*/  BSYNC B1 ;  /* 0x0000000000017941 */ /* 0x000fea0003800000 */
.L_x_1616:
[----:B------:R-:W-:-:S13]  /*7ce0*/  ISETP.NE.AND P0, PT, R71, RZ, PT ;  /* 0x000000ff4700720c */ /* 0x000fda0003f05270 */
[----:B------:R-:W-:Y:S05]  /*7cf0*/  @!P0 BRA `(.L_x_1584) ;  /* 0x0000000c006c8947 */ /* 0x000fea0003800000 */
[----:B0-----:R-:W4:Y:S04]  /*7d00*/  LDL R36, [R1+0x60] ;  /* 0x0000600001247983 */ /* 0x001f280000100800 */
[----:B------:R-:W5:Y:S04]  /*7d10*/  LDL R15, [R1+0xcc] ;  /* 0x0000cc00010f7983 */ /* 0x000f680000100800 */
[----:B------:R-:W2:Y:S01]  /*7d20*/  LDL R14, [R1+0x6c] ;  /* 0x00006c00010e7983 */ /* 0x000ea20000100800 */
[----:B------:R-:W-:Y:S01]  /*7d30*/  SEL R107, R91, R107, !P1 ;  /* 0x0000006b5b6b7207 */ /* 0x000fe20004800000 */
[----:B------:R-:W-:Y:S01]  /*7d40*/  BSSY B1, `(.L_x_1620) ;  /* 0x0000073000017945 */ /* 0x000fe20003800000 */
[----:B------:R-:W-:-:S02]  /*7d50*/  ISETP.GE.AND P4, PT, R203, R101, PT ;  /* 0x00000065cb00720c */ /* 0x000fc40003f86270 */
[----:B---3--:R-:W-:Y:S02]  /*7d60*/  SHF.R.S32.HI R12, RZ, 0x1f, R107 ;  /* 0x0000001fff0c7819 */ /* 0x008fe4000001146b */
[----:B------:R-:W-:Y:S02]  /*7d70*/  LEA R42, P0, R70, R104, 0x1 ;  /* 0x00000068462a7211 */ /* 0x000fe400078008ff */
[----:B------:R-:W-:Y:S02]  /*7d80*/  LEA.HI R12, R12, R107, RZ, 0x4 ;  /* 0x0000006b0c0c7211 */ /* 0x000fe400078f20ff */
[----:B------:R-:W-:Y:S02]  /*7d90*/  LEA.HI.X R43, R70, R105, R87, 0x1, P0 ;  /* 0x00000069462b7211 */ /* 0x000fe400000f0c57 */
[----:B------:R-:W-:-:S04]  /*7da0*/  LEA.HI.SX32 R12, R12, R69, 0x1c ;  /* 0x000000450c0c7211 */ /* 0x000fc800078fe2ff */
[----:B------:R-:W-:Y:S01]  /*7db0*/  SHF.R.S32.HI R13, RZ, 0x1f, R12 ;  /* 0x0000001fff0d7819 */ /* 0x000fe2000001140c */
[----:B------:R-:W-:-:S03]  /*7dc0*/  IMAD.SHL.U32 R11, R12, 0x8, RZ ;  /* 0x000000080c0b7824 */ /* 0x000fc600078e00ff */
[----:B------:R-:W-:-:S05]  /*7dd0*/  LEA.HI R13, R13, R12, RZ, 0x3 ;  /* 0x0000000c0d0d7211 */ /* 0x000fca00078f18ff */
        /* <DEDUP_REMOVED lines=16> */
[----:B------:R-:W-:Y:S01]  /*7ee0*/  SHF.R.U32.HI R58, RZ, 0x10, R53 ;  /* 0x00000010ff3a7819 */ /* 0x000fe20000011635 */
[----:B------:R-:W-:Y:S01]  /*7ef0*/  IMAD.U32 R51, R15, 0x10000, RZ ;  /* 0x000100000f337824 */ /* 0x000fe200078e00ff */
[----:B------:R-:W-:Y:S01]  /*7f00*/  PRMT R57, R117, 0x5432, R60 ;  /* 0x0000543275397816 */ /* 0x000fe2000000003c */
[----:B------:R-:W-:Y:S01]  /*7f10*/  IMAD.U32 R46, R14, 0x10000, RZ ;  /* 0x000100000e2e7824 */ /* 0x000fe200078e00ff */
[--C-:B------:R-:W-:Y:S01]  /*7f20*/  SHF.R.U64 R49, R54, 0x10, R55.reuse ;  /* 0x0000001036317819 */ /* 0x100fe20000001237 */
[----:B------:R-:W-:Y:S01]  /*7f30*/  IMAD.U32 R54, R39, 0x10000, RZ ;  /* 0x0001000027367824 */ /* 0x000fe200078e00ff */
[----:B------:R-:W-:Y:S01]  /*7f40*/  SHF.R.U32.HI R55, RZ, 0x10, R55 ;  /* 0x00000010ff377819 */ /* 0x000fe20000011637 */
[----:B------:R-:W-:Y:S01]  /*7f50*/  IMAD.U32 R59, R57, 0x10000, RZ ;  /* 0x00010000393b7824 */ /* 0x000fe200078e00ff */
[----:B------:R-:W-:-:S02]  /*7f60*/  PRMT R58, R115, 0x5432, R58 ;  /* 0x00005432733a7816 */ /* 0x000fc4000000003a */
[----:B------:R-:W-:Y:S01]  /*7f70*/  SHF.R.U64 R44, R52, 0x10, R53 ;  /* 0x00000010342c7819 */ /* 0x000fe20000001235 */
[----:B------:R-:W-:Y:S01]  /*7f80*/  FMUL.FTZ R61, R56, R59 ;  /* 0x0000003b383d7220 */ /* 0x000fe20000410000 */
[--C-:B------:R-:W-:Y:S02]  /*7f90*/  SHF.R.U64 R53, R62, 0x10, R63.reuse ;  /* 0x000000103e357819 */ /* 0x100fe4000000123f */
[----:B------:R-:W-:Y:S02]  /*7fa0*/  SHF.R.U32.HI R63, RZ, 0x10, R63 ;  /* 0x00000010ff3f7819 */ /* 0x000fe4000001163f */
[C---:B------:R-:W-:Y:S02]  /*7fb0*/  PRMT R49, R114.reuse, 0x5410, R49 ;  /* 0x0000541072317816 */ /* 0x040fe40000000031 */
[----:B------:R-:W-:Y:S01]  /*7fc0*/  PRMT R114, R114, 0x5432, R55 ;  /* 0x0000543272727816 */ /* 0x000fe20000000037 */
[----:B------:R-:W-:Y:S01]  /*7fd0*/  IMAD.U32 R55, R58, 0x10000, RZ ;  /* 0x000100003a377824 */ /* 0x000fe200078e00ff */
[----:B------:R-:W-:Y:S01]  /*7fe0*/  LOP3.LUT R52, R37, 0xffff0000, RZ, 0xc0, !PT ;  /* 0xffff000025347812 */ /* 0x000fe200078ec0ff */
[----:B------:R-:W-:Y:S01]  /*7ff0*/  IMAD.U32 R37, R36, 0x10000, RZ ;  /* 0x0001000024257824 */ /* 0x000fe200078e00ff */
[----:B------:R-:W-:Y:S01]  /*8000*/  PRMT R63, R116, 0x5432, R63 ;  /* 0x00005432743f7816 */ /* 0x000fe2000000003f */
[-C--:B------:R-:W-:Y:S01]  /*8010*/  FMUL.FTZ R65, R56, R55.reuse ;  /* 0x0000003738417220 */ /* 0x080fe20000410000 */
[----:B------:R-:W-:Y:S01]  /*8020*/  LOP3.LUT R57, R57, 0xffff0000, RZ, 0xc0, !PT ;  /* 0xffff000039397812 */ /* 0x000fe200078ec0ff */
[----:B------:R-:W-:Y:S01]  /*8030*/  IMAD.U32 R56, R114, 0x10000, RZ ;  /* 0x0001000072387824 */ /* 0x000fe200078e00ff */
[----:B------:R-:W-:Y:S01]  /*8040*/  PRMT R117, R117, 0x5410, R48 ;  /* 0x0000541075757816 */ /* 0x000fe20000000030 */
[----:B------:R-:W-:Y:S01]  /*8050*/  FFMA.FTZ R48, R50, R55, -R61 ;  /* 0x0000003732307223 */ /* 0x000fe2000001083d */
[----:B------:R-:W-:Y:S01]  /*8060*/  LOP3.LUT R55, R58, 0xffff0000, RZ, 0xc0, !PT ;  /* 0xffff00003a377812 */ /* 0x000fe200078ec0ff */
[----:B------:R-:W-:Y:S01]  /*8070*/  IMAD.U32 R58, R63, 0x10000, RZ ;  /* 0x000100003f3a7824 */ /* 0x000fe200078e00ff */
[----:B------:R-:W-:Y:S01]  /*8080*/  LOP3.LUT R45, R13, 0xffff0000, RZ, 0xc0, !PT ;  /* 0xffff00000d2d7812 */ /* 0x000fe200078ec0ff */
[----:B------:R-:W-:Y:S01]  /*8090*/  FMUL.FTZ R60, R52, R57 ;  /* 0x00000039343c7220 */ /* 0x000fe20000410000 */
[----:B------:R-:W-:Y:S01]  /*80a0*/  FFMA.FTZ R50, R50, R59, R65 ;  /* 0x0000003b32327223 */ /* 0x000fe20000010041 */
[-C--:B------:R-:W-:Y:S01]  /*80b0*/  FMUL.FTZ R52, R52, R55.reuse ;  /* 0x0000003734347220 */ /* 0x080fe20000410000 */
[C---:B------:R-:W-:Y:S01]  /*80c0*/  FMUL.FTZ R62, R54.reuse, R58 ;  /* 0x0000003a363e7220 */ /* 0x040fe20000410000 */
[----:B------:R-:W-:Y:S01]  /*80d0*/  FFMA.FTZ R55, R45, R55, -R60 ;  /* 0x000000372d377223 */ /* 0x000fe2000001083c */
[----:B------:R-:W-:Y:S01]  /*80e0*/  LOP3.LUT R39, R39, 0xffff0000, RZ, 0xc0, !PT ;  /* 0xffff000027277812 */ /* 0x000fe200078ec0ff */
[-C--:B------:R-:W-:Y:S01]  /*80f0*/  FMUL.FTZ R59, R54, R56.reuse ;  /* 0x00000038363b7220 */ /* 0x080fe20000410000 */
[----:B------:R-:W-:Y:S01]  /*8100*/  LOP3.LUT R60, R63, 0xffff0000, RZ, 0xc0, !PT ;  /* 0xffff00003f3c7812 */ /* 0x000fe200078ec0ff */
[----:B------:R-:W-:Y:S01]  /*8110*/  FFMA.FTZ R45, R45, R57, R52 ;  /* 0x000000392d2d7223 */ /* 0x000fe20000010034 */
[----:B------:R-:W-:Y:S01]  /*8120*/  LOP3.LUT R114, R114, 0xffff0000, RZ, 0xc0, !PT ;  /* 0xffff000072727812 */ /* 0x000fe200078ec0ff */
[----:B------:R-:W-:Y:S01]  /*8130*/  FFMA.FTZ R52, R51, R56, -R62 ;  /* 0x0000003833347223 */ /* 0x000fe2000001083e */
[----:B------:R-:W-:Y:S01]  /*8140*/  PRMT R44, R115, 0x5410, R44 ;  /* 0x00005410732c7816 */ /* 0x000fe2000000002c */
[----:B------:R-:W-:Y:S01]  /*8150*/  FFMA.FTZ R51, R51, R58, R59 ;  /* 0x0000003a33337223 */ /* 0x000fe2000001003b */
[----:B------:R-:W-:Y:S01]  /*8160*/  LOP3.LUT R15, R15, 0xffff0000, RZ, 0xc0, !PT ;  /* 0xffff00000f0f7812 */ /* 0x000fe200078ec0ff */
[----:B------:R-:W-:Y:S01]  /*8170*/  IMAD.U32 R56, R117, 0x10000, RZ ;  /* 0x0001000075387824 */ /* 0x000fe200078e00ff */
[----:B------:R-:W-:Y:S01]  /*8180*/  LOP3.LUT R36, R36, 0xffff0000, RZ, 0xc0, !PT ;  /* 0xffff000024247812 */ /* 0x000fe200078ec0ff */
[C---:B------:R-:W-:Y:S01]  /*8190*/  FMUL.FTZ R58, R39.reuse, R60 ;  /* 0x0000003c273a7220 */ /* 0x040fe20000410000 */
[-C--:B------:R-:W-:Y:S01]  /*81a0*/  FMUL.FTZ R62, R39, R114.reuse ;  /* 0x00000072273e7220 */ /* 0x080fe20000410000 */
[----:B------:R-:W-:Y:S01]  /*81b0*/  LOP3.LUT R117, R117, 0xffff0000, RZ, 0xc0, !PT ;  /* 0xffff000075757812 */ /* 0x000fe200078ec0ff */
[C---:B------:R-:W-:Y:S01]  /*81c0*/  IMAD.U32 R54, R44.reuse, 0x10000, RZ ;  /* 0x000100002c367824 */ /* 0x040fe200078e00ff */
[----:B------:R-:W-:Y:S01]  /*81d0*/  LOP3.LUT R57, R44, 0xffff0000, RZ, 0xc0, !PT ;  /* 0xffff00002c397812 */ /* 0x000fe200078ec0ff */
[C---:B------:R-:W-:Y:S01]  /*81e0*/  IMAD.U32 R13, R12.reuse, 0x10000, RZ ;  /* 0x000100000c0d7824 */ /* 0x040fe200078e00ff */
[----:B------:R-:W-:Y:S01]  /*81f0*/  LOP3.LUT R12, R12, 0xffff0000, RZ, 0xc0, !PT ;  /* 0xffff00000c0c7812 */ /* 0x000fe200078ec0ff */
[C---:B------:R-:W-:Y:S01]  /*8200*/  FFMA.FTZ R39, R15.reuse, R114, -R58 ;  /* 0x000000720f277223 */ /* 0x040fe2000001083a */
[----:B------:R-:W-:Y:S01]  /*8210*/  FFMA.FTZ R62, R15, R60, R62 ;  /* 0x0000003c0f3e7223 */ /* 0x000fe2000001003e */
[----:B------:R-:W-:Y:S01]  /*8220*/  PRMT R53, R116, 0x5410, R53 ;  /* 0x0000541074357816 */ /* 0x000fe20000000035 */
[C---:B------:R-:W-:Y:S01]  /*8230*/  FMUL.FTZ R44, R37.reuse, R56 ;  /* 0x00000038252c7220 */ /* 0x040fe20000410000 */
[C---:B------:R-:W-:Y:S01]  /*8240*/  FMUL.FTZ R15, R36.reuse, R117 ;  /* 0x00000075240f7220 */ /* 0x040fe20000410000 */
[----:B------:R-:W-:Y:S01]  /*8250*/  FMUL.FTZ R37, R37, R54 ;  /* 0x0000003625257220 */ /* 0x000fe20000410000 */
[-C--:B------:R-:W-:Y:S01]  /*8260*/  FMUL.FTZ R59, R36, R57.reuse ;  /* 0x00000039243b7220 */ /* 0x080fe20000410000 */
[----:B------:R-:W-:Y:S01]  /*8270*/  LOP3.LUT R47, R14, 0xffff0000, RZ, 0xc0, !PT ;  /* 0xffff00000e2f7812 */ /* 0x000fe200078ec0ff */
[----:B------:R-:W-:Y:S01]  /*8280*/  FFMA.FTZ R57, R12, R57, -R15 ;  /* 0x000000390c397223 */ /* 0x000fe2000001080f */
[----:B------:R-:W-:-:S02]  /*8290*/  IMAD.U32 R14, R38, 0x10000, RZ ;  /* 0x00010000260e7824 */ /* 0x000fc400078e00ff */
[C---:B------:R-:W-:Y:S01]  /*82a0*/  FFMA.FTZ R44, R13.reuse, R54, -R44 ;  /* 0x000000360d2c7223 */ /* 0x040fe2000001082c */
[----:B------:R-:W-:Y:S01]  /*82b0*/  FFMA.FTZ R37, R13, R56, R37 ;  /* 0x000000380d257223 */ /* 0x000fe20000010025 */
[----:B------:R-:W-:Y:S01]  /*82c0*/  IMAD.U32 R15, R53, 0x10000, RZ ;  /* 0x00010000350f7824 */ /* 0x000fe200078e00ff */
[----:B------:R-:W-:Y:S01]  /*82d0*/  LOP3.LUT R38, R38, 0xffff0000, RZ, 0xc0, !PT ;  /* 0xffff000026267812 */ /* 0x000fe200078ec0ff */
[----:B------:R-:W-:Y:S01]  /*82e0*/  IMAD.U32 R13, R49, 0x10000, RZ ;  /* 0x00010000310d7824 */ /* 0x000fe200078e00ff */
[----:B------:R-:W-:Y:S01]  /*82f0*/  LOP3.LUT R53, R53, 0xffff0000, RZ, 0xc0, !PT ;  /* 0xffff000035357812 */ /* 0x000fe200078ec0ff */
[----:B------:R-:W-:Y:S01]  /*8300*/  FFMA.FTZ R12, R12, R117, R59 ;  /* 0x000000750c0c7223 */ /* 0x000fe2000001003b */
[----:B------:R-:W-:Y:S01]  /*8310*/  LOP3.LUT R49, R49, 0xffff0000, RZ, 0xc0, !PT ;  /* 0xffff000031317812 */ /* 0x000fe200078ec0ff */
[C---:B------:R-:W-:Y:S01]  /*8320*/  FMUL.FTZ R59, R14.reuse, R15 ;  /* 0x0000000f0e3b7220 */ /* 0x040fe20000410000 */
[----:B------:R-:W-:Y:S01]  /*8330*/  FMUL.FTZ R14, R14, R13 ;  /* 0x0000000d0e0e7220 */ /* 0x000fe20000410000 */
[C---:B------:R-:W-:Y:S01]  /*8340*/  FMUL.FTZ R36, R38.reuse, R53 ;  /* 0x0000003526247220 */ /* 0x040fe20000410000 */
[----:B------:R-:W-:Y:S01]  /*8350*/  F2FP.BF16.F32.PACK_AB R45, R45, R50 ;  /* 0x000000322d2d723e */ /* 0x000fe200000010ff */
[----:B------:R-:W-:Y:S01]  /*8360*/  FMUL.FTZ R38, R38, R49 ;  /* 0x0000003126267220 */ /* 0x000fe20000410000 */
[C---:B------:R-:W-:Y:S01]  /*8370*/  FFMA.FTZ R59, R46.reuse, R13, -R59 ;  /* 0x0000000d2e3b7223 */ /* 0x040fe2000001083b */
[C---:B------:R-:W-:Y:S01]  /*8380*/  FFMA.FTZ R36, R47.reuse, R49, -R36 ;  /* 0x000000312f247223 */ /* 0x040fe20000010824 */
[----:B------:R-:W-:Y:S01]  /*8390*/  FFMA.FTZ R14, R46, R15, R14 ;  /* 0x0000000f2e0e7223 */ /* 0x000fe2000001000e */
[----:B------:R-:W-:Y:S01]  /*83a0*/  FFMA.FTZ R47, R47, R53, R38 ;  /* 0x000000352f2f7223 */ /* 0x000fe20000010026 */
[----:B------:R-:W-:-:S02]  /*83b0*/  F2FP.BF16.F32.PACK_AB R13, R55, R48 ;  /* 0x00000030370d723e */ /* 0x000fc400000010ff */
[----:B------:R-:W-:Y:S02]  /*83c0*/  F2FP.BF16.F32.PACK_AB R38, R36, R59 ;  /* 0x0000003b2426723e */ /* 0x000fe400000010ff */
        /* <DEDUP_REMOVED lines=10> */
.L_x_1621:
[----:B------:R-:W-:Y:S05]  /*8470*/  BSYNC B1 ;  /* 0x0000000000017941 */ /* 0x000fea0003800000 */
.L_x_1620:
[----:B0-----:R0:W-:Y:S01]  /*8480*/  ST.E.128 desc[UR60][R42.64], R12 ;  /* 0x0000000c2a007985 */ /* 0x0011e2000c101d3c */
[----:B------:R-:W-:-:S13]  /*8490*/  ISETP.GE.AND P0, PT, R11, R106, PT ;  /* 0x0000006a0b00720c */ /* 0x000fda0003f06270 */
[----:B------:R-:W-:Y:S05]  /*84a0*/  @P0 BRA `(.L_x_1584) ;  /* 0x0000000400800947 */ /* 0x000fea0003800000 */
[----:B------:R-:W-:-:S05]  /*84b0*/  IMAD.WIDE R40, R11, 0x2, R40 ;  /* 0x000000020b287825 */ /* 0x000fca00078e0228 */
[----:B-1----:R1:W-:Y:S01]  /*84c0*/  ST.E.128 desc[UR60][R40.64], R36 ;  /* 0x0000002428007985 */ /* 0x0023e2000c101d3c */
[----:B------:R-:W-:Y:S05]  /*84d0*/  BRA `(.L_x_1584) ;  /* 0x0000000400747947 */ /* 0x000fea0003800000 */
.L_x_1557:
[----:B------:R-:W2:Y:S02]  /*84e0*/  LDL R11, [R1+0x68] ;  /* 0x00006800010b7983 */ /* 0x000ea40000100800 */
[----:B--2---:R-:W-:-:S13]  /*84f0*/  R2UR UR4, R11 ;  /* 0x000000000b0472ca */ /* 0x004fda00000e0000 */
[----:B------:R-:W-:-:S06]  /*8500*/  UISETP.NE.AND UP0, UPT, UR4, 0x3, UPT ;  /* 0x000000030400788c */ /* 0x000fcc000bf05270 */
[----:B------:R-:W-:-:S13]  /*8510*/  PLOP3.LUT P5, PT, PT, PT, UP0, 0x80, 0x0 ;  /* 0x000000000000781c */ /* 0x000fda0003faf008 */
[----:B------:R-:W-:Y:S05]  /*8520*/  @!P5 BRA `(.L_x_1622) ;  /* 0x000000000004d947 */ /* 0x000fea0003800000 */
[----:B------:R-:W-:Y:S01]  /*8530*/  BPT.TRAP 0x1 ;  /* 0x000000040000795c */ /* 0x000fe20000300000 */
.L_x_1622:
[----:B------:R-:W2:Y:S01]  /*8540*/  LDL R11, [R1+0x50] ;  /* 0x00005000010b7983 */ /* 0x000ea20000100800 */
[----:B------:R-:W-:Y:S01]  /*8550*/  IMAD R88, R200, 0x8, R17 ;  /* 0x00000008c8587824 */ /* 0x000fe200078e0211 */
[----:B------:R-:W-:Y:S01]  /*8560*/  BSSY B1, `(.L_x_1623) ;  /* 0x0000005000017945 */ /* 0x000fe20003800000 */
[----:B------:R-:W-:Y:S02]  /*8570*/  SHF.R.S32.HI R97, RZ, 0x1f, R98 ;  /* 0x0000001fff617819 */ /* 0x000fe40000011462 */
[----:B--2---:R-:W-:-:S04]  /*8580*/  SHF.L.U32 R100, R11, 0x1f, RZ ;  /* 0x0000001f0b647819 */ /* 0x004fc800000006ff */
[----:B------:R-:W0:Y:S02]  /*8590*/  SYNCS.PHASECHK.TRANS64.TRYWAIT P0, [R88+URZ+0x30890], R100 ;  /* 0x03089064580075a7 */ /* 0x000e24000800017f */
[----:B0-----:R-:W-:Y:S05]  /*85a0*/  @!P0 BRA `(.L_x_1624) ;  /* 0x0000025c00688947 */ /* 0x001fea0003800000 */
.L_x_2014:
[----:B------:R-:W-:Y:S05]  /*85b0*/  BSYNC B1 ;  /* 0x0000000000017941 */ /* 0x000fea0003800000 */
.L_x_1623:
[----:B------:R-:W2:Y:S01]  /*85c0*/  LDL R15, [R1+0x10] ;  /* 0x00001000010f7983 */ /* 0x000ea20000100800 */
        /* <DEDUP_REMOVED lines=15> */
[----:B------:R-:W-:Y:S01]  /*86c0*/  IMAD.WIDE.U32 R12, R226, UR4, R12 ;  /* 0x00000004e20c7c25 */ /* 0x000fe2000f8e000c */
[----:B------:R-:W-:-:S03]  /*86d0*/  UMOV UR4, 0xffffffff ;  /* 0xffffffff00047882 */ /* 0x000fc60000000000 */
[----:B------:R-:W-:Y:S01]  /*86e0*/  IMAD R41, R226, UR5, R13 ;  /* 0x00000005e2297c24 */ /* 0x000fe2000f8e020d */
[----:B------:R-:W-:-:S04]  /*86f0*/  LEA R40, P0, R12, UR6, 0x1 ;  /* 0x000000060c287c11 */ /* 0x000fc8000f8008ff */
[----:B------:R-:W-:Y:S01]  /*8700*/  LEA.HI.X R41, R12, UR7, R41, 0x1, P0 ;  /* 0x000000070c297c11 */ /* 0x000fe200080f0c29 */
[----:B--2---:R-:W-:-:S05]  /*8710*/  IMAD.IADD R42, R95, 0x1, -R15 ;  /* 0x000000015f2a7824 */ /* 0x004fca00078e0a0f */
[----:B------:R-:W-:Y:S01]  /*8720*/  ISETP.GE.AND P0, PT, R42, 0x1, PT ;  /* 0x000000012a00780c */ /* 0x000fe20003f06270 */
[----:B------:R-:W-:-:S12]  /*8730*/  BRA.DIV UR4, `(.L_x_1625) ;  /* 0x0000025e04187947 */ /* 0x000fd8000b800000 */
[----:B------:R1:W2:Y:S04]  /*8740*/  SHFL.IDX PT, R38, R41, RZ, 0x181f ;  /* 0x00181fff29267589 */ /* 0x0002a800000e0000 */
[----:B------:R1:W3:Y:S02]  /*8750*/  SHFL.IDX PT, R39, R40, RZ, 0x181f ;  /* 0x00181fff28277589 */ /* 0x0002e400000e0000 */
.L_x_2018:
[----:B------:R-:W-:Y:S04]  /*8760*/  BSSY B1, `(.L_x_1626) ;  /* 0x0000018000017945 */ /* 0x000fe80003800000 */
[----:B------:R-:W-:Y:S05]  /*8770*/  @!P0 BRA `(.L_x_1627) ;  /* 0x0000000000588947 */ /* 0x000fea0003800000 */
[----:B------:R-:W4:Y:S01]  /*8780*/  LDL R11, [R1+0x8] ;  /* 0x00000800010b7983 */ /* 0x000f220000100800 */
[----:B------:R-:W-:Y:S02]  /*8790*/  ULDC UR4, c[0x0][0x2f4] ;  /* 0x0000bd0000047ab9 */ /* 0x000fe40000000800 */
[----:B------:R-:W-:Y:S02]  /*87a0*/  ISETP.GE.AND P4, PT, R18, UR4, PT ;  /* 0x0000000412007c0c */ /* 0x000fe4000bf86270 */
[----:B------:R-:W-:-:S11]  /*87b0*/  ISETP.GE.AND P0, PT, R203, UR4, PT ;  /* 0x00000004cb007c0c */ /* 0x000fd6000bf06270 */
[----:B------:R-:W5:Y:S01]  /*87c0*/  @!P4 LDS.128 R12, [R90+0x20400] ;  /* 0x020400005a0cc984 */ /* 0x000f620000000c00 */
[----:B---3--:R-:W-:-:S04]  /*87d0*/  @!P4 LEA R36, P6, R18, R39, 0x1 ;  /* 0x000000271224c211 */ /* 0x008fc800078c08ff */
[----:B--2---:R-:W-:-:S05]  /*87e0*/  @!P4 LEA.HI.X R37, R18, R38, R19, 0x1, P6 ;  /* 0x000000261225c211 */ /* 0x004fca00030f0c13 */
[----:B-----5:R2:W-:Y:S01]  /*87f0*/  @!P4 ST.E.128 desc[UR60][R36.64], R12 ;  /* 0x0000000c2400c985 */ /* 0x0205e2000c101d3c */
[----:B------:R-:W-:-:S03]  /*8800*/  ISETP.GE.AND P4, PT, R22, UR4, PT ;  /* 0x0000000416007c0c */ /* 0x000fc6000bf86270 */
[----:B------:R-:W3:Y:S01]  /*8810*/  @!P0 LDS.128 R12, [R90+0x22400] ;  /* 0x022400005a0c8984 */ /* 0x000ee20000000c00 */
[----:B--2---:R-:W-:-:S04]  /*8820*/  @!P0 LEA R36, P6, R201, R39, 0x1 ;  /* 0x00000027c9248211 */ /* 0x004fc800078c08ff */
[----:B------:R-:W-:-:S05]  /*8830*/  @!P0 LEA.HI.X R37, R201, R38, R224, 0x1, P6 ;  /* 0x00000026c9258211 */ /* 0x000fca00030f0ce0 */
[----:B---3--:R2:W-:Y:S01]  /*8840*/  @!P0 ST.E.128 desc[UR60][R36.64], R12 ;  /* 0x0000000c24008985 */ /* 0x0085e2000c101d3c */
[----:B------:R-:W-:-:S03]  /*8850*/  ISETP.GE.AND P0, PT, R23, UR4, PT ;  /* 0x0000000417007c0c */ /* 0x000fc6000bf06270 */
[----:B------:R-:W3:Y:S01]  /*8860*/  @!P4 LDS.128 R12, [R90+0x24400] ;  /* 0x024400005a0cc984 */ /* 0x000ee20000000c00 */
[----:B--2---:R-:W-:-:S04]  /*8870*/  @!P4 LEA R36, P6, R22, R39, 0x1 ;  /* 0x000000271624c211 */ /* 0x004fc800078c08ff */
[----:B----4-:R-:W-:-:S05]  /*8880*/  @!P4 LEA.HI.X R37, R22, R38, R11, 0x1, P6 ;  /* 0x000000261625c211 */ /* 0x010fca00030f0c0b */
[----:B---3--:R2:W-:Y:S04]  /*8890*/  @!P4 ST.E.128 desc[UR60][R36.64], R12 ;  /* 0x0000000c2400c985 */ /* 0x0085e8000c101d3c */
[----:B------:R-:W3:Y:S01]  /*88a0*/  @!P0 LDS.128 R12, [R90+0x26400] ;  /* 0x026400005a0c8984 */ /* 0x000ee20000000c00 */
[----:B--2---:R-:W-:-:S04]  /*88b0*/  @!P0 LEA R36, P4, R23, R39, 0x1 ;  /* 0x0000002717248211 */ /* 0x004fc800078808ff */
[----:B------:R-:W-:-:S05]  /*88c0*/  @!P0 LEA.HI.X R37, R23, R38, R229, 0x1, P4 ;  /* 0x0000002617258211 */ /* 0x000fca00020f0ce5 */
[----:B---3--:R4:W-:Y:S04]  /*88d0*/  @!P0 ST.E.128 desc[UR60][R36.64], R12 ;  /* 0x0000000c24008985 */ /* 0x0089e8000c101d3c */
.L_x_1627:
[----:B------:R-:W-:Y:S05]  /*88e0*/  BSYNC B1 ;  /* 0x0000000000017941 */ /* 0x000fea0003800000 */
.L_x_1626:
[----:B------:R-:W-:-:S03]  /*88f0*/  UMOV UR4, 0xffffffff ;  /* 0xffffffff00047882 */ /* 0x000fc60000000000 */
[----:B------:R-:W-:Y:S05]  /*8900*/  BRA.DIV UR4, `(.L_x_1628) ;  /* 0x0000025a04f07947 */ /* 0x000fea000b800000 */
[----:B--2---:R2:W0:Y:S04]  /*8910*/  SHFL.IDX PT, R38, R41, 0x1, 0x181f ;  /* 0x00381f0029267f89 */ /* 0x00442800000e0000 */
[----:B---3--:R2:W3:Y:S02]  /*8920*/  SHFL.IDX PT, R39, R40, 0x1, 0x181f ;  /* 0x00381f0028277f89 */ /* 0x0084e400000e0000 */
.L_x_2022:
[----:B------:R-:W-:-:S13]  /*8930*/  ISETP.GE.AND P0, PT, R42, 0x21, PT ;  /* 0x000000212a00780c */ /* 0x000fda0003f06270 */
[----:B------:R-:W-:Y:S05]  /*8940*/  @!P0 BRA `(.L_x_1584) ;  /* 0x0000000000588947 */ /* 0x000fea0003800000 */
[----:B------:R-:W5:Y:S01]  /*8950*/  LDL R11, [R1+0x8] ;  /* 0x00000800010b7983 */ /* 0x000f620000100800 */
[----:B------:R-:W-:Y:S02]  /*8960*/  ULDC UR4, c[0x0][0x2f4] ;  /* 0x0000bd0000047ab9 */ /* 0x000fe40000000800 */
[----:B------:R-:W-:Y:S02]  /*8970*/  ISETP.GE.AND P6, PT, R18, UR4, PT ;  /* 0x0000000412007c0c */ /* 0x000fe4000bfc6270 */
[----:B------:R-:W-:-:S11]  /*8980*/  ISETP.GE.AND P4, PT, R203, UR4, PT ;  /* 0x00000004cb007c0c */ /* 0x000fd6000bf86270 */
[----:B----4-:R-:W4:Y:S01]  /*8990*/  @!P6 LDS.128 R12, [R90+0x21400] ;  /* 0x021400005a0ce984 */ /* 0x010f220000000c00 */
[----:B---3--:R-:W-:-:S04]  /*89a0*/  @!P6 LEA R36, P0, R18, R39, 0x1 ;  /* 0x000000271224e211 */ /* 0x008fc800078008ff */
[----:B0-----:R-:W-:Y:S02]  /*89b0*/  @!P6 LEA.HI.X R37, R18, R38, R19, 0x1, P0 ;  /* 0x000000261225e211 */ /* 0x001fe400000f0c13 */
[----:B------:R-:W-:-:S03]  /*89c0*/  ISETP.GE.AND P0, PT, R22, UR4, PT ;  /* 0x0000000416007c0c */ /* 0x000fc6000bf06270 */
[----:B----4-:R0:W-:Y:S04]  /*89d0*/  @!P6 ST.E.128 desc[UR60][R36.64], R12 ;  /* 0x0000000c2400e985 */ /* 0x0101e8000c101d3c */
[----:B------:R-:W3:Y:S01]  /*89e0*/  @!P4 LDS.128 R12, [R90+0x23400] ;  /* 0x023400005a0cc984 */ /* 0x000ee20000000c00 */
[----:B0-----:R-:W-:-:S04]  /*89f0*/  @!P4 LEA R36, P6, R201, R39, 0x1 ;  /* 0x00000027c924c211 */ /* 0x001fc800078c08ff */
[----:B------:R-:W-:-:S05]  /*8a00*/  @!P4 LEA.HI.X R37, R201, R38, R224, 0x1, P6 ;  /* 0x00000026c925c211 */ /* 0x000fca00030f0ce0 */
[----:B---3--:R0:W-:Y:S01]  /*8a10*/  @!P4 ST.E.128 desc[UR60][R36.64], R12 ;  /* 0x0000000c2400c985 */ /* 0x0081e2000c101d3c */
[----:B------:R-:W-:-:S03]  /*8a20*/  ISETP.GE.AND P4, PT, R23, UR4, PT ;  /* 0x0000000417007c0c */ /* 0x000fc6000bf86270 */
[----:B------:R-:W3:Y:S01]  /*8a30*/  @!P0 LDS.128 R12, [R90+0x25400] ;  /* 0x025400005a0c8984 */ /* 0x000ee20000000c00 */
[----:B0-----:R-:W-:-:S04]  /*8a40*/  @!P0 LEA R36, P6, R22, R39, 0x1 ;  /* 0x0000002716248211 */ /* 0x001fc800078c08ff */
[----:B-----5:R-:W-:-:S05]  /*8a50*/  @!P0 LEA.HI.X R37, R22, R38, R11, 0x1, P6 ;  /* 0x0000002616258211 */ /* 0x020fca00030f0c0b */
[----:B---3--:R0:W-:Y:S04]  /*8a60*/  @!P0 ST.E.128 desc[UR60][R36.64], R12 ;  /* 0x0000000c24008985 */ /* 0x0081e8000c101d3c */
[----:B------:R-:W3:Y:S01]  /*8a70*/  @!P4 LDS.128 R12, [R90+0x27400] ;  /* 0x027400005a0cc984 */ /* 0x000ee20000000c00 */
[----:B0-----:R-:W-:-:S04]  /*8a80*/  @!P4 LEA R36, P0, R23, R39, 0x1 ;  /* 0x000000271724c211 */ /* 0x001fc800078008ff */
[----:B------:R-:W-:-:S05]  /*8a90*/  @!P4 LEA.HI.X R37, R23, R38, R229, 0x1, P0 ;  /* 0x000000261725c211 */ /* 0x000fca00000f0ce5 */
[----:B---3--:R0:W-:Y:S04]  /*8aa0*/  @!P4 ST.E.128 desc[UR60][R36.64], R12 ;  /* 0x0000000c2400c985 */ /* 0x0081e8000c101d3c */
.L_x_1584:
[----:B------:R-:W-:Y:S05]  /*8ab0*/  BSYNC B0 ;  /* 0x0000000000007941 */ /* 0x000fea0003800000 */
.L_x_1556:
        /* <DEDUP_REMOVED lines=12> */
[----:B------:R-:W-:-:S05]  /*8b80*/  @!P0 VIADD R11, R88, 0x308a0 ;  /* 0x000308a0580b8836 */ /* 0x000fca0000000000 */
[----:B------:R-:W-:-:S04]  /*8b90*/  @!P0 PRMT R11, RZ, 0x654, R11 ;  /* 0x00000654ff0b8816 */ /* 0x000fc8000000000b */
[----:B------:R3:W-:Y:S01]  /*8ba0*/  @!P0 SYNCS.ARRIVE.TRANS64.RED.A1T0 RZ, [R11+URZ], RZ ;  /* 0x000000ff0bff89a7 */ /* 0x0007e2000810043f */
[----:B------:R-:W-:Y:S05]  /*8bb0*/  @!P5 BRA `(.L_x_1630) ;  /* 0x000000000004d947 */ /* 0x000fea0003800000 */
[----:B------:R-:W-:Y:S01]  /*8bc0*/  BPT.TRAP 0x1 ;  /* 0x000000040000795c */ /* 0x000fe20000300000 */
.L_x_1630:
[----:B------:R-:W-:Y:S05]  /*8bd0*/  BSYNC B0 ;  /* 0x0000000000007941 */ /* 0x000fea0003800000 */
.L_x_1629:
[----:B------:R-:W5:Y:S01]  /*8be0*/  SYNCS.PHASECHK.TRANS64.TRYWAIT P4, [R88+URZ+0x308b0], R100 ;  /* 0x0308b064580075a7 */ /* 0x000f62000808017f */
[----:B------:R-:W-:Y:S04]  /*8bf0*/  BSSY B0, `(.L_x_1631) ;  /* 0x0000002000007945 */ /* 0x000fe80003800000 */
[----:B-----5:R-:W-:Y:S05]  /*8c00*/  @!P4 BRA `(.L_x_1632) ;  /* 0x00000258007cc947 */ /* 0x020fea0003800000 */
.L_x_2023:
[----:B------:R-:W-:Y:S05]  /*8c10*/  BSYNC B0 ;  /* 0x0000000000007941 */ /* 0x000fea0003800000 */
.L_x_1631:
[----:B0---4-:R-:W4:Y:S01]  /*8c20*/  LDL R14, [R1+0x10] ;  /* 0x00001000010e7983 */ /* 0x011f220000100800 */
[----:B------:R-:W-:Y:S01]  /*8c30*/  ULDC.64 UR4, c[0x0][0x328] ;  /* 0x0000ca0000047ab9 */ /* 0x000fe20000000a00 */
[----:B------:R-:W-:Y:S02]  /*8c40*/  ULDC.64 UR6, c[0x0][0x318] ;  /* 0x0000c60000067ab9 */ /* 0x000fe40000000a00 */
[----:B-12---:R0:W5:Y:S01]  /*8c50*/  LDL R41, [R1+0x8] ;  /* 0x0000080001297983 */ /* 0x0061620000100800 */
[----:B------:R-:W-:Y:S01]  /*8c60*/  IMAD R97, R97, UR4, RZ ;  /* 0x0000000461617c24 */ /* 0x000fe2000f8e02ff */
[----:B------:R-:W-:Y:S01]  /*8c70*/  BSSY B0, `(.L_x_1633) ;  /* 0x0000028000007945 */ /* 0x000fe20003800000 */
[----:B------:R-:W-:-:S04]  /*8c80*/  IMAD.WIDE.U32 R12, R98, UR4, RZ ;  /* 0x00000004620c7c25 */ /* 0x000fc8000f8e00ff */
[----:B------:R-:W-:Y:S01]  /*8c90*/  IMAD R97, R98, UR5, R97 ;  /* 0x0000000562617c24 */ /* 0x000fe2000f8e0261 */
[----:B------:R-:W-:Y:S02]  /*8ca0*/  ULDC.64 UR4, c[0x0][0x338] ;  /* 0x0000ce0000047ab9 */ /* 0x000fe40000000a00 */
[----:B------:R-:W-:Y:S02]  /*8cb0*/  IMAD R96, R96, UR4, RZ ;  /* 0x0000000460607c24 */ /* 0x000fe4000f8e02ff */
[----:B------:R-:W-:Y:S02]  /*8cc0*/  IMAD.IADD R13, R13, 0x1, R97 ;  /* 0x000000010d0d7824 */ /* 0x000fe400078e0261 */
[C---:B---3--:R-:W-:Y:S02]  /*8cd0*/  IMAD R11, R99.reuse, UR5, R96 ;  /* 0x00000005630b7c24 */ /* 0x048fe4000f8e0260 */
[----:B------:R-:W-:Y:S01]  /*8ce0*/  IMAD.WIDE.U32 R12, R99, UR4, R12 ;  /* 0x00000004630c7c25 */ /* 0x000fe2000f8e000c */
[----:B------:R-:W-:-:S03]  /*8cf0*/  ULDC.64 UR4, c[0x0][0x330] ;  /* 0x0000cc0000047ab9 */ /* 0x000fc60000000a00 */
[----:B------:R-:W-:Y:S02]  /*8d00*/  IMAD.IADD R13, R13, 0x1, R11 ;  /* 0x000000010d0d7824 */ /* 0x000fe400078e020b */
[----:B------:R-:W-:-:S04]  /*8d10*/  IMAD.WIDE.U32 R12, R226, UR4, R12 ;  /* 0x00000004e20c7c25 */ /* 0x000fc8000f8e000c */
[----:B------:R-:W-:Y:S01]  /*8d20*/  IMAD R11, R226, UR5, R13 ;  /* 0x00000005e20b7c24 */ /* 0x000fe2000f8e020d */
[----:B------:R-:W-:-:S04]  /*8d30*/  LEA R38, P5, R12, UR6, 0x1 ;  /* 0x000000060c267c11 */ /* 0x000fc8000f8a08ff */
[----:B------:R-:W-:Y:S01]  /*8d40*/  LEA.HI.X R11, R12, UR7, R11, 0x1, P5 ;  /* 0x000000070c0b7c11 */ /* 0x000fe2000a8f0c0b */
[----:B------:R0:W1:Y:S04]  /*8d50*/  SHFL.IDX PT, R40, R38, RZ, 0x181f ;  /* 0x00181fff26287589 */ /* 0x00006800000e0000 */
[----:B------:R0:W2:Y:S01]  /*8d60*/  SHFL.IDX PT, R39, R11, RZ, 0x181f ;  /* 0x00181fff0b277589 */ /* 0x0000a200000e0000 */
[----:B----4-:R-:W-:-:S05]  /*8d70*/  IMAD.IADD R95, R95, 0x1, -R14 ;  /* 0x000000015f5f7824 */ /* 0x010fca00078e0a0e */
[----:B------:R-:W-:-:S13]  /*8d80*/  ISETP.GE.AND P4, PT, R95, 0x1, PT ;  /* 0x000000015f00780c */ /* 0x000fda0003f86270 */
[----:B012---:R-:W-:Y:S05]  /*8d90*/  @!P4 BRA `(.L_x_1634) ;  /* 0x000000000054c947 */ /* 0x007fea0003800000 */
[----:B------:R-:W-:Y:S02]  /*8da0*/  ULDC UR4, c[0x0][0x2f4] ;  /* 0x0000bd0000047ab9 */ /* 0x000fe40000000800 */
[----:B------:R-:W-:Y:S02]  /*8db0*/  ISETP.GE.AND P6, PT, R18, UR4, PT ;  /* 0x0000000412007c0c */ /* 0x000fe4000bfc6270 */
[----:B------:R-:W-:-:S11]  /*8dc0*/  ISETP.GE.AND P5, PT, R203, UR4, PT ;  /* 0x00000004cb007c0c */ /* 0x000fd6000bfa6270 */
[----:B------:R-:W0:Y:S01]  /*8dd0*/  @!P6 LDS.128 R12, [R90+0x400] ;  /* 0x000400005a0ce984 */ /* 0x000e220000000c00 */
[----:B------:R-:W-:-:S04]  /*8de0*/  @!P6 LEA R36, P4, R18, R40, 0x1 ;  /* 0x000000281224e211 */ /* 0x000fc800078808ff */
[----:B------:R-:W-:Y:S02]  /*8df0*/  @!P6 LEA.HI.X R37, R18, R39, R19, 0x1, P4 ;  /* 0x000000271225e211 */ /* 0x000fe400020f0c13 */
[----:B------:R-:W-:-:S03]  /*8e00*/  ISETP.GE.AND P4, PT, R22, UR4, PT ;  /* 0x0000000416007c0c */ /* 0x000fc6000bf86270 */
[----:B0-----:R0:W-:Y:S04]  /*8e10*/  @!P6 ST.E.128 desc[UR60][R36.64], R12 ;  /* 0x0000000c2400e985 */ /* 0x0011e8000c101d3c */
[----:B------:R-:W1:Y:S01]  /*8e20*/  @!P5 LDS.128 R12, [R90+0x2400] ;  /* 0x002400005a0cd984 */ /* 0x000e620000000c00 */
[----:B0-----:R-:W-:-:S04]  /*8e30*/  @!P5 LEA R36, P6, R201, R40, 0x1 ;  /* 0x00000028c924d211 */ /* 0x001fc800078c08ff */
[----:B------:R-:W-:-:S05]  /*8e40*/  @!P5 LEA.HI.X R37, R201, R39, R224, 0x1, P6 ;  /* 0x00000027c925d211 */ /* 0x000fca00030f0ce0 */
[----:B-1----:R0:W-:Y:S01]  /*8e50*/  @!P5 ST.E.128 desc[UR60][R36.64], R12 ;  /* 0x0000000c2400d985 */ /* 0x0021e2000c101d3c */
[----:B------:R-:W-:-:S03]  /*8e60*/  ISETP.GE.AND P5, PT, R23, UR4, PT ;  /* 0x0000000417007c0c */ /* 0x000fc6000bfa6270 */
[----:B------:R-:W1:Y:S01]  /*8e70*/  @!P4 LDS.128 R12, [R90+0x4400] ;  /* 0x004400005a0cc984 */ /* 0x000e620000000c00 */
[----:B0-----:R-:W-:-:S04]  /*8e80*/  @!P4 LEA R36, P6, R22, R40, 0x1 ;  /* 0x000000281624c211 */ /* 0x001fc800078c08ff */
[----:B-----5:R-:W-:-:S05]  /*8e90*/  @!P4 LEA.HI.X R37, R22, R39, R41, 0x1, P6 ;  /* 0x000000271625c211 */ /* 0x020fca00030f0c29 */
[----:B-1----:R0:W-:Y:S04]  /*8ea0*/  @!P4 ST.E.128 desc[UR60][R36.64], R12 ;  /* 0x0000000c2400c985 */ /* 0x0021e8000c101d3c */
[----:B------:R-:W1:Y:S01]  /*8eb0*/  @!P5 LDS.128 R12, [R90+0x6400] ;  /* 0x006400005a0cd984 */ /* 0x000e620000000c00 */
[----:B0-----:R-:W-:-:S04]  /*8ec0*/  @!P5 LEA R36, P4, R23, R40, 0x1 ;  /* 0x000000281724d211 */ /* 0x001fc800078808ff */
[----:B------:R-:W-:-:S05]  /*8ed0*/  @!P5 LEA.HI.X R37, R23, R39, R229, 0x1, P4 ;  /* 0x000000271725d211 */ /* 0x000fca00020f0ce5 */
[----:B-1----:R0:W-:Y:S04]  /*8ee0*/  @!P5 ST.E.128 desc[UR60][R36.64], R12 ;  /* 0x0000000c2400d985 */ /* 0x0021e8000c101d3c */
.L_x_1634:
[----:B------:R-:W-:Y:S05]  /*8ef0*/  BSYNC B0 ;  /* 0x0000000000007941 */ /* 0x000fea0003800000 */
.L_x_1633:
[----:B------:R-:W-:Y:S01]  /*8f00*/  ISETP.GE.AND P4, PT, R95, 0x21, PT ;  /* 0x000000215f00780c */ /* 0x000fe20003f86270 */
[----:B------:R-:W1:Y:S01]  /*8f10*/  SHFL.IDX PT, R11, R11, 0x1, 0x181f ;  /* 0x00381f000b0b7f89 */ /* 0x000e6200000e0000 */
[----:B------:R-:W-:Y:S03]  /*8f20*/  BSSY B0, `(.L_x_1635) ;  /* 0x0000018000007945 */ /* 0x000fe60003800000 */
[----:B------:R-:W2:Y:S08]  /*8f30*/  SHFL.IDX PT, R38, R38, 0x1, 0x181f ;  /* 0x00381f0026267f89 */ /* 0x000eb000000e0000 */
[----:B------:R-:W-:Y:S05]  /*8f40*/  @!P4 BRA `(.L_x_1636) ;  /* 0x000000000054c947 */ /* 0x000fea0003800000 */
[----:B------:R-:W-:Y:S02]  /*8f50*/  ULDC UR4, c[0x0][0x2f4] ;  /* 0x0000bd0000047ab9 */ /* 0x000fe40000000800 */
[----:B------:R-:W-:Y:S02]  /*8f60*/  ISETP.GE.AND P6, PT, R18, UR4, PT ;  /* 0x0000000412007c0c */ /* 0x000fe4000bfc6270 */
[----:B------:R-:W-:-:S11]  /*8f70*/  ISETP.GE.AND P5, PT, R203, UR4, PT ;  /* 0x00000004cb007c0c */ /* 0x000fd6000bfa6270 */
[----:B0-----:R-:W0:Y:S01]  /*8f80*/  @!P6 LDS.128 R12, [R90+0x1400] ;  /* 0x001400005a0ce984 */ /* 0x001e220000000c00 */
[----:B--2---:R-:W-:-:S04]  /*8f90*/  @!P6 LEA R36, P4, R18, R38, 0x1 ;  /* 0x000000261224e211 */ /* 0x004fc800078808ff */
[----:B-1----:R-:W-:Y:S02]  /*8fa0*/  @!P6 LEA.HI.X R37, R18, R11, R19, 0x1, P4 ;  /* 0x0000000b1225e211 */ /* 0x002fe400020f0c13 */
        /* <DEDUP_REMOVED lines=15> */
.L_x_1636:
[----:B------:R-:W-:Y:S05]  /*90a0*/  BSYNC B0 ;  /* 0x0000000000007941 */ /* 0x000fea0003800000 */
.L_x_1635:
[----:B0--3--:R-:W3:Y:S01]  /*90b0*/  LDL.LU R12, [R1+0x50] ;  /* 0x00005000010c7983 */ /* 0x009ee20000300800 */
[----:B------:R-:W-:Y:S02]  /*90c0*/  VIADD R200, R200, 0x1 ;  /* 0x00000001c8c87836 */ /* 0x000fe40000000000 */
[----:B------:R-:W-:Y:S01]  /*90d0*/  @!P0 VIADD R88, R88, 0x308c0 ;  /* 0x000308c058588836 */ /* 0x000fe20000000000 */
[----:B------:R-:W-:Y:S01]  /*90e0*/  @!PT LDS RZ, [RZ] ;  /* 0x00000000fffff984 */ /* 0x000fe20000000800 */
[----:B------:R-:W-:Y:S01]  /*90f0*/  @!PT LDS RZ, [RZ] ;  /* 0x00000000fffff984 */ /* 0x000fe20000000800 */
[----:B------:R-:W-:Y:S01]  /*9100*/  @!PT LDS RZ, [RZ] ;  /* 0x00000000fffff984 */ /* 0x000fe20000000800 */
[----:B------:R-:W-:Y:S01]  /*9110*/  @!PT LDS RZ, [RZ] ;  /* 0x00000000fffff984 */ /* 0x000fe20000000800 */
[----:B------:R0:W-:Y:S06]  /*9120*/  MEMBAR.ALL.CTA ;  /* 0x0000000000007992 */ /* 0x0001ec0000008000 */
[----:B0-----:R-:W0:Y:S02]  /*9130*/  FENCE.VIEW.ASYNC.S ;  /* 0x00000000000073c6 */ /* 0x001e240000000000 */
[----:B0-----:R0:W-:Y:S01]  /*9140*/  BAR.SYNC.DEFER_BLOCKING R94, 0x80 ;  /* 0x0002005e0000751d */ /* 0x0011e20000010000 */
[----:B------:R-:W-:-:S02]  /*9150*/  ISETP.NE.AND P4, PT, R200, 0x2, PT ;  /* 0x00000002c800780c */ /* 0x000fc40003f85270 */
[----:B------:R-:W-:Y:S02]  /*9160*/  @!P0 PRMT R88, RZ, 0x654, R88 ;  /* 0x00000654ff588816 */ /* 0x000fe40000000058 */
[----:B-1----:R-:W-:Y:S02]  /*9170*/  SEL R11, RZ, 0x1, P4 ;  /* 0x00000001ff0b7807 */ /* 0x002fe40002000000 */
[----:B------:R-:W-:Y:S01]  /*9180*/  SEL R200, R200, RZ, P4 ;  /* 0x000000ffc8c87207 */ /* 0x000fe20002000000 */
[----:B------:R0:W-:Y:S01]  /*9190*/  @!P0 SYNCS.ARRIVE.TRANS64.RED.A1T0 RZ, [R88+URZ], RZ ;  /* 0x000000ff58ff89a7 */ /* 0x0001e2000810043f */
[----:B------:R-:W-:Y:S02]  /*91a0*/  PLOP3.LUT P0, PT, PT, PT, PT, 0x8, 0x0 ;  /* 0x000000000000781c */ /* 0x000fe40003f0e170 */
[----:B---3--:R-:W-:-:S05]  /*91b0*/  LOP3.LUT R12, R12, R11, RZ, 0x3c, !PT ;  /* 0x0000000b0c0c7212 */ /* 0x008fca00078e3cff */
[----:B------:R0:W-:Y:S01]  /*91c0*/  STL [R1+0x50], R12 ;  /* 0x0000500c01007387 */ /* 0x0001e20000100800 */
[----:B------:R-:W-:Y:S05]  /*91d0*/  @P3 BRA `(.L_x_1637) ;  /* 0xffffff9c00643947 */ /* 0x000fea000383ffff */
.L_x_1551:
[----:B------:R-:W3:Y:S01]  /*91e0*/  LDL R11, [R1+0x5c] ;  /* 0x00005c00010b7983 */ /* 0x000ee20000100800 */
[----:B------:R-:W1:Y:S01]  /*91f0*/  LDC R0, c[0x0][0x448] ;  /* 0x00011200ff007b82 */ /* 0x000e620000000800 */
[----:B------:R-:W-:Y:S01]  /*9200*/  IADD3 R7, R220, 0x1, -R219 ;  /* 0x00000001dc077810 */ /* 0x000fe20007ffe8db */
[----:B------:R-:W-:Y:S06]  /*9210*/  BSSY B0, `(.L_x_1638) ;  /* 0x000000d000007945 */ /* 0x000fec0003800000 */
[----:B------:R-:W4:Y:S01]  /*9220*/  LDC.64 R2, c[0x0][0x9e0] ;  /* 0x00027800ff027b82 */ /* 0x000f220000000a00 */
[----:B-1----:R-:W-:-:S02]  /*9230*/  ISETP.NE.AND P1, PT, R0, 0x1, PT ;  /* 0x000000010000780c */ /* 0x002fc40003f25270 */
[----:B----4-:R-:W-:-:S11]  /*9240*/  ISETP.GE.AND P2, PT, R3, 0x1, PT ;  /* 0x000000010300780c */ /* 0x010fd60003f46270 */
[----:B------:R-:W1:Y:S08]  /*9250*/  @P1 LDC R5, c[0x0][0x44c] ;  /* 0x00011300ff051b82 */ /* 0x000e700000000800 */
[----:B------:R-:W4:Y:S01]  /*9260*/  @P1 LDC R4, c[0x0][0x450] ;  /* 0x00011400ff041b82 */ /* 0x000f220000000800 */
[----:B---3--:R-:W-:-:S04]  /*9270*/  VIADD R0, R11, 0x7f ;  /* 0x0000007f0b007836 */ /* 0x008fc80000000000 */
[----:B-1----:R-:W-:-:S05]  /*9280*/  @P1 IMAD.HI.U32 R5, R0, R5, RZ ;  /* 0x0000000500051227 */ /* 0x002fca00078e00ff */
[----:B----4-:R-:W-:-:S05]  /*9290*/  @P1 SHF.R.U32.HI R0, RZ, R4, R5 ;  /* 0x00000004ff001219 */ /* 0x010fca0000011605 */
[----:B------:R-:W-:Y:S01]  /*92a0*/  IMAD.IADD R7, R7, 0x1, R0 ;  /* 0x0000000107077824 */ /* 0x000fe200078e0200 */
[----:B------:R-:W-:Y:S06]  /*92b0*/  @P0 BRA `(.L_x_1639) ;  /* 0x0000000000080947 */ /* 0x000fec0003800000 */
[----:B------:R-:W1:Y:S02]  /*92c0*/  FENCE.VIEW.ASYNC.G ;  /* 0x00000000000073c6 */ /* 0x000e640000000100 */
[----:B-1----:R-:W-:Y:S06]  /*92d0*/  BAR.ARV 0xc, 0x180 ;  /* 0x0306000000007b1d */ /* 0x002fec0000002000 */
.L_x_1639:
[----:B------:R-:W-:Y:S05]  /*92e0*/  BSYNC B0 ;  /* 0x0000000000007941 */ /* 0x000fea0003800000 */
.L_x_1638:
[----:B------:R-:W-:Y:S01]  /*92f0*/  IMAD.IADD R2, R7, 0x1, R2 ;  /* 0x0000000107027824 */ /* 0x000fe200078e0202 */
[----:B------:R-:W-:Y:S06]  /*9300*/  @!P2 BRA `(.L_x_1640) ;  /* 0x000000000048a947 */ /* 0x000fec0003800000 */
[C---:B------:R-:W-:Y:S01]  /*9310*/  ISETP.GT.AND P0, PT, R7.reuse, RZ, PT ;  /* 0x000000ff0700720c */ /* 0x040fe20003f04270 */
[----:B------:R-:W-:Y:S01]  /*9320*/  BSSY B0, `(.L_x_1641) ;  /* 0x000000e000007945 */ /* 0x000fe20003800000 */
[----:B------:R-:W-:-:S11]  /*9330*/  VIADD R0, R7, 0xffffffff ;  /* 0xffffffff07007836 */ /* 0x000fd60000000000 */
[----:B------:R-:W-:Y:S05]  /*9340*/  @P0 BRA `(.L_x_1642) ;  /* 0x00000000001c0947 */ /* 0x000fea0003800000 */
[----:B------:R-:W-:Y:S01]  /*9350*/  ISETP.NE.AND P0, PT, R3, 0x1, PT ;  /* 0x000000010300780c */ /* 0x000fe20003f05270 */
[----:B------:R-:W-:-:S12]  /*9360*/  IMAD.MOV R7, RZ, RZ, -R7 ;  /* 0x000000ffff077224 */ /* 0x000fd800078e0a07 */
[----:B------:R-:W1:Y:S02]  /*9370*/  @P0 LDC.64 R4, c[0x0][0x9e8] ;  /* 0x00027a00ff040b82 */ /* 0x000e640000000a00 */
[----:B-1----:R-:W-:-:S05]  /*9380*/  @P0 IMAD.HI.U32 R4, R7, R4, RZ ;  /* 0x0000000407040227 */ /* 0x002fca00078e00ff */
[----:B------:R-:W-:-:S04]  /*9390*/  @P0 SHF.R.U32.HI R7, RZ, R5, R4 ;  /* 0x00000005ff070219 */ /* 0x000fc80000011604 */
[----:B------:R-:W-:Y:S01]  /*93a0*/  LOP3.LUT R0, RZ, R7, RZ, 0x33, !PT ;  /* 0x00000007ff007212 */ /* 0x000fe200078e33ff */
[----:B------:R-:W-:Y:S06]  /*93b0*/  BRA `(.L_x_1643) ;  /* 0x0000000000107947 */ /* 0x000fec0003800000 */
.L_x_1642:
[----:B------:R-:W-:-:S13]  /*93c0*/  ISETP.NE.AND P0, PT, R3, 0x1, PT ;  /* 0x000000010300780c */ /* 0x000fda0003f05270 */
[----:B------:R-:W1:Y:S02]  /*93d0*/  @P0 LDC.64 R4, c[0x0][0x9e8] ;  /* 0x00027a00ff040b82 */ /* 0x000e640000000a00 */
[----:B-1----:R-:W-:-:S05]  /*93e0*/  @P0 IMAD.HI.U32 R4, R0, R4, RZ ;  /* 0x0000000400040227 */ /* 0x002fca00078e00ff */
[----:B------:R-:W-:-:S07]  /*93f0*/  @P0 SHF.R.U32.HI R0, RZ, R5, R4 ;  /* 0x00000005ff000219 */ /* 0x000fce0000011604 */
.L_x_1643:
[----:B------:R-:W-:Y:S05]  /*9400*/  BSYNC B0 ;  /* 0x0000000000007941 */ /* 0x000fea0003800000 */
.L_x_1641:
[----:B------:R-:W-:-:S05]  /*9410*/  IMAD R5, R0, R3, R3 ;  /* 0x0000000300057224 */ /* 0x000fca00078e0203 */
[----:B------:R-:W-:-:S07]  /*9420*/  VIMNMX R2, R2, R5, PT ;  /* 0x0000000502027248 */ /* 0x000fce0003fe0100 */
.L_x_1640:
[----:B------:R-:W1:Y:S01]  /*9430*/  @P1 LDC R0, c[0x0][0x44c] ;  /* 0x00011300ff001b82 */ /* 0x000e620000000800 */
[----:B------:R-:W-:Y:S01]  /*9440*/  VIADD R2, R2, 0x3f ;  /* 0x0000003f02027836 */ /* 0x000fe20000000000 */
[----:B------:R-:W-:Y:S01]  /*9450*/  ULDC UR4, c[0x0][0x9dc] ;  /* 0x0002770000047ab9 */ /* 0x000fe20000000800 */
[----:B------:R-:W-:-:S03]  /*9460*/  IMAD.MOV.U32 R7, RZ, RZ, R11 ;  /* 0x000000ffff077224 */ /* 0x000fc600078e000b */
[----:B------:R-:W-:Y:S02]  /*9470*/  SHF.R.S32.HI R5, RZ, 0x1f, R2 ;  /* 0x0000001fff057819 */ /* 0x000fe40000011402 */
[----:B------:R-:W3:Y:S02]  /*9480*/  @P1 LDC R9, c[0x0][0x450] ;  /* 0x00011400ff091b82 */ /* 0x000ee40000000800 */
[----:B------:R-:W-:Y:S01]  /*9490*/  LEA.HI R5, R5, R2, RZ, 0x6 ;  /* 0x0000000205057211 */ /* 0x000fe200078f30ff */
[----:B-1----:R-:W-:-:S05]  /*94a0*/  @P1 IMAD.HI.U32 R0, R11, R0, RZ ;  /* 0x000000000b001227 */ /* 0x002fca00078e00ff */
[----:B---3--:R-:W-:Y:S02]  /*94b0*/  @P1 SHF.R.U32.HI R7, RZ, R9, R0 ;  /* 0x00000009ff071219 */ /* 0x008fe40000011600 */
        /* <DEDUP_REMOVED lines=10> */
[----:B------:R-:W1:Y:S02]  /*9560*/  @P0 LDC.64 R4, c[0x0][0x9e8] ;  /* 0x00027a00ff040b82 */ /* 0x000e640000000a00 */
[----:B-1----:R-:W-:-:S05]  /*9570*/  @P0 IMAD.HI.U32 R4, R7, R4, RZ ;  /* 0x0000000407040227 */ /* 0x002fca00078e00ff */
[----:B------:R-:W-:-:S04]  /*9580*/  @P0 SHF.R.U32.HI R7, RZ, R5, R4 ;  /* 0x00000005ff070219 */ /* 0x000fc80000011604 */
[----:B------:R-:W-:Y:S01]  /*9590*/  LOP3.LUT R2, RZ, R7, RZ, 0x33, !PT ;  /* 0x00000007ff027212 */ /* 0x000fe200078e33ff */
[----:B------:R-:W-:Y:S06]  /*95a0*/  BRA `(.L_x_1647) ;  /* 0x0000000000107947 */ /* 0x000fec0003800000 */
.L_x_1646:
[----:B------:R-:W-:-:S13]  /*95b0*/  ISETP.NE.AND P0, PT, R3, 0x1, PT ;  /* 0x000000010300780c */ /* 0x000fda0003f05270 */
[----:B------:R-:W1:Y:S02]  /*95c0*/  @P0 LDC.64 R4, c[0x0][0x9e8] ;  /* 0x00027a00ff040b82 */ /* 0x000e640000000a00 */
[----:B-1----:R-:W-:-:S05]  /*95d0*/  @P0 IMAD.HI.U32 R4, R2, R4, RZ ;  /* 0x0000000402040227 */ /* 0x002fca00078e00ff */
[----:B------:R-:W-:-:S07]  /*95e0*/  @P0 SHF.R.U32.HI R2, RZ, R5, R4 ;  /* 0x00000005ff020219 */ /* 0x000fce0000011604 */
.L_x_1647:
[----:B------:R-:W-:Y:S05]  /*95f0*/  BSYNC B0 ;  /* 0x0000000000007941 */ /* 0x000fea0003800000 */
.L_x_1645:
[----:B------:R-:W-:-:S05]  /*9600*/  IMAD R3, R2, R3, RZ ;  /* 0x0000000302037224 */ /* 0x000fca00078e02ff */
[----:B------:R-:W-:-:S07]  /*9610*/  VIMNMX R0, R0, R3, !PT ;  /* 0x0000000300007248 */ /* 0x000fce0007fe0100 */
.L_x_1644:
[----:B------:R-:W-:Y:S01]  /*9620*/  SHF.R.S32.HI R3, RZ, 0x1f, R0 ;  /* 0x0000001fff037819 */ /* 0x000fe20000011400 */
[----:B------:R-:W-:Y:S01]  /*9630*/  BSSY B0, `(.L_x_1648) ;  /* 0x0000027000007945 */ /* 0x000fe20003800000 */
[----:B------:R-:W-:Y:S02]  /*9640*/  IMAD.MOV.U32 R93, RZ, RZ, RZ ;  /* 0x000000ffff5d7224 */ /* 0x000fe400078e00ff */
[----:B------:R-:W-:-:S04]  /*9650*/  LEA.HI R3, R3, R0, RZ, 0x6 ;  /* 0x0000000003037211 */ /* 0x000fc800078f30ff */
[----:B------:R-:W-:-:S04]  /*9660*/  SHF.R.S32.HI R3, RZ, 0x6, R3 ;  /* 0x00000006ff037819 */ /* 0x000fc80000011403 */
[----:B------:R-:W-:-:S04]  /*9670*/  VIMNMX R9, RZ, R3, !PT ;  /* 0x00000003ff097248 */ /* 0x000fc80007fe0100 */
[----:B------:R-:W-:-:S13]  /*9680*/  ISETP.GT.AND P0, PT, R6, R9, PT ;  /* 0x000000090600720c */ /* 0x000fda0003f04270 */
[----:B------:R-:W-:Y:S05]  /*9690*/  @!P0 BRA `(.L_x_1649) ;  /* 0x0000000000808947 */ /* 0x000fea0003800000 */
[----:B------:R-:W3:Y:S01]  /*96a0*/  LDL R2, [R1+0x88] ;  /* 0x0000880001027983 */ /* 0x000ee20000100800 */
[----:B------:R-:W-:Y:S01]  /*96b0*/  ULDC UR4, c[0x0][0x9f0] ;  /* 0x00027c0000047ab9 */ /* 0x000fe20000000800 */
[----:B---3--:R-:W-:-:S04]  /*96c0*/  ISETP.NE.AND P0, PT, R2, RZ, PT ;  /* 0x000000ff0200720c */ /* 0x008fc80003f05270 */
[----:B------:R-:W-:-:S04]  /*96d0*/  SEL R11, R2, UR4, P0 ;  /* 0x00000004020b7c07 */ /* 0x000fc80008000000 */
[-C--:B------:R-:W-:Y:S02]  /*96e0*/  IABS R5, R11.reuse ;  /* 0x0000000b00057213 */ /* 0x080fe40000000000 */
[----:B------:R-:W-:Y:S02]  /*96f0*/  IADD3 R0, R11, -0x1, R6 ;  /* 0xffffffff0b007810 */ /* 0x000fe40007ffe006 */
[----:B------:R-:W1:Y:S01]  /*9700*/  I2F.RP R4, R5 ;  /* 0x0000000500047306 */ /* 0x000e620000209400 */
[----:B------:R-:W-:Y:S02]  /*9710*/  IABS R10, R11 ;  /* 0x0000000b000a7213 */ /* 0x000fe40000000000 */
[----:B------:R-:W-:-:S05]  /*9720*/  IMAD.IADD R0, R0, 0x1, -R9 ;  /* 0x0000000100007824 */ /* 0x000fca00078e0a09 */
[----:B-1----:R-:W1:Y:S02]  /*9730*/  MUFU.RCP R4, R4 ;  /* 0x0000000400047308 */ /* 0x002e640000001000 */
[----:B-1----:R-:W-:Y:S02]  /*9740*/  VIADD R2, R4, 0xffffffe ;  /* 0x0ffffffe04027836 */ /* 0x002fe40000000000 */
[----:B------:R-:W-:-:S04]  /*9750*/  IMAD.MOV R4, RZ, RZ, -R10 ;  /* 0x000000ffff047224 */ /* 0x000fc800078e0a0a */
[----:B------:R1:W3:Y:S02]  /*9760*/  F2I.FTZ.U32.TRUNC.NTZ R3, R2 ;  /* 0x0000000200037305 */ /* 0x0002e4000021f000 */
[----:B-1----:R-:W-:Y:S02]  /*9770*/  IMAD.MOV.U32 R2, RZ, RZ, RZ ;  /* 0x000000ffff027224 */ /* 0x002fe400078e00ff */
[----:B---3--:R-:W-:-:S04]  /*9780*/  IMAD.MOV R8, RZ, RZ, -R3 ;  /* 0x000000ffff087224 */ /* 0x008fc800078e0a03 */
[----:B------:R-:W-:Y:S01]  /*9790*/  IMAD R7, R8, R5, RZ ;  /* 0x0000000508077224 */ /* 0x000fe200078e02ff */
[----:B------:R-:W-:Y:S02]  /*97a0*/  IABS R8, R0 ;  /* 0x0000000000087213 */ /* 0x000fe40000000000 */
[----:B------:R-:W-:Y:S01]  /*97b0*/  LOP3.LUT R0, R0, R11, RZ, 0x3c, !PT ;  /* 0x0000000b00007212 */ /* 0x000fe200078e3cff */
[----:B------:R-:W-:-:S03]  /*97c0*/  IMAD.HI.U32 R3, R3, R7, R2 ;  /* 0x0000000703037227 */ /* 0x000fc600078e0002 */
[----:B------:R-:W-:Y:S01]  /*97d0*/  ISETP.GE.AND P2, PT, R0, RZ, PT ;  /* 0x000000ff0000720c */ /* 0x000fe20003f46270 */
        /* <DEDUP_REMOVED lines=12> */
.L_x_1649:
[----:B------:R-:W-:Y:S05]  /*98a0*/  BSYNC B0 ;  /* 0x0000000000007941 */ /* 0x000fea0003800000 */
.L_x_1648:
[----:B------:R-:W3:Y:S01]  /*98b0*/  LDL R0, [R1+0x94] ;  /* 0x0000940001007983 */ /* 0x000ee20000100800 */
        /* <DEDUP_REMOVED lines=30> */
[----:B0-----:R-:W-:Y:S02]  /*9aa0*/  CS2R R94, SRZ ;  /* 0x00000000005e7805 */ /* 0x001fe4000001ff00 */
        /* <DEDUP_REMOVED lines=26> */
[----:B-----5:R-:W-:Y:S02]  /*9c50*/  CS2R R40, SRZ ;  /* 0x0000000000287805 */ /* 0x020fe4000001ff00 */
[----:B--2---:R-:W-:Y:S02]  /*9c60*/  CS2R R38, SRZ ;  /* 0x0000000000267805 */ /* 0x004fe4000001ff00 */
[----:B------:R-:W-:-:S02]  /*9c70*/  CS2R R36, SRZ ;  /* 0x0000000000247805 */ /* 0x000fc4000001ff00 */
[----:B------:R-:W-:Y:S02]  /*9c80*/  CS2R R34, SRZ ;  /* 0x0000000000227805 */ /* 0x000fe4000001ff00 */
[----:B------:R-:W-:Y:S02]  /*9c90*/  CS2R R32, SRZ ;  /* 0x0000000000207805 */ /* 0x000fe4000001ff00 */
[----:B------:R-:W-:Y:S02]  /*9ca0*/  CS2R R30, SRZ ;  /* 0x00000000001e7805 */ /* 0x000fe4000001ff00 */
[----:B------:R-:W-:Y:S02]  /*9cb0*/  CS2R R28, SRZ ;  /* 0x00000000001c7805 */ /* 0x000fe4000001ff00 */
[----:B------:R-:W-:Y:S02]  /*9cc0*/  CS2R R4, SRZ ;  /* 0x0000000000047805 */ /* 0x000fe4000001ff00 */
[----:B------:R-:W-:Y:S01]  /*9cd0*/  CS2R R152, SRZ ;  /* 0x0000000000987805 */ /* 0x000fe2000001ff00 */
[----:B---3--:R-:W-:-:S05]  /*9ce0*/  IMAD R0, R0, R93, R9 ;  /* 0x0000005d00007224 */ /* 0x008fca00078e0209 */
[----:B------:R0:W-:Y:S01]  /*9cf0*/  STL [R1+0x7c], R0 ;  /* 0x00007c0001007387 */ /* 0x0001e20000100800 */
[----:B------:R-:W-:-:S04]  /*9d00*/  VIADDMNMX R93, R0, R93, R6, PT ;  /* 0x0000005d005d7246 */ /* 0x000fc80003800106 */
[----:B------:R-:W-:-:S13]  /*9d10*/  ISETP.GT.AND P1, PT, R93, R0, PT ;  /* 0x000000005d00720c */ /* 0x000fda0003f24270 */
[----:B0-----:R-:W-:Y:S05]  /*9d20*/  @!P1 BRA `(.L_x_1650) ;  /* 0x0000017000b09947 */ /* 0x001fea0003800000 */
[----:B------:R-:W0:Y:S01]  /*9d30*/  S2R R0, SR_TID.X ;  /* 0x0000000000007919 */ /* 0x000e220000002100 */
[----:B------:R-:W-:Y:S01]  /*9d40*/  BSSY B6, `(.L_x_1651) ;  /* 0x0000020000067945 */ /* 0x000fe20003800000 */
[----:B0-----:R-:W-:-:S05]  /*9d50*/  VIADD R0, R0, 0xffffff80 ;  /* 0xffffff8000007836 */ /* 0x001fca0000000000 */
[----:B------:R-:W-:-:S04]  /*9d60*/  SHF.R.S32.HI R3, RZ, 0x1f, R0 ;  /* 0x0000001fff037819 */ /* 0x000fc80000011400 */
[----:B------:R-:W-:-:S04]  /*9d70*/  LEA.HI R3, R3, R0, RZ, 0x7 ;  /* 0x0000000003037211 */ /* 0x000fc800078f38ff */
[----:B------:R-:W-:-:S06]  /*9d80*/  SHF.R.S32.HI R0, RZ, 0x7, R3 ;  /* 0x00000007ff007819 */ /* 0x000fcc0000011403 */
[----:B------:R-:W0:Y:S02]  /*9d90*/  SHFL.IDX PT, R0, R0, RZ, 0x1f ;  /* 0x00001fff00007589 */ /* 0x000e2400000e0000 */
[----:B0-----:R-:W-:-:S04]  /*9da0*/  LEA.HI R2, R0, R0, RZ, 0x1 ;  /* 0x0000000000027211 */ /* 0x001fc800078f08ff */
[----:B------:R-:W-:Y:S01]  /*9db0*/  LOP3.LUT R3, R2, 0x1e, RZ, 0xc0, !PT ;  /* 0x0000001e02037812 */ /* 0x000fe200078ec0ff */
[----:B------:R-:W-:-:S04]  /*9dc0*/  VIADD R2, R17, 0x10400 ;  /* 0x0001040011027836 */ /* 0x000fc80000000000 */
[----:B------:R-:W-:Y:S01]  /*9dd0*/  IMAD.IADD R3, R0, 0x1, -R3 ;  /* 0x0000000100037824 */ /* 0x000fe200078e0a03 */
[----:B------:R-:W-:-:S03]  /*9de0*/  LOP3.LUT P0, RZ, R2, 0x3ff, RZ, 0xc0, !PT ;  /* 0x000003ff02ff7812 */ /* 0x000fc6000780c0ff */
[----:B------:R-:W-:Y:S01]  /*9df0*/  IMAD R3, R3, 0x2000, R2 ;  /* 0x0000200003037824 */ /* 0x000fe200078e0202 */
[----:B------:R-:W-:-:S04]  /*9e00*/  P2R R24, PR, RZ, 0x1 ;  /* 0x00000001ff187803 */ /* 0x000fc80000000000 */
[----:B------:R-:W-:-:S04]  /*9e10*/  SHF.R.U32.HI R2, RZ, 0x4, R3 ;  /* 0x00000004ff027819 */ /* 0x000fc80000011603 */
[----:B------:R-:W-:Y:S01]  /*9e20*/  LOP3.LUT R2, R2, 0x3fff, RZ, 0xc0, !PT ;  /* 0x00003fff02027812 */ /* 0x000fe200078ec0ff */
[----:B------:R-:W-:Y:S06]  /*9e30*/  @!P0 BRA `(.L_x_1652) ;  /* 0x0000000000408947 */ /* 0x000fec0003800000 */
        /* <DEDUP_REMOVED lines=16> */
.L_x_1652:
[----:B------:R-:W-:Y:S05]  /*9f40*/  BSYNC B6 ;  /* 0x0000000000067941 */ /* 0x000fea0003800000 */
.L_x_1651:
        /* <DEDUP_REMOVED lines=13> */
.L_x_1656:
[----:B-1----:R1:W2:Y:S02]  /*a020*/  SYNCS.PHASECHK.TRANS64.TRYWAIT P0, [R17+URZ+0x30800], R0 ;  /* 0x03080000110075a7 */ /* 0x0022a4000800017f */
[----:B--2---:R-:W-:Y:S05]  /*a030*/  @!P0 NANOSLEEP.SYNCS 0x989680 ;  /* 0x009896800000895d */ /* 0x004fea0003900000 */
[----:B------:R-:W2:Y:S02]  /*a040*/  @!P0 SYNCS.PHASECHK.TRANS64 P0, [R17+URZ+0x30800], R0 ;  /* 0x03080000110085a7 */ /* 0x000ea4000800007f */
[----:B--2---:R-:W-:Y:S05]  /*a050*/  @!P0 BRA `(.L_x_1656) ;  /* 0xfffffffc00f08947 */ /* 0x004fea000383ffff */
.L_x_1655:
[----:B------:R-:W-:Y:S05]  /*a060*/  BSYNC B0 ;  /* 0x0000000000007941 */ /* 0x000fea0003800000 */
.L_x_1654:
[----:B------:R-:W-:Y:S05]  /*a070*/  BRA `(.L_x_1657) ;  /* 0x0000009c00807947 */ /* 0x000fea0003800000 */
.L_x_1653:
[----:B------:R-:W-:Y:S01]  /*a080*/  ISETP.NE.AND P0, PT, R24, RZ, PT ;  /* 0x000000ff1800720c */ /* 0x000fe20003f05270 */
[----:B------:R-:W-:Y:S01]  /*a090*/  ULDC.64 UR4, c[0x0][0x3f8] ;  /* 0x0000fe0000047ab9 */ /* 0x000fe20000000a00 */
[----:B------:R-:W-:Y:S01]  /*a0a0*/  SHF.R.S32.HI R0, RZ, 0x1f, R92 ;  /* 0x0000001fff007819 */ /* 0x000fe2000001145c */
[----:B------:R-:W-:Y:S01]  /*a0b0*/  ULDC.64 UR6, c[0x0][0x408] ;  /* 0x0001020000067ab9 */ /* 0x000fe20000000a00 */
[----:B------:R-:W-:Y:S01]  /*a0c0*/  IMAD.WIDE.U32 R24, R92, UR4, RZ ;  /* 0x000000045c187c25 */ /* 0x000fe2000f8e00ff */
[----:B------:R-:W-:Y:S03]  /*a0d0*/  BSSY B6, `(.L_x_1658) ;  /* 0x0000019000067945 */ /* 0x000fe60003800000 */
[C---:B------:R-:W-:Y:S02]  /*a0e0*/  IMAD R3, R0.reuse, UR4, RZ ;  /* 0x0000000400037c24 */ /* 0x040fe4000f8e02ff */
[----:B------:R-:W-:-:S02]  /*a0f0*/  IMAD R5, R0, UR6, RZ ;  /* 0x0000000600057c24 */ /* 0x000fc4000f8e02ff */
[C---:B------:R-:W-:Y:S02]  /*a100*/  IMAD R3, R92.reuse, UR5, R3 ;  /* 0x000000055c037c24 */ /* 0x040fe4000f8e0203 */
[C---:B------:R-:W-:Y:S02]  /*a110*/  IMAD R5, R92.reuse, UR7, R5 ;  /* 0x000000075c057c24 */ /* 0x040fe4000f8e0205 */
[----:B------:R-:W-:-:S04]  /*a120*/  IMAD.WIDE.U32 R26, R92, UR6, RZ ;  /* 0x000000065c1a7c25 */ /* 0x000fc8000f8e00ff */
[----:B------:R-:W-:Y:S02]  /*a130*/  IMAD.IADD R33, R3, 0x1, R25 ;  /* 0x0000000103217824 */ /* 0x000fe400078e0219 */
[----:B------:R-:W-:Y:S01]  /*a140*/  IMAD.IADD R29, R5, 0x1, R27 ;  /* 0x00000001051d7824 */ /* 0x000fe200078e021b */
        /* <DEDUP_REMOVED lines=17> */
.L_x_1659:
[----:B------:R-:W-:Y:S05]  /*a260*/  BSYNC B6 ;  /* 0x0000000000067941 */ /* 0x000fea0003800000 */
.L_x_1658:
[----:B------:R-:W2:Y:S01]  /*a270*/  LDL R28, [R1+0x5c] ;  /* 0x00005c00011c7983 */ /* 0x000ea20000100800 */
[----:B------:R-:W-:-:S03]  /*a280*/  ULDC.U8 UR4, c[0x0][0x410] ;  /* 0x0001040000047ab9 */ /* 0x000fc60000000000 */
[----:B------:R-:W2:Y:S04]  /*a290*/  LDL R21, [R1+0x10] ;  /* 0x0000100001157983 */ /* 0x000ea80000100800 */
[----:B------:R-:W3:Y:S01]  /*a2a0*/  LDL R20, [R1+0x84] ;  /* 0x0000840001147983 */ /* 0x000ee20000100800 */
[----:B------:R-:W-:Y:S01]  /*a2b0*/  ISETP.NE.AND P0, PT, RZ, UR4, PT ;  /* 0x00000004ff007c0c */ /* 0x000fe2000bf05270 */
[----:B------:R-:W-:Y:S01]  /*a2c0*/  BSSY B0, `(.L_x_1660) ;  /* 0x00009b3000007945 */ /* 0x000fe20003800000 */
[----:B--2---:R-:W-:-:S04]  /*a2d0*/  IMAD.IADD R0, R21, 0x1, R28 ;  /* 0x0000000115007824 */ /* 0x004fc800078e021c */
[----:B---3--:R-:W-:-:S07]  /*a2e0*/  IMAD R3, R20, 0x20, R0 ;  /* 0x0000002014037824 */ /* 0x008fce00078e0200 */
[----:B------:R-:W-:Y:S05]  /*a2f0*/  @!P0 BRA `(.L_x_1661) ;  /* 0x0000004c00708947 */ /* 0x000fea0003800000 */
[----:B------:R-:W0:Y:S01]  /*a300*/  LDC R10, c[0x0][0x448] ;  /* 0x00011200ff0a7b82 */ /* 0x000e220000000800 */
[----:B------:R-:W-:Y:S01]  /*a310*/  ULDC.64 UR4, c[0x0][0x3f8] ;  /* 0x0000fe0000047ab9 */ /* 0x000fe20000000a00 */
[----:B------:R-:W-:Y:S01]  /*a320*/  ULDC.64 UR6, c[0x0][0x408] ;  /* 0x0001020000067ab9 */ /* 0x000fe20000000a00 */
[----:B------:R-:W-:Y:S01]  /*a330*/  IMAD.MOV.U32 R32, RZ, RZ, R24 ;  /* 0x000000ffff207224 */ /* 0x000fe200078e0018 */
[----:B0-----:R-:W-:-:S13]  /*a340*/  ISETP.NE.AND P0, PT, R10, 0x1, PT ;  /* 0x000000010a00780c */ /* 0x001fda0003f05270 */
[----:B------:R-:W0:Y:S08]  /*a350*/  @P0 LDC R4, c[0x0][0x44c] ;  /* 0x00011300ff040b82 */ /* 0x000e300000000800 */
[----:B------:R-:W1:Y:S01]  /*a360*/  @P0 LDC R5, c[0x0][0x450] ;  /* 0x00011400ff050b82 */ /* 0x000e620000000800 */
[----:B0-----:R-:W-:-:S05]  /*a370*/  @P0 IMAD.HI.U32 R4, R3, R4, RZ ;  /* 0x0000000403040227 */ /* 0x001fca00078e00ff */
[----:B-1----:R-:W-:Y:S01]  /*a380*/  @P0 SHF.R.U32.HI R3, RZ, R5, R4 ;  /* 0x00000005ff030219 */ /* 0x002fe20000011604 */
[----:B------:R-:W-:Y:S02]  /*a390*/  IMAD.MOV.U32 R4, RZ, RZ, R26 ;  /* 0x000000ffff047224 */ /* 0x000fe400078e001a */
[----:B------:R-:W-:Y:S01]  /*a3a0*/  IMAD.MOV.U32 R5, RZ, RZ, R29 ;  /* 0x000000ffff057224 */ /* 0x000fe200078e001d */
[----:B------:R-:W-:Y:S01]  /*a3b0*/  SHF.R.S32.HI R6, RZ, 0x1f, R3 ;  /* 0x0000001fff067819 */ /* 0x000fe20000011403 */
[----:B------:R-:W-:-:S04]  /*a3c0*/  IMAD.WIDE.U32 R32, R3, UR4, R32 ;  /* 0x0000000403207c25 */ /* 0x000fc8000f8e0020 */
[C---:B------:R-:W-:Y:S02]  /*a3d0*/  IMAD R8, R6.reuse, UR4, RZ ;  /* 0x0000000406087c24 */ /* 0x040fe4000f8e02ff */
[----:B------:R-:W-:Y:S02]  /*a3e0*/  IMAD R6, R6, UR6, RZ ;  /* 0x0000000606067c24 */ /* 0x000fe4000f8e02ff */
[C---:B------:R-:W-:Y:S01]  /*a3f0*/  IMAD R7, R3.reuse, UR5, R8 ;  /* 0x0000000503077c24 */ /* 0x040fe2000f8e0208 */
[----:B------:R-:W-:Y:S01]  /*a400*/  ULDC.64 UR4, c[0x0][0x3e8] ;  /* 0x0000fa0000047ab9 */ /* 0x000fe20000000a00 */
[C---:B------:R-:W-:Y:S01]  /*a410*/  IMAD.WIDE.U32 R4, R3.reuse, UR6, R4 ;  /* 0x0000000603047c25 */ /* 0x040fe2000f8e0004 */
[----:B------:R-:W-:Y:S01]  /*a420*/  LEA R30, P0, R32, UR4, 0x1 ;  /* 0x00000004201e7c11 */ /* 0x000fe2000f8008ff */
[----:B------:R-:W-:Y:S02]  /*a430*/  UMOV UR4, 0xffffffff ;  /* 0xffffffff00047882 */ /* 0x000fe40000000000 */
[----:B------:R-:W-:Y:S01]  /*a440*/  IMAD R9, R3, UR7, R6 ;  /* 0x0000000703097c24 */ /* 0x000fe2000f8e0206 */
[----:B------:R-:W-:Y:S01]  /*a450*/  ULDC.64 UR6, c[0x0][0x400] ;  /* 0x0001000000067ab9 */ /* 0x000fe20000000a00 */
[----:B------:R-:W-:Y:S01]  /*a460*/  IMAD.IADD R3, R33, 0x1, R7 ;  /* 0x0000000121037824 */ /* 0x000fe200078e0207 */
[----:B------:R-:W-:Y:S01]  /*a470*/  LEA R31, P1, R4, UR6, 0x1 ;  /* 0x00000006041f7c11 */ /* 0x000fe2000f8208ff */
[----:B------:R-:W-:-:S03]  /*a480*/  IMAD.IADD R33, R5, 0x1, R9 ;  /* 0x0000000105217824 */ /* 0x000fc600078e0209 */
[----:B------:R-:W-:Y:S02]  /*a490*/  LEA.HI.X R32, R32, UR5, R3, 0x1, P0 ;  /* 0x0000000520207c11 */ /* 0x000fe400080f0c03 */
[----:B------:R-:W-:Y:S01]  /*a4a0*/  LEA.HI.X R33, R4, UR7, R33, 0x1, P1 ;  /* 0x0000000704217c11 */ /* 0x000fe200088f0c21 */
[----:B------:R-:W-:Y:S06]  /*a4b0*/  BRA.DIV UR4, `(.L_x_1662) ;  /* 0x0000024204647947 */ /* 0x000fec000b800000 */
[----:B------:R0:W1:Y:S04]  /*a4c0*/  SHFL.IDX PT, R9, R32, RZ, 0x181f ;  /* 0x00181fff20097589 */ /* 0x00006800000e0000 */
[----:B------:R0:W2:Y:S04]  /*a4d0*/  SHFL.IDX PT, R8, R30, RZ, 0x181f ;  /* 0x00181fff1e087589 */ /* 0x0000a800000e0000 */
[----:B------:R0:W3:Y:S04]  /*a4e0*/  SHFL.IDX PT, R26, R33, RZ, 0x181f ;  /* 0x00181fff211a7589 */ /* 0x0000e800000e0000 */
[----:B------:R0:W4:Y:S02]  /*a4f0*/  SHFL.IDX PT, R5, R31, RZ, 0x181f ;  /* 0x00181fff1f057589 */ /* 0x00012400000e0000 */
.L_x_2029:
[----:B------:R-:W-:Y:S01]  /*a500*/  IMAD R3, R219, R10, RZ ;  /* 0x0000000adb037224 */ /* 0x000fe200078e02ff */
[----:B------:R-:W-:Y:S01]  /*a510*/  BSSY B1, `(.L_x_1663) ;  /* 0x000003c000017945 */ /* 0x000fe20003800000 */
[----:B------:R-:W-:Y:S02]  /*a520*/  CS2R R62, SRZ ;  /* 0x00000000003e7805 */ /* 0x000fe4000001ff00 */
[----:B------:R-:W-:Y:S02]  /*a530*/  CS2R R66, SRZ ;  /* 0x0000000000427805 */ /* 0x000fe4000001ff00 */
[----:B------:R-:W-:Y:S02]  /*a540*/  CS2R R70, SRZ ;  /* 0x0000000000467805 */ /* 0x000fe4000001ff00 */
[----:B------:R-:W-:Y:S02]  /*a550*/  ISETP.GE.AND P0, PT, R0, R3, PT ;  /* 0x000000030000720c */ /* 0x000fe40003f06270 */
[----:B------:R-:W-:-:S02]  /*a560*/  CS2R R74, SRZ ;  /* 0x00000000004a7805 */ /* 0x000fc4000001ff00 */
[----:B------:R-:W-:Y:S02]  /*a570*/  CS2R R64, SRZ ;  /* 0x0000000000407805 */ /* 0x000fe4000001ff00 */
[----:B------:R-:W-:Y:S02]  /*a580*/  CS2R R68, SRZ ;  /* 0x0000000000447805 */ /* 0x000fe4000001ff00 */
[----:B------:R-:W-:Y:S02]  /*a590*/  CS2R R72, SRZ ;  /* 0x0000000000487805 */ /* 0x000fe4000001ff00 */
[----:B------:R-:W-:-:S03]  /*a5a0*/  CS2R R76, SRZ ;  /* 0x00000000004c7805 */ /* 0x000fc6000001ff00 */
[----:B------:R-:W-:Y:S05]  /*a5b0*/  @P0 BRA `(.L_x_1664) ;  /* 0x0000000000c40947 */ /* 0x000fea0003800000 */
[----:B------:R-:W3:Y:S01]  /*a5c0*/  LDL R7, [R1+0x18] ;  /* 0x0000180001077983 */ /* 0x000ee20000100800 */
[----:B------:R-:W-:-:S03]  /*a5d0*/  ULDC UR4, c[0x0][0x3f4] ;  /* 0x0000fd0000047ab9 */ /* 0x000fc60000000800 */
[----:B------:R-:W4:Y:S04]  /*a5e0*/  LDL R4, [R1+0x48] ;  /* 0x0000480001047983 */ /* 0x000f280000100800 */
[----:B------:R-:W4:Y:S04]  /*a5f0*/  LDL R29, [R1+0x4c] ;  /* 0x00004c00011d7983 */ /* 0x000f280000100800 */
[----:B------:R-:W4:Y:S04]  /*a600*/  LDL R6, [R1+0x9c] ;  /* 0x00009c0001067983 */ /* 0x000f280000100800 */
[----:B------:R-:W4:Y:S04]  /*a610*/  LDL R11, [R1+0xa0] ;  /* 0x0000a000010b7983 */ /* 0x000f280000100800 */
[----:B------:R-:W4:Y:S01]  /*a620*/  LDL R34, [R1+0x98] ;  /* 0x0000980001227983 */ /* 0x000f220000100800 */
[----:B------:R-:W-:-:S02]  /*a630*/  ISETP.GE.AND P3, PT, R204, UR4, PT ;  /* 0x00000004cc007c0c */ /* 0x000fc4000bf66270 */
[----:B------:R-:W-:Y:S02]  /*a640*/  CS2R R74, SRZ ;  /* 0x00000000004a7805 */ /* 0x000fe4000001ff00 */
[----:B------:R-:W-:Y:S02]  /*a650*/  CS2R R76, SRZ ;  /* 0x00000000004c7805 */ /* 0x000fe4000001ff00 */
[----:B------:R-:W-:Y:S02]  /*a660*/  CS2R R70, SRZ ;  /* 0x0000000000467805 */ /* 0x000fe4000001ff00 */
[----:B------:R-:W-:Y:S02]  /*a670*/  CS2R R72, SRZ ;  /* 0x0000000000487805 */ /* 0x000fe4000001ff00 */
[----:B------:R-:W-:Y:S02]  /*a680*/  CS2R R66, SRZ ;  /* 0x0000000000427805 */ /* 0x000fe4000001ff00 */
[----:B------:R-:W-:Y:S01]  /*a690*/  CS2R R68, SRZ ;  /* 0x0000000000447805 */ /* 0x000fe2000001ff00 */
[----:B-12---:R-:W-:Y:S01]  /*a6a0*/  @!P3 IMAD.WIDE R20, R204, 0x2, R8 ;  /* 0x00000002cc14b825 */ /* 0x006fe200078e0208 */
[----:B------:R-:W-:-:S02]  /*a6b0*/  CS2R R62, SRZ ;  /* 0x00000000003e7805 */ /* 0x000fc4000001ff00 */
[----:B------:R-:W-:Y:S02]  /*a6c0*/  CS2R R64, SRZ ;  /* 0x0000000000407805 */ /* 0x000fe4000001ff00 */
[----:B------:R1:W5:Y:S01]  /*a6d0*/  @!P3 LD.E.64 R74, desc[UR60][R20.64] ;  /* 0x0000003c144ab980 */ /* 0x000362000c101b00 */
[----:B---3--:R-:W-:Y:S02]  /*a6e0*/  ISETP.GE.AND P2, PT, R7, UR4, PT ;  /* 0x0000000407007c0c */ /* 0x008fe4000bf46270 */
[----:B----4-:R-:W-:Y:S02]  /*a6f0*/  ISETP.GE.AND P1, PT, R4, UR4, PT ;  /* 0x0000000404007c0c */ /* 0x010fe4000bf26270 */
[----:B------:R-:W-:-:S09]  /*a700*/  ISETP.GE.AND P0, PT, R29, UR4, PT ;  /* 0x000000041d007c0c */ /* 0x000fd2000bf06270 */
[C---:B------:R-:W-:Y:S02]  /*a710*/  @!P2 IMAD.SHL.U32 R12, R7.reuse, 0x2, RZ ;  /* 0x00000002070ca824 */ /* 0x040fe400078e00ff */
[C---:B------:R-:W-:Y:S01]  /*a720*/  @!P1 SHF.L.U64.HI R28, R4.reuse, 0x1, R6 ;  /* 0x00000001041c9819 */ /* 0x040fe20000010206 */
[----:B------:R-:W-:Y:S02]  /*a730*/  @!P1 IMAD.SHL.U32 R4, R4, 0x2, RZ ;  /* 0x0000000204049824 */ /* 0x000fe400078e00ff */
[CC--:B------:R-:W-:Y:S01]  /*a740*/  @!P2 IADD3 R14, P4, R8.reuse, R12.reuse, RZ ;  /* 0x0000000c080ea210 */ /* 0x0c0fe20007f9e0ff */
[----:B------:R-:W-:Y:S01]  /*a750*/  @!P3 IMAD.MOV.U32 R6, RZ, RZ, R5 ;  /* 0x000000ffff06b224 */ /* 0x000fe200078e0005 */
[----:B------:R-:W-:Y:S01]  /*a760*/  @!P2 SHF.L.U64.HI R11, R7, 0x1, R11 ;  /* 0x00000001070ba819 */ /* 0x000fe2000001020b */
[----:B------:R-:W-:Y:S01]  /*a770*/  @!P0 IMAD.SHL.U32 R27, R29, 0x2, RZ ;  /* 0x000000021d1b8824 */ /* 0x000fe200078e00ff */
[----:B------:R-:W-:Y:S01]  /*a780*/  @!P2 IADD3 R12, P6, R5, R12, RZ ;  /* 0x0000000c050ca210 */ /* 0x000fe20007fde0ff */
[----:B------:R-:W-:Y:S01]  /*a790*/  @!P3 IMAD.MOV.U32 R7, RZ, RZ, R26 ;  /* 0x000000ffff07b224 */ /* 0x000fe200078e001a */
[----:B------:R-:W-:Y:S01]  /*a7a0*/  @!P1 IADD3 R10, P5, R8, R4, RZ ;  /* 0x00000004080a9210 */ /* 0x000fe20007fbe0ff */
[----:B------:R-:W-:-:S02]  /*a7b0*/  @!P2 IMAD.X R15, R9, 0x1, R11, P4 ;  /* 0x00000001090fa824 */ /* 0x000fc400020e060b */
[----:B------:R-:W-:-:S04]  /*a7c0*/  @!P3 IMAD.WIDE R24, R204, 0x2, R6 ;  /* 0x00000002cc18b825 */ /* 0x000fc800078e0206 */
[----:B------:R-:W-:Y:S01]  /*a7d0*/  @!P2 IMAD.X R13, R26, 0x1, R11, P6 ;  /* 0x000000011a0da824 */ /* 0x000fe200030e060b */
[-C--:B------:R-:W-:Y:S01]  /*a7e0*/  @!P0 IADD3 R6, P6, R8, R27.reuse, RZ ;  /* 0x0000001b08068210 */ /* 0x080fe20007fde0ff */
[----:B------:R-:W-:Y:S01]  /*a7f0*/  @!P1 IMAD.X R11, R9, 0x1, R28, P5 ;  /* 0x00000001090b9824 */ /* 0x000fe200028e061c */
[----:B------:R-:W-:Y:S01]  /*a800*/  @!P0 IADD3 R8, P5, R5, R27, RZ ;  /* 0x0000001b05088210 */ /* 0x000fe20007fbe0ff */
[----:B------:R1:W5:Y:S01]  /*a810*/  @!P3 LD.E.64 R76, desc[UR60][R24.64] ;  /* 0x0000003c184cb980 */ /* 0x000362000c101b00 */
[----:B------:R-:W-:Y:S02]  /*a820*/  @!P0 SHF.L.U64.HI R27, R29, 0x1, R34 ;  /* 0x000000011d1b8819 */ /* 0x000fe40000010222 */
[----:B------:R-:W-:Y:S01]  /*a830*/  @!P1 IADD3 R4, P4, R5, R4, RZ ;  /* 0x0000000405049210 */ /* 0x000fe20007f9e0ff */
[----:B------:R1:W5:Y:S02]  /*a840*/  @!P2 LD.E.64 R70, desc[UR60][R14.64] ;  /* 0x0000003c0e46a980 */ /* 0x000364000c101b00 */
[----:B------:R-:W-:-:S02]  /*a850*/  @!P0 IMAD.X R7, R9, 0x1, R27, P6 ;  /* 0x0000000109078824 */ /* 0x000fc400030e061b */
[C---:B------:R-:W-:Y:S01]  /*a860*/  @!P1 IMAD.X R5, R26.reuse, 0x1, R28, P4 ;  /* 0x000000011a059824 */ /* 0x040fe200020e061c */
[----:B------:R1:W5:Y:S01]  /*a870*/  @!P2 LD.E.64 R72, desc[UR60][R12.64] ;  /* 0x0000003c0c48a980 */ /* 0x000362000c101b00 */
[----:B------:R-:W-:-:S03]  /*a880*/  @!P0 IMAD.X R9, R26, 0x1, R27, P5 ;  /* 0x000000011a098824 */ /* 0x000fc600028e061b */
[----:B------:R1:W5:Y:S04]  /*a890*/  @!P1 LD.E.64 R66, desc[UR60][R10.64] ;  /* 0x0000003c0a429980 */ /* 0x000368000c101b00 */
[----:B------:R1:W5:Y:S04]  /*a8a0*/  @!P1 LD.E.64 R68, desc[UR60][R4.64] ;  /* 0x0000003c04449980 */ /* 0x000368000c101b00 */
[----:B------:R1:W5:Y:S04]  /*a8b0*/  @!P0 LD.E.64 R62, desc[UR60][R6.64] ;  /* 0x0000003c063e8980 */ /* 0x000368000c101b00 */
[----:B------:R1:W5:Y:S02]  /*a8c0*/  @!P0 LD.E.64 R64, desc[UR60][R8.64] ;  /* 0x0000003c08408980 */ /* 0x000364000c101b00 */
.L_x_1664:
[----:B------:R-:W-:Y:S05]  /*a8d0*/  BSYNC B1 ;  /* 0x0000000000017941 */ /* 0x000fea0003800000 */
.L_x_1663:
[----:B-1---5:R-:W-:Y:S01]  /*a8e0*/  IMAD.MOV.U32 R4, RZ, RZ, R62 ;  /* 0x000000ffff047224 */ /* 0x022fe200078e003e */
[----:B------:R-:W-:Y:S01]  /*a8f0*/  UMOV UR4, 0xffffffff ;  /* 0xffffffff00047882 */ /* 0x000fe20000000000 */
[----:B----4-:R-:W-:Y:S01]  /*a900*/  IMAD.MOV.U32 R5, RZ, RZ, R63 ;  /* 0x000000ffff057224 */ /* 0x010fe200078e003f */
[----:B------:R-:W-:Y:S01]  /*a910*/  CS2R R46, SRZ ;  /* 0x00000000002e7805 */ /* 0x000fe2000001ff00 */
        /* <DEDUP_REMOVED lines=15> */
[----:B------:R-:W-:-:S02]  /*aa10*/  IMAD.MOV.U32 R6, RZ, RZ, R68 ;  /* 0x000000ffff067224 */ /* 0x000fc400078e0044 */
        /* <DEDUP_REMOVED lines=9> */
[----:B------:R-:W-:Y:S02]  /*aab0*/  PRMT R112, R112, 0x5410, R5 ;  /* 0x0000541070707816 */ /* 0x000fe40000000005 */
[----:B------:R-:W-:-:S02]  /*aac0*/  PRMT R92, R92, 0x5410, R6 ;  /* 0x000054105c5c7816 */ /* 0x000fc40000000006 */
[----:B------:R-:W-:Y:S01]  /*aad0*/  PRMT R95, R7, 0x7610, R95 ;  /* 0x00007610075f7816 */ /* 0x000fe2000000005f */
[----:B------:R-:W-:Y:S06]  /*aae0*/  BRA.DIV UR4, `(.L_x_1665) ;  /* 0x0000023e044c7947 */ /* 0x000fec000b800000 */
[----:B------:R1:W4:Y:S04]  /*aaf0*/  SHFL.IDX PT, R9, R32, 0x1, 0x181f ;  /* 0x00381f0020097f89 */ /* 0x00032800000e0000 */
[----:B--2---:R1:W2:Y:S04]  /*ab00*/  SHFL.IDX PT, R8, R30, 0x1, 0x181f ;  /* 0x00381f001e087f89 */ /* 0x0042a800000e0000 */
[----:B---3--:R1:W3:Y:S04]  /*ab10*/  SHFL.IDX PT, R26, R33, 0x1, 0x181f ;  /* 0x00381f00211a7f89 */ /* 0x0082e800000e0000 */
[----:B------:R1:W0:Y:S02]  /*ab20*/  SHFL.IDX PT, R5, R31, 0x1, 0x181f ;  /* 0x00381f001f057f89 */ /* 0x00022400000e0000 */
.L_x_2035:
[----:B------:R-:W-:Y:S01]  /*ab30*/  VIADD R4, R0, 0x20 ;  /* 0x0000002000047836 */ /* 0x000fe20000000000 */
        /* <DEDUP_REMOVED lines=8> */
[----:B------:R-:W-:-:S05]  /*abc0*/  CS2R R60, SRZ ;  /* 0x00000000003c7805 */ /* 0x000fca000001ff00 */
[----:B------:R-:W-:Y:S05]  /*abd0*/  @P0 BRA `(.L_x_1667) ;  /* 0x0000000000c40947 */ /* 0x000fea0003800000 */
[----:B------:R-:W3:Y:S01]  /*abe0*/  LDL R10, [R1+0x18] ;  /* 0x00001800010a7983 */ /* 0x000ee20000100800 */
[----:B------:R-:W-:-:S03]  /*abf0*/  ULDC UR4, c[0x0][0x3f4] ;  /* 0x0000fd0000047ab9 */ /* 0x000fc60000000800 */
[----:B------:R-:W3:Y:S04]  /*ac00*/  LDL R6, [R1+0x48] ;  /* 0x0000480001067983 */ /* 0x000ee80000100800 */
[----:B------:R-:W3:Y:S04]  /*ac10*/  LDL R29, [R1+0x4c] ;  /* 0x00004c00011d7983 */ /* 0x000ee80000100800 */
[----:B------:R-:W3:Y:S04]  /*ac20*/  LDL R11, [R1+0xa0] ;  /* 0x0000a000010b7983 */ /* 0x000ee80000100800 */
[----:B------:R-:W3:Y:S04]  /*ac30*/  LDL R7, [R1+0x9c] ;  /* 0x00009c0001077983 */ /* 0x000ee80000100800 */
[----:B------:R-:W3:Y:S01]  /*ac40*/  LDL R34, [R1+0x98] ;  /* 0x0000980001227983 */ /* 0x000ee20000100800 */
[----:B------:R-:W-:-:S02]  /*ac50*/  ISETP.GE.AND P3, PT, R204, UR4, PT ;  /* 0x00000004cc007c0c */ /* 0x000fc4000bf66270 */
[----:B------:R-:W-:Y:S02]  /*ac60*/  CS2R R58, SRZ ;  /* 0x00000000003a7805 */ /* 0x000fe4000001ff00 */
[----:B------:R-:W-:Y:S02]  /*ac70*/  CS2R R60, SRZ ;  /* 0x00000000003c7805 */ /* 0x000fe4000001ff00 */
[----:B------:R-:W-:Y:S02]  /*ac80*/  CS2R R54, SRZ ;  /* 0x0000000000367805 */ /* 0x000fe4000001ff00 */
[----:B------:R-:W-:Y:S02]  /*ac90*/  CS2R R56, SRZ ;  /* 0x0000000000387805 */ /* 0x000fe4000001ff00 */
[----:B------:R-:W-:Y:S02]  /*aca0*/  CS2R R50, SRZ ;  /* 0x0000000000327805 */ /* 0x000fe4000001ff00 */
[----:B------:R-:W-:Y:S01]  /*acb0*/  CS2R R52, SRZ ;  /* 0x0000000000347805 */ /* 0x000fe2000001ff00 */
[----:B--2-4-:R-:W-:Y:S01]  /*acc0*/  @!P3 IMAD.WIDE R20, R204, 0x2, R8 ;  /* 0x00000002cc14b825 */ /* 0x014fe200078e0208 */
[----:B------:R-:W-:-:S02]  /*acd0*/  CS2R R46, SRZ ;  /* 0x00000000002e7805 */ /* 0x000fc4000001ff00 */
[----:B------:R-:W-:Y:S02]  /*ace0*/  CS2R R48, SRZ ;  /* 0x0000000000307805 */ /* 0x000fe4000001ff00 */
[----:B------:R2:W5:Y:S01]  /*acf0*/  @!P3 LD.E.64 R58, desc[UR60][R20.64] ;  /* 0x0000003c143ab980 */ /* 0x000562000c101b00 */
[----:B---3--:R-:W-:Y:S02]  /*ad00*/  ISETP.GE.AND P2, PT, R10, UR4, PT ;  /* 0x000000040a007c0c */ /* 0x008fe4000bf46270 */
[----:B------:R-:W-:Y:S02]  /*ad10*/  ISETP.GE.AND P1, PT, R6, UR4, PT ;  /* 0x0000000406007c0c */ /* 0x000fe4000bf26270 */
[----:B------:R-:W-:-:S09]  /*ad20*/  ISETP.GE.AND P0, PT, R29, UR4, PT ;  /* 0x000000041d007c0c */ /* 0x000fd2000bf06270 */
[----:B------:R-:W-:Y:S02]  /*ad30*/  @!P2 IMAD.SHL.U32 R12, R10, 0x2, RZ ;  /* 0x000000020a0ca824 */ /* 0x000fe400078e00ff */
[----:B------:R-:W-:-:S03]  /*ad40*/  @!P1 IMAD.SHL.U32 R4, R6, 0x2, RZ ;  /* 0x0000000206049824 */ /* 0x000fc600078e00ff */
[-C--:B------:R-:W-:Y:S02]  /*ad50*/  @!P2 IADD3 R14, P4, R8, R12.reuse, RZ ;  /* 0x0000000c080ea210 */ /* 0x080fe40007f9e0ff */
[----:B------:R-:W-:Y:S01]  /*ad60*/  @!P2 SHF.L.U64.HI R11, R10, 0x1, R11 ;  /* 0x000000010a0ba819 */ /* 0x000fe2000001020b */
[----:B------:R-:W-:Y:S01]  /*ad70*/  @!P0 IMAD.SHL.U32 R28, R29, 0x2, RZ ;  /* 0x000000021d1c8824 */ /* 0x000fe200078e00ff */
[----:B------:R-:W-:Y:S01]  /*ad80*/  @!P1 SHF.L.U64.HI R27, R6, 0x1, R7 ;  /* 0x00000001061b9819 */ /* 0x000fe20000010207 */
[----:B0-----:R-:W-:Y:S01]  /*ad90*/  @!P3 IMAD.MOV.U32 R6, RZ, RZ, R5 ;  /* 0x000000ffff06b224 */ /* 0x001fe200078e0005 */
[----:B------:R-:W-:Y:S01]  /*ada0*/  @!P2 IADD3 R12, P6, R5, R12, RZ ;  /* 0x0000000c050ca210 */ /* 0x000fe20007fde0ff */
[----:B------:R-:W-:Y:S01]  /*adb0*/  @!P3 IMAD.MOV.U32 R7, RZ, RZ, R26 ;  /* 0x000000ffff07b224 */ /* 0x000fe200078e001a */
[----:B------:R-:W-:Y:S01]  /*adc0*/  @!P1 IADD3 R10, P5, R8, R4, RZ ;  /* 0x00000004080a9210 */ /* 0x000fe20007fbe0ff */
[----:B------:R-:W-:Y:S02]  /*add0*/  @!P2 IMAD.X R15, R9, 0x1, R11, P4 ;  /* 0x00000001090fa824 */ /* 0x000fe400020e060b */
        /* <DEDUP_REMOVED lines=17> */
.L_x_1667:
[----:B------:R-:W-:Y:S05]  /*aef0*/  BSYNC B1 ;  /* 0x0000000000017941 */ /* 0x000fea0003800000 */
.L_x_1666:
[----:B--2--5:R-:W-:Y:S01]  /*af00*/  IMAD.MOV.U32 R4, RZ, RZ, R46 ;  /* 0x000000ffff047224 */ /* 0x024fe200078e002e */
[----:B------:R-:W-:Y:S01]  /*af10*/  UMOV UR4, 0xffffffff ;  /* 0xffffffff00047882 */ /* 0x000fe20000000000 */
[----:B0-----:R-:W-:Y:S02]  /*af20*/  IMAD.MOV.U32 R5, RZ, RZ, R47 ;  /* 0x000000ffff057224 */ /* 0x001fe400078e002f */
[----:B------:R-:W-:Y:S02]  /*af30*/  IMAD.MOV.U32 R6, RZ, RZ, R50 ;  /* 0x000000ffff067224 */ /* 0x000fe400078e0032 */
[----:B------:R-:W-:Y:S01]  /*af40*/  IMAD.MOV.U32 R7, RZ, RZ, R51 ;  /* 0x000000ffff077224 */ /* 0x000fe200078e0033 */
[----:B------:R-:W-:Y:S01]  /*af50*/  PRMT R86, R4, 0x5410, R5 ;  /* 0x0000541004567816 */ /* 0x000fe20000000005 */
[----:B------:R-:W-:Y:S02]  /*af60*/  IMAD.MOV.U32 R4, RZ, RZ, R54 ;  /* 0x000000ffff047224 */ /* 0x000fe400078e0036 */
[----:B------:R-:W-:Y:S01]  /*af70*/  IMAD.MOV.U32 R5, RZ, RZ, R55 ;  /* 0x000000ffff057224 */ /* 0x000fe200078e0037 */
[----:B------:R-:W-:Y:S01]  /*af80*/  PRMT R97, R7, 0x5410, R6 ;  /* 0x0000541007617816 */ /* 0x000fe20000000006 */
[----:B------:R-:W-:-:S02]  /*af90*/  IMAD.MOV.U32 R6, RZ, RZ, R58 ;  /* 0x000000ffff067224 */ /* 0x000fc400078e003a */
[----:B------:R-:W-:Y:S01]  /*afa0*/  IMAD.MOV.U32 R7, RZ, RZ, R59 ;  /* 0x000000ffff077224 */ /* 0x000fe200078e003b */
[----:B------:R-:W-:Y:S01]  /*afb0*/  PRMT R103, R4, 0x5410, R5 ;  /* 0x0000541004677816 */ /* 0x000fe20000000005 */
        /* <DEDUP_REMOVED lines=11> */
[----:B------:R-:W-:-:S04]  /*b070*/  PRMT R104, R4, 0x5410, R5 ;  /* 0x0000541004687816 */ /* 0x000fc80000000005 */
[----:B------:R-:W-:Y:S01]  /*b080*/  PRMT R107, R6, 0x5410, R7 ;  /* 0x00005410066b7816 */ /* 0x000fe20000000007 */
[----:B------:R-:W-:Y:S06]  /*b090*/  BRA.DIV UR4, `(.L_x_1668) ;  /* 0x0000023a04547947 */ /* 0x000fec000b800000 */
[----:B----4-:R0:W2:Y:S04]  /*b0a0*/  SHFL.IDX PT, R9, R32, 0x2, 0x181f ;  /* 0x00581f0020097f89 */ /* 0x0100a800000e0000 */
[----:B------:R0:W4:Y:S04]  /*b0b0*/  SHFL.IDX PT, R8, R30, 0x2, 0x181f ;  /* 0x00581f001e087f89 */ /* 0x00012800000e0000 */
[----:B------:R0:W0:Y:S04]  /*b0c0*/  SHFL.IDX PT, R78, R33, 0x2, 0x181f ;  /* 0x00581f00214e7f89 */ /* 0x00002800000e0000 */
[----:B------:R0:W0:Y:S02]  /*b0d0*/  SHFL.IDX PT, R5, R31, 0x2, 0x181f ;  /* 0x00581f001f057f89 */ /* 0x00002400000e0000 */
.L_x_2041:
[----:B------:R-:W-:Y:S01]  /*b0e0*/  VIADD R4, R0, 0x40 ;  /* 0x0000004000047836 */ /* 0x000fe20000000000 */
[----:B------:R-:W-:Y:S01]  /*b0f0*/  BSSY B1, `(.L_x_1669) ;  /* 0x000003c000017945 */ /* 0x000fe20003800000 */
[----:B------:R-:W-:Y:S02]  /*b100*/  CS2R R28, SRZ ;  /* 0x00000000001c7805 */ /* 0x000fe4000001ff00 */
[----:B------:R-:W-:Y:S02]  /*b110*/  CS2R R34, SRZ ;  /* 0x0000000000227805 */ /* 0x000fe4000001ff00 */
[----:B------:R-:W-:Y:S02]  /*b120*/  CS2R R38, SRZ ;  /* 0x0000000000267805 */ /* 0x000fe4000001ff00 */
[----:B------:R-:W-:Y:S02]  /*b130*/  ISETP.GE.AND P0, PT, R4, R3, PT ;  /* 0x000000030400720c */ /* 0x000fe40003f06270 */
[----:B------:R-:W-:-:S02]  /*b140*/  CS2R R42, SRZ ;  /* 0x00000000002a7805 */ /* 0x000fc4000001ff00 */
[----:B---3--:R-:W-:Y:S02]  /*b150*/  CS2R R26, SRZ ;  /* 0x00000000001a7805 */ /* 0x008fe4000001ff00 */
[----:B------:R-:W-:Y:S02]  /*b160*/  CS2R R36, SRZ ;  /* 0x0000000000247805 */ /* 0x000fe4000001ff00 */
[----:B------:R-:W-:Y:S02]  /*b170*/  CS2R R40, SRZ ;  /* 0x0000000000287805 */ /* 0x000fe4000001ff00 */
[----:B------:R-:W-:-:S03]  /*b180*/  CS2R R44, SRZ ;  /* 0x00000000002c7805 */ /* 0x000fc6000001ff00 */
        /* <DEDUP_REMOVED lines=12> */
[----:B------:R-:W-:-:S05]  /*b250*/  CS2R R40, SRZ ;  /* 0x0000000000287805 */ /* 0x000fca000001ff00 */
[----:B--2-4-:R-:W-:Y:S01]  /*b260*/  @!P3 IMAD.WIDE R20, R204, 0x2, R8 ;  /* 0x00000002cc14b825 */ /* 0x014fe200078e0208 */
[----:B------:R-:W-:Y:S02]  /*b270*/  CS2R R34, SRZ ;  /* 0x0000000000227805 */ /* 0x000fe4000001ff00 */
[----:B------:R-:W-:Y:S02]  /*b280*/  CS2R R36, SRZ ;  /* 0x0000000000247805 */ /* 0x000fe4000001ff00 */
[----:B------:R-:W-:Y:S01]  /*b290*/  CS2R R28, SRZ ;  /* 0x00000000001c7805 */ /* 0x000fe2000001ff00 */
        /* <DEDUP_REMOVED lines=27> */
[----:B------:R-:W-:Y:S01]  /*b450*/  @!P0 IMAD.X R9, R78, 0x1, R27, P5 ;  /* 0x000000014e098824 */ /* 0x000fe200028e061b */
[----:B------:R-:W-:Y:S02]  /*b460*/  CS2R R26, SRZ ;  /* 0x00000000001a7805 */ /* 0x000fe4000001ff00 */
[----:B------:R2:W5:Y:S04]  /*b470*/  @!P1 LD.E.64 R34, desc[UR60][R10.64] ;  /* 0x0000003c0a229980 */ /* 0x000568000c101b00 */
[----:B------:R2:W5:Y:S04]  /*b480*/  @!P1 LD.E.64 R36, desc[UR60][R4.64] ;  /* 0x0000003c04249980 */ /* 0x000568000c101b00 */
[----:B------:R2:W5:Y:S04]  /*b490*/  @!P0 LD.E.64 R28, desc[UR60][R6.64] ;  /* 0x0000003c061c8980 */ /* 0x000568000c101b00 */
[----:B------:R2:W5:Y:S02]  /*b4a0*/  @!P0 LD.E.64 R26, desc[UR60][R8.64] ;  /* 0x0000003c081a8980 */ /* 0x000564000c101b00 */
.L_x_1670:
[----:B------:R-:W-:Y:S05]  /*b4b0*/  BSYNC B1 ;  /* 0x0000000000017941 */ /* 0x000fea0003800000 */
.L_x_1669:
[----:B0-2--5:R-:W-:Y:S01]  /*b4c0*/  IMAD.MOV.U32 R5, RZ, RZ, R34 ;  /* 0x000000ffff057224 */ /* 0x025fe200078e0022 */
[----:B------:R-:W-:Y:S01]  /*b4d0*/  UMOV UR4, 0xffffffff ;  /* 0xffffffff00047882 */ /* 0x000fe20000000000 */
[----:B------:R-:W-:Y:S02]  /*b4e0*/  IMAD.MOV.U32 R4, RZ, RZ, R35 ;  /* 0x000000ffff047224 */ /* 0x000fe400078e0023 */
        /* <DEDUP_REMOVED lines=21> */
[----:B------:R-:W-:Y:S02]  /*b640*/  CS2R R4, SRZ ;  /* 0x0000000000047805 */ /* 0x000fe4000001ff00 */
[----:B------:R-:W-:Y:S01]  /*b650*/  PRMT R89, R7, 0x5410, R6 ;  /* 0x0000541007597816 */ /* 0x000fe20000000006 */
[----:B------:R-:W-:Y:S06]  /*b660*/  BRA.DIV UR4, `(.L_x_1671) ;  /* 0x0000023604547947 */ /* 0x000fec000b800000 */
[----:B------:R0:W2:Y:S04]  /*b670*/  SHFL.IDX PT, R78, R32, 0x3, 0x181f ;  /* 0x00781f00204e7f89 */ /* 0x0000a800000e0000 */
[----:B------:R0:W3:Y:S04]  /*b680*/  SHFL.IDX PT, R80, R30, 0x3, 0x181f ;  /* 0x00781f001e507f89 */ /* 0x0000e800000e0000 */
[----:B------:R0:W0:Y:S04]  /*b690*/  SHFL.IDX PT, R79, R33, 0x3, 0x181f ;  /* 0x00781f00214f7f89 */ /* 0x00002800000e0000 */
[----:B------:R0:W0:Y:S02]  /*b6a0*/  SHFL.IDX PT, R12, R31, 0x3, 0x181f ;  /* 0x00781f001f0c7f89 */ /* 0x00002400000e0000 */
.L_x_2047:
[----:B------:R-:W-:Y:S01]  /*b6b0*/  VIADD R0, R0, 0x60 ;  /* 0x0000006000007836 */ /* 0x000fe20000000000 */
[----:B------:R-:W-:Y:S01]  /*b6c0*/  BSSY B1, `(.L_x_1672) ;  /* 0x000003d000017945 */ /* 0x000fe20003800000 */
[----:B------:R-:W-:Y:S02]  /*b6d0*/  CS2R R6, SRZ ;  /* 0x0000000000067805 */ /* 0x000fe4000001ff00 */
[----:B------:R-:W-:Y:S02]  /*b6e0*/  CS2R R20, SRZ ;  /* 0x0000000000147805 */ /* 0x000fe4000001ff00 */
[----:B01----:R-:W-:Y:S02]  /*b6f0*/  CS2R R30, SRZ ;  /* 0x00000000001e7805 */ /* 0x003fe4000001ff00 */
[----:B------:R-:W-:Y:S02]  /*b700*/  ISETP.GE.AND P0, PT, R0, R3, PT ;  /* 0x000000030000720c */ /* 0x000fe40003f06270 */
[----:B----4-:R-:W-:-:S02]  /*b710*/  CS2R R8, SRZ ;  /* 0x0000000000087805 */ /* 0x010fc4000001ff00 */
[----:B------:R-:W-:Y:S02]  /*b720*/  CS2R R10, SRZ ;  /* 0x00000000000a7805 */ /* 0x000fe4000001ff00 */
[----:B------:R-:W-:Y:S02]  /*b730*/  CS2R R24, SRZ ;  /* 0x0000000000187805 */ /* 0x000fe4000001ff00 */
[----:B------:R-:W-:-:S05]  /*b740*/  CS2R R32, SRZ ;  /* 0x0000000000207805 */ /* 0x000fca000001ff00 */
[----:B------:R-:W-:Y:S05]  /*b750*/  @P0 BRA `(.L_x_1673) ;  /* 0x0000000000cc0947 */ /* 0x000fea0003800000 */
[----:B------:R-:W4:Y:S01]  /*b760*/  LDL R90, [R1+0x18] ;  /* 0x00001800015a7983 */ /* 0x000f220000100800 */
        /* <DEDUP_REMOVED lines=8> */
[----:B------:R-:W-:-:S09]  /*b7f0*/  CS2R R30, SRZ ;  /* 0x00000000001e7805 */ /* 0x000fd2000001ff00 */
[----:B---3--:R-:W-:Y:S02]  /*b800*/  @!P2 IMAD.MOV.U32 R4, RZ, RZ, R80 ;  /* 0x000000ffff04a224 */ /* 0x008fe400078e0050 */
[----:B--2---:R-:W-:Y:S02]  /*b810*/  @!P2 IMAD.MOV.U32 R5, RZ, RZ, R78 ;  /* 0x000000ffff05a224 */ /* 0x004fe400078e004e */
[----:B------:R-:W-:Y:S02]  /*b820*/  @!P2 IMAD.MOV.U32 R6, RZ, RZ, R12 ;  /* 0x000000ffff06a224 */ /* 0x000fe400078e000c */
[----:B------:R-:W-:Y:S02]  /*b830*/  @!P2 IMAD.MOV.U32 R7, RZ, RZ, R79 ;  /* 0x000000ffff07a224 */ /* 0x000fe400078e004f */
[----:B------:R-:W-:-:S04]  /*b840*/  @!P2 IMAD.WIDE R8, R204, 0x2, R4 ;  /* 0x00000002cc08a825 */ /* 0x000fc800078e0204 */
[----:B------:R-:W-:Y:S01]  /*b850*/  @!P2 IMAD.WIDE R6, R204, 0x2, R6 ;  /* 0x00000002cc06a825 */ /* 0x000fe200078e0206 */
[----:B------:R-:W-:Y:S01]  /*b860*/  CS2R R20, SRZ ;  /* 0x0000000000147805 */ /* 0x000fe2000001ff00 */
[----:B------:R0:W5:Y:S04]  /*b870*/  @!P2 LD.E.64 R30, desc[UR60][R8.64] ;  /* 0x0000003c081ea980 */ /* 0x000168000c101b00 */
[----:B------:R1:W5:Y:S01]  /*b880*/  @!P2 LD.E.64 R32, desc[UR60][R6.64] ;  /* 0x0000003c0620a980 */ /* 0x000362000c101b00 */
[----:B------:R-:W-:Y:S02]  /*b890*/  CS2R R24, SRZ ;  /* 0x0000000000187805 */ /* 0x000fe4000001ff00 */
[----:B----4-:R-:W-:Y:S02]  /*b8a0*/  ISETP.GE.AND P3, PT, R90, UR4, PT ;  /* 0x000000045a007c0c */ /* 0x010fe4000bf66270 */
[----:B------:R-:W-:-:S11]  /*b8b0*/  ISETP.GE.AND P0, PT, R13, UR4, PT ;  /* 0x000000040d007c0c */ /* 0x000fd6000bf06270 */
[C---:B------:R-:W-:Y:S01]  /*b8c0*/  @!P3 IMAD.SHL.U32 R0, R90.reuse, 0x2, RZ ;  /* 0x000000025a00b824 */ /* 0x040fe200078e00ff */
[----:B------:R-:W-:-:S04]  /*b8d0*/  @!P3 SHF.L.U64.HI R10, R90, 0x1, R91 ;  /* 0x000000015a0ab819 */ /* 0x000fc8000001025b */
[----:B------:R-:W-:Y:S01]  /*b8e0*/  @!P3 IADD3 R4, P1, R80, R0, RZ ;  /* 0x000000005004b210 */ /* 0x000fe20007f3e0ff */
[----:B0-----:R-:W-:-:S04]  /*b8f0*/  @!P0 IMAD.SHL.U32 R8, R13, 0x2, RZ ;  /* 0x000000020d088824 */ /* 0x001fc800078e00ff */
[--C-:B------:R-:W-:Y:S01]  /*b900*/  @!P3 IMAD.X R5, R78, 0x1, R10.reuse, P1 ;  /* 0x000000014e05b824 */ /* 0x100fe200008e060a */
[----:B-1----:R-:W-:Y:S02]  /*b910*/  @!P3 IADD3 R6, P1, R12, R0, RZ ;  /* 0x000000000c06b210 */ /* 0x002fe40007f3e0ff */
[----:B------:R-:W-:Y:S02]  /*b920*/  @!P0 SHF.L.U64.HI R0, R13, 0x1, R85 ;  /* 0x000000010d008819 */ /* 0x000fe40000010255 */
[----:B------:R0:W5:Y:S01]  /*b930*/  @!P3 LD.E.64 R20, desc[UR60][R4.64] ;  /* 0x0000003c0414b980 */ /* 0x000162000c101b00 */
[----:B------:R-:W-:Y:S01]  /*b940*/  @!P3 IMAD.X R7, R79, 0x1, R10, P1 ;  /* 0x000000014f07b824 */ /* 0x000fe200008e060a */
[----:B------:R-:W-:-:S04]  /*b950*/  ISETP.GE.AND P2, PT, R14, UR4, PT ;  /* 0x000000040e007c0c */ /* 0x000fc8000bf46270 */
[----:B------:R1:W5:Y:S01]  /*b960*/  @!P3 LD.E.64 R24, desc[UR60][R6.64] ;  /* 0x0000003c0618b980 */ /* 0x000362000c101b00 */
[----:B0-----:R-:W-:-:S05]  /*b970*/  @!P0 IADD3 R4, P1, R80, R8, RZ ;  /* 0x0000000850048210 */ /* 0x001fca0007f3e0ff */
[----:B------:R-:W-:Y:S01]  /*b980*/  @!P0 IMAD.X R5, R78, 0x1, R0, P1 ;  /* 0x000000014e058824 */ /* 0x000fe200008e0600 */
[----:B-1----:R-:W-:Y:S02]  /*b990*/  CS2R R6, SRZ ;  /* 0x0000000000067805 */ /* 0x002fe4000001ff00 */
[----:B------:R-:W-:-:S04]  /*b9a0*/  CS2R R10, SRZ ;  /* 0x00000000000a7805 */ /* 0x000fc8000001ff00 */
[----:B------:R0:W5:Y:S01]  /*b9b0*/  @!P0 LD.E.64 R6, desc[UR60][R4.64] ;  /* 0x0000003c04068980 */ /* 0x000162000c101b00 */
[----:B------:R-:W-:Y:S01]  /*b9c0*/  @!P2 IMAD.SHL.U32 R13, R14, 0x2, RZ ;  /* 0x000000020e0da824 */ /* 0x000fe200078e00ff */
[----:B0-----:R-:W-:-:S05]  /*b9d0*/  @!P0 IADD3 R4, P1, R12, R8, RZ ;  /* 0x000000080c048210 */ /* 0x001fca0007f3e0ff */
[----:B------:R-:W-:Y:S01]  /*b9e0*/  @!P0 IMAD.X R5, R79, 0x1, R0, P1 ;  /* 0x000000014f058824 */ /* 0x000fe200008e0600 */
[----:B------:R-:W-:-:S04]  /*b9f0*/  @!P2 SHF.L.U64.HI R0, R14, 0x1, R15 ;  /* 0x000000010e00a819 */ /* 0x000fc8000001020f */
[----:B------:R0:W5:Y:S01]  /*ba00*/  @!P0 LD.E.64 R10, desc[UR60][R4.64] ;  /* 0x0000003c040a8980 */ /* 0x000162000c101b00 */
[-C--:B------:R-:W-:Y:S02]  /*ba10*/  @!P2 IADD3 R8, P0, R80, R13.reuse, RZ ;  /* 0x0000000d5008a210 */ /* 0x080fe40007f1e0ff */
[----:B------:R-:W-:-:S03]  /*ba20*/  @!P2 IADD3 R12, P1, R12, R13, RZ ;  /* 0x0000000d0c0ca210 */ /* 0x000fc60007f3e0ff */
[--C-:B------:R-:W-:Y:S01]  /*ba30*/  @!P2 IMAD.X R9, R78, 0x1, R0.reuse, P0 ;  /* 0x000000014e09a824 */ /* 0x100fe200000e0600 */
[----:B0-----:R-:W-:Y:S01]  /*ba40*/  CS2R R4, SRZ ;  /* 0x0000000000047805 */ /* 0x001fe2000001ff00 */
[----:B------:R-:W-:-:S05]  /*ba50*/  @!P2 IMAD.X R13, R79, 0x1, R0, P1 ;  /* 0x000000014f0da824 */ /* 0x000fca00008e0600 */
[----:B------:R0:W5:Y:S02]  /*ba60*/  @!P2 LD.E.64 R4, desc[UR60][R8.64] ;  /* 0x0000003c0804a980 */ /* 0x000164000c101b00 */
[----:B0-----:R-:W-:-:S06]  /*ba70*/  CS2R R8, SRZ ;  /* 0x0000000000087805 */ /* 0x001fcc000001ff00 */
[----:B------:R0:W5:Y:S02]  /*ba80*/  @!P2 LD.E.64 R8, desc[UR60][R12.64] ;  /* 0x0000003c0c08a980 */ /* 0x000164000c101b00 */
.L_x_1673:
[----:B------:R-:W-:Y:S05]  /*ba90*/  BSYNC B1 ;  /* 0x0000000000017941 */ /* 0x000fea0003800000 */
.L_x_1672:
[----:B0-----:R-:W4:Y:S01]  /*baa0*/  LDL R12, [R1+0x90] ;  /* 0x00009000010c7983 */ /* 0x001f220000100800 */
[----:B------:R-:W-:Y:S01]  /*bab0*/  BSSY B1, `(.L_x_1674) ;  /* 0x0000007000017945 */ /* 0x000fe20003800000 */
[----:B----4-:R-:W-:-:S04]  /*bac0*/  LEA.HI R0, R12, R12, RZ, 0x1 ;  /* 0x0000000c0c007211 */ /* 0x010fc800078f08ff */
[----:B------:R-:W-:-:S05]  /*bad0*/  LOP3.LUT R0, R0, 0xfffffffe, RZ, 0xc0, !PT ;  /* 0xfffffffe00007812 */ /* 0x000fca00078ec0ff */
[----:B------:R-:W-:-:S05]  /*bae0*/  IMAD.IADD R0, R12, 0x1, -R0 ;  /* 0x000000010c007824 */ /* 0x000fca00078e0a00 */
[----:B------:R-:W-:-:S04]  /*baf0*/  SHF.L.U32 R0, R0, 0x1f, RZ ;  /* 0x0000001f00007819 */ /* 0x000fc800000006ff */
[----:B------:R-:W0:Y:S02]  /*bb00*/  SYNCS.PHASECHK.TRANS64.TRYWAIT P0, [R17+URZ+0x30800], R0 ;  /* 0x03080000110075a7 */ /* 0x000e24000800017f */
[----:B0-----:R-:W-:Y:S05]  /*bb10*/  @!P0 BRA `(.L_x_1675) ;  /* 0x00000230009c8947 */ /* 0x001fea0003800000 */
.L_x_2048:
[----:B------:R-:W-:Y:S05]  /*bb20*/  BSYNC B1 ;  /* 0x0000000000017941 */ /* 0x000fea0003800000 */
.L_x_1674:
[----:B------:R-:W4:Y:S04]  /*bb30*/  LDL R13, [R1+0x5c] ;  /* 0x00005c00010d7983 */ /* 0x000f280000100800 */
[----:B------:R-:W4:Y:S01]  /*bb40*/  LDL R113, [R1+0x10] ;  /* 0x0000100001717983 */ /* 0x000f220000100800 */
[----:B-----5:R-:W-:Y:S01]  /*bb50*/  IMAD.MOV.U32 R12, RZ, RZ, R4 ;  /* 0x000000ffff0c7224 */ /* 0x020fe200078e0004 */
[----:B------:R-:W-:Y:S01]  /*bb60*/  BSSY B1, `(.L_x_1676) ;  /* 0x00000e6000017945 */ /* 0x000fe20003800000 */
[----:B0-----:R-:W-:-:S05]  /*bb70*/  IMAD.MOV.U32 R0, RZ, RZ, R5 ;  /* 0x000000ffff007224 */ /* 0x001fca00078e0005 */
[----:B--2---:R-:W-:Y:S01]  /*bb80*/  PRMT R78, R12, 0x5410, R0 ;  /* 0x000054100c4e7816 */ /* 0x004fe20000000000 */
[----:B------:R-:W-:Y:S02]  /*bb90*/  IMAD.MOV.U32 R12, RZ, RZ, R6 ;  /* 0x000000ffff0c7224 */ /* 0x000fe400078e0006 */
[----:B------:R-:W-:-:S05]  /*bba0*/  IMAD.MOV.U32 R0, RZ, RZ, R7 ;  /* 0x000000ffff007224 */ /* 0x000fca00078e0007 */
[----:B---3--:R-:W-:Y:S01]  /*bbb0*/  PRMT R80, R12, 0x5410, R0 ;  /* 0x000054100c507816 */ /* 0x008fe20000000000 */
        /* <DEDUP_REMOVED lines=12> */
[----:B------:R-:W-:Y:S01]  /*bc80*/  IMAD.MOV.U32 R12, RZ, RZ, R24 ;  /* 0x000000ffff0c7224 */ /* 0x000fe200078e0018 */
[----:B----4-:R-:W-:Y:S01]  /*bc90*/  VIADDMNMX R0, R3, -R13, 0x80, PT ;  /* 0x0000008003007446 */ /* 0x010fe2000380090d */
[----:B------:R-:W-:-:S03]  /*bca0*/  IMAD.MOV.U32 R3, RZ, RZ, R25 ;  /* 0x000000ffff037224 */ /* 0x000fc600078e0019 */
[----:B------:R-:W-:Y:S02]  /*bcb0*/  ISETP.GE.AND P0, PT, R113, R0, PT ;  /* 0x000000007100720c */ /* 0x000fe40003f06270 */
[----:B------:R-:W-:Y:S01]  /*bcc0*/  PRMT R91, R12, 0x5410, R3 ;  /* 0x000054100c5b7816 */ /* 0x000fe20000000003 */
[----:B------:R-:W-:Y:S02]  /*bcd0*/  IMAD.MOV.U32 R12, RZ, RZ, R32 ;  /* 0x000000ffff0c7224 */ /* 0x000fe400078e0020 */
[----:B------:R-:W-:-:S05]  /*bce0*/  IMAD.MOV.U32 R3, RZ, RZ, R33 ;  /* 0x000000ffff037224 */ /* 0x000fca00078e0021 */
[----:B------:R-:W-:-:S03]  /*bcf0*/  PRMT R105, R12, 0x5410, R3 ;  /* 0x000054100c697816 */ /* 0x000fc60000000003 */
[----:B------:R-:W-:Y:S05]  /*bd00*/  @P0 BRA `(.L_x_1677) ;  /* 0x0000000c002c0947 */ /* 0x000fea0003800000 */
[----:B------:R0:W5:Y:S01]  /*bd10*/  LDL R114, [R1+0x74] ;  /* 0x0000740001727983 */ /* 0x0001620000100800 */
[----:B------:R-:W1:Y:S01]  /*bd20*/  LDC R108, c[0x0][0x3f4] ;  /* 0x0000fd00ff6c7b82 */ /* 0x000e620000000800 */
[----:B------:R-:W-:Y:S01]  /*bd30*/  BSSY B2, `(.L_x_1678) ;  /* 0x0000031000027945 */ /* 0x000fe20003800000 */
[----:B-1----:R-:W-:-:S13]  /*bd40*/  ISETP.GE.AND P0, PT, R204, R108, PT ;  /* 0x0000006ccc00720c */ /* 0x002fda0003f06270 */
[----:B0-----:R-:W-:Y:S05]  /*bd50*/  @P0 BRA `(.L_x_1679) ;  /* 0x0000000000b80947 */ /* 0x001fea0003800000 */
[----:B-----5:R-:W0:Y:S01]  /*bd60*/  LDS.128 R12, [R114] ;  /* 0x00000000720c7984 */ /* 0x020e220000000c00 */
[----:B------:R-:W-:Y:S02]  /*bd70*/  SHF.R.U64 R3, R74, 0x10, R75 ;  /* 0x000000104a037819 */ /* 0x000fe4000000124b */
[--C-:B------:R-:W-:Y:S02]  /*bd80*/  SHF.R.U64 R74, R76, 0x10, R77.reuse ;  /* 0x000000104c4a7819 */ /* 0x100fe4000000124d */
[----:B------:R-:W-:Y:S02]  /*bd90*/  SHF.R.U32.HI R77, RZ, 0x10, R77 ;  /* 0x00000010ff4d7819 */ /* 0x000fe4000001164d */
[----:B------:R-:W-:Y:S02]  /*bda0*/  SHF.R.U32.HI R75, RZ, 0x10, R75 ;  /* 0x00000010ff4b7819 */ /* 0x000fe4000001164b */
[----:B------:R-:W-:Y:S02]  /*bdb0*/  PRMT R77, R95, 0x5410, R77 ;  /* 0x000054105f4d7816 */ /* 0x000fe4000000004d */
[----:B------:R-:W-:-:S02]  /*bdc0*/  PRMT R76, R94, 0x5410, R75 ;  /* 0x000054105e4c7816 */ /* 0x000fc4000000004b */
[C---:B------:R-:W-:Y:S02]  /*bdd0*/  PRMT R3, R92.reuse, 0x5410, R3 ;  /* 0x000054105c037816 */ /* 0x040fe40000000003 */
[----:B------:R-:W-:Y:S01]  /*bde0*/  PRMT R74, R92, 0x5432, R74 ;  /* 0x000054325c4a7816 */ /* 0x000fe2000000004a */
[----:B------:R-:W-:Y:S02]  /*bdf0*/  IMAD.U32 R92, R77, 0x10000, RZ ;  /* 0x000100004d5c7824 */ /* 0x000fe400078e00ff */
[----:B------:R-:W-:Y:S01]  /*be00*/  IMAD.U32 R95, R76, 0x10000, RZ ;  /* 0x000100004c5f7824 */ /* 0x000fe200078e00ff */
[C---:B0-----:R-:W-:Y:S01]  /*be10*/  LOP3.LUT R75, R14.reuse, 0xffff0000, RZ, 0xc0, !PT ;  /* 0xffff00000e4b7812 */ /* 0x041fe200078ec0ff */
[----:B------:R-:W-:-:S04]  /*be20*/  IMAD.U32 R94, R14, 0x10000, RZ ;  /* 0x000100000e5e7824 */ /* 0x000fc800078e00ff */
[C---:B------:R-:W-:Y:S01]  /*be30*/  FMUL.FTZ R14, R75.reuse, R92 ;  /* 0x0000005c4b0e7220 */ /* 0x040fe20000410000 */
[----:B------:R-:W-:-:S03]  /*be40*/  FMUL.FTZ R75, R75, R95 ;  /* 0x0000005f4b4b7220 */ /* 0x000fc60000410000 */
[C---:B------:R-:W-:Y:S01]  /*be50*/  FFMA.FTZ R14, R94.reuse, R95, -R14 ;  /* 0x0000005f5e0e7223 */ /* 0x040fe2000001080e */
[----:B------:R-:W-:Y:S01]  /*be60*/  FFMA.FTZ R75, R94, R92, R75 ;  /* 0x0000005c5e4b7223 */ /* 0x000fe2000001004b */
[----:B------:R-:W-:Y:S01]  /*be70*/  LOP3.LUT R92, R76, 0xffff0000, RZ, 0xc0, !PT ;  /* 0xffff00004c5c7812 */ /* 0x000fe200078ec0ff */
[----:B------:R-:W-:Y:S01]  /*be80*/  IMAD.U32 R94, R15, 0x10000, RZ ;  /* 0x000100000f5e7824 */ /* 0x000fe200078e00ff */
[----:B------:R-:W-:Y:S01]  /*be90*/  LOP3.LUT R76, R77, 0xffff0000, RZ, 0xc0, !PT ;  /* 0xffff00004d4c7812 */ /* 0x000fe200078ec0ff */
[----:B------:R-:W-:Y:S01]  /*bea0*/  IMAD.U32 R95, R3, 0x10000, RZ ;  /* 0x00010000035f7824 */ /* 0x000fe200078e00ff */
[----:B------:R-:W-:Y:S02]  /*beb0*/  LOP3.LUT R77, R15, 0xffff0000, RZ, 0xc0, !PT ;  /* 0xffff00000f4d7812 */ /* 0x000fe400078ec0ff */
[----:B------:R-:W-:Y:S02]  /*bec0*/  LOP3.LUT R3, R3, 0xffff0000, RZ, 0xc0, !PT ;  /* 0xffff000003037812 */ /* 0x000fe400078ec0ff */
[----:B------:R-:W-:Y:S01]  /*bed0*/  F2FP.BF16.F32.PACK_AB R14, R75, R14 ;  /* 0x0000000e4b0e723e */ /* 0x000fe200000010ff */
[C---:B------:R-:W-:Y:S01]  /*bee0*/  FMUL.FTZ R15, R77.reuse, R76 ;  /* 0x0000004c4d0f7220 */ /* 0x040fe20000410000 */
[----:B------:R-:W-:-:S03]  /*bef0*/  FMUL.FTZ R77, R77, R92 ;  /* 0x0000005c4d4d7220 */ /* 0x000fc60000410000 */
[C---:B------:R-:W-:Y:S01]  /*bf00*/  FFMA.FTZ R15, R94.reuse, R92, -R15 ;  /* 0x0000005c5e0f7223 */ /* 0x040fe2000001080f */
[----:B------:R-:W-:Y:S01]  /*bf10*/  FFMA.FTZ R76, R94, R76, R77 ;  /* 0x0000004c5e4c7223 */ /* 0x000fe2000001004d */
        /* <DEDUP_REMOVED lines=17> */
[----:B------:R0:W-:Y:S02]  /*c030*/  STS.128 [R114], R12 ;  /* 0x0000000c72007388 */ /* 0x0001e40000000c00 */
.L_x_1679:
[----:B------:R-:W-:Y:S05]  /*c040*/  BSYNC B2 ;  /* 0x0000000000027941 */ /* 0x000fea0003800000 */
.L_x_1678:
[----:B0-----:R-:W2:Y:S04]  /*c050*/  LDL R13, [R1+0x18] ;  /* 0x00001800010d7983 */ /* 0x001ea80000100800 */
[----:B------:R-:W3:Y:S04]  /*c060*/  LDL R12, [R1+0x48] ;  /* 0x00004800010c7983 */ /* 0x000ee80000100800 */
[----:B------:R-:W4:Y:S01]  /*c070*/  LDL R3, [R1+0x4c] ;  /* 0x00004c0001037983 */ /* 0x000f220000100800 */
[----:B------:R-:W-:Y:S01]  /*c080*/  BSSY B2, `(.L_x_1680) ;  /* 0x0000033000027945 */ /* 0x000fe20003800000 */
[----:B--2---:R-:W-:-:S02]  /*c090*/  ISETP.GE.AND P0, PT, R13, R108, PT ;  /* 0x0000006c0d00720c */ /* 0x004fc40003f06270 */
[-C--:B---3--:R-:W-:Y:S02]  /*c0a0*/  ISETP.GE.AND P1, PT, R12, R108.reuse, PT ;  /* 0x0000006c0c00720c */ /* 0x088fe40003f26270 */
[----:B----4-:R-:W-:-:S09]  /*c0b0*/  ISETP.GE.AND P2, PT, R3, R108, PT ;  /* 0x0000006c0300720c */ /* 0x010fd20003f46270 */
[----:B------:R-:W-:Y:S05]  /*c0c0*/  @P0 BRA `(.L_x_1681) ;  /* 0x0000000000b80947 */ /* 0x000fea0003800000 */
[----:B-----5:R-:W0:Y:S01]  /*c0d0*/  LDS.128 R12, [R114+0x4000] ;  /* 0x00400000720c7984 */ /* 0x020e220000000c00 */
[----:B------:R-:W-:Y:S02]  /*c0e0*/  SHF.R.U32.HI R3, RZ, 0x10, R71 ;  /* 0x00000010ff037819 */ /* 0x000fe40000011647 */
[----:B------:R-:W-:Y:S02]  /*c0f0*/  SHF.R.U32.HI R74, RZ, 0x10, R73 ;  /* 0x00000010ff4a7819 */ /* 0x000fe40000011649 */
[C---:B------:R-:W-:Y:S02]  /*c100*/  PRMT R3, R112.reuse, 0x5410, R3 ;  /* 0x0000541070037816 */ /* 0x040fe40000000003 */
[----:B------:R-:W-:Y:S02]  /*c110*/  PRMT R74, R112, 0x5432, R74 ;  /* 0x00005432704a7816 */ /* 0x000fe4000000004a */
[----:B------:R-:W-:Y:S01]  /*c120*/  SHF.R.U64 R70, R70, 0x10, R71 ;  /* 0x0000001046467819 */ /* 0x000fe20000001247 */
[C---:B------:R-:W-:Y:S01]  /*c130*/  IMAD.U32 R76, R3.reuse, 0x10000, RZ ;  /* 0x00010000034c7824 */ /* 0x040fe200078e00ff */
[----:B------:R-:W-:Y:S01]  /*c140*/  SHF.R.U64 R71, R72, 0x10, R73 ;  /* 0x0000001048477819 */ /* 0x000fe20000001249 */
[----:B------:R-:W-:Y:S01]  /*c150*/  IMAD.U32 R75, R74, 0x10000, RZ ;  /* 0x000100004a4b7824 */ /* 0x000fe200078e00ff */
[----:B------:R-:W-:-:S02]  /*c160*/  LOP3.LUT R72, R3, 0xffff0000, RZ, 0xc0, !PT ;  /* 0xffff000003487812 */ /* 0x000fc400078ec0ff */
[----:B------:R-:W-:Y:S02]  /*c170*/  LOP3.LUT R3, R74, 0xffff0000, RZ, 0xc0, !PT ;  /* 0xffff00004a037812 */ /* 0x000fe400078ec0ff */
[C---:B------:R-:W-:Y:S02]  /*c180*/  PRMT R71, R111.reuse, 0x5410, R71 ;  /* 0x000054106f477816 */ /* 0x040fe40000000047 */
[----:B------:R-:W-:Y:S02]  /*c190*/  PRMT R70, R111, 0x5432, R70 ;  /* 0x000054326f467816 */ /* 0x000fe40000000046 */
[C---:B0-----:R-:W-:Y:S01]  /*c1a0*/  LOP3.LUT R73, R15.reuse, 0xffff0000, RZ, 0xc0, !PT ;  /* 0xffff00000f497812 */ /* 0x041fe200078ec0ff */
[----:B------:R-:W-:Y:S01]  /*c1b0*/  IMAD.U32 R74, R15, 0x10000, RZ ;  /* 0x000100000f4a7824 */ /* 0x000fe200078e00ff */
[C---:B------:R-:W-:Y:S01]  /*c1c0*/  LOP3.LUT R92, R14.reuse, 0xffff0000, RZ, 0xc0, !PT ;  /* 0xffff00000e5c7812 */ /* 0x040fe200078ec0ff */
[----:B------:R-:W-:Y:S02]  /*c1d0*/  IMAD.U32 R14, R14, 0x10000, RZ ;  /* 0x000100000e0e7824 */ /* 0x000fe400078e00ff */
[C---:B------:R-:W-:Y:S01]  /*c1e0*/  FMUL.FTZ R15, R73.reuse, R3 ;  /* 0x00000003490f7220 */ /* 0x040fe20000410000 */
[----:B------:R-:W-:Y:S01]  /*c1f0*/  FMUL.FTZ R73, R73, R72 ;  /* 0x0000004849497220 */ /* 0x000fe20000410000 */
[C---:B------:R-:W-:Y:S01]  /*c200*/  FMUL.FTZ R77, R92.reuse, R75 ;  /* 0x0000004b5c4d7220 */ /* 0x040fe20000410000 */
[----:B------:R-:W-:Y:S01]  /*c210*/  FMUL.FTZ R92, R92, R76 ;  /* 0x0000004c5c5c7220 */ /* 0x000fe20000410000 */
[C---:B------:R-:W-:Y:S01]  /*c220*/  FFMA.FTZ R15, R74.reuse, R72, -R15 ;  /* 0x000000484a0f7223 */ /* 0x040fe2000001080f */
[----:B------:R-:W-:Y:S01]  /*c230*/  FFMA.FTZ R3, R74, R3, R73 ;  /* 0x000000034a037223 */ /* 0x000fe20000010049 */
[----:B------:R-:W-:Y:S01]  /*c240*/  FFMA.FTZ R77, R14, R76, -R77 ;  /* 0x0000004c0e4d7223 */ /* 0x000fe2000001084d */
        /* <DEDUP_REMOVED lines=8> */
[----:B------:R-:W-:Y:S01]  /*c2d0*/  FMUL.FTZ R74, R74, R75 ;  /* 0x0000004b4a4a7220 */ /* 0x000fe20000410000 */
[----:B------:R-:W-:Y:S02]  /*c2e0*/  F2FP.BF16.F32.PACK_AB R14, R14, R77 ;  /* 0x0000004d0e0e723e */ /* 0x000fe400000010ff */
[C---:B------:R-:W-:Y:S01]  /*c2f0*/  FFMA.FTZ R12, R72.reuse, R75, -R12 ;  /* 0x0000004b480c7223 */ /* 0x040fe2000001080c */
[----:B------:R-:W-:Y:S01]  /*c300*/  FFMA.FTZ R74, R72, R73, R74 ;  /* 0x00000049484a7223 */ /* 0x000fe2000001004a */
[C---:B------:R-:W-:Y:S01]  /*c310*/  LOP3.LUT R72, R13.reuse, 0xffff0000, RZ, 0xc0, !PT ;  /* 0xffff00000d487812 */ /* 0x040fe200078ec0ff */
[----:B------:R-:W-:Y:S01]  /*c320*/  IMAD.U32 R13, R13, 0x10000, RZ ;  /* 0x000100000d0d7824 */ /* 0x000fe200078e00ff */
[----:B------:R-:W-:Y:S02]  /*c330*/  F2FP.BF16.F32.PACK_AB R15, R3, R15 ;  /* 0x0000000f030f723e */ /* 0x000fe400000010ff */
[----:B------:R-:W-:Y:S01]  /*c340*/  F2FP.BF16.F32.PACK_AB R12, R74, R12 ;  /* 0x0000000c4a0c723e */ /* 0x000fe200000010ff */
[C---:B------:R-:W-:Y:S01]  /*c350*/  FMUL.FTZ R73, R72.reuse, R71 ;  /* 0x0000004748497220 */ /* 0x040fe20000410000 */
[----:B------:R-:W-:-:S03]  /*c360*/  FMUL.FTZ R72, R72, R70 ;  /* 0x0000004648487220 */ /* 0x000fc60000410000 */
[C---:B------:R-:W-:Y:S01]  /*c370*/  FFMA.FTZ R70, R13.reuse, R70, -R73 ;  /* 0x000000460d467223 */ /* 0x040fe20000010849 */
[----:B------:R-:W-:-:S05]  /*c380*/  FFMA.FTZ R13, R13, R71, R72 ;  /* 0x000000470d0d7223 */ /* 0x000fca0000010048 */
[----:B------:R-:W-:-:S05]  /*c390*/  F2FP.BF16.F32.PACK_AB R13, R13, R70 ;  /* 0x000000460d0d723e */ /* 0x000fca00000010ff */
[----:B------:R0:W-:Y:S02]  /*c3a0*/  STS.128 [R114+0x4000], R12 ;  /* 0x0040000c72007388 */ /* 0x0001e40000000c00 */
.L_x_1681:
[----:B------:R-:W-:Y:S05]  /*c3b0*/  BSYNC B2 ;  /* 0x0000000000027941 */ /* 0x000fea0003800000 */
.L_x_1680:
[----:B------:R-:W-:Y:S04]  /*c3c0*/  BSSY B2, `(.L_x_1682) ;  /* 0x0000030000027945 */ /* 0x000fe80003800000 */
[----:B------:R-:W-:Y:S05]  /*c3d0*/  @P1 BRA `(.L_x_1683) ;  /* 0x0000000000b81947 */ /* 0x000fea0003800000 */
[----:B0----5:R-:W0:Y:S01]  /*c3e0*/  LDS.128 R12, [R114+0x8000] ;  /* 0x00800000720c7984 */ /* 0x021e220000000c00 */
[----:B------:R-:W-:Y:S02]  /*c3f0*/  SHF.R.U64 R3, R66, 0x10, R67 ;  /* 0x0000001042037819 */ /* 0x000fe40000001243 */
[----:B------:R-:W-:Y:S02]  /*c400*/  SHF.R.U32.HI R66, RZ, 0x10, R69 ;  /* 0x00000010ff427819 */ /* 0x000fe40000011645 */
[----:B------:R-:W-:Y:S02]  /*c410*/  SHF.R.U32.HI R67, RZ, 0x10, R67 ;  /* 0x00000010ff437819 */ /* 0x000fe40000011643 */
[C---:B------:R-:W-:Y:S02]  /*c420*/  PRMT R66, R110.reuse, 0x5432, R66 ;  /* 0x000054326e427816 */ /* 0x040fe40000000042 */
[----:B------:R-:W-:Y:S02]  /*c430*/  PRMT R67, R110, 0x5410, R67 ;  /* 0x000054106e437816 */ /* 0x000fe40000000043 */
[----:B------:R-:W-:Y:S01]  /*c440*/  SHF.R.U64 R68, R68, 0x10, R69 ;  /* 0x0000001044447819 */ /* 0x000fe20000001245 */
[----:B------:R-:W-:Y:S01]  /*c450*/  IMAD.U32 R70, R66, 0x10000, RZ ;  /* 0x0001000042467824 */ /* 0x000fe200078e00ff */
[----:B------:R-:W-:Y:S01]  /*c460*/  PRMT R3, R109, 0x5432, R3 ;  /* 0x000054326d037816 */ /* 0x000fe20000000003 */
[C---:B------:R-:W-:Y:S01]  /*c470*/  IMAD.U32 R72, R67.reuse, 0x10000, RZ ;  /* 0x0001000043487824 */ /* 0x040fe200078e00ff */
[----:B------:R-:W-:-:S02]  /*c480*/  LOP3.LUT R67, R67, 0xffff0000, RZ, 0xc0, !PT ;  /* 0xffff000043437812 */ /* 0x000fc400078ec0ff */
[----:B------:R-:W-:Y:S02]  /*c490*/  PRMT R68, R109, 0x5410, R68 ;  /* 0x000054106d447816 */ /* 0x000fe40000000044 */
[C---:B0-----:R-:W-:Y:S01]  /*c4a0*/  LOP3.LUT R71, R14.reuse, 0xffff0000, RZ, 0xc0, !PT ;  /* 0xffff00000e477812 */ /* 0x041fe200078ec0ff */
[----:B------:R-:W-:-:S04]  /*c4b0*/  IMAD.U32 R69, R14, 0x10000, RZ ;  /* 0x000100000e457824 */ /* 0x000fc800078e00ff */
[C---:B------:R-:W-:Y:S01]  /*c4c0*/  FMUL.FTZ R14, R71.reuse, R70 ;  /* 0x00000046470e7220 */ /* 0x040fe20000410000 */
[----:B------:R-:W-:-:S03]  /*c4d0*/  FMUL.FTZ R71, R71, R72 ;  /* 0x0000004847477220 */ /* 0x000fc60000410000 */
[C---:B------:R-:W-:Y:S01]  /*c4e0*/  FFMA.FTZ R14, R69.reuse, R72, -R14 ;  /* 0x00000048450e7223 */ /* 0x040fe2000001080e */
[----:B------:R-:W-:Y:S01]  /*c4f0*/  FFMA.FTZ R69, R69, R70, R71 ;  /* 0x0000004645457223 */ /* 0x000fe20000010047 */
[----:B------:R-:W-:Y:S02]  /*c500*/  LOP3.LUT R70, R66, 0xffff0000, RZ, 0xc0, !PT ;  /* 0xffff000042467812 */ /* 0x000fe400078ec0ff */
[C---:B------:R-:W-:Y:S01]  /*c510*/  LOP3.LUT R66, R15.reuse, 0xffff0000, RZ, 0xc0, !PT ;  /* 0xffff00000f427812 */ /* 0x040fe200078ec0ff */
[----:B------:R-:W-:Y:S01]  /*c520*/  IMAD.U32 R15, R15, 0x10000, RZ ;  /* 0x000100000f0f7824 */ /* 0x000fe200078e00ff */
[----:B------:R-:W-:-:S03]  /*c530*/  F2FP.BF16.F32.PACK_AB R14, R69, R14 ;  /* 0x0000000e450e723e */ /* 0x000fc600000010ff */
[C---:B------:R-:W-:Y:S01]  /*c540*/  FMUL.FTZ R71, R66.reuse, R70 ;  /* 0x0000004642477220 */ /* 0x040fe20000410000 */
[----:B------:R-:W-:-:S03]  /*c550*/  FMUL.FTZ R72, R66, R67 ;  /* 0x0000004342487220 */ /* 0x000fc60000410000 */
        /* <DEDUP_REMOVED lines=21> */
[----:B------:R1:W-:Y:S02]  /*c6b0*/  STS.128 [R114+0x8000], R12 ;  /* 0x0080000c72007388 */ /* 0x0003e40000000c00 */
.L_x_1683:
[----:B------:R-:W-:Y:S05]  /*c6c0*/  BSYNC B2 ;  /* 0x0000000000027941 */ /* 0x000fea0003800000 */
.L_x_1682:
[----:B------:R-:W-:Y:S05]  /*c6d0*/  @P2 BRA `(.L_x_1677) ;  /* 0x0000000000b82947 */ /* 0x000fea0003800000 */
[----:B01---5:R-:W0:Y:S01]  /*c6e0*/  LDS.128 R12, [R114+0xc000] ;  /* 0x00c00000720c7984 */ /* 0x023e220000000c00 */
[----:B------:R-:W-:Y:S02]  /*c6f0*/  SHF.R.U64 R3, R62, 0x10, R63 ;  /* 0x000000103e037819 */ /* 0x000fe4000000123f */
[--C-:B------:R-:W-:Y:S02]  /*c700*/  SHF.R.U64 R62, R64, 0x10, R65.reuse ;  /* 0x00000010403e7819 */ /* 0x100fe40000001241 */
[----:B------:R-:W-:Y:S02]  /*c710*/  SHF.R.U32.HI R64, RZ, 0x10, R65 ;  /* 0x00000010ff407819 */ /* 0x000fe40000011641 */
[----:B------:R-:W-:Y:S02]  /*c720*/  SHF.R.U32.HI R63, RZ, 0x10, R63 ;  /* 0x00000010ff3f7819 */ /* 0x000fe4000001163f */
[----:B------:R-:W-:Y:S02]  /*c730*/  PRMT R62, R99, 0x5410, R62 ;  /* 0x00005410633e7816 */ /* 0x000fe4000000003e */
[----:B------:R-:W-:-:S02]  /*c740*/  PRMT R3, R98, 0x5410, R3 ;  /* 0x0000541062037816 */ /* 0x000fc40000000003 */
[----:B------:R-:W-:Y:S02]  /*c750*/  PRMT R99, R99, 0x5432, R64 ;  /* 0x0000543263637816 */ /* 0x000fe40000000040 */
[----:B------:R-:W-:-:S03]  /*c760*/  PRMT R98, R98, 0x5432, R63 ;  /* 0x0000543262627816 */ /* 0x000fc6000000003f */
[C---:B------:R-:W-:Y:S01]  /*c770*/  IMAD.U32 R68, R99.reuse, 0x10000, RZ ;  /* 0x0001000063447824 */ /* 0x040fe200078e00ff */
[----:B------:R-:W-:Y:S02]  /*c780*/  LOP3.LUT R99, R99, 0xffff0000, RZ, 0xc0, !PT ;  /* 0xffff000063637812 */ /* 0x000fe400078ec0ff */
[----:B0-----:R-:W-:Y:S01]  /*c790*/  LOP3.LUT R64, R14, 0xffff0000, RZ, 0xc0, !PT ;  /* 0xffff00000e407812 */ /* 0x001fe200078ec0ff */
[C---:B------:R-:W-:Y:S01]  /*c7a0*/  IMAD.U32 R67, R12.reuse, 0x10000, RZ ;  /* 0x000100000c437824 */ /* 0x040fe200078e00ff */
[----:B------:R-:W-:Y:S01]  /*c7b0*/  LOP3.LUT R65, R12, 0xffff0000, RZ, 0xc0, !PT ;  /* 0xffff00000c417812 */ /* 0x000fe200078ec0ff */
[----:B------:R-:W-:Y:S02]  /*c7c0*/  IMAD.U32 R63, R14, 0x10000, RZ ;  /* 0x000100000e3f7824 */ /* 0x000fe400078e00ff */
[C---:B------:R-:W-:Y:S01]  /*c7d0*/  IMAD.U32 R12, R98.reuse, 0x10000, RZ ;  /* 0x00010000620c7824 */ /* 0x040fe200078e00ff */
[----:B------:R-:W-:Y:S01]  /*c7e0*/  LOP3.LUT R98, R98, 0xffff0000, RZ, 0xc0, !PT ;  /* 0xffff000062627812 */ /* 0x000fe200078ec0ff */
[C---:B------:R-:W-:Y:S01]  /*c7f0*/  IMAD.U32 R14, R15.reuse, 0x10000, RZ ;  /* 0x000100000f0e7824 */ /* 0x040fe200078e00ff */
[----:B------:R-:W-:Y:S01]  /*c800*/  LOP3.LUT R15, R15, 0xffff0000, RZ, 0xc0, !PT ;  /* 0xffff00000f0f7812 */ /* 0x000fe200078ec0ff */
[C---:B------:R-:W-:Y:S01]  /*c810*/  FMUL.FTZ R69, R64.reuse, R68 ;  /* 0x0000004440457220 */ /* 0x040fe20000410000 */
[-C--:B------:R-:W-:Y:S01]  /*c820*/  FMUL.FTZ R64, R64, R12.reuse ;  /* 0x0000000c40407220 */ /* 0x080fe20000410000 */
[C---:B------:R-:W-:Y:S01]  /*c830*/  IMAD.U32 R66, R13.reuse, 0x10000, RZ ;  /* 0x000100000d427824 */ /* 0x040fe200078e00ff */
[----:B------:R-:W-:Y:S01]  /*c840*/  LOP3.LUT R13, R13, 0xffff0000, RZ, 0xc0, !PT ;  /* 0xffff00000d0d7812 */ /* 0x000fe200078ec0ff */
[-C--:B------:R-:W-:Y:S01]  /*c850*/  FMUL.FTZ R70, R15, R99.reuse ;  /* 0x000000630f467220 */ /* 0x080fe20000410000 */
[C---:B------:R-:W-:Y:S01]  /*c860*/  FFMA.FTZ R69, R63.reuse, R12, -R69 ;  /* 0x0000000c3f457223 */ /* 0x040fe20000010845 */
[----:B------:R-:W-:Y:S01]  /*c870*/  FFMA.FTZ R64, R63, R68, R64 ;  /* 0x000000443f407223 */ /* 0x000fe20000010040 */
[-C--:B------:R-:W-:Y:S01]  /*c880*/  FMUL.FTZ R15, R15, R98.reuse ;  /* 0x000000620f0f7220 */ /* 0x080fe20000410000 */
[C---:B------:R-:W-:Y:S01]  /*c890*/  IMAD.U32 R12, R62.reuse, 0x10000, RZ ;  /* 0x000100003e0c7824 */ /* 0x040fe200078e00ff */
[----:B------:R-:W-:Y:S01]  /*c8a0*/  LOP3.LUT R62, R62, 0xffff0000, RZ, 0xc0, !PT ;  /* 0xffff00003e3e7812 */ /* 0x000fe200078ec0ff */
[C---:B------:R-:W-:Y:S01]  /*c8b0*/  IMAD.U32 R63, R3.reuse, 0x10000, RZ ;  /* 0x00010000033f7824 */ /* 0x040fe200078e00ff */
[----:B------:R-:W-:Y:S01]  /*c8c0*/  LOP3.LUT R3, R3, 0xffff0000, RZ, 0xc0, !PT ;  /* 0xffff000003037812 */ /* 0x000fe200078ec0ff */
[C---:B------:R-:W-:Y:S01]  /*c8d0*/  FFMA.FTZ R70, R14.reuse, R98, -R70 ;  /* 0x000000620e467223 */ /* 0x040fe20000010846 */
[----:B------:R-:W-:Y:S01]  /*c8e0*/  FFMA.FTZ R15, R14, R99, R15 ;  /* 0x000000630e0f7223 */ /* 0x000fe2000001000f */
        /* <DEDUP_REMOVED lines=13> */
.L_x_1677:
[----:B------:R-:W-:Y:S05]  /*c9c0*/  BSYNC B1 ;  /* 0x0000000000017941 */ /* 0x000fea0003800000 */
.L_x_1676:
[----:B------:R-:W3:Y:S01]  /*c9d0*/  LDL R3, [R1+0xc8] ;  /* 0x0000c80001037983 */ /* 0x000ee20000100800 */
[----:B------:R-:W-:Y:S01]  /*c9e0*/  BSSY B1, `(.L_x_1684) ;  /* 0x00000ce000017945 */ /* 0x000fe20003800000 */
[----:B---3--:R-:W-:-:S13]  /*c9f0*/  ISETP.GE.AND P0, PT, R3, R0, PT ;  /* 0x000000000300720c */ /* 0x008fda0003f06270 */
[----:B------:R-:W-:Y:S05]  /*ca00*/  @P0 BRA `(.L_x_1685) ;  /* 0x0000000c002c0947 */ /* 0x000fea0003800000 */
[----:B012---:R-:W2:Y:S01]  /*ca10*/  LDL R14, [R1+0x18] ;  /* 0x00001800010e7983 */ /* 0x007ea20000100800 */
[----:B------:R-:W0:Y:S03]  /*ca20*/  LDC R3, c[0x0][0x3f4] ;  /* 0x0000fd00ff037b82 */ /* 0x000e260000000800 */
[----:B------:R-:W3:Y:S04]  /*ca30*/  LDL R13, [R1+0x48] ;  /* 0x00004800010d7983 */ /* 0x000ee80000100800 */
[----:B------:R-:W4:Y:S04]  /*ca40*/  LDL R12, [R1+0x4c] ;  /* 0x00004c00010c7983 */ /* 0x000f280000100800 */
[----:B------:R1:W5:Y:S01]  /*ca50*/  LDL R67, [R1+0x74] ;  /* 0x0000740001437983 */ /* 0x0003620000100800 */
[----:B------:R-:W-:Y:S01]  /*ca60*/  BSSY B2, `(.L_x_1686) ;  /* 0x0000034000027945 */ /* 0x000fe20003800000 */
[----:B0-----:R-:W-:-:S02]  /*ca70*/  ISETP.GE.AND P0, PT, R204, R3, PT ;  /* 0x00000003cc00720c */ /* 0x001fc40003f06270 */
[-C--:B--2---:R-:W-:Y:S02]  /*ca80*/  ISETP.GE.AND P1, PT, R14, R3.reuse, PT ;  /* 0x000000030e00720c */ /* 0x084fe40003f26270 */
[-C--:B---3--:R-:W-:Y:S02]  /*ca90*/  ISETP.GE.AND P2, PT, R13, R3.reuse, PT ;  /* 0x000000030d00720c */ /* 0x088fe40003f46270 */
[----:B----4-:R-:W-:-:S07]  /*caa0*/  ISETP.GE.AND P3, PT, R12, R3, PT ;  /* 0x000000030c00720c */ /* 0x010fce0003f66270 */
[----:B-1----:R-:W-:Y:S06]  /*cab0*/  @P0 BRA `(.L_x_1687) ;  /* 0x0000000000b80947 */ /* 0x002fec0003800000 */
[----:B-----5:R-:W0:Y:S01]  /*cac0*/  LDS.128 R12, [R67+0x1000] ;  /* 0x00100000430c7984 */ /* 0x020e220000000c00 */
        /* <DEDUP_REMOVED lines=45> */
.L_x_1687:
[----:B------:R-:W-:Y:S05]  /*cda0*/  BSYNC B2 ;  /* 0x0000000000027941 */ /* 0x000fea0003800000 */
.L_x_1686:
[----:B------:R-:W-:Y:S04]  /*cdb0*/  BSSY B2, `(.L_x_1688) ;  /* 0x0000030000027945 */ /* 0x000fe80003800000 */
[----:B------:R-:W-:Y:S05]  /*cdc0*/  @P1 BRA `(.L_x_1689) ;  /* 0x0000000000b81947 */ /* 0x000fea0003800000 */
[----:B0----5:R-:W0:Y:S01]  /*cdd0*/  LDS.128 R12, [R67+0x5000] ;  /* 0x00500000430c7984 */ /* 0x021e220000000c00 */
[--C-:B------:R-:W-:Y:S02]  /*cde0*/  SHF.R.U64 R58, R54, 0x10, R55.reuse ;  /* 0x00000010363a7819 */ /* 0x100fe40000001237 */
[----:B------:R-:W-:Y:S02]  /*cdf0*/  SHF.R.U32.HI R54, RZ, 0x10, R55 ;  /* 0x00000010ff367819 */ /* 0x000fe40000011637 */
[--C-:B------:R-:W-:Y:S02]  /*ce00*/  SHF.R.U64 R55, R56, 0x10, R57.reuse ;  /* 0x0000001038377819 */ /* 0x100fe40000001239 */
[----:B------:R-:W-:Y:S02]  /*ce10*/  SHF.R.U32.HI R57, RZ, 0x10, R57 ;  /* 0x00000010ff397819 */ /* 0x000fe40000011639 */
[C---:B------:R-:W-:Y:S02]  /*ce20*/  PRMT R3, R103.reuse, 0x5410, R58 ;  /* 0x0000541067037816 */ /* 0x040fe4000000003a */
[----:B------:R-:W-:-:S02]  /*ce30*/  PRMT R103, R103, 0x5432, R54 ;  /* 0x0000543267677816 */ /* 0x000fc40000000036 */
[C---:B------:R-:W-:Y:S02]  /*ce40*/  PRMT R54, R104.reuse, 0x5410, R55 ;  /* 0x0000541068367816 */ /* 0x040fe40000000037 */
[----:B------:R-:W-:Y:S01]  /*ce50*/  PRMT R104, R104, 0x5432, R57 ;  /* 0x0000543268687816 */ /* 0x000fe20000000039 */
[C---:B------:R-:W-:Y:S01]  /*ce60*/  IMAD.U32 R56, R103.reuse, 0x10000, RZ ;  /* 0x0001000067387824 */ /* 0x040fe200078e00ff */
[----:B------:R-:W-:Y:S02]  /*ce70*/  LOP3.LUT R61, R103, 0xffff0000, RZ, 0xc0, !PT ;  /* 0xffff0000673d7812 */ /* 0x000fe400078ec0ff */
[C---:B------:R-:W-:Y:S01]  /*ce80*/  LOP3.LUT R57, R104.reuse, 0xffff0000, RZ, 0xc0, !PT ;  /* 0xffff000068397812 */ /* 0x040fe200078ec0ff */
[----:B------:R-:W-:Y:S01]  /*ce90*/  IMAD.U32 R60, R104, 0x10000, RZ ;  /* 0x00010000683c7824 */ /* 0x000fe200078e00ff */
[C---:B0-----:R-:W-:Y:S01]  /*cea0*/  LOP3.LUT R63, R14.reuse, 0xffff0000, RZ, 0xc0, !PT ;  /* 0xffff00000e3f7812 */ /* 0x041fe200078ec0ff */
[----:B------:R-:W-:Y:S01]  /*ceb0*/  IMAD.U32 R59, R14, 0x10000, RZ ;  /* 0x000100000e3b7824 */ /* 0x000fe200078e00ff */
[C---:B------:R-:W-:Y:S01]  /*cec0*/  LOP3.LUT R58, R15.reuse, 0xffff0000, RZ, 0xc0, !PT ;  /* 0xffff00000f3a7812 */ /* 0x040fe200078ec0ff */
[----:B------:R-:W-:-:S02]  /*ced0*/  IMAD.U32 R14, R15, 0x10000, RZ ;  /* 0x000100000f0e7824 */ /* 0x000fc400078e00ff */
[C---:B------:R-:W-:Y:S01]  /*cee0*/  FMUL.FTZ R62, R63.reuse, R60 ;  /* 0x0000003c3f3e7220 */ /* 0x040fe20000410000 */
[-C--:B------:R-:W-:Y:S01]  /*cef0*/  FMUL.FTZ R63, R63, R56.reuse ;  /* 0x000000383f3f7220 */ /* 0x080fe20000410000 */
[----:B------:R-:W-:Y:S01]  /*cf00*/  FMUL.FTZ R65, R58, R57 ;  /* 0x000000393a417220 */ /* 0x000fe20000410000 */
[----:B------:R-:W-:Y:S02]  /*cf10*/  IMAD.U32 R55, R12, 0x10000, RZ ;  /* 0x000100000c377824 */ /* 0x000fe400078e00ff */
[C---:B------:R-:W-:Y:S01]  /*cf20*/  FFMA.FTZ R56, R59.reuse, R56, -R62 ;  /* 0x000000383b387223 */ /* 0x040fe2000001083e */
[----:B------:R-:W-:Y:S01]  /*cf30*/  FFMA.FTZ R59, R59, R60, R63 ;  /* 0x0000003c3b3b7223 */ /* 0x000fe2000001003f */
[C---:B------:R-:W-:Y:S02]  /*cf40*/  IMAD.U32 R15, R13.reuse, 0x10000, RZ ;  /* 0x000100000d0f7824 */ /* 0x040fe400078e00ff */
[-C--:B------:R-:W-:Y:S01]  /*cf50*/  FMUL.FTZ R63, R58, R61.reuse ;  /* 0x0000003d3a3f7220 */ /* 0x080fe20000410000 */
[----:B------:R-:W-:Y:S01]  /*cf60*/  IMAD.U32 R60, R54, 0x10000, RZ ;  /* 0x00010000363c7824 */ /* 0x000fe200078e00ff */
[----:B------:R-:W-:Y:S01]  /*cf70*/  LOP3.LUT R12, R12, 0xffff0000, RZ, 0xc0, !PT ;  /* 0xffff00000c0c7812 */ /* 0x000fe200078ec0ff */
[----:B------:R-:W-:Y:S01]  /*cf80*/  FFMA.FTZ R58, R14, R61, -R65 ;  /* 0x0000003d0e3a7223 */ /* 0x000fe20000010841 */
[----:B------:R-:W-:Y:S01]  /*cf90*/  LOP3.LUT R13, R13, 0xffff0000, RZ, 0xc0, !PT ;  /* 0xffff00000d0d7812 */ /* 0x000fe200078ec0ff */
[C---:B------:R-:W-:Y:S01]  /*cfa0*/  IMAD.U32 R61, R3.reuse, 0x10000, RZ ;  /* 0x00010000033d7824 */ /* 0x040fe200078e00ff */
        /* <DEDUP_REMOVED lines=16> */
.L_x_1689:
[----:B------:R-:W-:Y:S05]  /*d0b0*/  BSYNC B2 ;  /* 0x0000000000027941 */ /* 0x000fea0003800000 */
.L_x_1688:
[----:B------:R-:W-:Y:S04]  /*d0c0*/  BSSY B2, `(.L_x_1690) ;  /* 0x0000030000027945 */ /* 0x000fe80003800000 */
[----:B------:R-:W-:Y:S05]  /*d0d0*/  @P2 BRA `(.L_x_1691) ;  /* 0x0000000000b82947 */ /* 0x000fea0003800000 */
[----:B01---5:R-:W0:Y:S01]  /*d0e0*/  LDS.128 R12, [R67+0x9000] ;  /* 0x00900000430c7984 */ /* 0x023e220000000c00 */
[----:B------:R-:W-:Y:S02]  /*d0f0*/  SHF.R.U64 R3, R52, 0x10, R53 ;  /* 0x0000001034037819 */ /* 0x000fe40000001235 */
[----:B------:R-:W-:Y:S02]  /*d100*/  SHF.R.U64 R50, R50, 0x10, R51 ;  /* 0x0000001032327819 */ /* 0x000fe40000001233 */
[----:B------:R-:W-:Y:S02]  /*d110*/  SHF.R.U32.HI R53, RZ, 0x10, R53 ;  /* 0x00000010ff357819 */ /* 0x000fe40000011635 */
[----:B------:R-:W-:Y:S02]  /*d120*/  SHF.R.U32.HI R54, RZ, 0x10, R51 ;  /* 0x00000010ff367819 */ /* 0x000fe40000011633 */
[----:B------:R-:W-:Y:S02]  /*d130*/  PRMT R52, R96, 0x5432, R3 ;  /* 0x0000543260347816 */ /* 0x000fe40000000003 */
[----:B------:R-:W-:-:S02]  /*d140*/  PRMT R50, R97, 0x5432, R50 ;  /* 0x0000543261327816 */ /* 0x000fc40000000032 */
[----:B------:R-:W-:Y:S02]  /*d150*/  PRMT R96, R96, 0x5410, R53 ;  /* 0x0000541060607816 */ /* 0x000fe40000000035 */
[----:B------:R-:W-:-:S03]  /*d160*/  PRMT R97, R97, 0x5410, R54 ;  /* 0x0000541061617816 */ /* 0x000fc60000000036 */
[C---:B------:R-:W-:Y:S01]  /*d170*/  IMAD.U32 R57, R96.reuse, 0x10000, RZ ;  /* 0x0001000060397824 */ /* 0x040fe200078e00ff */
[----:B------:R-:W-:Y:S01]  /*d180*/  LOP3.LUT R96, R96, 0xffff0000, RZ, 0xc0, !PT ;  /* 0xffff000060607812 */ /* 0x000fe200078ec0ff */
[C---:B------:R-:W-:Y:S01]  /*d190*/  IMAD.U32 R56, R97.reuse, 0x10000, RZ ;  /* 0x0001000061387824 */ /* 0x040fe200078e00ff */
[----:B------:R-:W-:Y:S02]  /*d1a0*/  LOP3.LUT R58, R97, 0xffff0000, RZ, 0xc0, !PT ;  /* 0xffff0000613a7812 */ /* 0x000fe400078ec0ff */
[C---:B0-----:R-:W-:Y:S01]  /*d1b0*/  LOP3.LUT R54, R14.reuse, 0xffff0000, RZ, 0xc0, !PT ;  /* 0xffff00000e367812 */ /* 0x041fe200078ec0ff */
[----:B------:R-:W-:Y:S01]  /*d1c0*/  IMAD.U32 R53, R14, 0x10000, RZ ;  /* 0x000100000e357824 */ /* 0x000fe200078e00ff */
[C---:B------:R-:W-:Y:S01]  /*d1d0*/  LOP3.LUT R55, R15.reuse, 0xffff0000, RZ, 0xc0, !PT ;  /* 0xffff00000f377812 */ /* 0x040fe200078ec0ff */
[----:B------:R-:W-:Y:S01]  /*d1e0*/  IMAD.U32 R51, R15, 0x10000, RZ ;  /* 0x000100000f337824 */ /* 0x000fe200078e00ff */
[C---:B------:R-:W-:Y:S01]  /*d1f0*/  LOP3.LUT R15, R13.reuse, 0xffff0000, RZ, 0xc0, !PT ;  /* 0xffff00000d0f7812 */ /* 0x040fe200078ec0ff */
[C---:B------:R-:W-:Y:S01]  /*d200*/  FMUL.FTZ R60, R54.reuse, R57 ;  /* 0x00000039363c7220 */ /* 0x040fe20000410000 */
[----:B------:R-:W-:Y:S01]  /*d210*/  FMUL.FTZ R54, R54, R56 ;  /* 0x0000003836367220 */ /* 0x000fe20000410000 */
[----:B------:R-:W-:-:S02]  /*d220*/  IMAD.U32 R3, R13, 0x10000, RZ ;  /* 0x000100000d037824 */ /* 0x000fc400078e00ff */
[----:B------:R-:W-:Y:S01]  /*d230*/  FMUL.FTZ R62, R55, R96 ;  /* 0x00000060373e7220 */ /* 0x000fe20000410000 */
[C---:B------:R-:W-:Y:S01]  /*d240*/  FFMA.FTZ R13, R53.reuse, R56, -R60 ;  /* 0x00000038350d7223 */ /* 0x040fe2000001083c */
[----:B------:R-:W-:Y:S01]  /*d250*/  FFMA.FTZ R60, R53, R57, R54 ;  /* 0x00000039353c7223 */ /* 0x000fe20000010036 */
[-C--:B------:R-:W-:Y:S01]  /*d260*/  FMUL.FTZ R54, R55, R58.reuse ;  /* 0x0000003a37367220 */ /* 0x080fe20000410000 */
[C---:B------:R-:W-:Y:S01]  /*d270*/  IMAD.U32 R55, R52.reuse, 0x10000, RZ ;  /* 0x0001000034377824 */ /* 0x040fe200078e00ff */
        /* <DEDUP_REMOVED lines=8> */
[C---:B------:R-:W-:Y:S01]  /*d300*/  FMUL.FTZ R51, R12.reuse, R55 ;  /* 0x000000370c337220 */ /* 0x040fe20000410000 */
[-C--:B------:R-:W-:Y:S01]  /*d310*/  FMUL.FTZ R54, R12, R53.reuse ;  /* 0x000000350c367220 */ /* 0x080fe20000410000 */
[-C--:B------:R-:W-:Y:S01]  /*d320*/  FMUL.FTZ R15, R15, R50.reuse ;  /* 0x000000320f0f7220 */ /* 0x080fe20000410000 */
[C---:B------:R-:W-:Y:S01]  /*d330*/  FFMA.FTZ R56, R3.reuse, R50, -R56 ;  /* 0x0000003203387223 */ /* 0x040fe20000010838 */
[C---:B------:R-:W-:Y:S01]  /*d340*/  FFMA.FTZ R12, R14.reuse, R53, -R51 ;  /* 0x000000350e0c7223 */ /* 0x040fe20000010833 */
[----:B------:R-:W-:Y:S01]  /*d350*/  FFMA.FTZ R55, R14, R55, R54 ;  /* 0x000000370e377223 */ /* 0x000fe20000010036 */
[----:B------:R-:W-:Y:S01]  /*d360*/  FFMA.FTZ R3, R3, R52, R15 ;  /* 0x0000003403037223 */ /* 0x000fe2000001000f */
[----:B------:R-:W-:-:S02]  /*d370*/  F2FP.BF16.F32.PACK_AB R14, R60, R13 ;  /* 0x0000000d3c0e723e */ /* 0x000fc400000010ff */
[----:B------:R-:W-:Y:S02]  /*d380*/  F2FP.BF16.F32.PACK_AB R15, R57, R62 ;  /* 0x0000003e390f723e */ /* 0x000fe400000010ff */
[----:B------:R-:W-:Y:S02]  /*d390*/  F2FP.BF16.F32.PACK_AB R12, R55, R12 ;  /* 0x0000000c370c723e */ /* 0x000fe400000010ff */
[----:B------:R-:W-:-:S05]  /*d3a0*/  F2FP.BF16.F32.PACK_AB R13, R3, R56 ;  /* 0x00000038030d723e */ /* 0x000fca00000010ff */
[----:B------:R2:W-:Y:S02]  /*d3b0*/  STS.128 [R67+0x9000], R12 ;  /* 0x0090000c43007388 */ /* 0x0005e40000000c00 */
.L_x_1691:
[----:B------:R-:W-:Y:S05]  /*d3c0*/  BSYNC B2 ;  /* 0x0000000000027941 */ /* 0x000fea0003800000 */
.L_x_1690:
[----:B------:R-:W-:Y:S05]  /*d3d0*/  @P3 BRA `(.L_x_1685) ;  /* 0x0000000000b83947 */ /* 0x000fea0003800000 */
[----:B012--5:R-:W0:Y:S01]  /*d3e0*/  LDS.128 R12, [R67+0xd000] ;  /* 0x00d00000430c7984 */ /* 0x027e220000000c00 */
        /* <DEDUP_REMOVED lines=13> */
[C---:B------:R-:W-:Y:S01]  /*d4c0*/  IMAD.U32 R48, R15.reuse, 0x10000, RZ ;  /* 0x000100000f307824 */ /* 0x040fe200078e00ff */
[----:B------:R-:W-:Y:S01]  /*d4d0*/  LOP3.LUT R15, R15, 0xffff0000, RZ, 0xc0, !PT ;  /* 0xffff00000f0f7812 */ /* 0x000fe200078ec0ff */
[----:B------:R-:W-:Y:S02]  /*d4e0*/  IMAD.U32 R46, R14, 0x10000, RZ ;  /* 0x000100000e2e7824 */ /* 0x000fe400078e00ff */
[C---:B------:R-:W-:Y:S01]  /*d4f0*/  FMUL.FTZ R53, R47.reuse, R52 ;  /* 0x000000342f357220 */ /* 0x040fe20000410000 */
[----:B------:R-:W-:Y:S01]  /*d500*/  FMUL.FTZ R47, R47, R50 ;  /* 0x000000322f2f7220 */ /* 0x000fe20000410000 */
[----:B------:R-:W-:Y:S01]  /*d510*/  FMUL.FTZ R57, R15, R87 ;  /* 0x000000570f397220 */ /* 0x000fe20000410000 */
[----:B------:R-:W-:-:S02]  /*d520*/  IMAD.U32 R3, R12, 0x10000, RZ ;  /* 0x000100000c037824 */ /* 0x000fc400078e00ff */
[C---:B------:R-:W-:Y:S01]  /*d530*/  FFMA.FTZ R54, R46.reuse, R50, -R53 ;  /* 0x000000322e367223 */ /* 0x040fe20000010835 */
[----:B------:R-:W-:Y:S01]  /*d540*/  FFMA.FTZ R55, R46, R52, R47 ;  /* 0x000000342e377223 */ /* 0x000fe2000001002f */
[-C--:B------:R-:W-:Y:S01]  /*d550*/  FMUL.FTZ R47, R15, R86.reuse ;  /* 0x000000560f2f7220 */ /* 0x080fe20000410000 */
[----:B------:R-:W-:Y:S01]  /*d560*/  IMAD.U32 R14, R13, 0x10000, RZ ;  /* 0x000100000d0e7824 */ /* 0x000fe200078e00ff */
[----:B------:R-:W-:Y:S01]  /*d570*/  LOP3.LUT R12, R12, 0xffff0000, RZ, 0xc0, !PT ;  /* 0xffff00000c0c7812 */ /* 0x000fe200078ec0ff */
[----:B------:R-:W-:Y:S01]  /*d580*/  IMAD.U32 R46, R51, 0x10000, RZ ;  /* 0x00010000332e7824 */ /* 0x000fe200078e00ff */
[----:B------:R-:W-:Y:S01]  /*d590*/  LOP3.LUT R13, R13, 0xffff0000, RZ, 0xc0, !PT ;  /* 0xffff00000d0d7812 */ /* 0x000fe200078ec0ff */
[----:B------:R-:W-:Y:S01]  /*d5a0*/  IMAD.U32 R15, R49, 0x10000, RZ ;  /* 0x00010000310f7824 */ /* 0x000fe200078e00ff */
[----:B------:R-:W-:Y:S01]  /*d5b0*/  LOP3.LUT R51, R51, 0xffff0000, RZ, 0xc0, !PT ;  /* 0xffff000033337812 */ /* 0x000fe200078ec0ff */
[C---:B------:R-:W-:Y:S01]  /*d5c0*/  FFMA.FTZ R57, R48.reuse, R86, -R57 ;  /* 0x0000005630397223 */ /* 0x040fe20000010839 */
[----:B------:R-:W-:Y:S01]  /*d5d0*/  LOP3.LUT R49, R49, 0xffff0000, RZ, 0xc0, !PT ;  /* 0xffff000031317812 */ /* 0x000fe200078ec0ff */
[----:B------:R-:W-:Y:S01]  /*d5e0*/  FFMA.FTZ R52, R48, R87, R47 ;  /* 0x0000005730347223 */ /* 0x000fe2000001002f */
[CC--:B------:R-:W-:Y:S01]  /*d5f0*/  FMUL.FTZ R48, R12.reuse, R46.reuse ;  /* 0x0000002e0c307220 */ /* 0x0c0fe20000410000 */
        /* <DEDUP_REMOVED lines=12> */
.L_x_1685:
[----:B------:R-:W-:Y:S05]  /*d6c0*/  BSYNC B1 ;  /* 0x0000000000017941 */ /* 0x000fea0003800000 */
.L_x_1684:
[----:B------:R-:W-:Y:S01]  /*d6d0*/  VIADD R3, R113, 0x40 ;  /* 0x0000004071037836 */ /* 0x000fe20000000000 */
[----:B------:R-:W-:Y:S04]  /*d6e0*/  BSSY B1, `(.L_x_1692) ;  /* 0x00000ce000017945 */ /* 0x000fe80003800000 */
[----:B------:R-:W-:-:S13]  /*d6f0*/  ISETP.GE.AND P0, PT, R3, R0, PT ;  /* 0x000000000300720c */ /* 0x000fda0003f06270 */
[----:B------:R-:W-:Y:S05]  /*d700*/  @P0 BRA `(.L_x_1693) ;  /* 0x0000000c002c0947 */ /* 0x000fea0003800000 */
[----:B0123--:R-:W2:Y:S01]  /*d710*/  LDL R14, [R1+0x18] ;  /* 0x00001800010e7983 */ /* 0x00fea20000100800 */
        /* <DEDUP_REMOVED lines=56> */
.L_x_1695:
[----:B------:R-:W-:Y:S05]  /*daa0*/  BSYNC B2 ;  /* 0x0000000000027941 */ /* 0x000fea0003800000 */
.L_x_1694:
[----:B------:R-:W-:Y:S04]  /*dab0*/  BSSY B2, `(.L_x_1696) ;  /* 0x0000030000027945 */ /* 0x000fe80003800000 */
[----:B------:R-:W-:Y:S05]  /*dac0*/  @P1 BRA `(.L_x_1697) ;  /* 0x0000000000b81947 */ /* 0x000fea0003800000 */
[----:B0----5:R-:W0:Y:S01]  /*dad0*/  LDS.128 R12, [R52+0x6000] ;  /* 0x00600000340c7984 */ /* 0x021e220000000c00 */
        /* <DEDUP_REMOVED lines=45> */
.L_x_1697:
[----:B------:R-:W-:Y:S05]  /*ddb0*/  BSYNC B2 ;  /* 0x0000000000027941 */ /* 0x000fea0003800000 */
.L_x_1696:
        /* <DEDUP_REMOVED lines=48> */
.L_x_1699:
[----:B------:R-:W-:Y:S05]  /*e0c0*/  BSYNC B2 ;  /* 0x0000000000027941 */ /* 0x000fea0003800000 */
.L_x_1698:
[----:B------:R-:W-:Y:S05]  /*e0d0*/  @P3 BRA `(.L_x_1693) ;  /* 0x0000000000b83947 */ /* 0x000fea0003800000 */
[----:B012--5:R-:W0:Y:S01]  /*e0e0*/  LDS.128 R12, [R52+0xe000] ;  /* 0x00e00000340c7984 */ /* 0x027e220000000c00 */
        /* <DEDUP_REMOVED lines=45> */
.L_x_1693:
[----:B------:R-:W-:Y:S05]  /*e3c0*/  BSYNC B1 ;  /* 0x0000000000017941 */ /* 0x000fea0003800000 */
.L_x_1692:
[----:B------:R-:W-:-:S05]  /*e3d0*/  VIADD R3, R113, 0x60 ;  /* 0x0000006071037836 */ /* 0x000fca0000000000 */
[----:B------:R-:W-:-:S13]  /*e3e0*/  ISETP.GE.AND P0, PT, R3, R0, PT ;  /* 0x000000000300720c */ /* 0x000fda0003f06270 */
[----:B------:R-:W-:Y:S05]  /*e3f0*/  @P0 BRA `(.L_x_1700) ;  /* 0x00000058007c0947 */ /* 0x000fea0003800000 */
[----:B01234-:R-:W2:Y:S01]  /*e400*/  LDL R14, [R1+0x18] ;  /* 0x00001800010e7983 */ /* 0x01fea20000100800 */
        /* <DEDUP_REMOVED lines=18> */
[----:B------:R-:W-:Y:S02]  /*e530*/  PRMT R102, R102, 0x5432, R31 ;  /* 0x0000543266667816 */ /* 0x000fe4000000001f */
[C---:B------:R-:W-:Y:S01]  /*e540*/  LOP3.LUT R32, R105.reuse, 0xffff0000, RZ, 0xc0, !PT ;  /* 0xffff000069207812 */ /* 0x040fe200078ec0ff */
[----:B------:R-:W-:Y:S02]  /*e550*/  IMAD.U32 R31, R105, 0x10000, RZ ;  /* 0x00010000691f7824 */ /* 0x000fe400078e00ff */
[C---:B------:R-:W-:Y:S01]  /*e560*/  IMAD.U32 R29, R102.reuse, 0x10000, RZ ;  /* 0x00010000661d7824 */ /* 0x040fe200078e00ff */
[----:B------:R-:W-:Y:S01]  /*e570*/  LOP3.LUT R102, R102, 0xffff0000, RZ, 0xc0, !PT ;  /* 0xffff000066667812 */ /* 0x000fe200078ec0ff */
[C---:B0-----:R-:W-:Y:S01]  /*e580*/  IMAD.U32 R26, R14.reuse, 0x10000, RZ ;  /* 0x000100000e1a7824 */ /* 0x041fe200078e00ff */
[----:B------:R-:W-:Y:S01]  /*e590*/  LOP3.LUT R14, R14, 0xffff0000, RZ, 0xc0, !PT ;  /* 0xffff00000e0e7812 */ /* 0x000fe200078ec0ff */
[C---:B------:R-:W-:Y:S01]  /*e5a0*/  IMAD.U32 R27, R15.reuse, 0x10000, RZ ;  /* 0x000100000f1b7824 */ /* 0x040fe200078e00ff */
[----:B------:R-:W-:Y:S01]  /*e5b0*/  LOP3.LUT R15, R15, 0xffff0000, RZ, 0xc0, !PT ;  /* 0xffff00000f0f7812 */ /* 0x000fe200078ec0ff */
[C---:B------:R-:W-:Y:S01]  /*e5c0*/  IMAD.U32 R0, R12.reuse, 0x10000, RZ ;  /* 0x000100000c007824 */ /* 0x040fe200078e00ff */
[----:B------:R-:W-:Y:S01]  /*e5d0*/  LOP3.LUT R3, R12, 0xffff0000, RZ, 0xc0, !PT ;  /* 0xffff00000c037812 */ /* 0x000fe200078ec0ff */
        /* <DEDUP_REMOVED lines=27> */
.L_x_1702:
[----:B------:R-:W-:Y:S05]  /*e790*/  BSYNC B1 ;  /* 0x0000000000017941 */ /* 0x000fea0003800000 */
.L_x_1701:
[----:B------:R-:W-:Y:S04]  /*e7a0*/  BSSY B1, `(.L_x_1703) ;  /* 0x0000030000017945 */ /* 0x000fe80003800000 */
[----:B------:R-:W-:Y:S05]  /*e7b0*/  @P1 BRA `(.L_x_1704) ;  /* 0x0000000000b81947 */ /* 0x000fea0003800000 */
[----:B0----5:R-:W0:Y:S01]  /*e7c0*/  LDS.128 R12, [R35+0x7000] ;  /* 0x00700000230c7984 */ /* 0x021e220000000c00 */
[----:B------:R-:W-:Y:S02]  /*e7d0*/  SHF.R.U64 R26, R24, 0x10, R25 ;  /* 0x00000010181a7819 */ /* 0x000fe40000001219 */
[----:B------:R-:W-:Y:S02]  /*e7e0*/  SHF.R.U64 R3, R20, 0x10, R21 ;  /* 0x0000001014037819 */ /* 0x000fe40000001215 */
        /* <DEDUP_REMOVED lines=43> */
.L_x_1704:
[----:B------:R-:W-:Y:S05]  /*eaa0*/  BSYNC B1 ;  /* 0x0000000000017941 */ /* 0x000fea0003800000 */
.L_x_1703:
        /* <DEDUP_REMOVED lines=19> */
[----:B------:R-:W-:Y:S01]  /*ebe0*/  FMUL.FTZ R26, R10, R24 ;  /* 0x000000180a1a7220 */ /* 0x000fe20000410000 */
[----:B------:R-:W-:Y:S02]  /*ebf0*/  IMAD.U32 R0, R12, 0x10000, RZ ;  /* 0x000100000c007824 */ /* 0x000fe400078e00ff */
[----:B------:R-:W-:Y:S01]  /*ec00*/  FMUL.FTZ R25, R10, R15 ;  /* 0x0000000f0a197220 */ /* 0x000fe20000410000 */
[C---:B------:R-:W-:Y:S01]  /*ec10*/  FMUL.FTZ R10, R14.reuse, R85 ;  /* 0x000000550e0a7220 */ /* 0x040fe20000410000 */
[----:B------:R-:W-:Y:S01]  /*ec20*/  FMUL.FTZ R14, R14, R80 ;  /* 0x000000500e0e7220 */ /* 0x000fe20000410000 */
[----:B------:R-:W-:Y:S01]  /*ec30*/  LOP3.LUT R3, R12, 0xffff0000, RZ, 0xc0, !PT ;  /* 0xffff00000c037812 */ /* 0x000fe200078ec0ff */
[----:B------:R-:W-:-:S02]  /*ec40*/  IMAD.U32 R6, R13, 0x10000, RZ ;  /* 0x000100000d067824 */ /* 0x000fc400078e00ff */
[----:B------:R-:W-:Y:S01]  /*ec50*/  FFMA.FTZ R80, R11, R80, -R10 ;  /* 0x000000500b507223 */ /* 0x000fe2000001080a */
[----:B------:R-:W-:Y:S01]  /*ec60*/  IMAD.U32 R10, R21, 0x10000, RZ ;  /* 0x00010000150a7824 */ /* 0x000fe200078e00ff */
[----:B------:R-:W-:Y:S01]  /*ec70*/  LOP3.LUT R12, R13, 0xffff0000, RZ, 0xc0, !PT ;  /* 0xffff00000d0c7812 */ /* 0x000fe200078ec0ff */
[----:B------:R-:W-:Y:S01]  /*ec80*/  FFMA.FTZ R26, R7, R15, -R26 ;  /* 0x0000000f071a7223 */ /* 0x000fe2000001081a */
[----:B------:R-:W-:Y:S01]  /*ec90*/  LOP3.LUT R21, R21, 0xffff0000, RZ, 0xc0, !PT ;  /* 0xffff000015157812 */ /* 0x000fe200078ec0ff */
[----:B------:R-:W-:Y:S01]  /*eca0*/  FFMA.FTZ R25, R7, R24, R25 ;  /* 0x0000001807197223 */ /* 0x000fe20000010019 */
[C---:B------:R-:W-:Y:S01]  /*ecb0*/  LOP3.LUT R13, R20.reuse, 0xffff0000, RZ, 0xc0, !PT ;  /* 0xffff0000140d7812 */ /* 0x040fe200078ec0ff */
[----:B------:R-:W-:Y:S02]  /*ecc0*/  IMAD.U32 R7, R20, 0x10000, RZ ;  /* 0x0001000014077824 */ /* 0x000fe400078e00ff */
[----:B------:R-:W-:Y:S01]  /*ecd0*/  FFMA.FTZ R85, R11, R85, R14 ;  /* 0x000000550b557223 */ /* 0x000fe2000001000e */
[CC--:B------:R-:W-:Y:S01]  /*ece0*/  FMUL.FTZ R11, R3.reuse, R10.reuse ;  /* 0x0000000a030b7220 */ /* 0x0c0fe20000410000 */
[C---:B------:R-:W-:Y:S01]  /*ecf0*/  FMUL.FTZ R15, R12.reuse, R21 ;  /* 0x000000150c0f7220 */ /* 0x040fe20000410000 */
        /* <DEDUP_REMOVED lines=11> */
.L_x_1706:
[----:B------:R-:W-:Y:S05]  /*edb0*/  BSYNC B1 ;  /* 0x0000000000017941 */ /* 0x000fea0003800000 */
.L_x_1705:
        /* <DEDUP_REMOVED lines=18> */
[----:B------:R-:W-:Y:S01]  /*eee0*/  LOP3.LUT R3, R12, 0xffff0000, RZ, 0xc0, !PT ;  /* 0xffff00000c037812 */ /* 0x000fe200078ec0ff */
[C---:B------:R-:W-:Y:S01]  /*eef0*/  FMUL.FTZ R20, R6.reuse, R11 ;  /* 0x0000000b06147220 */ /* 0x040fe20000410000 */
[----:B------:R-:W-:Y:S01]  /*ef00*/  FMUL.FTZ R6, R6, R9 ;  /* 0x0000000906067220 */ /* 0x000fe20000410000 */
[----:B------:R-:W-:Y:S01]  /*ef10*/  FMUL.FTZ R24, R14, R79 ;  /* 0x0000004f0e187220 */ /* 0x000fe20000410000 */
[----:B------:R-:W-:-:S02]  /*ef20*/  IMAD.U32 R0, R12, 0x10000, RZ ;  /* 0x000100000c007824 */ /* 0x000fc400078e00ff */
[-C--:B------:R-:W-:Y:S01]  /*ef30*/  FMUL.FTZ R14, R14, R78.reuse ;  /* 0x0000004e0e0e7220 */ /* 0x080fe20000410000 */
[----:B------:R-:W-:Y:S01]  /*ef40*/  FFMA.FTZ R15, R5, R11, R6 ;  /* 0x0000000b050f7223 */ /* 0x000fe20000010006 */
[----:B------:R-:W-:Y:S01]  /*ef50*/  LOP3.LUT R12, R13, 0xffff0000, RZ, 0xc0, !PT ;  /* 0xffff00000d0c7812 */ /* 0x000fe200078ec0ff */
[----:B------:R-:W-:Y:S01]  /*ef60*/  FFMA.FTZ R20, R5, R9, -R20 ;  /* 0x0000000905147223 */ /* 0x000fe20000010814 */
[C---:B------:R-:W-:Y:S01]  /*ef70*/  IMAD.U32 R6, R10.reuse, 0x10000, RZ ;  /* 0x000100000a067824 */ /* 0x040fe200078e00ff */
[----:B------:R-:W-:Y:S01]  /*ef80*/  LOP3.LUT R11, R10, 0xffff0000, RZ, 0xc0, !PT ;  /* 0xffff00000a0b7812 */ /* 0x000fe200078ec0ff */
[C---:B------:R-:W-:Y:S01]  /*ef90*/  IMAD.U32 R5, R8.reuse, 0x10000, RZ ;  /* 0x0001000008057824 */ /* 0x040fe200078e00ff */
[----:B------:R-:W-:Y:S01]  /*efa0*/  LOP3.LUT R9, R8, 0xffff0000, RZ, 0xc0, !PT ;  /* 0xffff000008097812 */ /* 0x000fe200078ec0ff */
[C---:B------:R-:W-:Y:S01]  /*efb0*/  FFMA.FTZ R24, R7.reuse, R78, -R24 ;  /* 0x0000004e07187223 */ /* 0x040fe20000010818 */
[----:B------:R-:W-:Y:S01]  /*efc0*/  FFMA.FTZ R79, R7, R79, R14 ;  /* 0x0000004f074f7223 */ /* 0x000fe2000001000e */
[----:B------:R-:W-:-:S02]  /*efd0*/  IMAD.U32 R4, R13, 0x10000, RZ ;  /* 0x000100000d047824 */ /* 0x000fc400078e00ff */
        /* <DEDUP_REMOVED lines=10> */
[----:B------:R-:W-:Y:S02]  /*f080*/  F2FP.BF16.F32.PACK_AB R7, R79, R24 ;  /* 0x000000184f07723e */ /* 0x000fe400000010ff */
[----:B------:R-:W-:-:S05]  /*f090*/  F2FP.BF16.F32.PACK_AB R5, R12, R13 ;  /* 0x0000000d0c05723e */ /* 0x000fca00000010ff */
[----:B------:R0:W-:Y:S01]  /*f0a0*/  STS.128 [R35+0xf000], R4 ;  /* 0x00f0000423007388 */ /* 0x0001e20000000c00 */
[----:B------:R-:W-:Y:S05]  /*f0b0*/  BRA `(.L_x_1700) ;  /* 0x0000004c004c7947 */ /* 0x000fea0003800000 */
.L_x_1661:
[----:B------:R-:W0:Y:S01]  /*f0c0*/  LDC R76, c[0x0][0x448] ;  /* 0x00011200ff4c7b82 */ /* 0x000e220000000800 */
[----:B------:R-:W-:Y:S01]  /*f0d0*/  ULDC.64 UR4, c[0x0][0x3f8] ;  /* 0x0000fe0000047ab9 */ /* 0x000fe20000000a00 */
[----:B------:R-:W-:Y:S01]  /*f0e0*/  ULDC.64 UR6, c[0x0][0x408] ;  /* 0x0001020000067ab9 */ /* 0x000fe20000000a00 */
[----:B------:R-:W-:Y:S02]  /*f0f0*/  IMAD.MOV.U32 R25, RZ, RZ, R33 ;  /* 0x000000ffff197224 */ /* 0x000fe400078e0021 */
[----:B------:R-:W-:Y:S01]  /*f100*/  IMAD.MOV.U32 R27, RZ, RZ, R29 ;  /* 0x000000ffff1b7224 */ /* 0x000fe200078e001d */
[----:B0-----:R-:W-:-:S13]  /*f110*/  ISETP.NE.AND P0, PT, R76, 0x1, PT ;  /* 0x000000014c00780c */ /* 0x001fda0003f05270 */
[----:B------:R-:W0:Y:S08]  /*f120*/  @P0 LDC R4, c[0x0][0x44c] ;  /* 0x00011300ff040b82 */ /* 0x000e300000000800 */
[----:B------:R-:W1:Y:S01]  /*f130*/  @P0 LDC R5, c[0x0][0x450] ;  /* 0x00011400ff050b82 */ /* 0x000e620000000800 */
[----:B0-----:R-:W-:-:S05]  /*f140*/  @P0 IMAD.HI.U32 R4, R3, R4, RZ ;  /* 0x0000000403040227 */ /* 0x001fca00078e00ff */
[----:B-1----:R-:W-:-:S04]  /*f150*/  @P0 SHF.R.U32.HI R3, RZ, R5, R4 ;  /* 0x00000005ff030219 */ /* 0x002fc80000011604 */
        /* <DEDUP_REMOVED lines=21> */
.L_x_2054:
        /* <DEDUP_REMOVED lines=12> */
[----:B------:R-:W-:Y:S01]  /*f370*/  ULDC UR4, c[0x0][0x3f4] ;  /* 0x0000fd0000047ab9 */ /* 0x000fe20000000800 */
[----:B------:R-:W-:Y:S02]  /*f380*/  CS2R R60, SRZ ;  /* 0x00000000003c7805 */ /* 0x000fe4000001ff00 */
[----:B------:R-:W-:Y:S02]  /*f390*/  ISETP.GE.AND P4, PT, R18, UR4, PT ;  /* 0x0000000412007c0c */ /* 0x000fe4000bf86270 */
[----:B------:R-:W-:Y:S02]  /*f3a0*/  CS2R R62, SRZ ;  /* 0x00000000003e7805 */ /* 0x000fe4000001ff00 */
[----:B------:R-:W-:Y:S02]  /*f3b0*/  ISETP.GE.AND P5, PT, R203, UR4, PT ;  /* 0x00000004cb007c0c */ /* 0x000fe4000bfa6270 */
[----:B------:R-:W-:-:S07]  /*f3c0*/  CS2R R68, SRZ ;  /* 0x0000000000447805 */ /* 0x000fce000001ff00 */
        /* <DEDUP_REMOVED lines=9> */
[----:B---3--:R-:W-:Y:S01]  /*f460*/  @!P4 IMAD.X R5, R9, 0x1, R24, P1 ;  /* 0x000000010905c824 */ /* 0x008fe200008e0618 */
[----:B------:R-:W-:-:S02]  /*f470*/  CS2R R70, SRZ ;  /* 0x0000000000467805 */ /* 0x000fc4000001ff00 */
[----:B------:R-:W-:Y:S02]  /*f480*/  CS2R R56, SRZ ;  /* 0x0000000000387805 */ /* 0x000fe4000001ff00 */
[----:B------:R-:W-:Y:S02]  /*f490*/  CS2R R58, SRZ ;  /* 0x00000000003a7805 */ /* 0x000fe4000001ff00 */
[----:B------:R-:W-:Y:S02]  /*f4a0*/  CS2R R64, SRZ ;  /* 0x0000000000407805 */ /* 0x000fe4000001ff00 */
[----:B------:R-:W-:Y:S01]  /*f4b0*/  CS2R R66, SRZ ;  /* 0x0000000000427805 */ /* 0x000fe2000001ff00 */
[--C-:B------:R-:W-:Y:S01]  /*f4c0*/  @!P5 IMAD.X R7, R7, 0x1, R12.reuse, P2 ;  /* 0x000000010707d824 */ /* 0x100fe200010e060c */
[----:B------:R1:W5:Y:S01]  /*f4d0*/  @!P4 LD.E.128 R60, desc[UR60][R10.64] ;  /* 0x0000003c0a3cc980 */ /* 0x000362000c101d00 */
[----:B------:R-:W-:-:S03]  /*f4e0*/  @!P5 IMAD.X R9, R9, 0x1, R12, P3 ;  /* 0x000000010909d824 */ /* 0x000fc600018e060c */
[----:B------:R1:W5:Y:S04]  /*f4f0*/  @!P4 LD.E.128 R68, desc[UR60][R4.64] ;  /* 0x0000003c0444c980 */ /* 0x000368000c101d00 */
[----:B------:R1:W5:Y:S04]  /*f500*/  @!P5 LD.E.128 R56, desc[UR60][R6.64] ;  /* 0x0000003c0638d980 */ /* 0x000368000c101d00 */
[----:B------:R1:W5:Y:S02]  /*f510*/  @!P5 LD.E.128 R64, desc[UR60][R8.64] ;  /* 0x0000003c0840d980 */ /* 0x000364000c101d00 */
.L_x_1709:
[----:B------:R-:W-:Y:S05]  /*f520*/  BSYNC B1 ;  /* 0x0000000000017941 */ /* 0x000fea0003800000 */
.L_x_1708:
[----:B-1---5:R-:W-:Y:S01]  /*f530*/  IMAD.MOV.U32 R4, RZ, RZ, R68 ;  /* 0x000000ffff047224 */ /* 0x022fe200078e0044 */
[----:B------:R-:W-:Y:S01]  /*f540*/  UMOV UR4, 0xffffffff ;  /* 0xffffffff00047882 */ /* 0x000fe20000000000 */
[----:B------:R-:W-:Y:S01]  /*f550*/  IMAD.MOV.U32 R5, RZ, RZ, R69 ;  /* 0x000000ffff057224 */ /* 0x000fe200078e0045 */
[----:B------:R-:W-:Y:S01]  /*f560*/  CS2R R52, SRZ ;  /* 0x0000000000347805 */ /* 0x000fe2000001ff00 */
[----:B--2---:R-:W-:Y:S02]  /*f570*/  IMAD.MOV.U32 R6, RZ, RZ, R70 ;  /* 0x000000ffff067224 */ /* 0x004fe400078e0046 */
        /* <DEDUP_REMOVED lines=27> */
[----:B------:R-:W-:Y:S01]  /*f730*/  PRMT R118, R118, 0x5410, R7 ;  /* 0x0000541076767816 */ /* 0x000fe20000000007 */
[----:B------:R-:W-:Y:S06]  /*f740*/  BRA.DIV UR4, `(.L_x_1710) ;  /* 0x000001fa04147947 */ /* 0x000fec000b800000 */
[----:B------:R1:W2:Y:S04]  /*f750*/  SHFL.IDX PT, R7, R21, 0x1, 0x181f ;  /* 0x00381f0015077f89 */ /* 0x0002a800000e0000 */
[----:B------:R1:W0:Y:S04]  /*f760*/  SHFL.IDX PT, R6, R20, 0x1, 0x181f ;  /* 0x00381f0014067f89 */ /* 0x00022800000e0000 */
[----:B---3--:R1:W3:Y:S04]  /*f770*/  SHFL.IDX PT, R9, R72, 0x1, 0x181f ;  /* 0x00381f0048097f89 */ /* 0x0082e800000e0000 */
[----:B----4-:R1:W4:Y:S02]  /*f780*/  SHFL.IDX PT, R14, R3, 0x1, 0x181f ;  /* 0x00381f00030e7f89 */ /* 0x01032400000e0000 */
.L_x_2060:
        /* <DEDUP_REMOVED lines=19> */
[----:B------:R-:W-:Y:S01]  /*f8c0*/  @!P5 IMAD.SHL.U32 R11, R201, 0x2, RZ ;  /* 0x00000002c90bd824 */ /* 0x000fe200078e00ff */
[-C--:B0-----:R-:W-:Y:S02]  /*f8d0*/  @!P4 IADD3 R10, P0, R6, R5.reuse, RZ ;  /* 0x00000005060ac210 */ /* 0x081fe40007f1e0ff */
[C---:B----4-:R-:W-:Y:S02]  /*f8e0*/  @!P4 IADD3 R4, P1, R14.reuse, R5, RZ ;  /* 0x000000050e04c210 */ /* 0x050fe40007f3e0ff */
[-C--:B------:R-:W-:Y:S02]  /*f8f0*/  @!P5 IADD3 R8, P3, R14, R11.reuse, RZ ;  /* 0x0000000b0e08d210 */ /* 0x080fe40007f7e0ff */
[----:B------:R-:W-:Y:S01]  /*f900*/  @!P5 IADD3 R6, P2, R6, R11, RZ ;  /* 0x0000000b0606d210 */ /* 0x000fe20007f5e0ff */
[----:B--2---:R-:W-:Y:S01]  /*f910*/  @!P4 IMAD.X R11, R7, 0x1, R12, P0 ;  /* 0x00000001070bc824 */ /* 0x004fe200000e060c */
[----:B------:R-:W-:Y:S01]  /*f920*/  @!P5 SHF.L.U64.HI R14, R201, 0x1, R224 ;  /* 0x00000001c90ed819 */ /* 0x000fe200000102e0 */
        /* <DEDUP_REMOVED lines=12> */
.L_x_1712:
[----:B------:R-:W-:Y:S05]  /*f9f0*/  BSYNC B1 ;  /* 0x0000000000017941 */ /* 0x000fea0003800000 */
.L_x_1711:
[----:B0----5:R-:W-:Y:S01]  /*fa00*/  IMAD.MOV.U32 R4, RZ, RZ, R52 ;  /* 0x000000ffff047224 */ /* 0x021fe200078e0034 */
[----:B------:R-:W-:Y:S01]  /*fa10*/  UMOV UR4, 0xffffffff ;  /* 0xffffffff00047882 */ /* 0x000fe20000000000 */
[----:B------:R-:W-:Y:S02]  /*fa20*/  IMAD.MOV.U32 R5, RZ, RZ, R53 ;  /* 0x000000ffff057224 */ /* 0x000fe400078e0035 */
[----:B------:R-:W-:Y:S02]  /*fa30*/  IMAD.MOV.U32 R6, RZ, RZ, R54 ;  /* 0x000000ffff067224 */ /* 0x000fe400078e0036 */
[----:B--2---:R-:W-:Y:S01]  /*fa40*/  IMAD.MOV.U32 R7, RZ, RZ, R55 ;  /* 0x000000ffff077224 */ /* 0x004fe200078e0037 */
        /* <DEDUP_REMOVED lines=21> */
[----:B------:R0:W2:Y:S04]  /*fba0*/  SHFL.IDX PT, R7, R21, 0x2, 0x181f ;  /* 0x00581f0015077f89 */ /* 0x0000a800000e0000 */
[----:B------:R0:W0:Y:S04]  /*fbb0*/  SHFL.IDX PT, R6, R20, 0x2, 0x181f ;  /* 0x00581f0014067f89 */ /* 0x00002800000e0000 */
[----:B---3--:R3:W0:Y:S04]  /*fbc0*/  SHFL.IDX PT, R9, R72, 0x2, 0x181f ;  /* 0x00581f0048097f89 */ /* 0x00862800000e0000 */
[----:B----4-:R3:W4:Y:S02]  /*fbd0*/  SHFL.IDX PT, R14, R3, 0x2, 0x181f ;  /* 0x00581f00030e7f89 */ /* 0x01072400000e0000 */
.L_x_2066:
        /* <DEDUP_REMOVED lines=27> */
[----:B------:R-:W-:Y:S01]  /*fd90*/  @!P4 IMAD.X R5, R9, 0x1, R12, P1 ;  /* 0x000000010905c824 */ /* 0x000fe200008e060c */
        /* <DEDUP_REMOVED lines=11> */
.L_x_1715:
[----:B------:R-:W-:Y:S05]  /*fe50*/  BSYNC B1 ;  /* 0x0000000000017941 */ /* 0x000fea0003800000 */
.L_x_1714:
        /* <DEDUP_REMOVED lines=27> */
[----:B-1----:R-:W0:Y:S04]  /*10010*/  SHFL.IDX PT, R21, R21, 0x3, 0x181f ;  /* 0x00781f0015157f89 */ /* 0x002e2800000e0000 */
[----:B------:R-:W1:Y:S04]  /*10020*/  SHFL.IDX PT, R20, R20, 0x3, 0x181f ;  /* 0x00781f0014147f89 */ /* 0x000e6800000e0000 */
[----:B------:R2:W0:Y:S04]  /*10030*/  SHFL.IDX PT, R77, R72, 0x3, 0x181f ;  /* 0x00781f00484d7f89 */ /* 0x00042800000e0000 */
[----:B---3--:R-:W3:Y:S02]  /*10040*/  SHFL.IDX PT, R3, R3, 0x3, 0x181f ;  /* 0x00781f0003037f89 */ /* 0x008ee400000e0000 */
.L_x_2072:
[----:B------:R-:W-:Y:S01]  /*10050*/  VIADD R7, R0, 0x60 ;  /* 0x0000006000077836 */ /* 0x000fe20000000000 */
[----:B------:R-:W-:Y:S01]  /*10060*/  BSSY B1, `(.L_x_1717) ;  /* 0x0000025000017945 */ /* 0x000fe20003800000 */
[----:B------:R-:W-:Y:S02]  /*10070*/  CS2R R8, SRZ ;  /* 0x0000000000087805 */ /* 0x000fe4000001ff00 */
[----:B------:R-:W-:Y:S02]  /*10080*/  CS2R R10, SRZ ;  /* 0x00000000000a7805 */ /* 0x000fe4000001ff00 */
[----:B------:R-:W-:Y:S02]  /*10090*/  CS2R R12, SRZ ;  /* 0x00000000000c7805 */ /* 0x000fe4000001ff00 */
[----:B------:R-:W-:Y:S02]  /*100a0*/  ISETP.GE.AND P0, PT, R7, R76, PT ;  /* 0x0000004c0700720c */ /* 0x000fe40003f06270 */
[----:B------:R-:W-:-:S02]  /*100b0*/  CS2R R6, SRZ ;  /* 0x0000000000067805 */ /* 0x000fc4000001ff00 */
[----:B----4-:R-:W-:Y:S02]  /*100c0*/  CS2R R14, SRZ ;  /* 0x00000000000e7805 */ /* 0x010fe4000001ff00 */
[----:B--2---:R-:W-:Y:S02]  /*100d0*/  CS2R R72, SRZ ;  /* 0x0000000000487805 */ /* 0x004fe4000001ff00 */
        /* <DEDUP_REMOVED lines=11> */
[CC--:B-1----:R-:W-:Y:S02]  /*10190*/  @!P4 IADD3 R10, P0, R20.reuse, R72.reuse, RZ ;  /* 0x00000048140ac210 */ /* 0x0c2fe40007f1e0ff */
[----:B---3--:R-:W-:Y:S02]  /*101a0*/  @!P4 IADD3 R72, P1, R3, R72, RZ ;  /* 0x000000480348c210 */ /* 0x008fe40007f3e0ff */
[-C--:B------:R-:W-:Y:S01]  /*101b0*/  @!P5 IADD3 R8, P2, R20, R4.reuse, RZ ;  /* 0x000000041408d210 */ /* 0x080fe20007f5e0ff */
[--C-:B0-----:R-:W-:Y:S01]  /*101c0*/  @!P4 IMAD.X R11, R21, 0x1, R0.reuse, P0 ;  /* 0x00000001150bc824 */ /* 0x101fe200000e0600 */
[----:B------:R-:W-:Y:S02]  /*101d0*/  @!P5 IADD3 R20, P3, R3, R4, RZ ;  /* 0x000000040314d210 */ /* 0x000fe40007f7e0ff */
[----:B------:R-:W-:Y:S01]  /*101e0*/  CS2R R4, SRZ ;  /* 0x0000000000047805 */ /* 0x000fe2000001ff00 */
[----:B------:R-:W-:Y:S01]  /*101f0*/  @!P4 IMAD.X R73, R77, 0x1, R0, P1 ;  /* 0x000000014d49c824 */ /* 0x000fe200008e0600 */
[----:B------:R-:W-:-:S02]  /*10200*/  @!P5 SHF.L.U64.HI R0, R201, 0x1, R224 ;  /* 0x00000001c900d819 */ /* 0x000fc400000102e0 */
[----:B------:R-:W-:Y:S01]  /*10210*/  CS2R R74, SRZ ;  /* 0x00000000004a7805 */ /* 0x000fe2000001ff00 */
[----:B------:R-:W5:Y:S04]  /*10220*/  @!P4 LD.E.128 R12, desc[UR60][R10.64] ;  /* 0x0000003c0a0cc980 */ /* 0x000f68000c101d00 */
[----:B------:R0:W5:Y:S01]  /*10230*/  @!P4 LD.E.128 R4, desc[UR60][R72.64] ;  /* 0x0000003c4804c980 */ /* 0x000162000c101d00 */
[--C-:B------:R-:W-:Y:S02]  /*10240*/  @!P5 IMAD.X R9, R21, 0x1, R0.reuse, P2 ;  /* 0x000000011509d824 */ /* 0x100fe400010e0600 */
[----:B------:R-:W-:Y:S01]  /*10250*/  @!P5 IMAD.X R21, R77, 0x1, R0, P3 ;  /* 0x000000014d15d824 */ /* 0x000fe200018e0600 */
[----:B0-----:R-:W-:Y:S02]  /*10260*/  CS2R R72, SRZ ;  /* 0x0000000000487805 */ /* 0x001fe4000001ff00 */
[----:B------:R-:W-:-:S04]  /*10270*/  CS2R R10, SRZ ;  /* 0x00000000000a7805 */ /* 0x000fc8000001ff00 */
[----:B------:R0:W5:Y:S02]  /*10280*/  @!P5 LD.E.128 R72, desc[UR60][R8.64] ;  /* 0x0000003c0848d980 */ /* 0x000164000c101d00 */
[----:B0-----:R-:W-:-:S06]  /*10290*/  CS2R R8, SRZ ;  /* 0x0000000000087805 */ /* 0x001fcc000001ff00 */
[----:B------:R2:W5:Y:S02]  /*102a0*/  @!P5 LD.E.128 R8, desc[UR60][R20.64] ;  /* 0x0000003c1408d980 */ /* 0x000564000c101d00 */
.L_x_1718:
[----:B------:R-:W-:Y:S05]  /*102b0*/  BSYNC B1 ;  /* 0x0000000000017941 */ /* 0x000fea0003800000 */
.L_x_1717:
[----:B---3--:R-:W3:Y:S01]  /*102c0*/  LDL R3, [R1+0x90] ;  /* 0x0000900001037983 */ /* 0x008ee20000100800 */
[----:B------:R-:W-:Y:S01]  /*102d0*/  BSSY B1, `(.L_x_1719) ;  /* 0x0000007000017945 */ /* 0x000fe20003800000 */
[----:B---3--:R-:W-:-:S04]  /*102e0*/  LEA.HI R0, R3, R3, RZ, 0x1 ;  /* 0x0000000303007211 */ /* 0x008fc800078f08ff */
[----:B------:R-:W-:-:S05]  /*102f0*/  LOP3.LUT R0, R0, 0xfffffffe, RZ, 0xc0, !PT ;  /* 0xfffffffe00007812 */ /* 0x000fca00078ec0ff */
[----:B------:R-:W-:-:S05]  /*10300*/  IMAD.IADD R0, R3, 0x1, -R0 ;  /* 0x0000000103007824 */ /* 0x000fca00078e0a00 */
[----:B------:R-:W-:-:S04]  /*10310*/  SHF.L.U32 R0, R0, 0x1f, RZ ;  /* 0x0000001f00007819 */ /* 0x000fc800000006ff */
[----:B------:R-:W3:Y:S02]  /*10320*/  SYNCS.PHASECHK.TRANS64.TRYWAIT P0, [R17+URZ+0x30800], R0 ;  /* 0x03080000110075a7 */ /* 0x000ee4000800017f */
[----:B---3--:R-:W-:Y:S05]  /*10330*/  @!P0 BRA `(.L_x_1720) ;  /* 0x000001f0006c8947 */ /* 0x008fea0003800000 */
.L_x_2073:
[----:B------:R-:W-:Y:S05]  /*10340*/  BSYNC B1 ;  /* 0x0000000000017941 */ /* 0x000fea0003800000 */
.L_x_1719:
[----:B-12---:R-:W2:Y:S04]  /*10350*/  LDL R20, [R1+0x5c] ;  /* 0x00005c0001147983 */ /* 0x006ea80000100800 */
[----:B------:R-:W4:Y:S01]  /*10360*/  LDL R123, [R1+0x10] ;  /* 0x00001000017b7983 */ /* 0x000f220000100800 */
[----:B-----5:R-:W-:Y:S01]  /*10370*/  IMAD.MOV.U32 R3, RZ, RZ, R4 ;  /* 0x000000ffff037224 */ /* 0x020fe200078e0004 */
[----:B------:R-:W-:Y:S01]  /*10380*/  BSSY B1, `(.L_x_1721) ;  /* 0x00000f5000017945 */ /* 0x000fe20003800000 */
[----:B---3--:R-:W-:-:S05]  /*10390*/  IMAD.MOV.U32 R0, RZ, RZ, R5 ;  /* 0x000000ffff007224 */ /* 0x008fca00078e0005 */
[----:B------:R-:W-:Y:S01]  /*103a0*/  PRMT R98, R3, 0x5410, R0 ;  /* 0x0000541003627816 */ /* 0x000fe20000000000 */
[----:B------:R-:W-:Y:S02]  /*103b0*/  IMAD.MOV.U32 R3, RZ, RZ, R6 ;  /* 0x000000ffff037224 */ /* 0x000fe400078e0006 */
[----:B------:R-:W-:-:S05]  /*103c0*/  IMAD.MOV.U32 R0, RZ, RZ, R7 ;  /* 0x000000ffff007224 */ /* 0x000fca00078e0007 */
[----:B------:R-:W-:Y:S01]  /*103d0*/  PRMT R99, R3, 0x5410, R0 ;  /* 0x0000541003637816 */ /* 0x000fe20000000000 */
[----:B------:R-:W-:Y:S02]  /*103e0*/  IMAD.MOV.U32 R3, RZ, RZ, R8 ;  /* 0x000000ffff037224 */ /* 0x000fe400078e0008 */
[----:B------:R-:W-:-:S05]  /*103f0*/  IMAD.MOV.U32 R0, RZ, RZ, R9 ;  /* 0x000000ffff007224 */ /* 0x000fca00078e0009 */
[----:B0-----:R-:W-:Y:S01]  /*10400*/  PRMT R21, R3, 0x5410, R0 ;  /* 0x0000541003157816 */ /* 0x001fe20000000000 */
        /* <DEDUP_REMOVED lines=10> */
[----:B--2---:R-:W-:Y:S01]  /*104b0*/  VIADDMNMX R0, R76, -R20, 0x80, PT ;  /* 0x000000804c007446 */ /* 0x004fe20003800914 */
[----:B------:R-:W-:-:S03]  /*104c0*/  IMAD.MOV.U32 R20, RZ, RZ, R72 ;  /* 0x000000ffff147224 */ /* 0x000fc600078e0048 */
[----:B----4-:R-:W-:Y:S02]  /*104d0*/  ISETP.GE.AND P0, PT, R123, R0, PT ;  /* 0x000000007b00720c */ /* 0x010fe40003f06270 */
[----:B------:R-:W-:Y:S01]  /*104e0*/  PRMT R85, R20, 0x5410, R3 ;  /* 0x0000541014557816 */ /* 0x000fe20000000003 */
[----:B------:R-:W-:Y:S02]  /*104f0*/  IMAD.MOV.U32 R20, RZ, RZ, R74 ;  /* 0x000000ffff147224 */ /* 0x000fe400078e004a */
[----:B------:R-:W-:-:S05]  /*10500*/  IMAD.MOV.U32 R3, RZ, RZ, R75 ;  /* 0x000000ffff037224 */ /* 0x000fca00078e004b */
[----:B------:R-:W-:-:S03]  /*10510*/  PRMT R86, R20, 0x5410, R3 ;  /* 0x0000541014567816 */ /* 0x000fc60000000003 */
[----:B------:R-:W-:Y:S05]  /*10520*/  @P0 BRA `(.L_x_1722) ;  /* 0x0000000c00680947 */ /* 0x000fea0003800000 */
[----:B------:R0:W5:Y:S01]  /*10530*/  LDL R126, [R1+0x64] ;  /* 0x00006400017e7983 */ /* 0x0001620000100800 */
[----:B------:R-:W1:Y:S03]  /*10540*/  LDC R3, c[0x0][0x3f4] ;  /* 0x0000fd00ff037b82 */ /* 0x000e660000000800 */
[----:B------:R0:W5:Y:S04]  /*10550*/  LDL R125, [R1+0xd0] ;  /* 0x0000d000017d7983 */ /* 0x0001680000100800 */
[----:B------:R0:W5:Y:S01]  /*10560*/  LDL R124, [R1+0x70] ;  /* 0x00007000017c7983 */ /* 0x0001620000100800 */
[----:B------:R-:W-:Y:S01]  /*10570*/  BSSY B2, `(.L_x_1723) ;  /* 0x000006b000027945 */ /* 0x000fe20003800000 */
[----:B-1----:R-:W-:-:S13]  /*10580*/  ISETP.GE.AND P0, PT, R18, R3, PT ;  /* 0x000000031200720c */ /* 0x002fda0003f06270 */
[----:B0-----:R-:W-:Y:S05]  /*10590*/  @P0 BRA `(.L_x_1724) ;  /* 0x0000000400a00947 */ /* 0x001fea0003800000 */
[----:B------:R-:W2:Y:S04]  /*105a0*/  LDL R77, [R1+0x84] ;  /* 0x00008400014d7983 */ /* 0x000ea80000100800 */
[----:B------:R-:W3:Y:S01]  /*105b0*/  LDL R127, [R1+0x74] ;  /* 0x00007400017f7983 */ /* 0x000ee20000100800 */
[----:B------:R-:W-:Y:S02]  /*105c0*/  SHF.R.U64 R92, R68, 0x10, R69 ;  /* 0x00000010445c7819 */ /* 0x000fe40000001245 */
[----:B------:R-:W-:Y:S02]  /*105d0*/  SHF.R.U64 R91, R60, 0x10, R61 ;  /* 0x000000103c5b7819 */ /* 0x000fe4000000123d */
[----:B------:R-:W-:Y:S02]  /*105e0*/  PRMT R92, R88, 0x5432, R92 ;  /* 0x00005432585c7816 */ /* 0x000fe4000000005c */
[----:B------:R-:W-:-:S02]  /*105f0*/  SHF.R.U32.HI R89, RZ, 0x10, R69 ;  /* 0x00000010ff597819 */ /* 0x000fc40000011645 */
[----:B------:R-:W-:Y:S02]  /*10600*/  PRMT R91, R102, 0x5410, R91 ;  /* 0x00005410665b7816 */ /* 0x000fe4000000005b */
[----:B------:R-:W-:Y:S01]  /*10610*/  SHF.R.U32.HI R90, RZ, 0x10, R61 ;  /* 0x00000010ff5a7819 */ /* 0x000fe2000001163d */
[----:B------:R-:W-:Y:S01]  /*10620*/  IMAD.U32 R61, R92, 0x10000, RZ ;  /* 0x000100005c3d7824 */ /* 0x000fe200078e00ff */
[--C-:B------:R-:W-:Y:S02]  /*10630*/  SHF.R.U64 R60, R62, 0x10, R63.reuse ;  /* 0x000000103e3c7819 */ /* 0x100fe4000000123f */
[----:B------:R-:W-:Y:S02]  /*10640*/  SHF.R.U32.HI R87, RZ, 0x10, R63 ;  /* 0x00000010ff577819 */ /* 0x000fe4000001163f */
[----:B------:R-:W-:Y:S01]  /*10650*/  PRMT R89, R88, 0x5410, R89 ;  /* 0x0000541058597816 */ /* 0x000fe20000000059 */
[----:B------:R-:W-:Y:S01]  /*10660*/  IMAD.U32 R88, R91, 0x10000, RZ ;  /* 0x000100005b587824 */ /* 0x000fe200078e00ff */
[----:B------:R-:W-:-:S02]  /*10670*/  SHF.R.U64 R70, R70, 0x10, R71 ;  /* 0x0000001046467819 */ /* 0x000fc40000001247 */
[----:B------:R-:W-:Y:S01]  /*10680*/  SHF.R.U32.HI R62, RZ, 0x10, R71 ;  /* 0x00000010ff3e7819 */ /* 0x000fe20000011647 */
[----:B------:R-:W-:Y:S01]  /*10690*/  IMAD.U32 R71, R89, 0x10000, RZ ;  /* 0x0001000059477824 */ /* 0x000fe200078e00ff */
[----:B------:R-:W-:Y:S02]  /*106a0*/  PRMT R90, R104, 0x5432, R90 ;  /* 0x00005432685a7816 */ /* 0x000fe4000000005a */
[----:B------:R-:W-:Y:S02]  /*106b0*/  PRMT R70, R102, 0x5432, R70 ;  /* 0x0000543266467816 */ /* 0x000fe40000000046 */
[C---:B------:R-:W-:Y:S02]  /*106c0*/  PRMT R62, R103.reuse, 0x5432, R62 ;  /* 0x00005432673e7816 */ /* 0x040fe4000000003e */
[----:B------:R-:W-:Y:S02]  /*106d0*/  PRMT R87, R103, 0x5410, R87 ;  /* 0x0000541067577816 */ /* 0x000fe40000000057 */
[----:B------:R-:W-:-:S02]  /*106e0*/  LOP3.LUT R92, R92, 0xffff0000, RZ, 0xc0, !PT ;  /* 0xffff00005c5c7812 */ /* 0x000fc400078ec0ff */
[----:B------:R-:W-:Y:S01]  /*106f0*/  LOP3.LUT R91, R91, 0xffff0000, RZ, 0xc0, !PT ;  /* 0xffff00005b5b7812 */ /* 0x000fe200078ec0ff */
[----:B------:R-:W-:Y:S01]  /*10700*/  IMAD.U32 R104, R87, 0x10000, RZ ;  /* 0x0001000057687824 */ /* 0x000fe200078e00ff */
[----:B------:R-:W-:Y:S02]  /*10710*/  PRMT R60, R122, 0x5432, R60 ;  /* 0x000054327a3c7816 */ /* 0x000fe4000000003c */
[----:B--2---:R-:W-:-:S04]  /*10720*/  LEA.HI R20, R3, R77, RZ, 0x1d ;  /* 0x0000004d03147211 */ /* 0x004fc800078fe8ff */
[----:B------:R-:W-:Y:S01]  /*10730*/  SHF.R.S32.HI R76, RZ, 0x1f, R20 ;  /* 0x0000001fff4c7819 */ /* 0x000fe20000011414 */
[----:B---3--:R-:W0:Y:S03]  /*10740*/  LDS.128 R80, [R127] ;  /* 0x000000007f507984 */ /* 0x008e260000000c00 */
[----:B------:R-:W-:Y:S01]  /*10750*/  LEA.HI R76, R76, R20, RZ, 0x3 ;  /* 0x000000144c4c7211 */ /* 0x000fe200078f18ff */
[----:B------:R-:W-:-:S04]  /*10760*/  IMAD.SHL.U32 R20, R20, 0x8, RZ ;  /* 0x0000000814147824 */ /* 0x000fc800078e00ff */
[----:B------:R-:W-:Y:S01]  /*10770*/  IMAD.SHL.U32 R76, R76, 0x400, RZ ;  /* 0x000004004c4c7824 */ /* 0x000fe200078e00ff */
[----:B-----5:R-:W-:-:S04]  /*10780*/  LOP3.LUT R20, R126, 0x38, R20, 0xf8, !PT ;  /* 0x000000387e147812 */ /* 0x020fc800078ef814 */
[----:B------:R-:W-:Y:S02]  /*10790*/  LOP3.LUT R20, R20, R125, RZ, 0x3c, !PT ;  /* 0x0000007d14147212 */ /* 0x000fe400078e3cff */
[----:B------:R-:W-:-:S04]  /*107a0*/  LOP3.LUT R76, R76, 0x7fffe000, RZ, 0xc0, !PT ;  /* 0x7fffe0004c4c7812 */ /* 0x000fc800078ec0ff */
[----:B------:R-:W-:-:S05]  /*107b0*/  IADD3 R20, R20, R76, R124 ;  /* 0x0000004c14147210 */ /* 0x000fca0007ffe07c */
[----:B------:R-:W-:-:S05]  /*107c0*/  IMAD R20, R20, 0x2, R17 ;  /* 0x0000000214147824 */ /* 0x000fca00078e0211 */
[----:B------:R-:W1:Y:S01]  /*107d0*/  LDS.128 R76, [R20+0x10400] ;  /* 0x01040000144c7984 */ /* 0x000e620000000c00 */
[C---:B0-----:R-:W-:Y:S01]  /*107e0*/  IMAD.U32 R68, R80.reuse, 0x10000, RZ ;  /* 0x0001000050447824 */ /* 0x041fe200078e00ff */
[----:B------:R-:W-:Y:S01]  /*107f0*/  LOP3.LUT R80, R80, 0xffff0000, RZ, 0xc0, !PT ;  /* 0xffff000050507812 */ /* 0x000fe200078ec0ff */
[----:B-1----:R-:W-:Y:S02]  /*10800*/  IMAD.U32 R63, R76, 0x10000, RZ ;  /* 0x000100004c3f7824 */ /* 0x002fe400078e00ff */
[C---:B------:R-:W-:Y:S01]  /*10810*/  IMAD.U32 R102, R77.reuse, 0x10000, RZ ;  /* 0x000100004d667824 */ /* 0x040fe200078e00ff */
[----:B------:R-:W-:Y:S01]  /*10820*/  LOP3.LUT R77, R77, 0xffff0000, RZ, 0xc0, !PT ;  /* 0xffff00004d4d7812 */ /* 0x000fe200078ec0ff */
[CC--:B------:R-:W-:Y:S01]  /*10830*/  FMUL.FTZ R69, R63.reuse, R61.reuse ;  /* 0x0000003d3f457220 */ /* 0x0c0fe20000410000 */
[-C--:B------:R-:W-:Y:S01]  /*10840*/  FMUL.FTZ R63, R63, R88.reuse ;  /* 0x000000583f3f7220 */ /* 0x080fe20000410000 */
[C---:B------:R-:W-:Y:S01]  /*10850*/  IMAD.U32 R103, R79.reuse, 0x10000, RZ ;  /* 0x000100004f677824 */ /* 0x040fe200078e00ff */
[----:B------:R-:W-:Y:S01]  /*10860*/  LOP3.LUT R79, R79, 0xffff0000, RZ, 0xc0, !PT ;  /* 0xffff00004f4f7812 */ /* 0x000fe200078ec0ff */
[C---:B------:R-:W-:Y:S01]  /*10870*/  FFMA.FTZ R88, R68.reuse, R88, -R69 ;  /* 0x0000005844587223 */ /* 0x040fe20000010845 */
[----:B------:R-:W-:Y:S01]  /*10880*/  FFMA.FTZ R68, R68, R61, R63 ;  /* 0x0000003d44447223 */ /* 0x000fe2000001003f */
[----:B------:R-:W-:-:S02]  /*10890*/  IMAD.U32 R69, R81, 0x10000, RZ ;  /* 0x0001000051457824 */ /* 0x000fc400078e00ff */
[----:B------:R-:W-:Y:S01]  /*108a0*/  FMUL.FTZ R61, R102, R71 ;  /* 0x00000047663d7220 */ /* 0x000fe20000410000 */
[----:B------:R-:W-:Y:S01]  /*108b0*/  IMAD.U32 R63, R90, 0x10000, RZ ;  /* 0x000100005a3f7824 */ /* 0x000fe200078e00ff */
[----:B------:R-:W-:-:S03]  /*108c0*/  LOP3.LUT R81, R81, 0xffff0000, RZ, 0xc0, !PT ;  /* 0xffff000051517812 */ /* 0x000fc600078ec0ff */
[-C--:B------:R-:W-:Y:S01]  /*108d0*/  FFMA.FTZ R61, R69, R63.reuse, -R61 ;  /* 0x0000003f453d7223 */ /* 0x080fe2000001083d */
[----:B------:R-:W-:Y:S01]  /*108e0*/  FMUL.FTZ R63, R102, R63 ;  /* 0x0000003f663f7220 */ /* 0x000fe20000410000 */
[C---:B------:R-:W-:Y:S01]  /*108f0*/  IMAD.U32 R102, R83.reuse, 0x10000, RZ ;  /* 0x0001000053667824 */ /* 0x040fe200078e00ff */
[----:B------:R-:W-:Y:S02]  /*10900*/  LOP3.LUT R83, R83, 0xffff0000, RZ, 0xc0, !PT ;  /* 0xffff000053537812 */ /* 0x000fe400078ec0ff */
[----:B------:R-:W-:Y:S01]  /*10910*/  FFMA.FTZ R69, R69, R71, R63 ;  /* 0x0000004745457223 */ /* 0x000fe2000001003f */
[C---:B------:R-:W-:Y:S01]  /*10920*/  IMAD.U32 R71, R62.reuse, 0x10000, RZ ;  /* 0x000100003e477824 */ /* 0x040fe200078e00ff */
[----:B------:R-:W-:-:S03]  /*10930*/  LOP3.LUT R62, R62, 0xffff0000, RZ, 0xc0, !PT ;  /* 0xffff00003e3e7812 */ /* 0x000fc600078ec0ff */
[C---:B------:R-:W-:Y:S01]  /*10940*/  FMUL.FTZ R63, R103.reuse, R71 ;  /* 0x00000047673f7220 */ /* 0x040fe20000410000 */
[----:B------:R-:W-:-:S03]  /*10950*/  FMUL.FTZ R103, R103, R104 ;  /* 0x0000006867677220 */ /* 0x000fc60000410000 */
[C---:B------:R-:W-:Y:S01]  /*10960*/  FFMA.FTZ R63, R102.reuse, R104, -R63 ;  /* 0x00000068663f7223 */ /* 0x040fe2000001083f */
[----:B------:R-:W-:Y:S01]  /*10970*/  FFMA.FTZ R71, R102, R71, R103 ;  /* 0x0000004766477223 */ /* 0x000fe20000010067 */
[----:B------:R-:W-:-:S05]  /*10980*/  LOP3.LUT R102, R76, 0xffff0000, RZ, 0xc0, !PT ;  /* 0xffff00004c667812 */ /* 0x000fca00078ec0ff */
[----:B------:R-:W-:-:S04]  /*10990*/  FMUL.FTZ R76, R102, R92 ;  /* 0x0000005c664c7220 */ /* 0x000fc80000410000 */
[-C--:B------:R-:W-:Y:S01]  /*109a0*/  FFMA.FTZ R76, R80, R91.reuse, -R76 ;  /* 0x0000005b504c7223 */ /* 0x080fe2000001084c */
[----:B------:R-:W-:Y:S01]  /*109b0*/  FMUL.FTZ R91, R102, R91 ;  /* 0x0000005b665b7220 */ /* 0x000fe20000410000 */
[C---:B------:R-:W-:Y:S01]  /*109c0*/  IMAD.U32 R102, R78.reuse, 0x10000, RZ ;  /* 0x000100004e667824 */ /* 0x040fe200078e00ff */
[----:B------:R-:W-:Y:S02]  /*109d0*/  LOP3.LUT R78, R78, 0xffff0000, RZ, 0xc0, !PT ;  /* 0xffff00004e4e7812 */ /* 0x000fe400078ec0ff */
[----:B------:R-:W-:Y:S01]  /*109e0*/  FFMA.FTZ R80, R80, R92, R91 ;  /* 0x0000005c50507223 */ /* 0x000fe2000001005b */
[----:B------:R-:W-:Y:S01]  /*109f0*/  LOP3.LUT R91, R89, 0xffff0000, RZ, 0xc0, !PT ;  /* 0xffff0000595b7812 */ /* 0x000fe200078ec0ff */
[----:B------:R-:W-:Y:S01]  /*10a00*/  IMAD.U32 R92, R70, 0x10000, RZ ;  /* 0x00010000465c7824 */ /* 0x000fe200078e00ff */
[----:B------:R-:W-:Y:S02]  /*10a10*/  LOP3.LUT R89, R90, 0xffff0000, RZ, 0xc0, !PT ;  /* 0xffff00005a597812 */ /* 0x000fe400078ec0ff */
[----:B------:R-:W-:Y:S01]  /*10a20*/  F2FP.BF16.F32.PACK_AB R68, R80, R68 ;  /* 0x000000445044723e */ /* 0x000fe200000010ff */
[----:B------:R-:W-:-:S02]  /*10a30*/  FMUL.FTZ R90, R77, R91 ;  /* 0x0000005b4d5a7220 */ /* 0x000fc40000410000 */
[-C--:B------:R-:W-:Y:S02]  /*10a40*/  FMUL.FTZ R77, R77, R89.reuse ;  /* 0x000000594d4d7220 */ /* 0x080fe40000410000 */
[C---:B------:R-:W-:Y:S02]  /*10a50*/  FFMA.FTZ R89, R81.reuse, R89, -R90 ;  /* 0x0000005951597223 */ /* 0x040fe4000001085a */
[----:B------:R-:W-:Y:S01]  /*10a60*/  FFMA.FTZ R90, R81, R91, R77 ;  /* 0x0000005b515a7223 */ /* 0x000fe2000001004d */
[----:B------:R-:W-:Y:S02]  /*10a70*/  IMAD.U32 R91, R82, 0x10000, RZ ;  /* 0x00010000525b7824 */ /* 0x000fe400078e00ff */
[----:B------:R-:W-:Y:S01]  /*10a80*/  FMUL.FTZ R81, R102, R92 ;  /* 0x0000005c66517220 */ /* 0x000fe20000410000 */
[C---:B------:R-:W-:Y:S01]  /*10a90*/  IMAD.U32 R77, R60.reuse, 0x10000, RZ ;  /* 0x000100003c4d7824 */ /* 0x040fe200078e00ff */
[----:B------:R-:W-:Y:S02]  /*10aa0*/  LOP3.LUT R60, R60, 0xffff0000, RZ, 0xc0, !PT ;  /* 0xffff00003c3c7812 */ /* 0x000fe400078ec0ff */
[----:B------:R-:W-:Y:S01]  /*10ab0*/  LOP3.LUT R82, R82, 0xffff0000, RZ, 0xc0, !PT ;  /* 0xffff000052527812 */ /* 0x000fe200078ec0ff */
[-C--:B------:R-:W-:Y:S01]  /*10ac0*/  FFMA.FTZ R81, R91, R77.reuse, -R81 ;  /* 0x0000004d5b517223 */ /* 0x080fe20000010851 */
[----:B------:R-:W-:Y:S01]  /*10ad0*/  FMUL.FTZ R77, R102, R77 ;  /* 0x0000004d664d7220 */ /* 0x000fe20000410000 */
[----:B------:R-:W-:-:S02]  /*10ae0*/  F2FP.BF16.F32.PACK_AB R61, R89, R61 ;  /* 0x0000003d593d723e */ /* 0x000fc400000010ff */
[----:B------:R-:W-:Y:S01]  /*10af0*/  F2FP.BF16.F32.PACK_AB R69, R90, R69 ;  /* 0x000000455a45723e */ /* 0x000fe200000010ff */
[----:B------:R-:W-:Y:S01]  /*10b00*/  FFMA.FTZ R77, R91, R92, R77 ;  /* 0x0000005c5b4d7223 */ /* 0x000fe2000001004d */
[----:B------:R-:W-:-:S05]  /*10b10*/  LOP3.LUT R91, R70, 0xffff0000, RZ, 0xc0, !PT ;  /* 0xffff0000465b7812 */ /* 0x000fca00078ec0ff */
[C---:B------:R-:W-:Y:S01]  /*10b20*/  FMUL.FTZ R70, R78.reuse, R91 ;  /* 0x0000005b4e467220 */ /* 0x040fe20000410000 */
[----:B------:R-:W-:-:S03]  /*10b30*/  FMUL.FTZ R78, R78, R60 ;  /* 0x0000003c4e4e7220 */ /* 0x000fc60000410000 */
[C---:B------:R-:W-:Y:S01]  /*10b40*/  FFMA.FTZ R70, R82.reuse, R60, -R70 ;  /* 0x0000003c52467223 */ /* 0x040fe20000010846 */
[----:B------:R-:W-:Y:S01]  /*10b50*/  FFMA.FTZ R78, R82, R91, R78 ;  /* 0x0000005b524e7223 */ /* 0x000fe2000001004e */
[----:B------:R-:W-:Y:S01]  /*10b60*/  LOP3.LUT R82, R87, 0xffff0000, RZ, 0xc0, !PT ;  /* 0xffff000057527812 */ /* 0x000fe200078ec0ff */
[----:B------:R-:W-:-:S04]  /*10b70*/  FMUL.FTZ R60, R79, R62 ;  /* 0x0000003e4f3c7220 */ /* 0x000fc80000410000 */
[-C--:B------:R-:W-:Y:S01]  /*10b80*/  FMUL.FTZ R79, R79, R82.reuse ;  /* 0x000000524f4f7220 */ /* 0x080fe20000410000 */
[C---:B------:R-:W-:Y:S01]  /*10b90*/  FFMA.FTZ R82, R83.reuse, R82, -R60 ;  /* 0x0000005253527223 */ /* 0x040fe2000001083c */
[----:B------:R-:W-:Y:S02]  /*10ba0*/  F2FP.BF16.F32.PACK_AB R60, R76, R88 ;  /* 0x000000584c3c723e */ /* 0x000fe400000010ff */
[----:B------:R-:W-:Y:S01]  /*10bb0*/  FFMA.FTZ R79, R83, R62, R79 ;  /* 0x0000003e534f7223 */ /* 0x000fe2000001004f */
[----:B------:R-:W-:Y:S02]  /*10bc0*/  F2FP.BF16.F32.PACK_AB R62, R70, R81 ;  /* 0x00000051463e723e */ /* 0x000fe400000010ff */
[----:B------:R-:W-:Y:S02]  /*10bd0*/  F2FP.BF16.F32.PACK_AB R63, R82, R63 ;  /* 0x0000003f523f723e */ /* 0x000fe400000010ff */
[----:B------:R-:W-:Y:S02]  /*10be0*/  F2FP.BF16.F32.PACK_AB R70, R78, R77 ;  /* 0x0000004d4e46723e */ /* 0x000fe400000010ff */
[----:B------:R-:W-:Y:S01]  /*10bf0*/  F2FP.BF16.F32.PACK_AB R71, R79, R71 ;  /* 0x000000474f47723e */ /* 0x000fe200000010ff */
[----:B------:R0:W-:Y:S04]  /*10c00*/  STS.128 [R127], R60 ;  /* 0x0000003c7f007388 */ /* 0x0001e80000000c00 */
[----:B------:R0:W-:Y:S02]  /*10c10*/  STS.128 [R20+0x10400], R68 ;  /* 0x0104004414007388 */ /* 0x0001e40000000c00 */
.L_x_1724:
[----:B------:R-:W-:Y:S05]  /*10c20*/  BSYNC B2 ;  /* 0x0000000000027941 */ /* 0x000fea0003800000 */
.L_x_1723:
[----:B------:R-:W-:-:S13]  /*10c30*/  ISETP.GE.AND P0, PT, R203, R3, PT ;  /* 0x00000003cb00720c */ /* 0x000fda0003f06270 */
[----:B------:R-:W-:Y:S05]  /*10c40*/  @P0 BRA `(.L_x_1722) ;  /* 0x0000000400a00947 */ /* 0x000fea0003800000 */
[----:B0-----:R-:W2:Y:S04]  /*10c50*/  LDL R20, [R1+0xa4] ;  /* 0x0000a40001147983 */ /* 0x001ea80000100800 */
[----:B------:R-:W3:Y:S01]  /*10c60*/  LDL R89, [R1+0xc4] ;  /* 0x0000c40001597983 */ /* 0x000ee20000100800 */
[----:B------:R-:W-:Y:S02]  /*10c70*/  SHF.R.U64 R78, R64, 0x10, R65 ;  /* 0x00000010404e7819 */ /* 0x000fe40000001241 */
[----:B------:R-:W-:Y:S02]  /*10c80*/  SHF.R.U64 R79, R56, 0x10, R57 ;  /* 0x00000010384f7819 */ /* 0x000fe40000001239 */
[----:B------:R-:W-:Y:S02]  /*10c90*/  PRMT R78, R121, 0x5432, R78 ;  /* 0x00005432794e7816 */ /* 0x000fe4000000004e */
[----:B------:R-:W-:-:S02]  /*10ca0*/  PRMT R79, R119, 0x5410, R79 ;  /* 0x00005410774f7816 */ /* 0x000fc4000000004f */
[----:B------:R-:W-:Y:S02]  /*10cb0*/  SHF.R.U32.HI R82, RZ, 0x10, R57 ;  /* 0x00000010ff527819 */ /* 0x000fe40000011639 */
[----:B------:R-:W-:Y:S01]  /*10cc0*/  SHF.R.U32.HI R56, RZ, 0x10, R65 ;  /* 0x00000010ff387819 */ /* 0x000fe20000011641 */
[----:B------:R-:W-:Y:S01]  /*10cd0*/  IMAD.U32 R81, R79, 0x10000, RZ ;  /* 0x000100004f517824 */ /* 0x000fe200078e00ff */
[----:B------:R-:W-:Y:S02]  /*10ce0*/  PRMT R82, R120, 0x5432, R82 ;  /* 0x0000543278527816 */ /* 0x000fe40000000052 */
[----:B------:R-:W-:Y:S02]  /*10cf0*/  PRMT R56, R119, 0x5432, R56 ;  /* 0x0000543277387816 */ /* 0x000fe40000000038 */
[----:B------:R-:W-:Y:S02]  /*10d00*/  SHF.R.U32.HI R80, RZ, 0x10, R59 ;  /* 0x00000010ff507819 */ /* 0x000fe4000001163b */
[----:B------:R-:W-:-:S02]  /*10d10*/  SHF.R.U64 R66, R66, 0x10, R67 ;  /* 0x0000001042427819 */ /* 0x000fc40000001243 */
[----:B------:R-:W-:Y:S02]  /*10d20*/  PRMT R80, R118, 0x5432, R80 ;  /* 0x0000543276507816 */ /* 0x000fe40000000050 */
[----:B------:R-:W-:Y:S02]  /*10d30*/  SHF.R.U64 R58, R58, 0x10, R59 ;  /* 0x000000103a3a7819 */ /* 0x000fe4000000123b */
[----:B------:R-:W-:Y:S02]  /*10d40*/  LOP3.LUT R79, R79, 0xffff0000, RZ, 0xc0, !PT ;  /* 0xffff00004f4f7812 */ /* 0x000fe400078ec0ff */
[----:B------:R-:W-:Y:S02]  /*10d50*/  PRMT R66, R117, 0x5410, R66 ;  /* 0x0000541075427816 */ /* 0x000fe40000000042 */
[----:B--2---:R-:W-:-:S04]  /*10d60*/  LEA.HI R3, R3, R20, RZ, 0x1d ;  /* 0x0000001403037211 */ /* 0x004fc800078fe8ff */
[----:B------:R-:W-:Y:S01]  /*10d70*/  SHF.R.S32.HI R20, RZ, 0x1f, R3 ;  /* 0x0000001fff147819 */ /* 0x000fe20000011403 */
[----:B------:R-:W-:Y:S01]  /*10d80*/  IMAD.SHL.U32 R60, R3, 0x8, RZ ;  /* 0x00000008033c7824 */ /* 0x000fe200078e00ff */
[----:B---3--:R-:W0:Y:S02]  /*10d90*/  LDS.128 R68, [R89] ;  /* 0x0000000059447984 */ /* 0x008e240000000c00 */
[----:B------:R-:W-:Y:S02]  /*10da0*/  LEA.HI R20, R20, R3, RZ, 0x3 ;  /* 0x0000000314147211 */ /* 0x000fe400078f18ff */
[----:B-----5:R-:W-:-:S03]  /*10db0*/  LOP3.LUT R60, R126, 0x38, R60, 0xf8, !PT ;  /* 0x000000387e3c7812 */ /* 0x020fc600078ef83c */
[----:B------:R-:W-:Y:S01]  /*10dc0*/  IMAD.SHL.U32 R20, R20, 0x400, RZ ;  /* 0x0000040014147824 */ /* 0x000fe200078e00ff */
[----:B------:R-:W-:-:S04]  /*10dd0*/  LOP3.LUT R60, R60, R125, RZ, 0x3c, !PT ;  /* 0x0000007d3c3c7212 */ /* 0x000fc800078e3cff */
[----:B------:R-:W-:-:S04]  /*10de0*/  LOP3.LUT R20, R20, 0x7fffe000, RZ, 0xc0, !PT ;  /* 0x7fffe00014147812 */ /* 0x000fc800078ec0ff */
[----:B------:R-:W-:Y:S01]  /*10df0*/  IADD3 R3, R60, R20, R124 ;  /* 0x000000143c037210 */ /* 0x000fe20007ffe07c */
[C---:B------:R-:W-:Y:S01]  /*10e00*/  IMAD.U32 R20, R78.reuse, 0x10000, RZ ;  /* 0x000100004e147824 */ /* 0x040fe200078e00ff */
[----:B------:R-:W-:-:S03]  /*10e10*/  LOP3.LUT R78, R78, 0xffff0000, RZ, 0xc0, !PT ;  /* 0xffff00004e4e7812 */ /* 0x000fc600078ec0ff */
[----:B------:R-:W-:-:S05]  /*10e20*/  IMAD R3, R3, 0x2, R17 ;  /* 0x0000000203037824 */ /* 0x000fca00078e0211 */
[----:B------:R-:W1:Y:S01]  /*10e30*/  LDS.128 R60, [R3+0x10400] ;  /* 0x01040000033c7984 */ /* 0x000e620000000c00 */
[----:B0-----:R-:W-:Y:S02]  /*10e40*/  IMAD.U32 R76, R68, 0x10000, RZ ;  /* 0x00010000444c7824 */ /* 0x001fe400078e00ff */
[C---:B------:R-:W-:Y:S01]  /*10e50*/  IMAD.U32 R65, R69.reuse, 0x10000, RZ ;  /* 0x0001000045417824 */ /* 0x040fe200078e00ff */
[----:B------:R-:W-:Y:S01]  /*10e60*/  LOP3.LUT R69, R69, 0xffff0000, RZ, 0xc0, !PT ;  /* 0xffff000045457812 */ /* 0x000fe200078ec0ff */
[----:B-1----:R-:W-:Y:S02]  /*10e70*/  IMAD.U32 R57, R60, 0x10000, RZ ;  /* 0x000100003c397824 */ /* 0x002fe400078e00ff */
[C---:B------:R-:W-:Y:S01]  /*10e80*/  IMAD.U32 R87, R63.reuse, 0x10000, RZ ;  /* 0x000100003f577824 */ /* 0x040fe200078e00ff */
[----:B------:R-:W-:Y:S01]  /*10e90*/  LOP3.LUT R63, R63, 0xffff0000, RZ, 0xc0, !PT ;  /* 0xffff00003f3f7812 */ /* 0x000fe200078ec0ff */
        /* <DEDUP_REMOVED lines=8> */
[----:B------:R-:W-:Y:S02]  /*10f20*/  IMAD.U32 R57, R82, 0x10000, RZ ;  /* 0x0001000052397824 */ /* 0x000fe400078e00ff */
[C---:B------:R-:W-:Y:S02]  /*10f30*/  FMUL.FTZ R77, R64.reuse, R20 ;  /* 0x00000014404d7220 */ /* 0x040fe40000410000 */
[-C--:B------:R-:W-:Y:S01]  /*10f40*/  FMUL.FTZ R64, R64, R57.reuse ;  /* 0x0000003940407220 */ /* 0x080fe20000410000 */
[----:B------:R-:W-:Y:S01]  /*10f50*/  FMUL.FTZ R59, R61, R56 ;  /* 0x000000383d3b7220 */ /* 0x000fe20000410000 */
[C---:B------:R-:W-:Y:S01]  /*10f60*/  FFMA.FTZ R57, R65.reuse, R57, -R77 ;  /* 0x0000003941397223 */ /* 0x040fe2000001084d */
[----:B------:R-:W-:Y:S01]  /*10f70*/  SHF.R.U32.HI R77, RZ, 0x10, R67 ;  /* 0x00000010ff4d7819 */ /* 0x000fe20000011643 */
[----:B------:R-:W-:Y:S01]  /*10f80*/  FFMA.FTZ R65, R65, R20, R64 ;  /* 0x0000001441417223 */ /* 0x000fe20000010040 */
[----:B------:R-:W-:Y:S01]  /*10f90*/  IMAD.U32 R64, R80, 0x10000, RZ ;  /* 0x0001000050407824 */ /* 0x000fe200078e00ff */
[----:B------:R-:W-:Y:S01]  /*10fa0*/  LOP3.LUT R67, R82, 0xffff0000, RZ, 0xc0, !PT ;  /* 0xffff000052437812 */ /* 0x000fe200078ec0ff */
[----:B------:R-:W-:Y:S01]  /*10fb0*/  IMAD.U32 R20, R71, 0x10000, RZ ;  /* 0x0001000047147824 */ /* 0x000fe200078e00ff */
[----:B------:R-:W-:-:S03]  /*10fc0*/  PRMT R77, R118, 0x5410, R77 ;  /* 0x00005410764d7816 */ /* 0x000fc6000000004d */
[-C--:B------:R-:W-:Y:S01]  /*10fd0*/  FMUL.FTZ R61, R61, R67.reuse ;  /* 0x000000433d3d7220 */ /* 0x080fe20000410000 */
[----:B------:R-:W-:Y:S01]  /*10fe0*/  FFMA.FTZ R67, R69, R67, -R59 ;  /* 0x0000004345437223 */ /* 0x000fe2000001083b */
[C---:B------:R-:W-:Y:S01]  /*10ff0*/  IMAD.U32 R83, R77.reuse, 0x10000, RZ ;  /* 0x000100004d537824 */ /* 0x040fe200078e00ff */
[----:B------:R-:W-:Y:S01]  /*11000*/  LOP3.LUT R77, R77, 0xffff0000, RZ, 0xc0, !PT ;  /* 0xffff00004d4d7812 */ /* 0x000fe200078ec0ff */
[----:B------:R-:W-:Y:S01]  /*11010*/  FFMA.FTZ R61, R69, R56, R61 ;  /* 0x00000038453d7223 */ /* 0x000fe2000001003d */
[----:B------:R-:W-:Y:S01]  /*11020*/  PRMT R56, R117, 0x5432, R58 ;  /* 0x0000543275387816 */ /* 0x000fe2000000003a */
[C---:B------:R-:W-:Y:S01]  /*11030*/  FMUL.FTZ R88, R87.reuse, R83 ;  /* 0x0000005357587220 */ /* 0x040fe20000410000 */
[-C--:B------:R-:W-:Y:S01]  /*11040*/  FMUL.FTZ R87, R87, R64.reuse ;  /* 0x0000004057577220 */ /* 0x080fe20000410000 */
[----:B------:R-:W-:Y:S01]  /*11050*/  IMAD.U32 R69, R66, 0x10000, RZ ;  /* 0x0001000042457824 */ /* 0x000fe200078e00ff */
[----:B------:R-:W-:Y:S01]  /*11060*/  F2FP.BF16.F32.PACK_AB R57, R67, R57 ;  /* 0x000000394339723e */ /* 0x000fe200000010ff */
[C---:B------:R-:W-:Y:S01]  /*11070*/  FFMA.FTZ R64, R20.reuse, R64, -R88 ;  /* 0x0000004014407223 */ /* 0x040fe20000010858 */
[----:B------:R-:W-:Y:S01]  /*11080*/  FFMA.FTZ R20, R20, R83, R87 ;  /* 0x0000005314147223 */ /* 0x000fe20000010057 */
[----:B------:R-:W-:Y:S01]  /*11090*/  LOP3.LUT R83, R60, 0xffff0000, RZ, 0xc0, !PT ;  /* 0xffff00003c537812 */ /* 0x000fe200078ec0ff */
[----:B------:R-:W-:Y:S01]  /*110a0*/  IMAD.U32 R58, R56, 0x10000, RZ ;  /* 0x00010000383a7824 */ /* 0x000fe200078e00ff */
[----:B------:R-:W-:Y:S01]  /*110b0*/  LOP3.LUT R60, R68, 0xffff0000, RZ, 0xc0, !PT ;  /* 0xffff0000443c7812 */ /* 0x000fe200078ec0ff */
[----:B------:R-:W-:Y:S01]  /*110c0*/  IMAD.U32 R59, R70, 0x10000, RZ ;  /* 0x00010000463b7824 */ /* 0x000fe200078e00ff */
[----:B------:R-:W-:Y:S01]  /*110d0*/  F2FP.BF16.F32.PACK_AB R61, R61, R65 ;  /* 0x000000413d3d723e */ /* 0x000fe200000010ff */
[C---:B------:R-:W-:Y:S01]  /*110e0*/  FMUL.FTZ R68, R83.reuse, R78 ;  /* 0x0000004e53447220 */ /* 0x040fe20000410000 */
[----:B------:R-:W-:-:S03]  /*110f0*/  FMUL.FTZ R83, R83, R79 ;  /* 0x0000004f53537220 */ /* 0x000fc60000410000 */
[C---:B------:R-:W-:Y:S01]  /*11100*/  FFMA.FTZ R68, R60.reuse, R79, -R68 ;  /* 0x0000004f3c447223 */ /* 0x040fe20000010844 */
[----:B------:R-:W-:Y:S01]  /*11110*/  FFMA.FTZ R60, R60, R78, R83 ;  /* 0x0000004e3c3c7223 */ /* 0x000fe20000010053 */
[----:B------:R-:W-:-:S04]  /*11120*/  IMAD.U32 R78, R62, 0x10000, RZ ;  /* 0x000100003e4e7824 */ /* 0x000fc800078e00ff */
[CC--:B------:R-:W-:Y:S01]  /*11130*/  FMUL.FTZ R79, R78.reuse, R69.reuse ;  /* 0x000000454e4f7220 */ /* 0x0c0fe20000410000 */
[----:B------:R-:W-:Y:S01]  /*11140*/  FMUL.FTZ R78, R78, R58 ;  /* 0x0000003a4e4e7220 */ /* 0x000fe20000410000 */
[----:B------:R-:W-:Y:S02]  /*11150*/  F2FP.BF16.F32.PACK_AB R60, R60, R76 ;  /* 0x0000004c3c3c723e */ /* 0x000fe400000010ff */
[C---:B------:R-:W-:Y:S01]  /*11160*/  FFMA.FTZ R58, R59.reuse, R58, -R79 ;  /* 0x0000003a3b3a7223 */ /* 0x040fe2000001084f */
[----:B------:R-:W-:Y:S01]  /*11170*/  FFMA.FTZ R59, R59, R69, R78 ;  /* 0x000000453b3b7223 */ /* 0x000fe2000001004e */
[----:B------:R-:W-:Y:S02]  /*11180*/  LOP3.LUT R69, R56, 0xffff0000, RZ, 0xc0, !PT ;  /* 0xffff000038457812 */ /* 0x000fe400078ec0ff */
[----:B------:R-:W-:Y:S02]  /*11190*/  LOP3.LUT R56, R66, 0xffff0000, RZ, 0xc0, !PT ;  /* 0xffff000042387812 */ /* 0x000fe400078ec0ff */
[----:B------:R-:W-:-:S02]  /*111a0*/  LOP3.LUT R78, R62, 0xffff0000, RZ, 0xc0, !PT ;  /* 0xffff00003e4e7812 */ /* 0x000fc400078ec0ff */
[----:B------:R-:W-:-:S03]  /*111b0*/  LOP3.LUT R62, R70, 0xffff0000, RZ, 0xc0, !PT ;  /* 0xffff0000463e7812 */ /* 0x000fc600078ec0ff */
[C---:B------:R-:W-:Y:S01]  /*111c0*/  FMUL.FTZ R66, R78.reuse, R56 ;  /* 0x000000384e427220 */ /* 0x040fe20000410000 */
[----:B------:R-:W-:-:S03]  /*111d0*/  FMUL.FTZ R70, R78, R69 ;  /* 0x000000454e467220 */ /* 0x000fc60000410000 */
[----:B------:R-:W-:Y:S01]  /*111e0*/  FFMA.FTZ R66, R62, R69, -R66 ;  /* 0x000000453e427223 */ /* 0x000fe20000010842 */
[----:B------:R-:W-:Y:S01]  /*111f0*/  LOP3.LUT R69, R80, 0xffff0000, RZ, 0xc0, !PT ;  /* 0xffff000050457812 */ /* 0x000fe200078ec0ff */
[----:B------:R-:W-:Y:S01]  /*11200*/  FFMA.FTZ R62, R62, R56, R70 ;  /* 0x000000383e3e7223 */ /* 0x000fe20000010046 */
[----:B------:R-:W-:Y:S01]  /*11210*/  LOP3.LUT R70, R71, 0xffff0000, RZ, 0xc0, !PT ;  /* 0xffff000047467812 */ /* 0x000fe200078ec0ff */
[C---:B------:R-:W-:Y:S01]  /*11220*/  FMUL.FTZ R56, R63.reuse, R77 ;  /* 0x0000004d3f387220 */ /* 0x040fe20000410000 */
[----:B------:R-:W-:Y:S01]  /*11230*/  F2FP.BF16.F32.PACK_AB R58, R66, R58 ;  /* 0x0000003a423a723e */ /* 0x000fe200000010ff */
[----:B------:R-:W-:Y:S01]  /*11240*/  FMUL.FTZ R63, R63, R69 ;  /* 0x000000453f3f7220 */ /* 0x000fe20000410000 */
[----:B------:R-:W-:Y:S01]  /*11250*/  F2FP.BF16.F32.PACK_AB R62, R62, R59 ;  /* 0x0000003b3e3e723e */ /* 0x000fe200000010ff */
[----:B------:R-:W-:Y:S01]  /*11260*/  FFMA.FTZ R69, R70, R69, -R56 ;  /* 0x0000004546457223 */ /* 0x000fe20000010838 */
[----:B------:R-:W-:Y:S01]  /*11270*/  F2FP.BF16.F32.PACK_AB R56, R68, R81 ;  /* 0x000000514438723e */ /* 0x000fe200000010ff */
[----:B------:R-:W-:-:S03]  /*11280*/  FFMA.FTZ R63, R70, R77, R63 ;  /* 0x0000004d463f7223 */ /* 0x000fc6000001003f */
[----:B------:R-:W-:Y:S02]  /*11290*/  F2FP.BF16.F32.PACK_AB R59, R69, R64 ;  /* 0x00000040453b723e */ /* 0x000fe400000010ff */
[----:B------:R-:W-:-:S03]  /*112a0*/  F2FP.BF16.F32.PACK_AB R63, R63, R20 ;  /* 0x000000143f3f723e */ /* 0x000fc600000010ff */
[----:B------:R1:W-:Y:S04]  /*112b0*/  STS.128 [R89], R56 ;  /* 0x0000003859007388 */ /* 0x0003e80000000c00 */
[----:B------:R1:W-:Y:S02]  /*112c0*/  STS.128 [R3+0x10400], R60 ;  /* 0x0104003c03007388 */ /* 0x0003e40000000c00 */
.L_x_1722:
[----:B------:R-:W-:Y:S05]  /*112d0*/  BSYNC B1 ;  /* 0x0000000000017941 */ /* 0x000fea0003800000 */
.L_x_1721:
[----:B-1----:R-:W2:Y:S01]  /*112e0*/  LDL R3, [R1+0xc8] ;  /* 0x0000c80001037983 */ /* 0x002ea20000100800 */
[----:B------:R-:W-:Y:S01]  /*112f0*/  BSSY B1, `(.L_x_1725) ;  /* 0x00000dd000017945 */ /* 0x000fe20003800000 */
[----:B--2---:R-:W-:-:S13]  /*11300*/  ISETP.GE.AND P0, PT, R3, R0, PT ;  /* 0x000000000300720c */ /* 0x004fda0003f06270 */
[----:B------:R-:W-:Y:S05]  /*11310*/  @P0 BRA `(.L_x_1726) ;  /* 0x0000000c00680947 */ /* 0x000fea0003800000 */
[----:B------:R1:W5:Y:S01]  /*11320*/  LDL R81, [R1+0x60] ;  /* 0x0000600001517983 */ /* 0x0003620000100800 */
[----:B------:R-:W2:Y:S03]  /*11330*/  LDC R3, c[0x0][0x3f4] ;  /* 0x0000fd00ff037b82 */ /* 0x000ea60000000800 */
[----:B------:R1:W5:Y:S04]  /*11340*/  LDL R80, [R1+0xcc] ;  /* 0x0000cc0001507983 */ /* 0x0003680000100800 */
[----:B------:R1:W5:Y:S01]  /*11350*/  LDL R79, [R1+0x6c] ;  /* 0x00006c00014f7983 */ /* 0x0003620000100800 */
[----:B------:R-:W-:Y:S01]  /*11360*/  BSSY B2, `(.L_x_1727) ;  /* 0x000006c000027945 */ /* 0x000fe20003800000 */
[----:B--2---:R-:W-:-:S02]  /*11370*/  ISETP.GE.AND P0, PT, R18, R3, PT ;  /* 0x000000031200720c */ /* 0x004fc40003f06270 */
[----:B------:R-:W-:-:S11]  /*11380*/  ISETP.GE.AND P1, PT, R203, R3, PT ;  /* 0x00000003cb00720c */ /* 0x000fd60003f26270 */
[----:B-1----:R-:W-:Y:S05]  /*11390*/  @P0 BRA `(.L_x_1728) ;  /* 0x0000000400a00947 */ /* 0x002fea0003800000 */
[----:B0-----:R-:W2:Y:S04]  /*113a0*/  LDL R20, [R1+0x84] ;  /* 0x0000840001147983 */ /* 0x001ea80000100800 */
[----:B------:R-:W3:Y:S01]  /*113b0*/  LDL R82, [R1+0xc0] ;  /* 0x0000c00001527983 */ /* 0x000ee20000100800 */
[--C-:B------:R-:W-:Y:S02]  /*113c0*/  SHF.R.U64 R46, R46, 0x10, R47.reuse ;  /* 0x000000102e2e7819 */ /* 0x100fe4000000122f */
[----:B------:R-:W-:Y:S02]  /*113d0*/  SHF.R.U32.HI R64, RZ, 0x10, R47 ;  /* 0x00000010ff407819 */ /* 0x000fe4000001162f */
[----:B------:R-:W-:Y:S02]  /*113e0*/  SHF.R.U64 R47, R52, 0x10, R53 ;  /* 0x00000010342f7819 */ /* 0x000fe40000001235 */
[----:B------:R-:W-:-:S02]  /*113f0*/  SHF.R.U64 R44, R44, 0x10, R45 ;  /* 0x000000102c2c7819 */ /* 0x000fc4000000122d */
[----:B------:R-:W-:Y:S02]  /*11400*/  PRMT R47, R113, 0x5410, R47 ;  /* 0x00005410712f7816 */ /* 0x000fe4000000002f */
[----:B------:R-:W-:Y:S02]  /*11410*/  PRMT R44, R115, 0x5410, R44 ;  /* 0x00005410732c7816 */ /* 0x000fe4000000002c */
[----:B------:R-:W-:Y:S01]  /*11420*/  SHF.R.U32.HI R52, RZ, 0x10, R53 ;  /* 0x00000010ff347819 */ /* 0x000fe20000011635 */
[----:B------:R-:W-:Y:S01]  /*11430*/  IMAD.U32 R76, R47, 0x10000, RZ ;  /* 0x000100002f4c7824 */ /* 0x000fe200078e00ff */
[----:B------:R-:W-:Y:S01]  /*11440*/  SHF.R.U32.HI R45, RZ, 0x10, R45 ;  /* 0x00000010ff2d7819 */ /* 0x000fe2000001162d */
[----:B------:R-:W-:Y:S01]  /*11450*/  IMAD.U32 R68, R44, 0x10000, RZ ;  /* 0x000100002c447824 */ /* 0x000fe200078e00ff */
[----:B------:R-:W-:Y:S02]  /*11460*/  PRMT R52, R113, 0x5432, R52 ;  /* 0x0000543271347816 */ /* 0x000fe40000000034 */
[----:B------:R-:W-:-:S02]  /*11470*/  PRMT R45, R115, 0x5432, R45 ;  /* 0x00005432732d7816 */ /* 0x000fc4000000002d */
[--C-:B------:R-:W-:Y:S02]  /*11480*/  SHF.R.U64 R53, R54, 0x10, R55.reuse ;  /* 0x0000001036357819 */ /* 0x100fe40000001237 */
[----:B------:R-:W-:Y:S02]  /*11490*/  SHF.R.U32.HI R54, RZ, 0x10, R55 ;  /* 0x00000010ff367819 */ /* 0x000fe40000011637 */
[----:B------:R-:W-:Y:S02]  /*114a0*/  PRMT R64, R116, 0x5432, R64 ;  /* 0x0000543274407816 */ /* 0x000fe40000000040 */
[----:B------:R-:W-:Y:S02]  /*114b0*/  PRMT R54, R114, 0x5432, R54 ;  /* 0x0000543272367816 */ /* 0x000fe40000000036 */
[----:B------:R-:W-:Y:S02]  /*114c0*/  LOP3.LUT R44, R44, 0xffff0000, RZ, 0xc0, !PT ;  /* 0xffff00002c2c7812 */ /* 0x000fe400078ec0ff */
[----:B------:R-:W-:-:S02]  /*114d0*/  PRMT R53, R114, 0x5410, R53 ;  /* 0x0000541072357816 */ /* 0x000fc40000000035 */
[----:B------:R-:W-:Y:S02]  /*114e0*/  PRMT R46, R116, 0x5410, R46 ;  /* 0x00005410742e7816 */ /* 0x000fe4000000002e */
[----:B--2---:R-:W-:-:S04]  /*114f0*/  LEA.HI R20, R3, R20, RZ, 0x1d ;  /* 0x0000001403147211 */ /* 0x004fc800078fe8ff */
[----:B------:R-:W-:Y:S01]  /*11500*/  SHF.R.S32.HI R57, RZ, 0x1f, R20 ;  /* 0x0000001fff397819 */ /* 0x000fe20000011414 */
[----:B------:R-:W-:-:S03]  /*11510*/  IMAD.SHL.U32 R56, R20, 0x8, RZ ;  /* 0x0000000814387824 */ /* 0x000fc600078e00ff */
[----:B------:R-:W-:Y:S02]  /*11520*/  LEA.HI R57, R57, R20, RZ, 0x3 ;  /* 0x0000001439397211 */ /* 0x000fe400078f18ff */
[----:B-----5:R-:W-:-:S03]  /*11530*/  LOP3.LUT R20, R81, 0x38, R56, 0xf8, !PT ;  /* 0x0000003851147812 */ /* 0x020fc600078ef838 */
[----:B------:R-:W-:Y:S01]  /*11540*/  IMAD.SHL.U32 R57, R57, 0x400, RZ ;  /* 0x0000040039397824 */ /* 0x000fe200078e00ff */
[----:B------:R-:W-:-:S04]  /*11550*/  LOP3.LUT R20, R20, R80, RZ, 0x3c, !PT ;  /* 0x0000005014147212 */ /* 0x000fc800078e3cff */
[----:B------:R-:W-:-:S04]  /*11560*/  LOP3.LUT R57, R57, 0x7fffe000, RZ, 0xc0, !PT ;  /* 0x7fffe00039397812 */ /* 0x000fc800078ec0ff */
[----:B------:R-:W-:Y:S02]  /*11570*/  IADD3 R20, R20, R57, R79 ;  /* 0x0000003914147210 */ /* 0x000fe40007ffe04f */
[----:B---3--:R-:W0:Y:S03]  /*11580*/  LDS.128 R56, [R82] ;  /* 0x0000000052387984 */ /* 0x008e260000000c00 */
[----:B------:R-:W-:-:S05]  /*11590*/  IMAD R20, R20, 0x2, R17 ;  /* 0x0000000214147824 */ /* 0x000fca00078e0211 */
[----:B------:R-:W1:Y:S01]  /*115a0*/  LDS.128 R60, [R20+0x10400] ;  /* 0x01040000143c7984 */ /* 0x000e620000000c00 */
[C---:B0-----:R-:W-:Y:S01]  /*115b0*/  IMAD.U32 R65, R56.reuse, 0x10000, RZ ;  /* 0x0001000038417824 */ /* 0x041fe200078e00ff */
[C---:B------:R-:W-:Y:S01]  /*115c0*/  LOP3.LUT R69, R59.reuse, 0xffff0000, RZ, 0xc0, !PT ;  /* 0xffff00003b457812 */ /* 0x040fe200078ec0ff */
[----:B------:R-:W-:Y:S01]  /*115d0*/  IMAD.U32 R67, R59, 0x10000, RZ ;  /* 0x000100003b437824 */ /* 0x000fe200078e00ff */
[----:B------:R-:W-:Y:S01]  /*115e0*/  LOP3.LUT R56, R56, 0xffff0000, RZ, 0xc0, !PT ;  /* 0xffff000038387812 */ /* 0x000fe200078ec0ff */
[----:B------:R-:W-:Y:S01]  /*115f0*/  IMAD.U32 R59, R52, 0x10000, RZ ;  /* 0x00010000343b7824 */ /* 0x000fe200078e00ff */
[C---:B------:R-:W-:Y:S01]  /*11600*/  LOP3.LUT R66, R57.reuse, 0xffff0000, RZ, 0xc0, !PT ;  /* 0xffff000039427812 */ /* 0x040fe200078ec0ff */
[----:B------:R-:W-:Y:S02]  /*11610*/  IMAD.U32 R55, R57, 0x10000, RZ ;  /* 0x0001000039377824 */ /* 0x000fe400078e00ff */
[C---:B-1----:R-:W-:Y:S01]  /*11620*/  IMAD.U32 R70, R60.reuse, 0x10000, RZ ;  /* 0x000100003c467824 */ /* 0x042fe200078e00ff */
[----:B------:R-:W-:Y:S01]  /*11630*/  LOP3.LUT R60, R60, 0xffff0000, RZ, 0xc0, !PT ;  /* 0xffff00003c3c7812 */ /* 0x000fe200078ec0ff */
[C---:B------:R-:W-:Y:S01]  /*11640*/  IMAD.U32 R71, R61.reuse, 0x10000, RZ ;  /* 0x000100003d477824 */ /* 0x040fe200078e00ff */
[----:B------:R-:W-:Y:S01]  /*11650*/  LOP3.LUT R61, R61, 0xffff0000, RZ, 0xc0, !PT ;  /* 0xffff00003d3d7812 */ /* 0x000fe200078ec0ff */
[C---:B------:R-:W-:Y:S01]  /*11660*/  FMUL.FTZ R78, R70.reuse, R76 ;  /* 0x0000004c464e7220 */ /* 0x040fe20000410000 */
[-C--:B------:R-:W-:Y:S01]  /*11670*/  FMUL.FTZ R77, R70, R68.reuse ;  /* 0x00000044464d7220 */ /* 0x080fe20000410000 */
[C---:B------:R-:W-:Y:S01]  /*11680*/  IMAD.U32 R70, R45.reuse, 0x10000, RZ ;  /* 0x000100002d467824 */ /* 0x040fe200078e00ff */
[----:B------:R-:W-:Y:S01]  /*11690*/  LOP3.LUT R45, R45, 0xffff0000, RZ, 0xc0, !PT ;  /* 0xffff00002d2d7812 */ /* 0x000fe200078ec0ff */
[C---:B------:R-:W-:Y:S01]  /*116a0*/  FFMA.FTZ R68, R65.reuse, R68, -R78 ;  /* 0x0000004441447223 */ /* 0x040fe2000001084e */
[----:B------:R-:W-:Y:S01]  /*116b0*/  FFMA.FTZ R65, R65, R76, R77 ;  /* 0x0000004c41417223 */ /* 0x000fe2000001004d */
[C---:B------:R-:W-:Y:S01]  /*116c0*/  FMUL.FTZ R76, R71.reuse, R59 ;  /* 0x0000003b474c7220 */ /* 0x040fe20000410000 */
[----:B------:R-:W-:Y:S01]  /*116d0*/  FMUL.FTZ R71, R71, R70 ;  /* 0x0000004647477220 */ /* 0x000fe20000410000 */
[----:B------:R-:W-:-:S02]  /*116e0*/  IMAD.U32 R77, R63, 0x10000, RZ ;  /* 0x000100003f4d7824 */ /* 0x000fc400078e00ff */
[C---:B------:R-:W-:Y:S01]  /*116f0*/  FFMA.FTZ R76, R55.reuse, R70, -R76 ;  /* 0x00000046374c7223 */ /* 0x040fe2000001084c */
[----:B------:R-:W-:Y:S02]  /*11700*/  IMAD.U32 R70, R54, 0x10000, RZ ;  /* 0x0001000036467824 */ /* 0x000fe400078e00ff */
[----:B------:R-:W-:Y:S01]  /*11710*/  FFMA.FTZ R71, R55, R59, R71 ;  /* 0x0000003b37477223 */ /* 0x000fe20000010047 */
[----:B------:R-:W-:Y:S01]  /*11720*/  IMAD.U32 R55, R64, 0x10000, RZ ;  /* 0x0001000040377824 */ /* 0x000fe200078e00ff */
[----:B------:R-:W-:Y:S01]  /*11730*/  LOP3.LUT R59, R47, 0xffff0000, RZ, 0xc0, !PT ;  /* 0xffff00002f3b7812 */ /* 0x000fe200078ec0ff */
[C---:B------:R-:W-:Y:S01]  /*11740*/  FMUL.FTZ R47, R77.reuse, R70 ;  /* 0x000000464d2f7220 */ /* 0x040fe20000410000 */
[----:B------:R-:W-:Y:S02]  /*11750*/  IMAD.U32 R57, R58, 0x10000, RZ ;  /* 0x000100003a397824 */ /* 0x000fe400078e00ff */
[-C--:B------:R-:W-:Y:S01]  /*11760*/  FMUL.FTZ R77, R77, R55.reuse ;  /* 0x000000374d4d7220 */ /* 0x080fe20000410000 */
[----:B------:R-:W-:Y:S01]  /*11770*/  LOP3.LUT R64, R64, 0xffff0000, RZ, 0xc0, !PT ;  /* 0xffff000040407812 */ /* 0x000fe200078ec0ff */
[C---:B------:R-:W-:Y:S01]  /*11780*/  FFMA.FTZ R47, R67.reuse, R55, -R47 ;  /* 0x00000037432f7223 */ /* 0x040fe2000001082f */
[CC--:B------:R-:W-:Y:S01]  /*11790*/  FMUL.FTZ R78, R60.reuse, R59.reuse ;  /* 0x0000003b3c4e7220 */ /* 0x0c0fe20000410000 */
[----:B------:R-:W-:Y:S01]  /*117a0*/  FMUL.FTZ R60, R60, R44 ;  /* 0x0000002c3c3c7220 */ /* 0x000fe20000410000 */
[----:B------:R-:W-:Y:S01]  /*117b0*/  FFMA.FTZ R55, R67, R70, R77 ;  /* 0x0000004643377223 */ /* 0x000fe2000001004d */
[----:B------:R-:W-:Y:S01]  /*117c0*/  LOP3.LUT R77, R52, 0xffff0000, RZ, 0xc0, !PT ;  /* 0xffff0000344d7812 */ /* 0x000fe200078ec0ff */
[C---:B------:R-:W-:Y:S01]  /*117d0*/  FFMA.FTZ R44, R56.reuse, R44, -R78 ;  /* 0x0000002c382c7223 */ /* 0x040fe2000001084e */
[----:B------:R-:W-:Y:S01]  /*117e0*/  FFMA.FTZ R60, R56, R59, R60 ;  /* 0x0000003b383c7223 */ /* 0x000fe2000001003c */
[----:B------:R-:W-:Y:S01]  /*117f0*/  IMAD.U32 R67, R53, 0x10000, RZ ;  /* 0x0001000035437824 */ /* 0x000fe200078e00ff */
[C---:B------:R-:W-:Y:S01]  /*11800*/  LOP3.LUT R52, R62.reuse, 0xffff0000, RZ, 0xc0, !PT ;  /* 0xffff00003e347812 */ /* 0x040fe200078ec0ff */
[----:B------:R-:W-:-:S02]  /*11810*/  IMAD.U32 R56, R62, 0x10000, RZ ;  /* 0x000100003e387824 */ /* 0x000fc400078e00ff */
[----:B------:R-:W-:Y:S01]  /*11820*/  FMUL.FTZ R59, R61, R77 ;  /* 0x0000004d3d3b7220 */ /* 0x000fe20000410000 */
[----:B------:R-:W-:Y:S01]  /*11830*/  IMAD.U32 R70, R46, 0x10000, RZ ;  /* 0x000100002e467824 */ /* 0x000fe200078e00ff */
[----:B------:R-:W-:Y:S01]  /*11840*/  LOP3.LUT R62, R63, 0xffff0000, RZ, 0xc0, !PT ;  /* 0xffff00003f3e7812 */ /* 0x000fe200078ec0ff */
[----:B------:R-:W-:Y:S01]  /*11850*/  FMUL.FTZ R61, R61, R45 ;  /* 0x0000002d3d3d7220 */ /* 0x000fe20000410000 */
[----:B------:R-:W-:Y:S01]  /*11860*/  FMUL.FTZ R63, R56, R67 ;  /* 0x00000043383f7220 */ /* 0x000fe20000410000 */
[----:B------:R-:W-:Y:S01]  /*11870*/  FFMA.FTZ R45, R66, R45, -R59 ;  /* 0x0000002d422d7223 */ /* 0x000fe2000001083b */
[-C--:B------:R-:W-:Y:S01]  /*11880*/  FMUL.FTZ R56, R56, R70.reuse ;  /* 0x0000004638387220 */ /* 0x080fe20000410000 */
[----:B------:R-:W-:Y:S01]  /*11890*/  LOP3.LUT R53, R53, 0xffff0000, RZ, 0xc0, !PT ;  /* 0xffff000035357812 */ /* 0x000fe200078ec0ff */
[C---:B------:R-:W-:Y:S01]  /*118a0*/  FFMA.FTZ R63, R57.reuse, R70, -R63 ;  /* 0x00000046393f7223 */ /* 0x040fe2000001083f */
[----:B------:R-:W-:Y:S01]  /*118b0*/  LOP3.LUT R46, R46, 0xffff0000, RZ, 0xc0, !PT ;  /* 0xffff00002e2e7812 */ /* 0x000fe200078ec0ff */
[----:B------:R-:W-:Y:S01]  /*118c0*/  FFMA.FTZ R61, R66, R77, R61 ;  /* 0x0000004d423d7223 */ /* 0x000fe2000001003d */
[----:B------:R-:W-:Y:S01]  /*118d0*/  LOP3.LUT R59, R54, 0xffff0000, RZ, 0xc0, !PT ;  /* 0xffff0000363b7812 */ /* 0x000fe200078ec0ff */
[----:B------:R-:W-:Y:S01]  /*118e0*/  FFMA.FTZ R54, R57, R67, R56 ;  /* 0x0000004339367223 */ /* 0x000fe20000010038 */
[----:B------:R-:W-:Y:S01]  /*118f0*/  LOP3.LUT R58, R58, 0xffff0000, RZ, 0xc0, !PT ;  /* 0xffff00003a3a7812 */ /* 0x000fe200078ec0ff */
        /* <DEDUP_REMOVED lines=18> */
.L_x_1728:
[----:B------:R-:W-:Y:S05]  /*11a20*/  BSYNC B2 ;  /* 0x0000000000027941 */ /* 0x000fea0003800000 */
.L_x_1727:
[----:B------:R-:W-:Y:S05]  /*11a30*/  @P1 BRA `(.L_x_1726) ;  /* 0x0000000400a01947 */ /* 0x000fea0003800000 */
[----:B01----:R-:W2:Y:S04]  /*11a40*/  LDL R20, [R1+0xa4] ;  /* 0x0000a40001147983 */ /* 0x003ea80000100800 */
[----:B------:R-:W3:Y:S01]  /*11a50*/  LDL R66, [R1+0xbc] ;  /* 0x0000bc0001427983 */ /* 0x000ee20000100800 */
[----:B------:R-:W-:Y:S02]  /*11a60*/  SHF.R.U64 R57, R42, 0x10, R43 ;  /* 0x000000102a397819 */ /* 0x000fe4000000122b */
[----:B------:R-:W-:Y:S02]  /*11a70*/  SHF.R.U64 R42, R48, 0x10, R49 ;  /* 0x00000010302a7819 */ /* 0x000fe40000001231 */
[----:B------:R-:W-:Y:S02]  /*11a80*/  SHF.R.U32.HI R43, RZ, 0x10, R43 ;  /* 0x00000010ff2b7819 */ /* 0x000fe4000001162b */
[----:B------:R-:W-:-:S02]  /*11a90*/  PRMT R42, R109, 0x5410, R42 ;  /* 0x000054106d2a7816 */ /* 0x000fc4000000002a */
[----:B------:R-:W-:-:S03]  /*11aa0*/  SHF.R.U32.HI R48, RZ, 0x10, R49 ;  /* 0x00000010ff307819 */ /* 0x000fc60000011631 */
[----:B------:R-:W-:Y:S01]  /*11ab0*/  IMAD.U32 R65, R42, 0x10000, RZ ;  /* 0x000100002a417824 */ /* 0x000fe200078e00ff */
[----:B------:R-:W-:-:S05]  /*11ac0*/  PRMT R109, R109, 0x5432, R48 ;  /* 0x000054326d6d7816 */ /* 0x000fca0000000030 */
[C---:B------:R-:W-:Y:S01]  /*11ad0*/  IMAD.U32 R61, R109.reuse, 0x10000, RZ ;  /* 0x000100006d3d7824 */ /* 0x040fe200078e00ff */
[----:B------:R-:W-:Y:S02]  /*11ae0*/  LOP3.LUT R109, R109, 0xffff0000, RZ, 0xc0, !PT ;  /* 0xffff00006d6d7812 */ /* 0x000fe400078ec0ff */
[----:B--2---:R-:W-:-:S04]  /*11af0*/  LEA.HI R3, R3, R20, RZ, 0x1d ;  /* 0x0000001403037211 */ /* 0x004fc800078fe8ff */
[----:B------:R-:W-:Y:S01]  /*11b00*/  SHF.R.S32.HI R44, RZ, 0x1f, R3 ;  /* 0x0000001fff2c7819 */ /* 0x000fe20000011403 */
[----:B------:R-:W-:-:S03]  /*11b10*/  IMAD.SHL.U32 R20, R3, 0x8, RZ ;  /* 0x0000000803147824 */ /* 0x000fc600078e00ff */
[----:B------:R-:W-:Y:S02]  /*11b20*/  LEA.HI R44, R44, R3, RZ, 0x3 ;  /* 0x000000032c2c7211 */ /* 0x000fe400078f18ff */
[----:B-----5:R-:W-:-:S03]  /*11b30*/  LOP3.LUT R3, R81, 0x38, R20, 0xf8, !PT ;  /* 0x0000003851037812 */ /* 0x020fc600078ef814 */
[----:B------:R-:W-:Y:S01]  /*11b40*/  IMAD.SHL.U32 R44, R44, 0x400, RZ ;  /* 0x000004002c2c7824 */ /* 0x000fe200078e00ff */
[----:B------:R-:W-:-:S04]  /*11b50*/  LOP3.LUT R3, R3, R80, RZ, 0x3c, !PT ;  /* 0x0000005003037212 */ /* 0x000fc800078e3cff */
[----:B------:R-:W-:Y:S02]  /*11b60*/  LOP3.LUT R20, R44, 0x7fffe000, RZ, 0xc0, !PT ;  /* 0x7fffe0002c147812 */ /* 0x000fe400078ec0ff */
[----:B---3--:R-:W0:Y:S02]  /*11b70*/  LDS.128 R44, [R66] ;  /* 0x00000000422c7984 */ /* 0x008e240000000c00 */
[----:B------:R-:W-:-:S05]  /*11b80*/  IADD3 R20, R3, R20, R79 ;  /* 0x0000001403147210 */ /* 0x000fca0007ffe04f */
[----:B------:R-:W-:Y:S01]  /*11b90*/  IMAD R3, R20, 0x2, R17 ;  /* 0x0000000214037824 */ /* 0x000fe200078e0211 */
[--C-:B------:R-:W-:Y:S02]  /*11ba0*/  SHF.R.U64 R20, R40, 0x10, R41.reuse ;  /* 0x0000001028147819 */ /* 0x100fe40000001229 */
[----:B------:R-:W-:Y:S02]  /*11bb0*/  SHF.R.U32.HI R40, RZ, 0x10, R41 ;  /* 0x00000010ff287819 */ /* 0x000fe40000011629 */
[----:B------:R-:W1:Y:S01]  /*11bc0*/  LDS.128 R52, [R3+0x10400] ;  /* 0x0104000003347984 */ /* 0x000e620000000c00 */
[C---:B------:R-:W-:Y:S02]  /*11bd0*/  PRMT R20, R111.reuse, 0x5410, R20 ;  /* 0x000054106f147816 */ /* 0x040fe40000000014 */
[----:B------:R-:W-:Y:S02]  /*11be0*/  SHF.R.U64 R41, R50, 0x10, R51 ;  /* 0x0000001032297819 */ /* 0x000fe40000001233 */
[----:B------:R-:W-:-:S02]  /*11bf0*/  PRMT R111, R111, 0x5432, R40 ;  /* 0x000054326f6f7816 */ /* 0x000fc40000000028 */
[----:B------:R-:W-:Y:S02]  /*11c00*/  SHF.R.U32.HI R51, RZ, 0x10, R51 ;  /* 0x00000010ff337819 */ /* 0x000fe40000011633 */
[C---:B------:R-:W-:Y:S02]  /*11c10*/  PRMT R40, R112.reuse, 0x5410, R57 ;  /* 0x0000541070287816 */ /* 0x040fe40000000039 */
[----:B------:R-:W-:Y:S02]  /*11c20*/  PRMT R112, R112, 0x5432, R43 ;  /* 0x0000543270707816 */ /* 0x000fe4000000002b */
[C---:B------:R-:W-:Y:S02]  /*11c30*/  PRMT R41, R110.reuse, 0x5410, R41 ;  /* 0x000054106e297816 */ /* 0x040fe40000000029 */
[----:B------:R-:W-:Y:S01]  /*11c40*/  PRMT R110, R110, 0x5432, R51 ;  /* 0x000054326e6e7816 */ /* 0x000fe20000000033 */
[----:B------:R-:W-:Y:S02]  /*11c50*/  IMAD.U32 R64, R112, 0x10000, RZ ;  /* 0x0001000070407824 */ /* 0x000fe400078e00ff */
        /* <DEDUP_REMOVED lines=8> */
[----:B-1----:R-:W-:Y:S01]  /*11ce0*/  IMAD.U32 R62, R52, 0x10000, RZ ;  /* 0x00010000343e7824 */ /* 0x002fe200078e00ff */
[C---:B------:R-:W-:Y:S01]  /*11cf0*/  LOP3.LUT R57, R53.reuse, 0xffff0000, RZ, 0xc0, !PT ;  /* 0xffff000035397812 */ /* 0x040fe200078ec0ff */
[----:B------:R-:W-:Y:S01]  /*11d00*/  IMAD.U32 R60, R53, 0x10000, RZ ;  /* 0x00010000353c7824 */ /* 0x000fe200078e00ff */
[----:B------:R-:W-:Y:S01]  /*11d10*/  LOP3.LUT R47, R54, 0xffff0000, RZ, 0xc0, !PT ;  /* 0xffff0000362f7812 */ /* 0x000fe200078ec0ff */
[----:B------:R-:W-:-:S02]  /*11d20*/  IMAD.U32 R53, R20, 0x10000, RZ ;  /* 0x0001000014357824 */ /* 0x000fc400078e00ff */
[----:B------:R-:W-:Y:S01]  /*11d30*/  FMUL.FTZ R63, R62, R65 ;  /* 0x000000413e3f7220 */ /* 0x000fe20000410000 */
[----:B------:R-:W-:Y:S01]  /*11d40*/  IMAD.U32 R51, R54, 0x10000, RZ ;  /* 0x0001000036337824 */ /* 0x000fe200078e00ff */
[C---:B------:R-:W-:Y:S01]  /*11d50*/  LOP3.LUT R54, R55.reuse, 0xffff0000, RZ, 0xc0, !PT ;  /* 0xffff000037367812 */ /* 0x040fe200078ec0ff */
[----:B------:R-:W-:Y:S02]  /*11d60*/  IMAD.U32 R59, R55, 0x10000, RZ ;  /* 0x00010000373b7824 */ /* 0x000fe400078e00ff */
[-C--:B------:R-:W-:Y:S01]  /*11d70*/  FMUL.FTZ R67, R62, R53.reuse ;  /* 0x000000353e437220 */ /* 0x080fe20000410000 */
[----:B------:R-:W-:Y:S01]  /*11d80*/  FFMA.FTZ R55, R58, R53, -R63 ;  /* 0x000000353a377223 */ /* 0x000fe2000001083f */
[----:B------:R-:W-:Y:S02]  /*11d90*/  IMAD.U32 R63, R111, 0x10000, RZ ;  /* 0x000100006f3f7824 */ /* 0x000fe400078e00ff */
[----:B------:R-:W-:Y:S01]  /*11da0*/  FMUL.FTZ R69, R60, R61 ;  /* 0x0000003d3c457220 */ /* 0x000fe20000410000 */
[----:B------:R-:W-:-:S02]  /*11db0*/  IMAD.U32 R62, R110, 0x10000, RZ ;  /* 0x000100006e3e7824 */ /* 0x000fc400078e00ff */
[----:B------:R-:W-:Y:S01]  /*11dc0*/  FFMA.FTZ R53, R58, R65, R67 ;  /* 0x000000413a357223 */ /* 0x000fe20000010043 */
[-C--:B------:R-:W-:Y:S01]  /*11dd0*/  FMUL.FTZ R65, R60, R63.reuse ;  /* 0x0000003f3c417220 */ /* 0x080fe20000410000 */
[----:B------:R-:W-:Y:S01]  /*11de0*/  LOP3.LUT R56, R52, 0xffff0000, RZ, 0xc0, !PT ;  /* 0xffff000034387812 */ /* 0x000fe200078ec0ff */
[C---:B------:R-:W-:Y:S01]  /*11df0*/  FMUL.FTZ R60, R59.reuse, R62 ;  /* 0x0000003e3b3c7220 */ /* 0x040fe20000410000 */
[----:B------:R-:W-:Y:S01]  /*11e00*/  LOP3.LUT R58, R42, 0xffff0000, RZ, 0xc0, !PT ;  /* 0xffff00002a3a7812 */ /* 0x000fe200078ec0ff */
[C---:B------:R-:W-:Y:S01]  /*11e10*/  FFMA.FTZ R52, R50.reuse, R63, -R69 ;  /* 0x0000003f32347223 */ /* 0x040fe20000010845 */
[-C--:B------:R-:W-:Y:S01]  /*11e20*/  FMUL.FTZ R59, R59, R64.reuse ;  /* 0x000000403b3b7220 */ /* 0x080fe20000410000 */
[----:B------:R-:W-:Y:S01]  /*11e30*/  FFMA.FTZ R42, R50, R61, R65 ;  /* 0x0000003d322a7223 */ /* 0x000fe20000010041 */
[----:B------:R-:W-:Y:S01]  /*11e40*/  LOP3.LUT R20, R20, 0xffff0000, RZ, 0xc0, !PT ;  /* 0xffff000014147812 */ /* 0x000fe200078ec0ff */
[----:B------:R-:W-:Y:S01]  /*11e50*/  FFMA.FTZ R50, R49, R64, -R60 ;  /* 0x0000004031327223 */ /* 0x000fe2000001083c */
[----:B------:R-:W-:Y:S01]  /*11e60*/  LOP3.LUT R111, R111, 0xffff0000, RZ, 0xc0, !PT ;  /* 0xffff00006f6f7812 */ /* 0x000fe200078ec0ff */
[C---:B------:R-:W-:Y:S01]  /*11e70*/  FMUL.FTZ R60, R56.reuse, R58 ;  /* 0x0000003a383c7220 */ /* 0x040fe20000410000 */
[----:B------:R-:W-:Y:S01]  /*11e80*/  FFMA.FTZ R49, R49, R62, R59 ;  /* 0x0000003e31317223 */ /* 0x000fe2000001003b */
[----:B------:R-:W-:Y:S01]  /*11e90*/  FMUL.FTZ R62, R56, R20 ;  /* 0x00000014383e7220 */ /* 0x000fe20000410000 */
[----:B------:R-:W-:-:S02]  /*11ea0*/  IMAD.U32 R56, R41, 0x10000, RZ ;  /* 0x0001000029387824 */ /* 0x000fc400078e00ff */
[----:B------:R-:W-:Y:S01]  /*11eb0*/  FFMA.FTZ R20, R43, R20, -R60 ;  /* 0x000000142b147223 */ /* 0x000fe2000001083c */
[C---:B------:R-:W-:Y:S01]  /*11ec0*/  FMUL.FTZ R64, R57.reuse, R111 ;  /* 0x0000006f39407220 */ /* 0x040fe20000410000 */
[----:B------:R-:W-:Y:S02]  /*11ed0*/  IMAD.U32 R60, R40, 0x10000, RZ ;  /* 0x00010000283c7824 */ /* 0x000fe400078e00ff */
[-C--:B------:R-:W-:Y:S01]  /*11ee0*/  FMUL.FTZ R59, R57, R109.reuse ;  /* 0x0000006d393b7220 */ /* 0x080fe20000410000 */
[----:B------:R-:W-:Y:S01]  /*11ef0*/  FFMA.FTZ R58, R43, R58, R62 ;  /* 0x0000003a2b3a7223 */ /* 0x000fe2000001003e */
[C---:B------:R-:W-:Y:S01]  /*11f00*/  FFMA.FTZ R57, R48.reuse, R109, R64 ;  /* 0x0000006d30397223 */ /* 0x040fe20000010040 */
[C---:B------:R-:W-:Y:S01]  /*11f10*/  FMUL.FTZ R62, R51.reuse, R56 ;  /* 0x00000038333e7220 */ /* 0x040fe20000410000 */
[----:B------:R-:W-:Y:S01]  /*11f20*/  FFMA.FTZ R43, R48, R111, -R59 ;  /* 0x0000006f302b7223 */ /* 0x000fe2000001083b */
[-C--:B------:R-:W-:Y:S01]  /*11f30*/  FMUL.FTZ R64, R51, R60.reuse ;  /* 0x0000003c33407220 */ /* 0x080fe20000410000 */
[----:B------:R-:W-:Y:S01]  /*11f40*/  LOP3.LUT R51, R41, 0xffff0000, RZ, 0xc0, !PT ;  /* 0xffff000029337812 */ /* 0x000fe200078ec0ff */
[C---:B------:R-:W-:Y:S01]  /*11f50*/  FFMA.FTZ R48, R45.reuse, R60, -R62 ;  /* 0x0000003c2d307223 */ /* 0x040fe2000001083e */
[----:B------:R-:W-:Y:S01]  /*11f60*/  LOP3.LUT R59, R110, 0xffff0000, RZ, 0xc0, !PT ;  /* 0xffff00006e3b7812 */ /* 0x000fe200078ec0ff */
[----:B------:R-:W-:Y:S01]  /*11f70*/  FFMA.FTZ R64, R45, R56, R64 ;  /* 0x000000382d407223 */ /* 0x000fe20000010040 */
[----:B------:R-:W-:Y:S01]  /*11f80*/  LOP3.LUT R40, R40, 0xffff0000, RZ, 0xc0, !PT ;  /* 0xffff000028287812 */ /* 0x000fe200078ec0ff */
[----:B------:R-:W-:Y:S01]  /*11f90*/  FMUL.FTZ R45, R47, R51 ;  /* 0x000000332f2d7220 */ /* 0x000fe20000410000 */
[----:B------:R-:W-:Y:S01]  /*11fa0*/  LOP3.LUT R41, R112, 0xffff0000, RZ, 0xc0, !PT ;  /* 0xffff000070297812 */ /* 0x000fe200078ec0ff */
[----:B------:R-:W-:-:S02]  /*11fb0*/  FMUL.FTZ R61, R54, R59 ;  /* 0x0000003b363d7220 */ /* 0x000fc40000410000 */
[-C--:B------:R-:W-:Y:S01]  /*11fc0*/  FMUL.FTZ R56, R47, R40.reuse ;  /* 0x000000282f387220 */ /* 0x080fe20000410000 */
[----:B------:R-:W-:Y:S01]  /*11fd0*/  FFMA.FTZ R47, R44, R40, -R45 ;  /* 0x000000282c2f7223 */ /* 0x000fe2000001082d */
[-C--:B------:R-:W-:Y:S01]  /*11fe0*/  FMUL.FTZ R54, R54, R41.reuse ;  /* 0x0000002936367220 */ /* 0x080fe20000410000 */
[----:B------:R-:W-:Y:S01]  /*11ff0*/  FFMA.FTZ R61, R46, R41, -R61 ;  /* 0x000000292e3d7223 */ /* 0x000fe2000001083d */
[----:B------:R-:W-:Y:S01]  /*12000*/  FFMA.FTZ R51, R44, R51, R56 ;  /* 0x000000332c337223 */ /* 0x000fe20000010038 */
[----:B------:R-:W-:Y:S01]  /*12010*/  F2FP.BF16.F32.PACK_AB R41, R43, R52 ;  /* 0x000000342b29723e */ /* 0x000fe200000010ff */
[----:B------:R-:W-:Y:S01]  /*12020*/  FFMA.FTZ R54, R46, R59, R54 ;  /* 0x0000003b2e367223 */ /* 0x000fe20000010036 */
[----:B------:R-:W-:Y:S02]  /*12030*/  F2FP.BF16.F32.PACK_AB R45, R57, R42 ;  /* 0x0000002a392d723e */ /* 0x000fe400000010ff */
[----:B------:R-:W-:Y:S02]  /*12040*/  F2FP.BF16.F32.PACK_AB R40, R20, R55 ;  /* 0x000000371428723e */ /* 0x000fe400000010ff */
[----:B------:R-:W-:-:S02]  /*12050*/  F2FP.BF16.F32.PACK_AB R42, R47, R48 ;  /* 0x000000302f2a723e */ /* 0x000fc400000010ff */
[----:B------:R-:W-:Y:S02]  /*12060*/  F2FP.BF16.F32.PACK_AB R43, R61, R50 ;  /* 0x000000323d2b723e */ /* 0x000fe400000010ff */
[----:B------:R-:W-:Y:S02]  /*12070*/  F2FP.BF16.F32.PACK_AB R44, R58, R53 ;  /* 0x000000353a2c723e */ /* 0x000fe400000010ff */
[----:B------:R-:W-:Y:S01]  /*12080*/  F2FP.BF16.F32.PACK_AB R46, R51, R64 ;  /* 0x00000040332e723e */ /* 0x000fe200000010ff */
[----:B------:R2:W-:Y:S01]  /*12090*/  STS.128 [R66], R40 ;  /* 0x0000002842007388 */ /* 0x0005e20000000c00 */
[----:B------:R-:W-:-:S05]  /*120a0*/  F2FP.BF16.F32.PACK_AB R47, R54, R49 ;  /* 0x00000031362f723e */ /* 0x000fca00000010ff */
[----:B------:R2:W-:Y:S02]  /*120b0*/  STS.128 [R3+0x10400], R44 ;  /* 0x0104002c03007388 */ /* 0x0005e40000000c00 */
.L_x_1726:
[----:B------:R-:W-:Y:S05]  /*120c0*/  BSYNC B1 ;  /* 0x0000000000017941 */ /* 0x000fea0003800000 */
.L_x_1725:
[----:B--2---:R-:W-:Y:S01]  /*120d0*/  VIADD R3, R123, 0x40 ;  /* 0x000000407b037836 */ /* 0x004fe20000000000 */
[----:B------:R-:W-:Y:S04]  /*120e0*/  BSSY B1, `(.L_x_1729) ;  /* 0x00000e8000017945 */ /* 0x000fe80003800000 */
[----:B------:R-:W-:-:S13]  /*120f0*/  ISETP.GE.AND P0, PT, R3, R0, PT ;  /* 0x000000000300720c */ /* 0x000fda0003f06270 */
[----:B------:R-:W-:Y:S05]  /*12100*/  @P0 BRA `(.L_x_1730) ;  /* 0x0000000c00940947 */ /* 0x000fea0003800000 */
[----:B01----:R-:W0:Y:S01]  /*12110*/  LDC R20, c[0x0][0x3f4] ;  /* 0x0000fd00ff147b82 */ /* 0x003e220000000800 */
[----:B------:R-:W-:Y:S01]  /*12120*/  BSSY B2, `(.L_x_1731) ;  /* 0x0000073000027945 */ /* 0x000fe20003800000 */
[-C--:B0-----:R-:W-:Y:S02]  /*12130*/  ISETP.GE.AND P0, PT, R18, R20.reuse, PT ;  /* 0x000000141200720c */ /* 0x081fe40003f06270 */
[----:B------:R-:W-:-:S11]  /*12140*/  ISETP.GE.AND P1, PT, R203, R20, PT ;  /* 0x00000014cb00720c */ /* 0x000fd60003f26270 */
[----:B------:R-:W-:Y:S05]  /*12150*/  @P0 BRA `(.L_x_1732) ;  /* 0x0000000400bc0947 */ /* 0x000fea0003800000 */
[----:B------:R-:W2:Y:S04]  /*12160*/  LDL R40, [R1+0x84] ;  /* 0x0000840001287983 */ /* 0x000ea80000100800 */
[----:B------:R-:W3:Y:S01]  /*12170*/  LDL R61, [R1+0xb8] ;  /* 0x0000b800013d7983 */ /* 0x000ee20000100800 */
[----:B------:R-:W-:Y:S01]  /*12180*/  IMAD.SHL.U32 R41, R3, 0x40, RZ ;  /* 0x0000004003297824 */ /* 0x000fe200078e00ff */
[----:B------:R-:W-:Y:S02]  /*12190*/  SHF.R.S32.HI R42, RZ, 0x1f, R3 ;  /* 0x0000001fff2a7819 */ /* 0x000fe40000011403 */
[----:B------:R-:W-:Y:S02]  /*121a0*/  SHF.R.U64 R50, R28, 0x10, R29 ;  /* 0x000000101c327819 */ /* 0x000fe4000000121d */
[----:B------:R-:W-:-:S02]  /*121b0*/  LOP3.LUT R44, R41, 0x1c0, RZ, 0xc0, !PT ;  /* 0x000001c0292c7812 */ /* 0x000fc400078ec0ff */
[----:B------:R-:W-:Y:S02]  /*121c0*/  LEA.HI R42, R42, R3, RZ, 0x3 ;  /* 0x000000032a2a7211 */ /* 0x000fe400078f18ff */
[----:B------:R-:W-:Y:S02]  /*121d0*/  SHF.R.U32.HI R28, RZ, 0x10, R29 ;  /* 0x00000010ff1c7819 */ /* 0x000fe4000001161d */
[--C-:B------:R-:W-:Y:S01]  /*121e0*/  SHF.R.U64 R51, R30, 0x10, R31.reuse ;  /* 0x000000101e337819 */ /* 0x100fe2000000121f */
[----:B------:R-:W-:Y:S01]  /*121f0*/  IMAD.SHL.U32 R42, R42, 0x40, RZ ;  /* 0x000000402a2a7824 */ /* 0x000fe200078e00ff */
[----:B------:R-:W-:Y:S02]  /*12200*/  SHF.R.U32.HI R49, RZ, 0x10, R31 ;  /* 0x00000010ff317819 */ /* 0x000fe4000001161f */
[----:B------:R-:W-:Y:S02]  /*12210*/  SHF.R.U64 R30, R36, 0x10, R37 ;  /* 0x00000010241e7819 */ /* 0x000fe40000001225 */
[----:B------:R-:W-:-:S02]  /*12220*/  LOP3.LUT R42, R42, 0xfffffe00, RZ, 0xc0, !PT ;  /* 0xfffffe002a2a7812 */ /* 0x000fc400078ec0ff */
[C---:B------:R-:W-:Y:S02]  /*12230*/  PRMT R29, R107.reuse, 0x5410, R50 ;  /* 0x000054106b1d7816 */ /* 0x040fe40000000032 */
[----:B------:R-:W-:Y:S02]  /*12240*/  PRMT R107, R107, 0x5432, R28 ;  /* 0x000054326b6b7816 */ /* 0x000fe4000000001c */
[C---:B------:R-:W-:Y:S02]  /*12250*/  PRMT R28, R108.reuse, 0x5410, R51 ;  /* 0x000054106c1c7816 */ /* 0x040fe40000000033 */
[----:B------:R-:W-:Y:S02]  /*12260*/  PRMT R108, R108, 0x5432, R49 ;  /* 0x000054326c6c7816 */ /* 0x000fe40000000031 */
[----:B------:R-:W-:Y:S02]  /*12270*/  PRMT R49, R105, 0x5410, R30 ;  /* 0x0000541069317816 */ /* 0x000fe4000000001e */
[----:B------:R-:W-:-:S02]  /*12280*/  SHF.R.U32.HI R36, RZ, 0x10, R37 ;  /* 0x00000010ff247819 */ /* 0x000fc40000011625 */
[----:B------:R-:W-:Y:S01]  /*12290*/  SHF.R.U64 R31, R38, 0x10, R39 ;  /* 0x00000010261f7819 */ /* 0x000fe20000001227 */
[----:B------:R-:W-:Y:S01]  /*122a0*/  IMAD.U32 R56, R49, 0x10000, RZ ;  /* 0x0001000031387824 */ /* 0x000fe200078e00ff */
[----:B------:R-:W-:Y:S02]  /*122b0*/  PRMT R105, R105, 0x5432, R36 ;  /* 0x0000543269697816 */ /* 0x000fe40000000024 */
[----:B------:R-:W-:Y:S02]  /*122c0*/  PRMT R30, R106, 0x5410, R31 ;  /* 0x000054106a1e7816 */ /* 0x000fe4000000001f */
[----:B------:R-:W-:-:S04]  /*122d0*/  SHF.R.U32.HI R39, RZ, 0x10, R39 ;  /* 0x00000010ff277819 */ /* 0x000fc80000011627 */
[----:B------:R-:W-:-:S05]  /*122e0*/  PRMT R106, R106, 0x5432, R39 ;  /* 0x000054326a6a7816 */ /* 0x000fca0000000027 */
[----:B------:R-:W-:Y:S01]  /*122f0*/  IMAD.U32 R58, R106, 0x10000, RZ ;  /* 0x000100006a3a7824 */ /* 0x000fe200078e00ff */
[----:B--2---:R-:W-:-:S04]  /*12300*/  LEA.HI R40, R20, R40, RZ, 0x1d ;  /* 0x0000002814287211 */ /* 0x004fc800078fe8ff */
[----:B------:R-:W-:Y:S01]  /*12310*/  SHF.R.S32.HI R43, RZ, 0x1f, R40 ;  /* 0x0000001fff2b7819 */ /* 0x000fe20000011428 */
[----:B------:R-:W-:-:S03]  /*12320*/  IMAD.SHL.U32 R41, R40, 0x8, RZ ;  /* 0x0000000828297824 */ /* 0x000fc600078e00ff */
[----:B------:R-:W-:Y:S02]  /*12330*/  LEA.HI R43, R43, R40, RZ, 0x3 ;  /* 0x000000282b2b7211 */ /* 0x000fe400078f18ff */
[----:B------:R-:W-:Y:S02]  /*12340*/  LOP3.LUT R40, R44, 0x38, R41, 0xf8, !PT ;  /* 0x000000382c287812 */ /* 0x000fe400078ef829 */
[----:B------:R-:W-:Y:S01]  /*12350*/  SHF.R.U32.HI R41, RZ, 0x3, R44 ;  /* 0x00000003ff297819 */ /* 0x000fe2000001162c */
[----:B------:R-:W-:-:S03]  /*12360*/  IMAD.SHL.U32 R43, R43, 0x400, RZ ;  /* 0x000004002b2b7824 */ /* 0x000fc600078e00ff */
[----:B------:R-:W-:Y:S02]  /*12370*/  LOP3.LUT R40, R40, R41, RZ, 0x3c, !PT ;  /* 0x0000002928287212 */ /* 0x000fe400078e3cff */
[----:B------:R-:W-:-:S04]  /*12380*/  LOP3.LUT R43, R43, 0x7fffe000, RZ, 0xc0, !PT ;  /* 0x7fffe0002b2b7812 */ /* 0x000fc800078ec0ff */
[----:B------:R-:W-:Y:S02]  /*12390*/  IADD3 R48, R40, R43, R42 ;  /* 0x0000002b28307210 */ /* 0x000fe40007ffe02a */
[----:B---3--:R-:W0:Y:S03]  /*123a0*/  LDS.128 R40, [R61] ;  /* 0x000000003d287984 */ /* 0x008e260000000c00 */
        /* <DEDUP_REMOVED lines=14> */
[----:B------:R-:W-:-:S02]  /*12490*/  IMAD.U32 R43, R29, 0x10000, RZ ;  /* 0x000100001d2b7824 */ /* 0x000fc400078e00ff */
[CC--:B------:R-:W-:Y:S01]  /*124a0*/  FMUL.FTZ R45, R41.reuse, R56.reuse ;  /* 0x00000038292d7220 */ /* 0x0c0fe20000410000 */
[C---:B------:R-:W-:Y:S01]  /*124b0*/  IMAD.U32 R39, R46.reuse, 0x10000, RZ ;  /* 0x000100002e277824 */ /* 0x040fe200078e00ff */
[----:B------:R-:W-:Y:S01]  /*124c0*/  LOP3.LUT R38, R46, 0xffff0000, RZ, 0xc0, !PT ;  /* 0xffff00002e267812 */ /* 0x000fe200078ec0ff */
[-C--:B------:R-:W-:Y:S01]  /*124d0*/  FMUL.FTZ R57, R41, R43.reuse ;  /* 0x0000002b29397220 */ /* 0x080fe20000410000 */
[C---:B------:R-:W-:Y:S01]  /*124e0*/  IMAD.U32 R55, R47.reuse, 0x10000, RZ ;  /* 0x000100002f377824 */ /* 0x040fe200078e00ff */
[----:B------:R-:W-:Y:S01]  /*124f0*/  LOP3.LUT R46, R47, 0xffff0000, RZ, 0xc0, !PT ;  /* 0xffff00002f2e7812 */ /* 0x000fe200078ec0ff */
[C---:B------:R-:W-:Y:S01]  /*12500*/  FFMA.FTZ R41, R50.reuse, R43, -R45 ;  /* 0x0000002b32297223 */ /* 0x040fe2000001082d */
[----:B------:R-:W-:Y:S02]  /*12510*/  IMAD.U32 R47, R105, 0x10000, RZ ;  /* 0x00010000692f7824 */ /* 0x000fe400078e00ff */
[----:B------:R-:W-:Y:S01]  /*12520*/  FFMA.FTZ R43, R50, R56, R57 ;  /* 0x00000038322b7223 */ /* 0x000fe20000010039 */
[----:B------:R-:W-:-:S02]  /*12530*/  IMAD.U32 R45, R107, 0x10000, RZ ;  /* 0x000100006b2d7824 */ /* 0x000fc400078e00ff */
[----:B------:R-:W-:Y:S01]  /*12540*/  FMUL.FTZ R60, R55, R58 ;  /* 0x0000003a373c7220 */ /* 0x000fe20000410000 */
[----:B------:R-:W-:Y:S01]  /*12550*/  FMUL.FTZ R59, R54, R47 ;  /* 0x0000002f363b7220 */ /* 0x000fe20000410000 */
[----:B------:R-:W-:Y:S02]  /*12560*/  IMAD.U32 R56, R108, 0x10000, RZ ;  /* 0x000100006c387824 */ /* 0x000fe400078e00ff */
[-C--:B------:R-:W-:Y:S01]  /*12570*/  FMUL.FTZ R57, R54, R45.reuse ;  /* 0x0000002d36397220 */ /* 0x080fe20000410000 */
[----:B------:R-:W-:Y:S01]  /*12580*/  LOP3.LUT R54, R49, 0xffff0000, RZ, 0xc0, !PT ;  /* 0xffff000031367812 */ /* 0x000fe200078ec0ff */
[C---:B------:R-:W-:Y:S01]  /*12590*/  FFMA.FTZ R45, R52.reuse, R45, -R59 ;  /* 0x0000002d342d7223 */ /* 0x040fe2000001083b */
[-C--:B------:R-:W-:Y:S01]  /*125a0*/  FMUL.FTZ R49, R55, R56.reuse ;  /* 0x0000003837317220 */ /* 0x080fe20000410000 */
[----:B------:R-:W-:Y:S01]  /*125b0*/  FFMA.FTZ R50, R52, R47, R57 ;  /* 0x0000002f34327223 */ /* 0x000fe20000010039 */
[----:B------:R-:W-:Y:S01]  /*125c0*/  LOP3.LUT R52, R29, 0xffff0000, RZ, 0xc0, !PT ;  /* 0xffff00001d347812 */ /* 0x000fe200078ec0ff */
[----:B------:R-:W-:Y:S01]  /*125d0*/  FFMA.FTZ R47, R53, R56, -R60 ;  /* 0x00000038352f7223 */ /* 0x000fe2000001083c */
[----:B------:R-:W-:Y:S01]  /*125e0*/  LOP3.LUT R105, R105, 0xffff0000, RZ, 0xc0, !PT ;  /* 0xffff000069697812 */ /* 0x000fe200078ec0ff */
[----:B------:R-:W-:Y:S01]  /*125f0*/  FFMA.FTZ R49, R53, R58, R49 ;  /* 0x0000003a35317223 */ /* 0x000fe20000010031 */
[C---:B------:R-:W-:Y:S01]  /*12600*/  FMUL.FTZ R56, R51.reuse, R54 ;  /* 0x0000003633387220 */ /* 0x040fe20000410000 */
[----:B------:R-:W-:Y:S01]  /*12610*/  FMUL.FTZ R58, R51, R52 ;  /* 0x00000034333a7220 */ /* 0x000fe20000410000 */
[----:B------:R-:W-:Y:S01]  /*12620*/  LOP3.LUT R107, R107, 0xffff0000, RZ, 0xc0, !PT ;  /* 0xffff00006b6b7812 */ /* 0x000fe200078ec0ff */
[----:B------:R-:W-:-:S02]  /*12630*/  IMAD.U32 R51, R30, 0x10000, RZ ;  /* 0x000100001e337824 */ /* 0x000fc400078e00ff */
[----:B------:R-:W-:Y:S01]  /*12640*/  FMUL.FTZ R53, R44, R105 ;  /* 0x000000692c357220 */ /* 0x000fe20000410000 */
[C---:B------:R-:W-:Y:S01]  /*12650*/  FFMA.FTZ R56, R37.reuse, R52, -R56 ;  /* 0x0000003425387223 */ /* 0x040fe20000010838 */
[----:B------:R-:W-:Y:S02]  /*12660*/  IMAD.U32 R29, R28, 0x10000, RZ ;  /* 0x000100001c1d7824 */ /* 0x000fe400078e00ff */
[----:B------:R-:W-:Y:S01]  /*12670*/  FFMA.FTZ R58, R37, R54, R58 ;  /* 0x00000036253a7223 */ /* 0x000fe2000001003a */
[C---:B------:R-:W-:Y:S01]  /*12680*/  FMUL.FTZ R37, R39.reuse, R51 ;  /* 0x0000003327257220 */ /* 0x040fe20000410000 */
[-C--:B------:R-:W-:Y:S01]  /*12690*/  FMUL.FTZ R52, R44, R107.reuse ;  /* 0x0000006b2c347220 */ /* 0x080fe20000410000 */
[----:B------:R-:W-:Y:S01]  /*126a0*/  FFMA.FTZ R44, R40, R107, -R53 ;  /* 0x0000006b282c7223 */ /* 0x000fe20000010835 */
[-C--:B------:R-:W-:Y:S01]  /*126b0*/  FMUL.FTZ R53, R39, R29.reuse ;  /* 0x0000001d27357220 */ /* 0x080fe20000410000 */
[----:B------:R-:W-:Y:S01]  /*126c0*/  FFMA.FTZ R39, R36, R29, -R37 ;  /* 0x0000001d24277223 */ /* 0x000fe20000010825 */
[----:B------:R-:W-:Y:S01]  /*126d0*/  LOP3.LUT R30, R30, 0xffff0000, RZ, 0xc0, !PT ;  /* 0xffff00001e1e7812 */ /* 0x000fe200078ec0ff */
[----:B------:R-:W-:Y:S01]  /*126e0*/  FFMA.FTZ R105, R40, R105, R52 ;  /* 0x0000006928697223 */ /* 0x000fe20000010034 */
[----:B------:R-:W-:Y:S01]  /*126f0*/  LOP3.LUT R37, R106, 0xffff0000, RZ, 0xc0, !PT ;  /* 0xffff00006a257812 */ /* 0x000fe200078ec0ff */
[----:B------:R-:W-:Y:S01]  /*12700*/  FFMA.FTZ R53, R36, R51, R53 ;  /* 0x0000003324357223 */ /* 0x000fe20000010035 */
[----:B------:R-:W-:Y:S01]  /*12710*/  LOP3.LUT R28, R28, 0xffff0000, RZ, 0xc0, !PT ;  /* 0xffff00001c1c7812 */ /* 0x000fe200078ec0ff */
[----:B------:R-:W-:Y:S01]  /*12720*/  FMUL.FTZ R36, R38, R30 ;  /* 0x0000001e26247220 */ /* 0x000fe20000410000 */
[----:B------:R-:W-:Y:S01]  /*12730*/  LOP3.LUT R29, R108, 0xffff0000, RZ, 0xc0, !PT ;  /* 0xffff00006c1d7812 */ /* 0x000fe200078ec0ff */
[----:B------:R-:W-:-:S02]  /*12740*/  FMUL.FTZ R55, R46, R37 ;  /* 0x000000252e377220 */ /* 0x000fc40000410000 */
[-C--:B------:R-:W-:Y:S01]  /*12750*/  FMUL.FTZ R51, R38, R28.reuse ;  /* 0x0000001c26337220 */ /* 0x080fe20000410000 */
[C---:B------:R-:W-:Y:S01]  /*12760*/  FFMA.FTZ R38, R31.reuse, R28, -R36 ;  /* 0x0000001c1f267223 */ /* 0x040fe20000010824 */
        /* <DEDUP_REMOVED lines=9> */
[----:B------:R-:W-:Y:S01]  /*12800*/  F2FP.BF16.F32.PACK_AB R37, R105, R50 ;  /* 0x000000326925723e */ /* 0x000fe200000010ff */
[----:B------:R0:W-:Y:S01]  /*12810*/  STS.128 [R61], R28 ;  /* 0x0000001c3d007388 */ /* 0x0001e20000000c00 */
[----:B------:R-:W-:Y:S02]  /*12820*/  F2FP.BF16.F32.PACK_AB R38, R40, R53 ;  /* 0x000000352826723e */ /* 0x000fe400000010ff */
[----:B------:R-:W-:-:S05]  /*12830*/  F2FP.BF16.F32.PACK_AB R39, R52, R49 ;  /* 0x000000313427723e */ /* 0x000fca00000010ff */
[----:B------:R0:W-:Y:S02]  /*12840*/  STS.128 [R48+0x10400], R36 ;  /* 0x0104002430007388 */ /* 0x0001e40000000c00 */
.L_x_1732:
[----:B------:R-:W-:Y:S05]  /*12850*/  BSYNC B2 ;  /* 0x0000000000027941 */ /* 0x000fea0003800000 */
.L_x_1731:
[----:B------:R-:W-:Y:S05]  /*12860*/  @P1 BRA `(.L_x_1730) ;  /* 0x0000000400bc1947 */ /* 0x000fea0003800000 */
[----:B0-----:R-:W2:Y:S04]  /*12870*/  LDL R29, [R1+0xa4] ;  /* 0x0000a400011d7983 */ /* 0x001ea80000100800 */
[----:B------:R-:W3:Y:S01]  /*12880*/  LDL R50, [R1+0xb4] ;  /* 0x0000b40001327983 */ /* 0x000ee20000100800 */
[----:B------:R-:W-:Y:S01]  /*12890*/  IMAD.SHL.U32 R28, R3, 0x40, RZ ;  /* 0x00000040031c7824 */ /* 0x000fe200078e00ff */
[----:B------:R-:W-:Y:S02]  /*128a0*/  SHF.R.S32.HI R30, RZ, 0x1f, R3 ;  /* 0x0000001fff1e7819 */ /* 0x000fe40000011403 */
[----:B------:R-:W-:Y:S02]  /*128b0*/  SHF.R.U64 R44, R32, 0x10, R33 ;  /* 0x00000010202c7819 */ /* 0x000fe40000001221 */
[----:B------:R-:W-:-:S02]  /*128c0*/  LOP3.LUT R31, R28, 0x1c0, RZ, 0xc0, !PT ;  /* 0x000001c01c1f7812 */ /* 0x000fc400078ec0ff */
[----:B------:R-:W-:Y:S02]  /*128d0*/  LEA.HI R30, R30, R3, RZ, 0x3 ;  /* 0x000000031e1e7211 */ /* 0x000fe400078f18ff */
[----:B------:R-:W-:Y:S02]  /*128e0*/  SHF.R.U64 R41, R24, 0x10, R25 ;  /* 0x0000001018297819 */ /* 0x000fe40000001219 */
[----:B------:R-:W-:Y:S01]  /*128f0*/  PRMT R44, R95, 0x5432, R44 ;  /* 0x000054325f2c7816 */ /* 0x000fe2000000002c */
[----:B------:R-:W-:Y:S01]  /*12900*/  IMAD.SHL.U32 R30, R30, 0x40, RZ ;  /* 0x000000401e1e7824 */ /* 0x000fe200078e00ff */
[----:B------:R-:W-:Y:S02]  /*12910*/  PRMT R41, R96, 0x5410, R41 ;  /* 0x0000541060297816 */ /* 0x000fe40000000029 */
[----:B------:R-:W-:Y:S01]  /*12920*/  SHF.R.U32.HI R25, RZ, 0x10, R25 ;  /* 0x00000010ff197819 */ /* 0x000fe20000011619 */
[----:B------:R-:W-:Y:S01]  /*12930*/  IMAD.U32 R45, R44, 0x10000, RZ ;  /* 0x000100002c2d7824 */ /* 0x000fe200078e00ff */
[----:B------:R-:W-:Y:S01]  /*12940*/  LOP3.LUT R30, R30, 0xfffffe00, RZ, 0xc0, !PT ;  /* 0xfffffe001e1e7812 */ /* 0x000fe200078ec0ff */
[----:B------:R-:W-:Y:S01]  /*12950*/  IMAD.U32 R43, R41, 0x10000, RZ ;  /* 0x00010000292b7824 */ /* 0x000fe200078e00ff */
[----:B------:R-:W-:-:S02]  /*12960*/  SHF.R.U32.HI R32, RZ, 0x10, R33 ;  /* 0x00000010ff207819 */ /* 0x000fc40000011621 */
[----:B------:R-:W-:Y:S02]  /*12970*/  PRMT R96, R96, 0x5432, R25 ;  /* 0x0000543260607816 */ /* 0x000fe40000000019 */
[----:B------:R-:W-:Y:S02]  /*12980*/  PRMT R95, R95, 0x5410, R32 ;  /* 0x000054105f5f7816 */ /* 0x000fe40000000020 */
[----:B------:R-:W-:Y:S01]  /*12990*/  LOP3.LUT R44, R44, 0xffff0000, RZ, 0xc0, !PT ;  /* 0xffff00002c2c7812 */ /* 0x000fe200078ec0ff */
[C---:B------:R-:W-:Y:S01]  /*129a0*/  IMAD.U32 R42, R96.reuse, 0x10000, RZ ;  /* 0x00010000602a7824 */ /* 0x040fe200078e00ff */
[----:B------:R-:W-:Y:S01]  /*129b0*/  LOP3.LUT R41, R41, 0xffff0000, RZ, 0xc0, !PT ;  /* 0xffff000029297812 */ /* 0x000fe200078ec0ff */
[C---:B------:R-:W-:Y:S01]  /*129c0*/  IMAD.U32 R46, R95.reuse, 0x10000, RZ ;  /* 0x000100005f2e7824 */ /* 0x040fe200078e00ff */
[----:B------:R-:W-:Y:S02]  /*129d0*/  LOP3.LUT R95, R95, 0xffff0000, RZ, 0xc0, !PT ;  /* 0xffff00005f5f7812 */ /* 0x000fe400078ec0ff */
[----:B------:R-:W-:-:S02]  /*129e0*/  LOP3.LUT R96, R96, 0xffff0000, RZ, 0xc0, !PT ;  /* 0xffff000060607812 */ /* 0x000fc400078ec0ff */
        /* <DEDUP_REMOVED lines=11> */
[----:B------:R-:W-:Y:S01]  /*12aa0*/  IMAD R3, R20, 0x2, R17 ;  /* 0x0000000214037824 */ /* 0x000fe200078e0211 */
[--C-:B------:R-:W-:Y:S02]  /*12ab0*/  SHF.R.U64 R20, R26, 0x10, R27.reuse ;  /* 0x000000101a147819 */ /* 0x100fe4000000121b */
[----:B------:R-:W-:Y:S02]  /*12ac0*/  SHF.R.U32.HI R26, RZ, 0x10, R27 ;  /* 0x00000010ff1a7819 */ /* 0x000fe4000001161b */
[----:B------:R-:W1:Y:S01]  /*12ad0*/  LDS.128 R36, [R3+0x10400] ;  /* 0x0104000003247984 */ /* 0x000e620000000c00 */
[----:B------:R-:W-:-:S02]  /*12ae0*/  PRMT R20, R97, 0x5410, R20 ;  /* 0x0000541061147816 */ /* 0x000fc40000000014 */
[--C-:B------:R-:W-:Y:S02]  /*12af0*/  SHF.R.U64 R27, R34, 0x10, R35.reuse ;  /* 0x00000010221b7819 */ /* 0x100fe40000001223 */
[----:B------:R-:W-:Y:S02]  /*12b00*/  PRMT R97, R97, 0x5432, R26 ;  /* 0x0000543261617816 */ /* 0x000fe4000000001a */
[----:B------:R-:W-:Y:S02]  /*12b10*/  SHF.R.U32.HI R35, RZ, 0x10, R35 ;  /* 0x00000010ff237819 */ /* 0x000fe40000011623 */
[C---:B------:R-:W-:Y:S02]  /*12b20*/  PRMT R27, R94.reuse, 0x5432, R27 ;  /* 0x000054325e1b7816 */ /* 0x040fe4000000001b */
[----:B------:R-:W-:Y:S01]  /*12b30*/  PRMT R94, R94, 0x5410, R35 ;  /* 0x000054105e5e7816 */ /* 0x000fe20000000023 */
[----:B0-----:R-:W-:Y:S01]  /*12b40*/  IMAD.U32 R32, R28, 0x10000, RZ ;  /* 0x000100001c207824 */ /* 0x001fe200078e00ff */
[C---:B------:R-:W-:Y:S01]  /*12b50*/  LOP3.LUT R24, R30.reuse, 0xffff0000, RZ, 0xc0, !PT ;  /* 0xffff00001e187812 */ /* 0x040fe200078ec0ff */
[----:B------:R-:W-:Y:S01]  /*12b60*/  IMAD.U32 R25, R30, 0x10000, RZ ;  /* 0x000100001e197824 */ /* 0x000fe200078e00ff */
[C---:B------:R-:W-:Y:S01]  /*12b70*/  LOP3.LUT R30, R31.reuse, 0xffff0000, RZ, 0xc0, !PT ;  /* 0xffff00001f1e7812 */ /* 0x040fe200078ec0ff */
[----:B------:R-:W-:Y:S01]  /*12b80*/  IMAD.U32 R34, R31, 0x10000, RZ ;  /* 0x000100001f227824 */ /* 0x000fe200078e00ff */
[----:B------:R-:W-:Y:S01]  /*12b90*/  LOP3.LUT R28, R28, 0xffff0000, RZ, 0xc0, !PT ;  /* 0xffff00001c1c7812 */ /* 0x000fe200078ec0ff */
[C---:B------:R-:W-:Y:S01]  /*12ba0*/  IMAD.U32 R33, R29.reuse, 0x10000, RZ ;  /* 0x000100001d217824 */ /* 0x040fe200078e00ff */
[----:B------:R-:W-:Y:S01]  /*12bb0*/  LOP3.LUT R29, R29, 0xffff0000, RZ, 0xc0, !PT ;  /* 0xffff00001d1d7812 */ /* 0x000fe200078ec0ff */
[C---:B-1----:R-:W-:Y:S01]  /*12bc0*/  IMAD.U32 R26, R36.reuse, 0x10000, RZ ;  /* 0x00010000241a7824 */ /* 0x042fe200078e00ff */
[----:B------:R-:W-:Y:S01]  /*12bd0*/  LOP3.LUT R31, R36, 0xffff0000, RZ, 0xc0, !PT ;  /* 0xffff0000241f7812 */ /* 0x000fe200078ec0ff */
[C---:B------:R-:W-:Y:S01]  /*12be0*/  IMAD.U32 R35, R37.reuse, 0x10000, RZ ;  /* 0x0001000025237824 */ /* 0x040fe200078e00ff */
[----:B------:R-:W-:Y:S01]  /*12bf0*/  LOP3.LUT R36, R37, 0xffff0000, RZ, 0xc0, !PT ;  /* 0xffff000025247812 */ /* 0x000fe200078ec0ff */
[C---:B------:R-:W-:Y:S01]  /*12c00*/  FMUL.FTZ R47, R26.reuse, R45 ;  /* 0x0000002d1a2f7220 */ /* 0x040fe20000410000 */
[----:B------:R-:W-:Y:S01]  /*12c10*/  FMUL.FTZ R49, R26, R43 ;  /* 0x0000002b1a317220 */ /* 0x000fe20000410000 */
[----:B------:R-:W-:-:S02]  /*12c20*/  IMAD.U32 R40, R39, 0x10000, RZ ;  /* 0x0001000027287824 */ /* 0x000fc400078e00ff */
[----:B------:R-:W-:Y:S01]  /*12c30*/  FMUL.FTZ R48, R35, R46 ;  /* 0x0000002e23307220 */ /* 0x000fe20000410000 */
[----:B------:R-:W-:Y:S01]  /*12c40*/  FFMA.FTZ R26, R32, R43, -R47 ;  /* 0x0000002b201a7223 */ /* 0x000fe2000001082f */
[----:B------:R-:W-:Y:S02]  /*12c50*/  IMAD.U32 R47, R94, 0x10000, RZ ;  /* 0x000100005e2f7824 */ /* 0x000fe400078e00ff */
[----:B------:R-:W-:Y:S01]  /*12c60*/  FFMA.FTZ R49, R32, R45, R49 ;  /* 0x0000002d20317223 */ /* 0x000fe20000010031 */
[----:B------:R-:W-:Y:S02]  /*12c70*/  IMAD.U32 R43, R97, 0x10000, RZ ;  /* 0x00010000612b7824 */ /* 0x000fe400078e00ff */
[-C--:B------:R-:W-:Y:S01]  /*12c80*/  FMUL.FTZ R32, R35, R42.reuse ;  /* 0x0000002a23207220 */ /* 0x080fe20000410000 */
[C---:B------:R-:W-:Y:S01]  /*12c90*/  FMUL.FTZ R35, R40.reuse, R47 ;  /* 0x0000002f28237220 */ /* 0x040fe20000410000 */
[C---:B------:R-:W-:Y:S01]  /*12ca0*/  FFMA.FTZ R48, R33.reuse, R42, -R48 ;  /* 0x0000002a21307223 */ /* 0x040fe20000010830 */
[----:B------:R-:W-:Y:S01]  /*12cb0*/  FMUL.FTZ R40, R40, R43 ;  /* 0x0000002b28287220 */ /* 0x000fe20000410000 */
[----:B------:R-:W-:Y:S01]  /*12cc0*/  FFMA.FTZ R46, R33, R46, R32 ;  /* 0x0000002e212e7223 */ /* 0x000fe20000010020 */
[C---:B------:R-:W-:Y:S01]  /*12cd0*/  FMUL.FTZ R33, R31.reuse, R44 ;  /* 0x0000002c1f217220 */ /* 0x040fe20000410000 */
[----:B------:R-:W-:Y:S01]  /*12ce0*/  FMUL.FTZ R31, R31, R41 ;  /* 0x000000291f1f7220 */ /* 0x000fe20000410000 */
[----:B------:R-:W-:Y:S01]  /*12cf0*/  FFMA.FTZ R47, R34, R47, R40 ;  /* 0x0000002f222f7223 */ /* 0x000fe20000010028 */
[----:B------:R-:W-:Y:S01]  /*12d00*/  FMUL.FTZ R40, R36, R95 ;  /* 0x0000005f24287220 */ /* 0x000fe20000410000 */
[----:B------:R-:W-:Y:S01]  /*12d10*/  FFMA.FTZ R43, R34, R43, -R35 ;  /* 0x0000002b222b7223 */ /* 0x000fe20000010823 */
[----:B------:R-:W-:Y:S01]  /*12d20*/  FMUL.FTZ R36, R36, R96 ;  /* 0x0000006024247220 */ /* 0x000fe20000410000 */
[----:B------:R-:W-:-:S02]  /*12d30*/  IMAD.U32 R37, R38, 0x10000, RZ ;  /* 0x0001000026257824 */ /* 0x000fc400078e00ff */
[C---:B------:R-:W-:Y:S01]  /*12d40*/  FFMA.FTZ R33, R28.reuse, R41, -R33 ;  /* 0x000000291c217223 */ /* 0x040fe20000010821 */
[----:B------:R-:W-:Y:S02]  /*12d50*/  IMAD.U32 R34, R27, 0x10000, RZ ;  /* 0x000100001b227824 */ /* 0x000fe400078e00ff */
[----:B------:R-:W-:Y:S01]  /*12d60*/  FFMA.FTZ R28, R28, R44, R31 ;  /* 0x0000002c1c1c7223 */ /* 0x000fe2000001001f */
[----:B------:R-:W-:Y:S02]  /*12d70*/  IMAD.U32 R32, R20, 0x10000, RZ ;  /* 0x0001000014207824 */ /* 0x000fe400078e00ff */
[C---:B------:R-:W-:Y:S01]  /*12d80*/  FFMA.FTZ R31, R29.reuse, R96, -R40 ;  /* 0x000000601d1f7223 */ /* 0x040fe20000010828 */
[----:B------:R-:W-:Y:S01]  /*12d90*/  FFMA.FTZ R95, R29, R95, R36 ;  /* 0x0000005f1d5f7223 */ /* 0x000fe20000010024 */
[----:B------:R-:W-:Y:S01]  /*12da0*/  LOP3.LUT R38, R38, 0xffff0000, RZ, 0xc0, !PT ;  /* 0xffff000026267812 */ /* 0x000fe200078ec0ff */
[C---:B------:R-:W-:Y:S01]  /*12db0*/  FMUL.FTZ R42, R37.reuse, R34 ;  /* 0x00000022252a7220 */ /* 0x040fe20000410000 */
[----:B------:R-:W-:Y:S01]  /*12dc0*/  FMUL.FTZ R36, R37, R32 ;  /* 0x0000002025247220 */ /* 0x000fe20000410000 */
[----:B------:R-:W-:-:S02]  /*12dd0*/  LOP3.LUT R29, R27, 0xffff0000, RZ, 0xc0, !PT ;  /* 0xffff00001b1d7812 */ /* 0x000fc400078ec0ff */
[----:B------:R-:W-:Y:S01]  /*12de0*/  LOP3.LUT R39, R39, 0xffff0000, RZ, 0xc0, !PT ;  /* 0xffff000027277812 */ /* 0x000fe200078ec0ff */
[C---:B------:R-:W-:Y:S01]  /*12df0*/  FFMA.FTZ R42, R25.reuse, R32, -R42 ;  /* 0x00000020192a7223 */ /* 0x040fe2000001082a */
[----:B------:R-:W-:Y:S01]  /*12e00*/  LOP3.LUT R94, R94, 0xffff0000, RZ, 0xc0, !PT ;  /* 0xffff00005e5e7812 */ /* 0x000fe200078ec0ff */
[----:B------:R-:W-:Y:S01]  /*12e10*/  FFMA.FTZ R36, R25, R34, R36 ;  /* 0x0000002219247223 */ /* 0x000fe20000010024 */
[----:B------:R-:W-:Y:S01]  /*12e20*/  LOP3.LUT R27, R20, 0xffff0000, RZ, 0xc0, !PT ;  /* 0xffff0000141b7812 */ /* 0x000fe200078ec0ff */
[----:B------:R-:W-:Y:S01]  /*12e30*/  FMUL.FTZ R25, R38, R29 ;  /* 0x0000001d26197220 */ /* 0x000fe20000410000 */
[----:B------:R-:W-:Y:S01]  /*12e40*/  LOP3.LUT R97, R97, 0xffff0000, RZ, 0xc0, !PT ;  /* 0xffff000061617812 */ /* 0x000fe200078ec0ff */
[C---:B------:R-:W-:Y:S01]  /*12e50*/  FMUL.FTZ R37, R39.reuse, R94 ;  /* 0x0000005e27257220 */ /* 0x040fe20000410000 */
[----:B------:R-:W-:Y:S01]  /*12e60*/  F2FP.BF16.F32.PACK_AB R28, R28, R49 ;  /* 0x000000311c1c723e */ /* 0x000fe200000010ff */
[-C--:B------:R-:W-:Y:S01]  /*12e70*/  FMUL.FTZ R38, R38, R27.reuse ;  /* 0x0000001b26267220 */ /* 0x080fe20000410000 */
[----:B------:R-:W-:Y:S01]  /*12e80*/  FFMA.FTZ R27, R24, R27, -R25 ;  /* 0x0000001b181b7223 */ /* 0x000fe20000010819 */
[-C--:B------:R-:W-:Y:S01]  /*12e90*/  FMUL.FTZ R39, R39, R97.reuse ;  /* 0x0000006127277220 */ /* 0x080fe20000410000 */
        /* <DEDUP_REMOVED lines=8> */
[----:B------:R-:W-:Y:S01]  /*12f20*/  F2FP.BF16.F32.PACK_AB R30, R35, R36 ;  /* 0x00000024231e723e */ /* 0x000fe200000010ff */
[----:B------:R2:W-:Y:S01]  /*12f30*/  STS.128 [R50], R24 ;  /* 0x0000001832007388 */ /* 0x0005e20000000c00 */
[----:B------:R-:W-:-:S05]  /*12f40*/  F2FP.BF16.F32.PACK_AB R31, R94, R47 ;  /* 0x0000002f5e1f723e */ /* 0x000fca00000010ff */
[----:B------:R2:W-:Y:S02]  /*12f50*/  STS.128 [R3+0x10400], R28 ;  /* 0x0104001c03007388 */ /* 0x0005e40000000c00 */
.L_x_1730:
[----:B------:R-:W-:Y:S05]  /*12f60*/  BSYNC B1 ;  /* 0x0000000000017941 */ /* 0x000fea0003800000 */
.L_x_1729:
[----:B--2---:R-:W-:-:S05]  /*12f70*/  VIADD R3, R123, 0x60 ;  /* 0x000000607b037836 */ /* 0x004fca0000000000 */
[----:B------:R-:W-:-:S13]  /*12f80*/  ISETP.GE.AND P0, PT, R3, R0, PT ;  /* 0x000000000300720c */ /* 0x000fda0003f06270 */
[----:B------:R-:W-:Y:S05]  /*12f90*/  @P0 BRA `(.L_x_1700) ;  /* 0x0000000c00940947 */ /* 0x000fea0003800000 */
[----:B------:R-:W2:Y:S01]  /*12fa0*/  LDC R0, c[0x0][0x3f4] ;  /* 0x0000fd00ff007b82 */ /* 0x000ea20000000800 */
[----:B------:R-:W-:Y:S01]  /*12fb0*/  BSSY B1, `(.L_x_1733) ;  /* 0x0000073000017945 */ /* 0x000fe20003800000 */
[-C--:B--2---:R-:W-:Y:S02]  /*12fc0*/  ISETP.GE.AND P0, PT, R18, R0.reuse, PT ;  /* 0x000000001200720c */ /* 0x084fe40003f06270 */
[----:B------:R-:W-:-:S11]  /*12fd0*/  ISETP.GE.AND P1, PT, R203, R0, PT ;  /* 0x00000000cb00720c */ /* 0x000fd60003f26270 */
[----:B------:R-:W-:Y:S05]  /*12fe0*/  @P0 BRA `(.L_x_1734) ;  /* 0x0000000400bc0947 */ /* 0x000fea0003800000 */
[----:B01----:R-:W2:Y:S04]  /*12ff0*/  LDL R20, [R1+0x84] ;  /* 0x0000840001147983 */ /* 0x003ea80000100800 */
[----:B------:R-:W3:Y:S01]  /*13000*/  LDL R42, [R1+0xb0] ;  /* 0x0000b000012a7983 */ /* 0x000ee20000100800 */
[----:B------:R-:W-:Y:S01]  /*13010*/  IMAD.SHL.U32 R24, R3, 0x40, RZ ;  /* 0x0000004003187824 */ /* 0x000fe200078e00ff */
[----:B------:R-:W-:Y:S02]  /*13020*/  SHF.R.S32.HI R26, RZ, 0x1f, R3 ;  /* 0x0000001fff1a7819 */ /* 0x000fe40000011403 */
[----:B------:R-:W-:Y:S02]  /*13030*/  SHF.R.U64 R33, R12, 0x10, R13 ;  /* 0x000000100c217819 */ /* 0x000fe4000000120d */
[----:B------:R-:W-:-:S02]  /*13040*/  LOP3.LUT R27, R24, 0x1c0, RZ, 0xc0, !PT ;  /* 0x000001c0181b7812 */ /* 0x000fc400078ec0ff */
[----:B------:R-:W-:Y:S02]  /*13050*/  LEA.HI R26, R26, R3, RZ, 0x3 ;  /* 0x000000031a1a7211 */ /* 0x000fe400078f18ff */
[----:B------:R-:W-:Y:S02]  /*13060*/  SHF.R.U32.HI R35, RZ, 0x10, R13 ;  /* 0x00000010ff237819 */ /* 0x000fe4000001160d */
[----:B------:R-:W-:Y:S01]  /*13070*/  SHF.R.U64 R13, R4, 0x10, R5 ;  /* 0x00000010040d7819 */ /* 0x000fe20000001205 */
[----:B------:R-:W-:Y:S01]  /*13080*/  IMAD.SHL.U32 R26, R26, 0x40, RZ ;  /* 0x000000401a1a7824 */ /* 0x000fe200078e00ff */
[----:B------:R-:W-:Y:S02]  /*13090*/  SHF.R.U64 R34, R14, 0x10, R15 ;  /* 0x000000100e227819 */ /* 0x000fe4000000120f */
[----:B------:R-:W-:Y:S02]  /*130a0*/  SHF.R.U32.HI R5, RZ, 0x10, R5 ;  /* 0x00000010ff057819 */ /* 0x000fe40000011605 */
[----:B------:R-:W-:-:S02]  /*130b0*/  LOP3.LUT R26, R26, 0xfffffe00, RZ, 0xc0, !PT ;  /* 0xfffffe001a1a7812 */ /* 0x000fc400078ec0ff */
[----:B------:R-:W-:Y:S02]  /*130c0*/  SHF.R.U64 R38, R6, 0x10, R7 ;  /* 0x0000001006267819 */ /* 0x000fe40000001207 */
[----:B------:R-:W-:Y:S02]  /*130d0*/  SHF.R.U32.HI R14, RZ, 0x10, R15 ;  /* 0x00000010ff0e7819 */ /* 0x000fe4000001160f */
[----:B------:R-:W-:Y:S02]  /*130e0*/  SHF.R.U32.HI R6, RZ, 0x10, R7 ;  /* 0x00000010ff067819 */ /* 0x000fe40000011607 */
[----:B------:R-:W-:Y:S02]  /*130f0*/  PRMT R36, R98, 0x5410, R13 ;  /* 0x0000541062247816 */ /* 0x000fe4000000000d */
[----:B------:R-:W-:Y:S02]  /*13100*/  PRMT R33, R100, 0x5410, R33 ;  /* 0x0000541064217816 */ /* 0x000fe40000000021 */
[----:B------:R-:W-:Y:S01]  /*13110*/  PRMT R34, R101, 0x5410, R34 ;  /* 0x0000541065227816 */ /* 0x000fe20000000022 */
[----:B------:R-:W-:Y:S01]  /*13120*/  IMAD.U32 R37, R36, 0x10000, RZ ;  /* 0x0001000024257824 */ /* 0x000fe200078e00ff */
[----:B------:R-:W-:-:S02]  /*13130*/  PRMT R98, R98, 0x5432, R5 ;  /* 0x0000543262627816 */ /* 0x000fc40000000005 */
[----:B------:R-:W-:Y:S02]  /*13140*/  PRMT R38, R99, 0x5410, R38 ;  /* 0x0000541063267816 */ /* 0x000fe40000000026 */
[----:B------:R-:W-:Y:S02]  /*13150*/  PRMT R101, R101, 0x5432, R14 ;  /* 0x0000543265657816 */ /* 0x000fe4000000000e */
[----:B------:R-:W-:Y:S02]  /*13160*/  PRMT R99, R99, 0x5432, R6 ;  /* 0x0000543263637816 */ /* 0x000fe40000000006 */
[----:B------:R-:W-:Y:S01]  /*13170*/  PRMT R100, R100, 0x5432, R35 ;  /* 0x0000543264647816 */ /* 0x000fe20000000023 */
[----:B------:R-:W-:Y:S01]  /*13180*/  IMAD.U32 R35, R33, 0x10000, RZ ;  /* 0x0001000021237824 */ /* 0x000fe200078e00ff */
[----:B------:R-:W-:Y:S02]  /*13190*/  LOP3.LUT R36, R36, 0xffff0000, RZ, 0xc0, !PT ;  /* 0xffff000024247812 */ /* 0x000fe400078ec0ff */
        /* <DEDUP_REMOVED lines=25> */
[C---:B------:R-:W-:Y:S01]  /*13330*/  IMAD.U32 R27, R30.reuse, 0x10000, RZ ;  /* 0x000100001e1b7824 */ /* 0x040fe200078e00ff */
[----:B------:R-:W-:Y:S01]  /*13340*/  LOP3.LUT R29, R30, 0xffff0000, RZ, 0xc0, !PT ;  /* 0xffff00001e1d7812 */ /* 0x000fe200078ec0ff */
[C---:B------:R-:W-:Y:S01]  /*13350*/  IMAD.U32 R32, R31.reuse, 0x10000, RZ ;  /* 0x000100001f207824 */ /* 0x040fe200078e00ff */
[----:B------:R-:W-:Y:S01]  /*13360*/  LOP3.LUT R30, R31, 0xffff0000, RZ, 0xc0, !PT ;  /* 0xffff00001f1e7812 */ /* 0x000fe200078ec0ff */
[----:B------:R-:W-:Y:S01]  /*13370*/  FMUL.FTZ R39, R14, R37 ;  /* 0x000000250e277220 */ /* 0x000fe20000410000 */
[----:B------:R-:W-:-:S02]  /*13380*/  IMAD.U32 R31, R98, 0x10000, RZ ;  /* 0x00010000621f7824 */ /* 0x000fc400078e00ff */
[-C--:B------:R-:W-:Y:S01]  /*13390*/  FMUL.FTZ R41, R14, R35.reuse ;  /* 0x000000230e297220 */ /* 0x080fe20000410000 */
[----:B------:R-:W-:Y:S02]  /*133a0*/  IMAD.U32 R14, R100, 0x10000, RZ ;  /* 0x00010000640e7824 */ /* 0x000fe400078e00ff */
[C---:B------:R-:W-:Y:S01]  /*133b0*/  FFMA.FTZ R39, R4.reuse, R35, -R39 ;  /* 0x0000002304277223 */ /* 0x040fe20000010827 */
[----:B------:R-:W-:Y:S01]  /*133c0*/  FMUL.FTZ R43, R25, R31 ;  /* 0x0000001f192b7220 */ /* 0x000fe20000410000 */
[----:B------:R-:W-:Y:S02]  /*133d0*/  IMAD.U32 R35, R99, 0x10000, RZ ;  /* 0x0001000063237824 */ /* 0x000fe400078e00ff */
[----:B------:R-:W-:Y:S01]  /*133e0*/  FFMA.FTZ R41, R4, R37, R41 ;  /* 0x0000002504297223 */ /* 0x000fe20000010029 */
[----:B------:R-:W-:Y:S02]  /*133f0*/  IMAD.U32 R4, R101, 0x10000, RZ ;  /* 0x0001000065047824 */ /* 0x000fe400078e00ff */
[-C--:B------:R-:W-:Y:S01]  /*13400*/  FMUL.FTZ R25, R25, R14.reuse ;  /* 0x0000000e19197220 */ /* 0x080fe20000410000 */
[----:B------:R-:W-:Y:S01]  /*13410*/  FFMA.FTZ R43, R6, R14, -R43 ;  /* 0x0000000e062b7223 */ /* 0x000fe2000001082b */
[C---:B------:R-:W-:Y:S01]  /*13420*/  FMUL.FTZ R14, R32.reuse, R35 ;  /* 0x00000023200e7220 */ /* 0x040fe20000410000 */
[----:B------:R-:W-:Y:S01]  /*13430*/  FMUL.FTZ R32, R32, R4 ;  /* 0x0000000420207220 */ /* 0x000fe20000410000 */
[----:B------:R-:W-:Y:S01]  /*13440*/  FFMA.FTZ R31, R6, R31, R25 ;  /* 0x0000001f061f7223 */ /* 0x000fe20000010019 */
[----:B------:R-:W-:Y:S01]  /*13450*/  FMUL.FTZ R6, R15, R36 ;  /* 0x000000240f067220 */ /* 0x000fe20000410000 */
[----:B------:R-:W-:Y:S01]  /*13460*/  FFMA.FTZ R37, R13, R4, -R14 ;  /* 0x000000040d257223 */ /* 0x000fe2000001080e */
[----:B------:R-:W-:Y:S01]  /*13470*/  LOP3.LUT R4, R33, 0xffff0000, RZ, 0xc0, !PT ;  /* 0xffff000021047812 */ /* 0x000fe200078ec0ff */
[----:B------:R-:W-:Y:S01]  /*13480*/  FFMA.FTZ R35, R13, R35, R32 ;  /* 0x000000230d237223 */ /* 0x000fe20000010020 */
[----:B------:R-:W-:-:S02]  /*13490*/  LOP3.LUT R13, R100, 0xffff0000, RZ, 0xc0, !PT ;  /* 0xffff0000640d7812 */ /* 0x000fc400078ec0ff */
[----:B------:R-:W-:Y:S01]  /*134a0*/  LOP3.LUT R25, R98, 0xffff0000, RZ, 0xc0, !PT ;  /* 0xffff000062197812 */ /* 0x000fe200078ec0ff */
[-C--:B------:R-:W-:Y:S01]  /*134b0*/  FMUL.FTZ R32, R15, R4.reuse ;  /* 0x000000040f207220 */ /* 0x080fe20000410000 */
[C---:B------:R-:W-:Y:S01]  /*134c0*/  FFMA.FTZ R14, R5.reuse, R4, -R6 ;  /* 0x00000004050e7223 */ /* 0x040fe20000010806 */
[----:B------:R-:W-:Y:S02]  /*134d0*/  IMAD.U32 R6, R38, 0x10000, RZ ;  /* 0x0001000026067824 */ /* 0x000fe400078e00ff */
[C---:B------:R-:W-:Y:S01]  /*134e0*/  FMUL.FTZ R40, R28.reuse, R13 ;  /* 0x0000000d1c287220 */ /* 0x040fe20000410000 */
[----:B------:R-:W-:Y:S01]  /*134f0*/  FMUL.FTZ R15, R28, R25 ;  /* 0x000000191c0f7220 */ /* 0x000fe20000410000 */
[----:B------:R-:W-:Y:S01]  /*13500*/  IMAD.U32 R4, R34, 0x10000, RZ ;  /* 0x0001000022047824 */ /* 0x000fe200078e00ff */
[----:B------:R-:W-:Y:S01]  /*13510*/  LOP3.LUT R38, R38, 0xffff0000, RZ, 0xc0, !PT ;  /* 0xffff000026267812 */ /* 0x000fe200078ec0ff */
[----:B------:R-:W-:Y:S01]  /*13520*/  FFMA.FTZ R32, R5, R36, R32 ;  /* 0x0000002405207223 */ /* 0x000fe20000010020 */
[----:B------:R-:W-:Y:S01]  /*13530*/  LOP3.LUT R99, R99, 0xffff0000, RZ, 0xc0, !PT ;  /* 0xffff000063637812 */ /* 0x000fe200078ec0ff */
[----:B------:R-:W-:Y:S01]  /*13540*/  FMUL.FTZ R36, R27, R6 ;  /* 0x000000061b247220 */ /* 0x000fe20000410000 */
[----:B------:R-:W-:Y:S01]  /*13550*/  LOP3.LUT R34, R34, 0xffff0000, RZ, 0xc0, !PT ;  /* 0xffff000022227812 */ /* 0x000fe200078ec0ff */
[C---:B------:R-:W-:Y:S01]  /*13560*/  FFMA.FTZ R28, R24.reuse, R13, -R15 ;  /* 0x0000000d181c7223 */ /* 0x040fe2000001080f */
[----:B------:R-:W-:Y:S01]  /*13570*/  LOP3.LUT R101, R101, 0xffff0000, RZ, 0xc0, !PT ;  /* 0xffff000065657812 */ /* 0x000fe200078ec0ff */
[----:B------:R-:W-:Y:S01]  /*13580*/  FFMA.FTZ R40, R24, R25, R40 ;  /* 0x0000001918287223 */ /* 0x000fe20000010028 */
[----:B------:R-:W-:Y:S01]  /*13590*/  FMUL.FTZ R24, R27, R4 ;  /* 0x000000041b187220 */ /* 0x000fe20000410000 */
[----:B------:R-:W-:Y:S01]  /*135a0*/  FMUL.FTZ R5, R29, R38 ;  /* 0x000000261d057220 */ /* 0x000fe20000410000 */
[----:B------:R-:W-:Y:S01]  /*135b0*/  FFMA.FTZ R36, R7, R4, -R36 ;  /* 0x0000000407247223 */ /* 0x000fe20000010824 */
[C---:B------:R-:W-:Y:S01]  /*135c0*/  FMUL.FTZ R13, R30.reuse, R99 ;  /* 0x000000631e0d7220 */ /* 0x040fe20000410000 */
[----:B------:R-:W-:Y:S01]  /*135d0*/  FMUL.FTZ R29, R29, R34 ;  /* 0x000000221d1d7220 */ /* 0x000fe20000410000 */
[-C--:B------:R-:W-:Y:S01]  /*135e0*/  FMUL.FTZ R4, R30, R101.reuse ;  /* 0x000000651e047220 */ /* 0x080fe20000410000 */
        /* <DEDUP_REMOVED lines=15> */
.L_x_1734:
[----:B------:R-:W-:Y:S05]  /*136e0*/  BSYNC B1 ;  /* 0x0000000000017941 */ /* 0x000fea0003800000 */
.L_x_1733:
[----:B------:R-:W-:Y:S05]  /*136f0*/  @P1 BRA `(.L_x_1700) ;  /* 0x0000000400bc1947 */ /* 0x000fea0003800000 */
[----:B--2---:R-:W2:Y:S04]  /*13700*/  LDL R5, [R1+0xa4] ;  /* 0x0000a40001057983 */ /* 0x004ea80000100800 */
[----:B0-----:R-:W3:Y:S01]  /*13710*/  LDL R38, [R1+0xac] ;  /* 0x0000ac0001267983 */ /* 0x001ee20000100800 */
[----:B------:R-:W-:Y:S01]  /*13720*/  IMAD.SHL.U32 R4, R3, 0x40, RZ ;  /* 0x0000004003047824 */ /* 0x000fe200078e00ff */
[----:B------:R-:W-:Y:S02]  /*13730*/  SHF.R.S32.HI R6, RZ, 0x1f, R3 ;  /* 0x0000001fff067819 */ /* 0x000fe40000011403 */
[----:B-1----:R-:W-:Y:S02]  /*13740*/  SHF.R.U64 R20, R72, 0x10, R73 ;  /* 0x0000001048147819 */ /* 0x002fe40000001249 */
[----:B------:R-:W-:-:S02]  /*13750*/  LOP3.LUT R7, R4, 0x1c0, RZ, 0xc0, !PT ;  /* 0x000001c004077812 */ /* 0x000fc400078ec0ff */
[----:B------:R-:W-:Y:S02]  /*13760*/  LEA.HI R6, R6, R3, RZ, 0x3 ;  /* 0x0000000306067211 */ /* 0x000fe400078f18ff */
[--C-:B------:R-:W-:Y:S02]  /*13770*/  SHF.R.U64 R28, R8, 0x10, R9.reuse ;  /* 0x00000010081c7819 */ /* 0x100fe40000001209 */
[----:B------:R-:W-:Y:S01]  /*13780*/  SHF.R.U32.HI R8, RZ, 0x10, R9 ;  /* 0x00000010ff087819 */ /* 0x000fe20000011609 */
[----:B------:R-:W-:Y:S01]  /*13790*/  IMAD.SHL.U32 R6, R6, 0x40, RZ ;  /* 0x0000004006067824 */ /* 0x000fe200078e00ff */
[--C-:B------:R-:W-:Y:S02]  /*137a0*/  SHF.R.U64 R3, R10, 0x10, R11.reuse ;  /* 0x000000100a037819 */ /* 0x100fe4000000120b */
[----:B------:R-:W-:Y:S02]  /*137b0*/  SHF.R.U32.HI R11, RZ, 0x10, R11 ;  /* 0x00000010ff0b7819 */ /* 0x000fe4000001160b */
[----:B------:R-:W-:-:S02]  /*137c0*/  LOP3.LUT R6, R6, 0xfffffe00, RZ, 0xc0, !PT ;  /* 0xfffffe0006067812 */ /* 0x000fc400078ec0ff */
[----:B------:R-:W-:Y:S02]  /*137d0*/  PRMT R25, R85, 0x5410, R20 ;  /* 0x0000541055197816 */ /* 0x000fe40000000014 */
[----:B------:R-:W-:Y:S02]  /*137e0*/  PRMT R28, R21, 0x5410, R28 ;  /* 0x00005410151c7816 */ /* 0x000fe4000000001c */
[----:B------:R-:W-:Y:S01]  /*137f0*/  SHF.R.U32.HI R72, RZ, 0x10, R73 ;  /* 0x00000010ff487819 */ /* 0x000fe20000011649 */
[----:B------:R-:W-:Y:S01]  /*13800*/  IMAD.U32 R26, R25, 0x10000, RZ ;  /* 0x00010000191a7824 */ /* 0x000fe200078e00ff */
[----:B------:R-:W-:Y:S01]  /*13810*/  PRMT R29, R21, 0x5432, R8 ;  /* 0x00005432151d7816 */ /* 0x000fe20000000008 */
[----:B------:R-:W-:Y:S01]  /*13820*/  IMAD.U32 R30, R28, 0x10000, RZ ;  /* 0x000100001c1e7824 */ /* 0x000fe200078e00ff */
[----:B------:R-:W-:Y:S02]  /*13830*/  PRMT R32, R84, 0x5410, R3 ;  /* 0x0000541054207816 */ /* 0x000fe40000000003 */
[----:B------:R-:W-:Y:S01]  /*13840*/  SHF.R.U64 R27, R74, 0x10, R75 ;  /* 0x000000104a1b7819 */ /* 0x000fe2000000124b */
[----:B------:R-:W-:Y:S01]  /*13850*/  IMAD.U32 R31, R29, 0x10000, RZ ;  /* 0x000100001d1f7824 */ /* 0x000fe200078e00ff */
[----:B------:R-:W-:-:S02]  /*13860*/  PRMT R84, R84, 0x5432, R11 ;  /* 0x0000543254547816 */ /* 0x000fc4000000000b */
[----:B------:R-:W-:Y:S02]  /*13870*/  SHF.R.U32.HI R75, RZ, 0x10, R75 ;  /* 0x00000010ff4b7819 */ /* 0x000fe4000001164b */
[----:B------:R-:W-:Y:S01]  /*13880*/  PRMT R85, R85, 0x5432, R72 ;  /* 0x0000543255557816 */ /* 0x000fe20000000048 */
[----:B------:R-:W-:Y:S01]  /*13890*/  IMAD.U32 R33, R84, 0x10000, RZ ;  /* 0x0001000054217824 */ /* 0x000fe200078e00ff */
[C---:B------:R-:W-:Y:S02]  /*138a0*/  PRMT R27, R86.reuse, 0x5410, R27 ;  /* 0x00005410561b7816 */ /* 0x040fe4000000001b */
[----:B------:R-:W-:Y:S02]  /*138b0*/  PRMT R86, R86, 0x5432, R75 ;  /* 0x0000543256567816 */ /* 0x000fe4000000004b */
        /* <DEDUP_REMOVED lines=31> */
[----:B------:R-:W-:Y:S02]  /*13ab0*/  IMAD.U32 R24, R15, 0x10000, RZ ;  /* 0x000100000f187824 */ /* 0x000fe400078e00ff */
[C---:B------:R-:W-:Y:S01]  /*13ac0*/  FFMA.FTZ R34, R3.reuse, R26, -R34 ;  /* 0x0000001a03227223 */ /* 0x040fe20000010822 */
[----:B------:R-:W-:Y:S01]  /*13ad0*/  FFMA.FTZ R36, R3, R30, R36 ;  /* 0x0000001e03247223 */ /* 0x000fe20000010024 */
[----:B------:R-:W-:Y:S02]  /*13ae0*/  IMAD.U32 R3, R86, 0x10000, RZ ;  /* 0x0001000056037824 */ /* 0x000fe400078e00ff */
[-C--:B------:R-:W-:Y:S01]  /*13af0*/  FMUL.FTZ R37, R20, R11.reuse ;  /* 0x0000000b14257220 */ /* 0x080fe20000410000 */
[----:B------:R-:W-:Y:S01]  /*13b00*/  FFMA.FTZ R35, R8, R11, -R35 ;  /* 0x0000000b08237223 */ /* 0x000fe20000010823 */
[----:B------:R-:W-:Y:S01]  /*13b10*/  FMUL.FTZ R39, R24, R33 ;  /* 0x0000002118277220 */ /* 0x000fe20000410000 */
[----:B------:R-:W-:Y:S01]  /*13b20*/  LOP3.LUT R11, R28, 0xffff0000, RZ, 0xc0, !PT ;  /* 0xffff00001c0b7812 */ /* 0x000fe200078ec0ff */
[----:B------:R-:W-:Y:S01]  /*13b30*/  FMUL.FTZ R24, R24, R3 ;  /* 0x0000000318187220 */ /* 0x000fe20000410000 */
[----:B------:R-:W-:Y:S01]  /*13b40*/  LOP3.LUT R20, R29, 0xffff0000, RZ, 0xc0, !PT ;  /* 0xffff00001d147812 */ /* 0x000fe200078ec0ff */
[----:B------:R-:W-:Y:S01]  /*13b50*/  FFMA.FTZ R37, R8, R31, R37 ;  /* 0x0000001f08257223 */ /* 0x000fe20000010025 */
[----:B------:R-:W-:Y:S01]  /*13b60*/  FFMA.FTZ R39, R10, R3, -R39 ;  /* 0x000000030a277223 */ /* 0x000fe20000010827 */
[C---:B------:R-:W-:Y:S01]  /*13b70*/  FMUL.FTZ R3, R12.reuse, R11 ;  /* 0x0000000b0c037220 */ /* 0x040fe20000410000 */
[----:B------:R-:W-:Y:S01]  /*13b80*/  LOP3.LUT R8, R85, 0xffff0000, RZ, 0xc0, !PT ;  /* 0xffff000055087812 */ /* 0x000fe200078ec0ff */
[----:B------:R-:W-:Y:S01]  /*13b90*/  FMUL.FTZ R29, R12, R25 ;  /* 0x000000190c1d7220 */ /* 0x000fe20000410000 */
[----:B------:R-:W-:-:S02]  /*13ba0*/  IMAD.U32 R21, R14, 0x10000, RZ ;  /* 0x000100000e157824 */ /* 0x000fc400078e00ff */
[----:B------:R-:W-:Y:S01]  /*13bb0*/  FFMA.FTZ R33, R10, R33, R24 ;  /* 0x000000210a217223 */ /* 0x000fe20000010018 */
[----:B------:R-:W-:Y:S02]  /*13bc0*/  IMAD.U32 R12, R32, 0x10000, RZ ;  /* 0x00010000200c7824 */ /* 0x000fe400078e00ff */
[----:B------:R-:W-:Y:S01]  /*13bd0*/  FMUL.FTZ R24, R13, R20 ;  /* 0x000000140d187220 */ /* 0x000fe20000410000 */
[C---:B------:R-:W-:Y:S01]  /*13be0*/  FFMA.FTZ R25, R4.reuse, R25, -R3 ;  /* 0x0000001904197223 */ /* 0x040fe20000010803 */
[----:B------:R-:W-:Y:S02]  /*13bf0*/  IMAD.U32 R10, R27, 0x10000, RZ ;  /* 0x000100001b0a7824 */ /* 0x000fe400078e00ff */
[----:B------:R-:W-:Y:S01]  /*13c00*/  FFMA.FTZ R29, R4, R11, R29 ;  /* 0x0000000b041d7223 */ /* 0x000fe2000001001d */
[----:B------:R-:W-:Y:S01]  /*13c10*/  LOP3.LUT R14, R14, 0xffff0000, RZ, 0xc0, !PT ;  /* 0xffff00000e0e7812 */ /* 0x000fe200078ec0ff */
[----:B------:R-:W-:Y:S01]  /*13c20*/  FMUL.FTZ R13, R13, R8 ;  /* 0x000000080d0d7220 */ /* 0x000fe20000410000 */
[----:B------:R-:W-:Y:S01]  /*13c30*/  LOP3.LUT R15, R15, 0xffff0000, RZ, 0xc0, !PT ;  /* 0xffff00000f0f7812 */ /* 0x000fe200078ec0ff */
[----:B------:R-:W-:Y:S01]  /*13c40*/  FMUL.FTZ R4, R21, R12 ;  /* 0x0000000c15047220 */ /* 0x000fe20000410000 */
[----:B------:R-:W-:Y:S01]  /*13c50*/  LOP3.LUT R3, R32, 0xffff0000, RZ, 0xc0, !PT ;  /* 0xffff000020037812 */ /* 0x000fe200078ec0ff */
[----:B------:R-:W-:Y:S01]  /*13c60*/  FFMA.FTZ R24, R5, R8, -R24 ;  /* 0x0000000805187223 */ /* 0x000fe20000010818 */
[----:B------:R-:W-:Y:S01]  /*13c70*/  LOP3.LUT R27, R27, 0xffff0000, RZ, 0xc0, !PT ;  /* 0xffff00001b1b7812 */ /* 0x000fe200078ec0ff */
[----:B------:R-:W-:Y:S01]  /*13c80*/  FMUL.FTZ R8, R21, R10 ;  /* 0x0000000a15087220 */ /* 0x000fe20000410000 */
[----:B------:R-:W-:Y:S01]  /*13c90*/  LOP3.LUT R86, R86, 0xffff0000, RZ, 0xc0, !PT ;  /* 0xffff000056567812 */ /* 0x000fe200078ec0ff */
[----:B------:R-:W-:Y:S01]  /*13ca0*/  FFMA.FTZ R20, R5, R20, R13 ;  /* 0x0000001405147223 */ /* 0x000fe2000001000d */
[----:B------:R-:W-:Y:S01]  /*13cb0*/  FFMA.FTZ R10, R9, R10, -R4 ;  /* 0x0000000a090a7223 */ /* 0x000fe20000010804 */
[C---:B------:R-:W-:Y:S01]  /*13cc0*/  FMUL.FTZ R5, R14.reuse, R3 ;  /* 0x000000030e057220 */ /* 0x040fe20000410000 */
[C---:B------:R-:W-:Y:S01]  /*13cd0*/  FMUL.FTZ R4, R15.reuse, R84 ;  /* 0x000000540f047220 */ /* 0x040fe20000410000 */
[-C--:B------:R-:W-:Y:S01]  /*13ce0*/  FMUL.FTZ R14, R14, R27.reuse ;  /* 0x0000001b0e0e7220 */ /* 0x080fe20000410000 */
[-C--:B------:R-:W-:Y:S01]  /*13cf0*/  FMUL.FTZ R15, R15, R86.reuse ;  /* 0x000000560f0f7220 */ /* 0x080fe20000410000 */
[C---:B------:R-:W-:Y:S01]  /*13d00*/  FFMA.FTZ R27, R6.reuse, R27, -R5 ;  /* 0x0000001b061b7223 */ /* 0x040fe20000010805 */
[----:B------:R-:W-:Y:S01]  /*13d10*/  FFMA.FTZ R86, R7, R86, -R4 ;  /* 0x0000005607567223 */ /* 0x000fe20000010804 */
[----:B------:R-:W-:Y:S01]  /*13d20*/  FFMA.FTZ R12, R9, R12, R8 ;  /* 0x0000000c090c7223 */ /* 0x000fe20000010008 */
        /* <DEDUP_REMOVED lines=12> */
.L_x_1700:
[----:B------:R-:W-:Y:S05]  /*13df0*/  BSYNC B0 ;  /* 0x0000000000007941 */ /* 0x000fea0003800000 */
.L_x_1660:
        /* <DEDUP_REMOVED lines=8> */
.L_x_1657:
[----:B01-3--:R-:W3:Y:S02]  /*13e80*/  LDL R0, [R1+0x68] ;  /* 0x0000680001007983 */ /* 0x00bee40000100800 */
[----:B---3--:R-:W-:-:S13]  /*13e90*/  R2UR UR4, R0 ;  /* 0x00000000000472ca */ /* 0x008fda00000e0000 */
[----:B------:R-:W-:-:S05]  /*13ea0*/  IMAD.U32 R0, RZ, RZ, UR4 ;  /* 0x00000004ff007e24 */ /* 0x000fca000f8e00ff */
[----:B------:R-:W-:-:S13]  /*13eb0*/  ISETP.NE.AND P0, PT, R0, 0x3, PT ;  /* 0x000000030000780c */ /* 0x000fda0003f05270 */
[----:B------:R-:W-:Y:S05]  /*13ec0*/  @!P0 BRA `(.L_x_1735) ;  /* 0x0000000000048947 */ /* 0x000fea0003800000 */
[----:B------:R-:W-:Y:S01]  /*13ed0*/  BPT.TRAP 0x1 ;  /* 0x000000040000795c */ /* 0x000fe20000300000 */
.L_x_1735:
[----:B------:R-:W-:Y:S01]  /*13ee0*/  IMAD R0, R202, 0x8, R17 ;  /* 0x00000008ca007824 */ /* 0x000fe200078e0211 */
[----:B--2---:R-:W-:-:S04]  /*13ef0*/  SHF.L.U32 R5, R218, 0x1f, RZ ;  /* 0x0000001fda057819 */ /* 0x004fc800000006ff */
[----:B------:R0:W1:Y:S01]  /*13f00*/  SYNCS.PHASECHK.TRANS64.TRYWAIT P1, [R0+URZ+0x30830], R5 ;  /* 0x03083005000075a7 */ /* 0x000062000802017f */
[----:B------:R-:W-:Y:S05]  /*13f10*/  @!P0 BRA `(.L_x_1736) ;  /* 0x0000000000048947 */ /* 0x000fea0003800000 */
[----:B------:R-:W-:Y:S01]  /*13f20*/  BPT.TRAP 0x1 ;  /* 0x000000040000795c */ /* 0x000fe20000300000 */
.L_x_1736:
[----:B------:R-:W-:Y:S01]  /*13f30*/  VIADD R3, R17, 0x20400 ;  /* 0x0002040011037836 */ /* 0x000fe20000000000 */
[----:B------:R-:W-:Y:S01]  /*13f40*/  LOP3.LUT R6, R2, 0x10000, RZ, 0xfc, !PT ;  /* 0x0001000002067812 */ /* 0x000fe200078efcff */
[----:B------:R-:W-:-:S03]  /*13f50*/  IMAD.MOV.U32 R7, RZ, RZ, 0x40000040 ;  /* 0x40000040ff077424 */ /* 0x000fc600078e00ff */
[----:B------:R-:W-:-:S04]  /*13f60*/  SHF.R.U32.HI R3, RZ, 0x4, R3 ;  /* 0x00000004ff037819 */ /* 0x000fc80000011603 */
[----:B------:R-:W-:-:S04]  /*13f70*/  LOP3.LUT R3, R3, 0x3fff, RZ, 0xc0, !PT ;  /* 0x00003fff03037812 */ /* 0x000fc800078ec0ff */
[----:B------:R-:W-:-:S05]  /*13f80*/  LOP3.LUT R2, R3, 0x10000, RZ, 0xfc, !PT ;  /* 0x0001000003027812 */ /* 0x000fca00078efcff */
[----:B------:R2:W-:Y:S01]  /*13f90*/  STL [R1+0x54], R2 ;  /* 0x0000540201007387 */ /* 0x0005e20000100800 */
[----:B-1----:R-:W-:Y:S05]  /*13fa0*/  @P1 BRA `(.L_x_1737) ;  /* 0x0000000000081947 */ /* 0x002fea0003800000 */
[----:B------:R-:W1:Y:S02]  /*13fb0*/  SYNCS.PHASECHK.TRANS64.TRYWAIT P1, [R0+URZ+0x30830], R5 ;  /* 0x03083005000075a7 */ /* 0x000e64000802017f */
[----:B-1----:R-:W-:Y:S05]  /*13fc0*/  @!P1 BRA `(.L_x_1738) ;  /* 0x000001b4005c9947 */ /* 0x002fea0003800000 */
.L_x_1737:
[----:B--2---:R-:W2:Y:S01]  /*13fd0*/  LDL R2, [R1+0x54] ;  /* 0x0000540001027983 */ /* 0x004ea20000100800 */
[----:B------:R-:W-:Y:S01]  /*13fe0*/  IMAD.MOV.U32 R3, RZ, RZ, 0x40000040 ;  /* 0x40000040ff037424 */ /* 0x000fe200078e00ff */
[----:B------:R-:W-:Y:S05]  /*13ff0*/  WARPSYNC.ALL ;  /* 0x0000000000007948 */ /* 0x000fea0003800000 */
[C---:B------:R-:W-:Y:S01]  /*14000*/  R2UR UR4, R6.reuse ;  /* 0x00000000060472ca */ /* 0x040fe200000e0000 */
[----:B----45:R-:W-:Y:S01]  /*14010*/  WARPGROUP.ARRIVE ;  /* 0x00000000000079c5 */ /* 0x030fe20000000000 */
[----:B------:R-:W-:Y:S01]  /*14020*/  R2UR UR5, R7 ;  /* 0x00000000070572ca */ /* 0x000fe200000e0000 */
[----:B------:R-:W-:Y:S01]  /*14030*/  VIADD R62, R6, 0x2 ;  /* 0x00000002063e7836 */ /* 0x000fe20000000000 */
[----:B------:R-:W-:Y:S01]  /*14040*/  R2UR UR7, R3 ;  /* 0x00000000030772ca */ /* 0x000fe200000e0000 */
[----:B------:R-:W-:-:S02]  /*14050*/  IMAD.MOV.U32 R63, RZ, RZ, 0x40000040 ;  /* 0x40000040ff3f7424 */ /* 0x000fc400078e00ff */
[----:B01----:R-:W-:Y:S02]  /*14060*/  IMAD.MOV.U32 R5, RZ, RZ, 0x40000040 ;  /* 0x40000040ff057424 */ /* 0x003fe400078e00ff */
[C---:B------:R-:W-:Y:S01]  /*14070*/  VIADD R60, R6.reuse, 0x4 ;  /* 0x00000004063c7836 */ /* 0x040fe20000000000 */
[----:B------:R0:W-:Y:S01]  /*14080*/  STL.64 [R1+0x40], R62 ;  /* 0x0000403e01007387 */ /* 0x0001e20000100a00 */
[----:B------:R-:W-:Y:S02]  /*14090*/  IMAD.MOV.U32 R61, RZ, RZ, 0x40000040 ;  /* 0x40000040ff3d7424 */ /* 0x000fe400078e00ff */
[C---:B------:R-:W-:Y:S02]  /*140a0*/  VIADD R58, R6.reuse, 0x6 ;  /* 0x00000006063a7836 */ /* 0x040fe40000000000 */
[----:B------:R-:W-:Y:S01]  /*140b0*/  IMAD.MOV.U32 R59, RZ, RZ, 0x40000040 ;  /* 0x40000040ff3b7424 */ /* 0x000fe200078e00ff */
[----:B------:R0:W-:Y:S01]  /*140c0*/  STL.64 [R1+0x38], R60 ;  /* 0x0000383c01007387 */ /* 0x0001e20000100a00 */
[----:B------:R-:W-:-:S02]  /*140d0*/  VIADD R56, R6, 0x400 ;  /* 0x0000040006387836 */ /* 0x000fc40000000000 */
[----:B------:R-:W-:Y:S01]  /*140e0*/  IMAD.MOV.U32 R57, RZ, RZ, 0x40000040 ;  /* 0x40000040ff397424 */ /* 0x000fe200078e00ff */
[----:B------:R0:W-:Y:S01]  /*140f0*/  STL.64 [R1+0x30], R58 ;  /* 0x0000303a01007387 */ /* 0x0001e20000100a00 */
[C---:B------:R-:W-:Y:S02]  /*14100*/  VIADD R10, R6.reuse, 0x402 ;  /* 0x00000402060a7836 */ /* 0x040fe40000000000 */
[----:B------:R-:W-:Y:S01]  /*14110*/  IMAD.MOV.U32 R11, RZ, RZ, 0x40000040 ;  /* 0x40000040ff0b7424 */ /* 0x000fe200078e00ff */
[----:B------:R0:W-:Y:S01]  /*14120*/  STL.64 [R1+0x28], R56 ;  /* 0x0000283801007387 */ /* 0x0001e20000100a00 */
[C---:B------:R-:W-:Y:S02]  /*14130*/  VIADD R216, R6.reuse, 0x404 ;  /* 0x0000040406d87836 */ /* 0x040fe40000000000 */
[----:B------:R-:W-:Y:S01]  /*14140*/  IMAD.MOV.U32 R217, RZ, RZ, 0x40000040 ;  /* 0x40000040ffd97424 */ /* 0x000fe200078e00ff */
[----:B------:R0:W-:Y:S01]  /*14150*/  STL.64 [R1+0x20], R10 ;  /* 0x0000200a01007387 */ /* 0x0001e20000100a00 */
[----:B------:R-:W-:-:S02]  /*14160*/  VIADD R214, R6, 0x406 ;  /* 0x0000040606d67836 */ /* 0x000fc40000000000 */
[----:B------:R-:W-:Y:S02]  /*14170*/  IMAD.MOV.U32 R215, RZ, RZ, 0x40000040 ;  /* 0x40000040ffd77424 */ /* 0x000fe400078e00ff */
[C---:B------:R-:W-:Y:S02]  /*14180*/  VIADD R212, R6.reuse, 0x800 ;  /* 0x0000080006d47836 */ /* 0x040fe40000000000 */
[----:B------:R-:W-:Y:S02]  /*14190*/  IMAD.MOV.U32 R213, RZ, RZ, 0x40000040 ;  /* 0x40000040ffd57424 */ /* 0x000fe400078e00ff */
[C---:B------:R-:W-:Y:S02]  /*141a0*/  VIADD R210, R6.reuse, 0x802 ;  /* 0x0000080206d27836 */ /* 0x040fe40000000000 */
[----:B------:R-:W-:Y:S02]  /*141b0*/  IMAD.MOV.U32 R211, RZ, RZ, 0x40000040 ;  /* 0x40000040ffd37424 */ /* 0x000fe400078e00ff */
        /* <DEDUP_REMOVED lines=10> */
[----:B------:R-:W-:Y:S02]  /*14260*/  VIADD R8, R6, 0xc06 ;  /* 0x00000c0606087836 */ /* 0x000fe40000000000 */
[----:B------:R-:W-:Y:S02]  /*14270*/  IMAD.MOV.U32 R9, RZ, RZ, 0x40000040 ;  /* 0x40000040ff097424 */ /* 0x000fe400078e00ff */
[----:B------:R-:W-:-:S02]  /*14280*/  IMAD.MOV.U32 R3, RZ, RZ, 0x40000040 ;  /* 0x40000040ff037424 */ /* 0x000fc400078e00ff */
[----:B--2---:R-:W-:-:S04]  /*14290*/  IMAD R2, R202, 0x800, R2 ;  /* 0x00000800ca027824 */ /* 0x004fc800078e0202 */
[C---:B------:R-:W-:Y:S01]  /*142a0*/  VIADD R4, R2.reuse, 0x2 ;  /* 0x0000000202047836 */ /* 0x040fe20000000000 */
[----:B------:R-:W-:-:S13]  /*142b0*/  R2UR UR6, R2 ;  /* 0x00000000020672ca */ /* 0x000fda00000e0000 */
[----:B------:R-:W-:Y:S01]  /*142c0*/  HGMMA.64x64x16.F32.BF16 R24, gdesc[UR4], RZ, !UPT, gsb0 ;  /* 0x00e00000041879f0 */ /* 0x000fe2000c0018ff */
[----:B------:R-:W-:Y:S02]  /*142d0*/  R2UR UR4, R62 ;  /* 0x000000003e0472ca */ /* 0x000fe400000e0000 */
[----:B------:R-:W-:Y:S02]  /*142e0*/  R2UR UR5, R63 ;  /* 0x000000003f0572ca */ /* 0x000fe400000e0000 */
[----:B------:R-:W-:Y:S01]  /*142f0*/  R2UR UR6, R4 ;  /* 0x00000000040672ca */ /* 0x000fe200000e0000 */
[----:B------:R-:W-:Y:S01]  /*14300*/  VIADD R4, R2, 0x4 ;  /* 0x0000000402047836 */ /* 0x000fe20000000000 */
[----:B------:R-:W-:Y:S01]  /*14310*/  R2UR UR7, R5 ;  /* 0x00000000050772ca */ /* 0x000fe200000e0000 */
[----:B------:R-:W-:Y:S01]  /*14320*/  IMAD.MOV.U32 R5, RZ, RZ, 0x40000040 ;  /* 0x40000040ff057424 */ /* 0x000fe200078e00ff */
[----:B------:R-:W-:Y:S02]  /*14330*/  WARPGROUP.DEPBAR.LE gsb0, 0x0 ;  /* 0x00008000000079c5 */ /* 0x000fe40000010000 */
[----:B------:R-:W-:-:S09]  /*14340*/  WARPGROUP.ARRIVE ;  /* 0x00000000000079c5 */ /* 0x000fd20000000000 */
[----:B------:R-:W-:Y:S01]  /*14350*/  HGMMA.64x64x16.F32.BF16 R24, gdesc[UR4], R24, gsb0 ;  /* 0x00e00000041879f0 */ /* 0x000fe20008001818 */
        /* <DEDUP_REMOVED lines=102> */
[C---:B------:R-:W-:Y:S01]  /*149c0*/  VIADD R4, R2.reuse, 0x604 ;  /* 0x0000060402047836 */ /* 0x040fe20000000000 */
[----:B------:R-:W-:Y:S01]  /*149d0*/  R2UR UR7, R5 ;  /* 0x00000000050772ca */ /* 0x000fe200000e0000 */
[----:B------:R-:W-:Y:S02]  /*149e0*/  IMAD.MOV.U32 R5, RZ, RZ, 0x40000040 ;  /* 0x40000040ff057424 */ /* 0x000fe400078e00ff */
[----:B------:R-:W-:Y:S01]  /*149f0*/  VIADD R2, R2, 0x606 ;  /* 0x0000060602027836 */ /* 0x000fe20000000000 */
[----:B------:R-:W-:-:S02]  /*14a00*/  WARPGROUP.DEPBAR.LE gsb0, 0x0 ;  /* 0x00008000000079c5 */ /* 0x000fc40000010000 */
[----:B------:R-:W-:-:S07]  /*14a10*/  WARPGROUP.ARRIVE ;  /* 0x00000000000079c5 */ /* 0x000fce0000000000 */
[----:B------:R-:W-:Y:S01]  /*14a20*/  HGMMA.64x64x16.F32.BF16 R24, gdesc[UR4], R24, gsb0 ;  /* 0x00e00000041879f0 */ /* 0x000fe20008001818 */
[----:B------:R-:W-:Y:S02]  /*14a30*/  R2UR UR4, R12 ;  /* 0x000000000c0472ca */ /* 0x000fe400000e0000 */
[----:B------:R-:W-:Y:S02]  /*14a40*/  R2UR UR5, R13 ;  /* 0x000000000d0572ca */ /* 0x000fe400000e0000 */
[----:B------:R-:W-:Y:S02]  /*14a50*/  R2UR UR6, R4 ;  /* 0x00000000040672ca */ /* 0x000fe400000e0000 */
[----:B------:R-:W-:Y:S01]  /*14a60*/  R2UR UR7, R5 ;  /* 0x00000000050772ca */ /* 0x000fe200000e0000 */
[----:B------:R-:W-:Y:S02]  /*14a70*/  WARPGROUP.DEPBAR.LE gsb0, 0x0 ;  /* 0x00008000000079c5 */ /* 0x000fe40000010000 */
[----:B------:R-:W-:-:S10]  /*14a80*/  WARPGROUP.ARRIVE ;  /* 0x00000000000079c5 */ /* 0x000fd40000000000 */
[----:B------:R-:W-:Y:S01]  /*14a90*/  HGMMA.64x64x16.F32.BF16 R24, gdesc[UR4], R24, gsb0 ;  /* 0x00e00000041879f0 */ /* 0x000fe20008001818 */
[----:B------:R-:W-:Y:S02]  /*14aa0*/  R2UR UR4, R8 ;  /* 0x00000000080472ca */ /* 0x000fe400000e0000 */
[----:B------:R-:W-:Y:S02]  /*14ab0*/  R2UR UR5, R9 ;  /* 0x00000000090572ca */ /* 0x000fe400000e0000 */
[----:B------:R-:W-:Y:S02]  /*14ac0*/  R2UR UR6, R2 ;  /* 0x00000000020672ca */ /* 0x000fe400000e0000 */
[----:B------:R-:W-:Y:S01]  /*14ad0*/  R2UR UR7, R3 ;  /* 0x00000000030772ca */ /* 0x000fe200000e0000 */
[----:B------:R-:W-:Y:S02]  /*14ae0*/  WARPGROUP.DEPBAR.LE gsb0, 0x0 ;  /* 0x00008000000079c5 */ /* 0x000fe40000010000 */
[----:B------:R-:W-:-:S10]  /*14af0*/  WARPGROUP.ARRIVE ;  /* 0x00000000000079c5 */ /* 0x000fd40000000000 */
[----:B------:R-:W-:Y:S03]  /*14b00*/  HGMMA.64x64x16.F32.BF16 R24, gdesc[UR4], R24, gsb0 ;  /* 0x00e00000041879f0 */ /* 0x000fe60008001818 */
[----:B------:R-:W-:Y:S02]  /*14b10*/  WARPGROUP.DEPBAR.LE gsb0, 0x0 ;  /* 0x00008000000079c5 */ /* 0x000fe40000010000 */
[----:B0-----:R-:W-:Y:S05]  /*14b20*/  @!P0 BRA `(.L_x_1739) ;  /* 0x0000000000048947 */ /* 0x001fea0003800000 */
[----:B------:R-:W-:Y:S01]  /*14b30*/  BPT.TRAP 0x1 ;  /* 0x000000040000795c */ /* 0x000fe20000300000 */
.L_x_1739:
[----:B------:R-:W2:Y:S01]  /*14b40*/  LDL R2, [R1+0x78] ;  /* 0x0000780001027983 */ /* 0x000ea20000100800 */
[----:B------:R-:W0:Y:S01]  /*14b50*/  LDC R78, c[0x0][0x448] ;  /* 0x00011200ff4e7b82 */ /* 0x000e220000000800 */
[----:B------:R-:W-:Y:S02]  /*14b60*/  ULDC UR4, c[0x0][0x9d8] ;  /* 0x0002760000047ab9 */ /* 0x000fe40000000800 */
[----:B------:R-:W2:Y:S04]  /*14b70*/  LDL R76, [R1+0x5c] ;  /* 0x00005c00014c7983 */ /* 0x000ea80000100800 */
[----:B------:R-:W3:Y:S01]  /*14b80*/  LDL R65, [R1+0xc] ;  /* 0x00000c0001417983 */ /* 0x000ee20000100800 */
[----:B0-----:R-:W-:-:S13]  /*14b90*/  ISETP.NE.AND P1, PT, R78, 0x1, PT ;  /* 0x000000014e00780c */ /* 0x001fda0003f25270 */
[----:B------:R-:W0:Y:S08]  /*14ba0*/  @P1 LDC R3, c[0x0][0x44c] ;  /* 0x00011300ff031b82 */ /* 0x000e300000000800 */
[----:B------:R-:W1:Y:S01]  /*14bb0*/  @P1 LDC R11, c[0x0][0x450] ;  /* 0x00011400ff0b1b82 */ /* 0x000e620000000800 */
[----:B------:R-:W-:Y:S01]  /*14bc0*/  FMUL.FTZ R64, R48, UR4 ;  /* 0x0000000430407c20 */ /* 0x000fe20008410000 */
[----:B------:R-:W-:-:S02]  /*14bd0*/  VIADD R0, R0, 0x30840 ;  /* 0x0003084000007836 */ /* 0x000fc40000000000 */
[----:B------:R-:W-:Y:S02]  /*14be0*/  IMAD.MOV.U32 R66, RZ, RZ, -0x40 ;  /* 0xffffffc0ff427424 */ /* 0x000fe400078e00ff */
        /* <DEDUP_REMOVED lines=16> */
[----:B------:R-:W-:-:S02]  /*14cf0*/  IMAD R66, R93, R66, 0x40 ;  /* 0x000000405d427424 */ /* 0x000fc400078e0242 */
        /* <DEDUP_REMOVED lines=15> */
[----:B------:R-:W-:-:S02]  /*14df0*/  ULDC UR4, c[0x0][0x9dc] ;  /* 0x0002770000047ab9 */ /* 0x000fc40000000800 */
[----:B------:R-:W-:Y:S01]  /*14e00*/  ULOP3.LUT UR5, URZ, UR4, URZ, 0x33, !UPT ;  /* 0x000000043f057292 */ /* 0x000fe2000f8e333f */
[----:B------:R-:W-:-:S04]  /*14e10*/  LOP3.LUT R16, R16, 0xffffffbf, RZ, 0xc0, !PT ;  /* 0xffffffbf10107812 */ /* 0x000fc800078ec0ff */
[----:B------:R-:W-:Y:S01]  /*14e20*/  @P1 LOP3.LUT R16, R16, 0x40, RZ, 0xfc, !PT ;  /* 0x0000004010101812 */ /* 0x000fe200078efcff */
        /* <DEDUP_REMOVED lines=22> */
[----:B------:R-:W1:Y:S01]  /*14f90*/  MUFU.TANH R33, R33 ;  /* 0x0000002100217308 */ /* 0x000e620000002400 */
[----:B--2---:R-:W-:-:S04]  /*14fa0*/  IMAD.IADD R48, R2, 0x1, R76 ;  /* 0x0000000102307824 */ /* 0x004fc800078e024c */
[----:B0-----:R-:W-:-:S05]  /*14fb0*/  @P1 IMAD.HI.U32 R2, R48, R3, RZ ;  /* 0x0000000330021227 */ /* 0x001fca00078e00ff */
[----:B-1----:R-:W-:Y:S02]  /*14fc0*/  @P1 SHF.R.U32.HI R48, RZ, R11, R2 ;  /* 0x0000000bff301219 */ /* 0x002fe40000011602 */
[----:B------:R-:W0:Y:S01]  /*14fd0*/  LDC.64 R10, c[0x0][0x9e0] ;  /* 0x00027800ff0a7b82 */ /* 0x000e220000000a00 */
[----:B---3--:R-:W-:-:S04]  /*14fe0*/  PRMT R2, R65, 0x654, R0 ;  /* 0x0000065441027816 */ /* 0x008fc80000000000 */
[----:B------:R1:W-:Y:S01]  /*14ff0*/  SYNCS.ARRIVE.TRANS64.RED.A1T0 RZ, [R2+URZ], RZ ;  /* 0x000000ff02ff79a7 */ /* 0x0003e2000810043f */
[----:B------:R-:W2:Y:S01]  /*15000*/  SHFL.IDX PT, R70, R48, RZ, 0x1c1f ;  /* 0x001c1fff30467589 */ /* 0x000ea200000e0000 */
[----:B-1----:R-:W-:-:S04]  /*15010*/  IADD3 R2, -R225, 0x1, R66 ;  /* 0x00000001e1027810 */ /* 0x002fc80007ffe142 */
[----:B------:R-:W-:Y:S01]  /*15020*/  IADD3 R3, -R219, R2, R220 ;  /* 0x00000002db037210 */ /* 0x000fe20007ffe1dc */
[----:B------:R-:W-:-:S05]  /*15030*/  IMAD.U32 R2, RZ, RZ, UR5 ;  /* 0x00000005ff027e24 */ /* 0x000fca000f8e00ff */
[----:B------:R1:W-:Y:S01]  /*15040*/  STL [R1], R2 ;  /* 0x0000000201007387 */ /* 0x0003e20000100800 */
[----:B0-----:R-:W-:Y:S01]  /*15050*/  ISETP.GE.AND P1, PT, R11, 0x1, PT ;  /* 0x000000010b00780c */ /* 0x001fe20003f26270 */
[----:B------:R-:W0:Y:S08]  /*15060*/  MUFU.TANH R34, R34 ;  /* 0x0000002200227308 */ /* 0x000e300000002400 */
[----:B------:R-:W3:Y:S08]  /*15070*/  MUFU.TANH R64, R64 ;  /* 0x0000004000407308 */ /* 0x000ef00000002400 */
[----:B------:R-:W0:Y:S08]  /*15080*/  MUFU.TANH R63, R63 ;  /* 0x0000003f003f7308 */ /* 0x000e300000002400 */
[----:B------:R-:W0:Y:S08]  /*15090*/  MUFU.TANH R35, R35 ;  /* 0x0000002300237308 */ /* 0x000e300000002400 */
[----:B------:R-:W0:Y:S08]  /*150a0*/  MUFU.TANH R36, R36 ;  /* 0x0000002400247308 */ /* 0x000e300000002400 */
[----:B------:R-:W0:Y:S08]  /*150b0*/  MUFU.TANH R52, R52 ;  /* 0x0000003400347308 */ /* 0x000e300000002400 */
[----:B------:R-:W0:Y:S08]  /*150c0*/  MUFU.TANH R50, R50 ;  /* 0x0000003200327308 */ /* 0x000e300000002400 */
[----:B------:R-:W0:Y:S01]  /*150d0*/  MUFU.TANH R38, R38 ;  /* 0x0000002600267308 */ /* 0x000e220000002400 */
[----:B------:R-:W-:Y:S01]  /*150e0*/  IADD3 R67, -R225, R220, R66 ;  /* 0x000000dce1437210 */ /* 0x000fe20007ffe142 */
[----:B------:R-:W-:Y:S01]  /*150f0*/  VIADD R65, R3, UR5 ;  /* 0x0000000503417c36 */ /* 0x000fe20008000000 */
[----:B------:R-:W-:-:S05]  /*15100*/  LOP3.LUT R16, R16, 0xffffffdf, RZ, 0xc0, !PT ;  /* 0xffffffdf10107812 */ /* 0x000fca00078ec0ff */
[----:B------:R5:W0:Y:S01]  /*15110*/  MUFU.TANH R0, R54 ;  /* 0x0000003600007308 */ /* 0x000a220000002400 */
[----:B------:R-:W-:Y:S01]  /*15120*/  @P1 LOP3.LUT R16, R16, 0x20, RZ, 0xfc, !PT ;  /* 0x0000002010101812 */ /* 0x000fe200078efcff */
[----:B--2---:R-:W-:Y:S01]  /*15130*/  IMAD.IADD R69, R65, 0x1, R70 ;  /* 0x0000000141457824 */ /* 0x004fe200078e0246 */
[----:B------:R-:W-:Y:S01]  /*15140*/  LEA R46, R93, 0xffffffc0, 0x6 ;  /* 0xffffffc05d2e7811 */ /* 0x000fe200078e30ff */
[----:B-----5:R-:W-:-:S05]  /*15150*/  IMAD.IADD R54, R3, 0x1, R10 ;  /* 0x0000000103367824 */ /* 0x020fca00078e020a */
[----:B------:R-:W-:Y:S01]  /*15160*/  VIADDMNMX R68, R70, R54, R67, PT ;  /* 0x0000003646447246 */ /* 0x000fe20003800143 */
[----:B-1-34-:R-:W-:Y:S06]  /*15170*/  @!P1 BRA `(.L_x_1740) ;  /* 0x0000000000509947 */ /* 0x01afec0003800000 */
[----:B------:R-:W-:Y:S01]  /*15180*/  IADD3 R39, -R219, R220, R70 ;  /* 0x000000dcdb277210 */ /* 0x000fe20007ffe146 */
[----:B------:R-:W-:Y:S03]  /*15190*/  BSSY B0, `(.L_x_1741) ;  /* 0x000000e000007945 */ /* 0x000fe60003800000 */
[----:B------:R-:W-:-:S13]  /*151a0*/  ISETP.GT.AND P1, PT, R39, -0x1, PT ;  /* 0xffffffff2700780c */ /* 0x000fda0003f24270 */
        /* <DEDUP_REMOVED lines=8> */
.L_x_1742:
[----:B------:R-:W-:-:S13]  /*15230*/  ISETP.NE.AND P1, PT, R11, 0x1, PT ;  /* 0x000000010b00780c */ /* 0x000fda0003f25270 */
[----:B------:R-:W1:Y:S02]  /*15240*/  @P1 LDC.64 R2, c[0x0][0x9e8] ;  /* 0x00027a00ff021b82 */ /* 0x000e640000000a00 */
[----:B-1----:R-:W-:-:S05]  /*15250*/  @P1 IMAD.HI.U32 R2, R39, R2, RZ ;  /* 0x0000000227021227 */ /* 0x002fca00078e00ff */
[----:B------:R-:W-:-:S07]  /*15260*/  @P1 SHF.R.U32.HI R39, RZ, R3, R2 ;  /* 0x00000003ff271219 */ /* 0x000fce0000011602 */
.L_x_1743:
[----:B------:R-:W-:Y:S05]  /*15270*/  BSYNC B0 ;  /* 0x0000000000007941 */ /* 0x000fea0003800000 */
.L_x_1741:
[----:B------:R-:W-:-:S04]  /*15280*/  IMAD R2, R39, R11, -R46 ;  /* 0x0000000b27027224 */ /* 0x000fc800078e0a2e */
[----:B------:R-:W-:-:S05]  /*15290*/  IMAD.IADD R2, R2, 0x1, -R225 ;  /* 0x0000000102027824 */ /* 0x000fca00078e0ae1 */
[----:B------:R-:W-:Y:S02]  /*152a0*/  VIMNMX R69, R69, R2, !PT ;  /* 0x0000000245457248 */ /* 0x000fe40007fe0100 */
[----:B------:R-:W-:-:S07]  /*152b0*/  VIADDMNMX R68, R2, R11, R68, PT ;  /* 0x0000000b02447246 */ /* 0x000fce0003800144 */
.L_x_1740:
        /* <DEDUP_REMOVED lines=10> */
[----:B------:R-:W-:Y:S02]  /*15360*/  FSEL R39, R56, -INF , !P4 ;  /* 0xff80000038277808 */ /* 0x000fe40006000000 */
        /* <DEDUP_REMOVED lines=37> */
[----:B------:R-:W-:Y:S01]  /*155c0*/  FSEL R49, R44, -INF , !P3 ;  /* 0xff8000002c317808 */ /* 0x000fe20005800000 */
[----:B-1----:R-:W-:Y:S01]  /*155d0*/  IMAD.IADD R44, R65, 0x1, R48 ;  /* 0x00000001412c7824 */ /* 0x002fe200078e0230 */
        /* <DEDUP_REMOVED lines=13> */
[C---:B------:R-:W-:Y:S02]  /*156b0*/  ISETP.GE.AND P6, PT, R66.reuse, 0x1, PT ;  /* 0x000000014200780c */ /* 0x040fe40003fc6270 */
[----:B0-----:R-:W-:Y:S02]  /*156c0*/  FSEL R63, R63, -INF , !P3 ;  /* 0xff8000003f3f7808 */ /* 0x001fe40005800000 */
[C---:B------:R-:W-:Y:S02]  /*156d0*/  ISETP.GE.AND P3, PT, R66.reuse, 0x39, PT ;  /* 0x000000394200780c */ /* 0x040fe40003f66270 */
[----:B------:R-:W-:Y:S02]  /*156e0*/  P2R R71, PR, RZ, 0x20 ;  /* 0x00000020ff477803 */ /* 0x000fe40000000000 */
[----:B------:R-:W-:Y:S02]  /*156f0*/  ISETP.GT.AND P4, PT, R69, 0x38, !P3 ;  /* 0x000000384500780c */ /* 0x000fe40005f84270 */
[----:B------:R-:W-:-:S02]  /*15700*/  ISETP.GE.AND P5, PT, R66, 0x3a, PT ;  /* 0x0000003a4200780c */ /* 0x000fc40003fa6270 */
[----:B------:R-:W-:Y:S02]  /*15710*/  ISETP.LT.OR P4, PT, R68, 0x39, P4 ;  /* 0x000000394400780c */ /* 0x000fe40002781670 */
[----:B------:R-:W-:Y:S02]  /*15720*/  VIADDMNMX R54, R48, R54, R67, PT ;  /* 0x0000003630367246 */ /* 0x000fe40003800143 */
[----:B------:R-:W-:Y:S02]  /*15730*/  FSEL R55, R52, -INF , !P4 ;  /* 0xff80000034377808 */ /* 0x000fe40006000000 */
[----:B------:R-:W-:-:S04]  /*15740*/  ISETP.GT.AND P4, PT, R69, RZ, !P6 ;  /* 0x000000ff4500720c */ /* 0x000fc80007784270 */
[----:B------:R-:W-:-:S04]  /*15750*/  ISETP.LT.OR P4, PT, R68, 0x1, P4 ;  /* 0x000000014400780c */ /* 0x000fc80002781670 */
[----:B------:R-:W-:Y:S02]  /*15760*/  FSEL R24, R24, -INF , !P4 ;  /* 0xff80000018187808 */ /* 0x000fe40006000000 */
[----:B------:R-:W-:-:S04]  /*15770*/  ISETP.GT.AND P4, PT, R69, 0x39, !P5 ;  /* 0x000000394500780c */ /* 0x000fc80006f84270 */
[----:B------:R-:W-:-:S04]  /*15780*/  ISETP.LT.OR P4, PT, R68, 0x3a, P4 ;  /* 0x0000003a4400780c */ /* 0x000fc80002781670 */
[----:B------:R-:W-:Y:S02]  /*15790*/  FSEL R69, R50, -INF , !P4 ;  /* 0xff80000032457808 */ /* 0x000fe40006000000 */
[----:B------:R-:W-:-:S13]  /*157a0*/  ISETP.GE.AND P4, PT, R11, 0x1, PT ;  /* 0x000000010b00780c */ /* 0x000fda0003f86270 */
[----:B------:R-:W-:Y:S05]  /*157b0*/  @!P4 BRA `(.L_x_1744) ;  /* 0x000000000050c947 */ /* 0x000fea0003800000 */
[----:B------:R-:W-:Y:S01]  /*157c0*/  IADD3 R65, -R219, R220, R48 ;  /* 0x000000dcdb417210 */ /* 0x000fe20007ffe130 */
[----:B------:R-:W-:Y:S03]  /*157d0*/  BSSY B0, `(.L_x_1745) ;  /* 0x000000e000007945 */ /* 0x000fe60003800000 */
        /* <DEDUP_REMOVED lines=9> */
.L_x_1746:
[----:B------:R-:W-:-:S13]  /*15870*/  ISETP.NE.AND P4, PT, R11, 0x1, PT ;  /* 0x000000010b00780c */ /* 0x000fda0003f85270 */
[----:B------:R-:W0:Y:S02]  /*15880*/  @P4 LDC.64 R2, c[0x0][0x9e8] ;  /* 0x00027a00ff024b82 */ /* 0x000e240000000a00 */
[----:B0-----:R-:W-:-:S05]  /*15890*/  @P4 IMAD.HI.U32 R2, R65, R2, RZ ;  /* 0x0000000241024227 */ /* 0x001fca00078e00ff */
[----:B------:R-:W-:-:S07]  /*158a0*/  @P4 SHF.R.U32.HI R65, RZ, R3, R2 ;  /* 0x00000003ff414219 */ /* 0x000fce0000011602 */
.L_x_1747:
[----:B------:R-:W-:Y:S05]  /*158b0*/  BSYNC B0 ;  /* 0x0000000000007941 */ /* 0x000fea0003800000 */
.L_x_1745:
[----:B------:R-:W-:-:S04]  /*158c0*/  IMAD R46, R65, R11, -R46 ;  /* 0x0000000b412e7224 */ /* 0x000fc800078e0a2e */
[----:B------:R-:W-:-:S05]  /*158d0*/  IMAD.IADD R3, R46, 0x1, -R225 ;  /* 0x000000012e037824 */ /* 0x000fca00078e0ae1 */
[----:B------:R-:W-:Y:S02]  /*158e0*/  VIMNMX R44, R44, R3, !PT ;  /* 0x000000032c2c7248 */ /* 0x000fe40007fe0100 */
[----:B------:R-:W-:-:S07]  /*158f0*/  VIADDMNMX R54, R3, R11, R54, PT ;  /* 0x0000000b03367246 */ /* 0x000fce0003800136 */
.L_x_1744:
[----:B------:R-:W-:Y:S01]  /*15900*/  ISETP.GT.AND P1, PT, R44, 0x1, !P1 ;  /* 0x000000012c00780c */ /* 0x000fe20004f24270 */
[----:B------:R-:W-:Y:S01]  /*15910*/  ULDC UR4, c[0x0][0x988] ;  /* 0x0002620000047ab9 */ /* 0x000fe20000000800 */
[----:B------:R-:W-:Y:S02]  /*15920*/  FMNMX.FTZ R2, R24, R39, !PT ;  /* 0x0000002718027209 */ /* 0x000fe40007810000 */
        /* <DEDUP_REMOVED lines=34> */
[----:B------:R-:W-:Y:S01]  /*15b50*/  ISETP.GT.AND P2, PT, R44, 0x8, !P2 ;  /* 0x000000082c00780c */ /* 0x000fe20005744270 */
[----:B------:R-:W0:Y:S01]  /*15b60*/  SHFL.BFLY PT, R2, R3, 0x2, 0x1f ;  /* 0x0c401f0003027f89 */ /* 0x000e2200000e0000 */
[C---:B------:R-:W-:Y:S02]  /*15b70*/  ISETP.LT.OR P1, PT, R54.reuse, 0x1a, P1 ;  /* 0x0000001a3600780c */ /* 0x040fe40000f21670 */
[----:B------:R-:W-:Y:S02]  /*15b80*/  ISETP.LT.OR P2, PT, R54, 0x9, P2 ;  /* 0x000000093600780c */ /* 0x000fe40001741670 */
[----:B------:R-:W-:Y:S02]  /*15b90*/  FSEL R71, R30, -INF , !P1 ;  /* 0xff8000001e477808 */ /* 0x000fe40004800000 */
[----:B------:R-:W-:Y:S02]  /*15ba0*/  ISETP.NE.AND P1, PT, R72, RZ, PT ;  /* 0x000000ff4800720c */ /* 0x000fe40003f25270 */
[----:B------:R-:W-:-:S02]  /*15bb0*/  ISETP.GT.AND P6, PT, R44, RZ, !P6 ;  /* 0x000000ff2c00720c */ /* 0x000fc400077c4270 */
[----:B------:R-:W-:Y:S02]  /*15bc0*/  ISETP.GT.AND P1, PT, R44, 0x20, !P1 ;  /* 0x000000202c00780c */ /* 0x000fe40004f24270 */
[----:B------:R-:W-:Y:S02]  /*15bd0*/  FSEL R25, R25, -INF , !P2 ;  /* 0xff80000019197808 */ /* 0x000fe40005000000 */
[----:B------:R-:W-:Y:S02]  /*15be0*/  ISETP.LT.OR P1, PT, R54, 0x21, P1 ;  /* 0x000000213600780c */ /* 0x000fe40000f21670 */
[----:B------:R-:W-:Y:S02]  /*15bf0*/  ISETP.NE.AND P2, PT, R73, RZ, PT ;  /* 0x000000ff4900720c */ /* 0x000fe40003f45270 */
[----:B------:R-:W-:Y:S02]  /*15c00*/  FSEL R31, R31, -INF , !P1 ;  /* 0xff8000001f1f7808 */ /* 0x000fe40004800000 */
[----:B------:R-:W-:-:S02]  /*15c10*/  ISETP.NE.AND P1, PT, R62, RZ, PT ;  /* 0x000000ff3e00720c */ /* 0x000fc40003f25270 */
[----:B------:R-:W-:Y:S02]  /*15c20*/  ISETP.LT.OR P6, PT, R54, 0x1, P6 ;  /* 0x000000013600780c */ /* 0x000fe400037c1670 */
[----:B------:R-:W-:Y:S02]  /*15c30*/  ISETP.GT.AND P1, PT, R44, 0x21, !P1 ;  /* 0x000000212c00780c */ /* 0x000fe40004f24270 */
[----:B------:R-:W-:Y:S02]  /*15c40*/  FSEL R26, R4, -INF , !P6 ;  /* 0xff800000041a7808 */ /* 0x000fe40007000000 */
[----:B------:R-:W-:Y:S02]  /*15c50*/  ISETP.LT.OR P1, PT, R54, 0x22, P1 ;  /* 0x000000223600780c */ /* 0x000fe40000f21670 */
[----:B------:R-:W-:Y:S02]  /*15c60*/  FMNMX.FTZ R30, R26, R5, !PT ;  /* 0x000000051a1e7209 */ /* 0x000fe40007810000 */
[----:B------:R-:W-:-:S02]  /*15c70*/  FSEL R73, R32, -INF , !P1 ;  /* 0xff80000020497808 */ /* 0x000fc40004800000 */
[----:B0-----:R-:W-:Y:S01]  /*15c80*/  FMNMX.FTZ R32, R3, R2, !PT ;  /* 0x0000000203207209 */ /* 0x001fe20007810000 */
[----:B------:R-:W-:Y:S01]  /*15c90*/  IMAD.U32 R2, RZ, RZ, UR4 ;  /* 0x00000004ff027e24 */ /* 0x000fe2000f8e00ff */
[----:B------:R-:W-:Y:S02]  /*15ca0*/  FMNMX.FTZ R30, R25, R30, !PT ;  /* 0x0000001e191e7209 */ /* 0x000fe40007810000 */
[----:B------:R-:W-:Y:S01]  /*15cb0*/  ISETP.GT.AND P1, PT, R44, 0x28, !P2 ;  /* 0x000000282c00780c */ /* 0x000fe20005724270 */
[----:B------:R-:W0:Y:S01]  /*15cc0*/  SHFL.BFLY PT, R77, R32, 0x1, 0x1f ;  /* 0x0c201f00204d7f89 */ /* 0x000e2200000e0000 */
[----:B------:R-:W-:Y:S02]  /*15cd0*/  FMNMX.FTZ R30, R65, R30, !PT ;  /* 0x0000001e411e7209 */ /* 0x000fe40007810000 */
[----:B------:R-:W-:Y:S02]  /*15ce0*/  ISETP.LT.OR P1, PT, R54, 0x29, P1 ;  /* 0x000000293600780c */ /* 0x000fe40000f21670 */
[----:B------:R-:W-:-:S02]  /*15cf0*/  FMNMX.FTZ R30, R27, R30, !PT ;  /* 0x0000001e1b1e7209 */ /* 0x000fc40007810000 */
[----:B------:R-:W-:Y:S02]  /*15d00*/  ISETP.NE.AND P4, PT, R74, RZ, PT ;  /* 0x000000ff4a00720c */ /* 0x000fe40003f85270 */
[----:B------:R-:W-:Y:S02]  /*15d10*/  FMNMX.FTZ R30, R67, R30, !PT ;  /* 0x0000001e431e7209 */ /* 0x000fe40007810000 */
[----:B------:R-:W-:Y:S02]  /*15d20*/  FSEL R33, R33, -INF , !P1 ;  /* 0xff80000021217808 */ /* 0x000fe40004800000 */
[----:B------:R-:W-:Y:S02]  /*15d30*/  ISETP.GT.AND P1, PT, R44, 0x29, !P4 ;  /* 0x000000292c00780c */ /* 0x000fe40006724270 */
[----:B------:R-:W-:Y:S02]  /*15d40*/  FMNMX.FTZ R30, R29, R30, !PT ;  /* 0x0000001e1d1e7209 */ /* 0x000fe40007810000 */
[----:B------:R-:W-:-:S02]  /*15d50*/  ISETP.LT.OR P1, PT, R54, 0x2a, P1 ;  /* 0x0000002a3600780c */ /* 0x000fc40000f21670 */
[----:B------:R-:W-:Y:S02]  /*15d60*/  FMNMX.FTZ R30, R71, R30, !PT ;  /* 0x0000001e471e7209 */ /* 0x000fe40007810000 */
[----:B------:R-:W-:Y:S02]  /*15d70*/  FSEL R75, R34, -INF , !P1 ;  /* 0xff800000224b7808 */ /* 0x000fe40004800000 */
[----:B------:R-:W-:Y:S02]  /*15d80*/  ISETP.NE.AND P2, PT, R40, RZ, PT ;  /* 0x000000ff2800720c */ /* 0x000fe40003f45270 */
[----:B0-----:R-:W-:Y:S02]  /*15d90*/  FMNMX.FTZ R4, R32, R77, !PT ;  /* 0x0000004d20047209 */ /* 0x001fe40007810000 */
[----:B------:R-:W-:Y:S02]  /*15da0*/  FMNMX.FTZ R30, R31, R30, !PT ;  /* 0x0000001e1f1e7209 */ /* 0x000fe40007810000 */
[C---:B------:R-:W-:Y:S01]  /*15db0*/  FSETP.NEU.FTZ.AND P1, PT, R4.reuse, -INF , PT ;  /* 0xff8000000400780b */ /* 0x040fe20003f3d000 */
[----:B------:R-:W-:Y:S01]  /*15dc0*/  FMUL.FTZ R28, R4, R2 ;  /* 0x00000002041c7220 */ /* 0x000fe20000410000 */
[----:B------:R-:W-:-:S02]  /*15dd0*/  ISETP.NE.AND P4, PT, R42, RZ, PT ;  /* 0x000000ff2a00720c */ /* 0x000fc40003f85270 */
[----:B------:R-:W-:Y:S02]  /*15de0*/  FMNMX.FTZ R30, R73, R30, !PT ;  /* 0x0000001e491e7209 */ /* 0x000fe40007810000 */
[----:B------:R-:W-:Y:S02]  /*15df0*/  FSEL R28, R28, RZ, P1 ;  /* 0x000000ff1c1c7208 */ /* 0x000fe40000800000 */
[C---:B------:R-:W-:Y:S02]  /*15e00*/  ISETP.GT.AND P1, PT, R44.reuse, 0x30, !P2 ;  /* 0x000000302c00780c */ /* 0x040fe40005724270 */
[----:B------:R-:W-:Y:S01]  /*15e10*/  ISETP.GT.AND P2, PT, R44, 0x31, !P4 ;  /* 0x000000312c00780c */ /* 0x000fe20006744270 */
[-CC-:B------:R-:W-:Y:S01]  /*15e20*/  FFMA.FTZ R196, R24, R2.reuse, -R28.reuse ;  /* 0x0000000218c47223 */ /* 0x180fe2000001081c */
[----:B------:R-:W-:Y:S01]  /*15e30*/  ISETP.LT.OR P1, PT, R54, 0x31, P1 ;  /* 0x000000313600780c */ /* 0x000fe20000f21670 */
[--C-:B------:R-:W-:Y:S01]  /*15e40*/  FFMA.FTZ R39, R39, R2, -R28.reuse ;  /* 0x0000000227277223 */ /* 0x100fe2000001081c */
[----:B------:R-:W-:Y:S01]  /*15e50*/  FMNMX.FTZ R30, R33, R30, !PT ;  /* 0x0000001e211e7209 */ /* 0x000fe20007810000 */
[-CC-:B------:R-:W-:Y:S01]  /*15e60*/  FFMA.FTZ R188, R45, R2.reuse, -R28.reuse ;  /* 0x000000022dbc7223 */ /* 0x180fe2000001081c */
[----:B------:R-:W-:Y:S01]  /*15e70*/  ISETP.GT.AND P3, PT, R44, 0x38, !P3 ;  /* 0x000000382c00780c */ /* 0x000fe20005f64270 */
[-CC-:B------:R-:W-:Y:S01]  /*15e80*/  FFMA.FTZ R45, R47, R2.reuse, -R28.reuse ;  /* 0x000000022f2d7223 */ /* 0x180fe2000001081c */
[----:B------:R-:W-:Y:S01]  /*15e90*/  ISETP.LT.OR P2, PT, R54, 0x32, P2 ;  /* 0x000000323600780c */ /* 0x000fe20001741670 */
[-CC-:B------:R-:W-:Y:S01]  /*15ea0*/  FFMA.FTZ R198, R41, R2.reuse, -R28.reuse ;  /* 0x0000000229c67223 */ /* 0x180fe2000001081c */
[----:B------:R-:W-:Y:S01]  /*15eb0*/  FSEL R35, R35, -INF , !P1 ;  /* 0xff80000023237808 */ /* 0x000fe20004800000 */
        /* <DEDUP_REMOVED lines=11> */
[----:B------:R-:W-:Y:S01]  /*15f70*/  ISETP.LT.OR P5, PT, R54, 0x3a, P5 ;  /* 0x0000003a3600780c */ /* 0x000fe20002fa1670 */
[-CC-:B------:R-:W-:Y:S01]  /*15f80*/  FFMA.FTZ R37, R37, R2.reuse, -R28.reuse ;  /* 0x0000000225257223 */ /* 0x180fe2000001081c */
[----:B------:R-:W-:Y:S01]  /*15f90*/  FSEL R79, R0, -INF , !P3 ;  /* 0xff800000004f7808 */ /* 0x000fe20005800000 */
[--C-:B------:R-:W-:Y:S01]  /*15fa0*/  FFMA.FTZ R184, R53, R2, -R28.reuse ;  /* 0x0000000235b87223 */ /* 0x100fe2000001081c */
[----:B------:R-:W-:Y:S01]  /*15fb0*/  FMNMX.FTZ R30, R77, R30, !PT ;  /* 0x0000001e4d1e7209 */ /* 0x000fe20007810000 */
[-CC-:B------:R-:W-:Y:S01]  /*15fc0*/  FFMA.FTZ R49, R63, R2.reuse, -R28.reuse ;  /* 0x000000023f317223 */ /* 0x180fe2000001081c */
[----:B------:R-:W-:Y:S01]  /*15fd0*/  FSEL R81, R38, -INF , !P5 ;  /* 0xff80000026517808 */ /* 0x000fe20006800000 */
[--C-:B------:R-:W-:Y:S01]  /*15fe0*/  FFMA.FTZ R186, R55, R2, -R28.reuse ;  /* 0x0000000237ba7223 */ /* 0x100fe2000001081c */
[----:B------:R-:W-:Y:S01]  /*15ff0*/  FMNMX.FTZ R30, R79, R30, !PT ;  /* 0x0000001e4f1e7209 */ /* 0x000fe20007810000 */
[----:B------:R-:W-:Y:S01]  /*16000*/  FFMA.FTZ R51, R69, R2, -R28 ;  /* 0x0000000245337223 */ /* 0x000fe2000001081c */
[----:B------:R-:W-:Y:S01]  /*16010*/  MUFU.EX2 R196, R196 ;  /* 0x000000c400c47308 */ /* 0x000fe20000000800 */
[----:B------:R-:W-:-:S02]  /*16020*/  ISETP.NE.AND P4, PT, R78, 0x1, PT ;  /* 0x000000014e00780c */ /* 0x000fc40003f85270 */
[----:B------:R-:W-:-:S05]  /*16030*/  FMNMX.FTZ R30, R81, R30, !PT ;  /* 0x0000001e511e7209 */ /* 0x000fca0007810000 */
[----:B------:R-:W0:Y:S01]  /*16040*/  SHFL.BFLY PT, R3, R30, 0x2, 0x1f ;  /* 0x0c401f001e037f89 */ /* 0x000e2200000e0000 */
[----:B------:R-:W1:Y:S05]  /*16050*/  MUFU.EX2 R39, R39 ;  /* 0x0000002700277308 */ /* 0x000e6a0000000800 */
[----:B------:R-:W2:Y:S03]  /*16060*/  @P4 LDC R40, c[0x0][0x450] ;  /* 0x00011400ff284b82 */ /* 0x000ea60000000800 */
[----:B------:R-:W3:Y:S08]  /*16070*/  MUFU.EX2 R198, R198 ;  /* 0x000000c600c67308 */ /* 0x000ef00000000800 */
[----:B------:R-:W4:Y:S01]  /*16080*/  MUFU.EX2 R41, R41 ;  /* 0x0000002900297308 */ /* 0x000f220000000800 */
[----:B0-----:R-:W-:-:S07]  /*16090*/  FMNMX.FTZ R0, R30, R3, !PT ;  /* 0x000000031e007209 */ /* 0x001fce0007810000 */
[----:B------:R-:W0:Y:S01]  /*160a0*/  MUFU.EX2 R192, R192 ;  /* 0x000000c000c07308 */ /* 0x000e220000000800 */
[----:B------:R-:W5:Y:S07]  /*160b0*/  SHFL.BFLY PT, R3, R0, 0x1, 0x1f ;  /* 0x0c201f0000037f89 */ /* 0x000f6e00000e0000 */
[----:B------:R-:W2:Y:S08]  /*160c0*/  MUFU.EX2 R43, R43 ;  /* 0x0000002b002b7308 */ /* 0x000eb00000000800 */
[----:B------:R-:W2:Y:S08]  /*160d0*/  MUFU.EX2 R194, R194 ;  /* 0x000000c200c27308 */ /* 0x000eb00000000800 */
[----:B------:R-:W2:Y:S01]  /*160e0*/  MUFU.EX2 R37, R37 ;  /* 0x0000002500257308 */ /* 0x000ea20000000800 */
[----:B-----5:R-:W-:-:S04]  /*160f0*/  FMNMX.FTZ R3, R0, R3, !PT ;  /* 0x0000000300037209 */ /* 0x020fc80007810000 */
[C---:B------:R-:W-:Y:S01]  /*16100*/  FSETP.NEU.FTZ.AND P1, PT, R3.reuse, -INF , PT ;  /* 0xff8000000300780b */ /* 0x040fe20003f3d000 */
[----:B------:R-:W-:Y:S02]  /*16110*/  FMUL.FTZ R0, R3, R2 ;  /* 0x0000000203007220 */ /* 0x000fe40000410000 */
[----:B------:R-:W-:Y:S03]  /*16120*/  MUFU.EX2 R188, R188 ;  /* 0x000000bc00bc7308 */ /* 0x000fe60000000800 */
[----:B------:R-:W-:-:S05]  /*16130*/  FSEL R28, R0, RZ, P1 ;  /* 0x000000ff001c7208 */ /* 0x000fca0000800000 */
[----:B------:R-:W-:Y:S01]  /*16140*/  MUFU.EX2 R45, R45 ;  /* 0x0000002d002d7308 */ /* 0x000fe20000000800 */
[-CC-:B------:R-:W-:Y:S01]  /*16150*/  FFMA.FTZ R197, R26, R2.reuse, -R28.reuse ;  /* 0x000000021ac57223 */ /* 0x180fe2000001081c */
[-CC-:B------:R-:W-:Y:S01]  /*16160*/  FFMA.FTZ R0, R5, R2.reuse, -R28.reuse ;  /* 0x0000000205007223 */ /* 0x180fe2000001081c */
[-CC-:B------:R-:W-:Y:S01]  /*16170*/  FFMA.FTZ R199, R25, R2.reuse, -R28.reuse ;  /* 0x0000000219c77223 */ /* 0x180fe2000001081c */
[-CC-:B------:R-:W-:Y:S01]  /*16180*/  FFMA.FTZ R24, R65, R2.reuse, -R28.reuse ;  /* 0x0000000241187223 */ /* 0x180fe2000001081c */
[-CC-:B------:R-:W-:Y:S01]  /*16190*/  FFMA.FTZ R193, R27, R2.reuse, -R28.reuse ;  /* 0x000000021bc17223 */ /* 0x180fe2000001081c */
[----:B-1----:R-:W-:Y:S01]  /*161a0*/  FADD.FTZ R5, R196, R39 ;  /* 0x00000027c4057221 */ /* 0x002fe20000010000 */
[-CC-:B------:R-:W-:Y:S01]  /*161b0*/  FFMA.FTZ R26, R67, R2.reuse, -R28.reuse ;  /* 0x00000002431a7223 */ /* 0x180fe2000001081c */
[----:B------:R-:W-:Y:S01]  /*161c0*/  MUFU.EX2 R197, R197 ;  /* 0x000000c500c57308 */ /* 0x000fe20000000800 */
[-CC-:B------:R-:W-:Y:S01]  /*161d0*/  FFMA.FTZ R195, R29, R2.reuse, -R28.reuse ;  /* 0x000000021dc37223 */ /* 0x180fe2000001081c */
[----:B---3--:R-:W-:Y:S01]  /*161e0*/  FADD.FTZ R34, R198, R5 ;  /* 0x00000005c6227221 */ /* 0x008fe20000010000 */
[-CC-:B------:R-:W-:Y:S01]  /*161f0*/  FFMA.FTZ R30, R71, R2.reuse, -R28.reuse ;  /* 0x00000002471e7223 */ /* 0x180fe2000001081c */
[-CC-:B------:R-:W-:Y:S01]  /*16200*/  FFMA.FTZ R189, R31, R2.reuse, -R28.reuse ;  /* 0x000000021fbd7223 */ /* 0x180fe2000001081c */
[-C--:B------:R-:W-:Y:S01]  /*16210*/  FFMA.FTZ R32, R73, R2.reuse, -R28 ;  /* 0x0000000249207223 */ /* 0x080fe2000001081c */
[----:B----4-:R-:W-:Y:S01]  /*16220*/  FADD.FTZ R5, R41, R34 ;  /* 0x0000002229057221 */ /* 0x010fe20000010000 */
[----:B------:R-:W1:Y:S01]  /*16230*/  @P4 LDC R29, c[0x0][0x44c] ;  /* 0x00011300ff1d4b82 */ /* 0x000e620000000800 */
[----:B------:R-:W3:Y:S01]  /*16240*/  MUFU.EX2 R0, R0 ;  /* 0x0000000000007308 */ /* 0x000ee20000000800 */
[-CC-:B------:R-:W-:Y:S01]  /*16250*/  FFMA.FTZ R191, R33, R2.reuse, -R28.reuse ;  /* 0x0000000221bf7223 */ /* 0x180fe2000001081c */
[----:B0-----:R-:W-:Y:S01]  /*16260*/  FADD.FTZ R38, R192, R5 ;  /* 0x00000005c0267221 */ /* 0x001fe20000010000 */
[-CC-:B------:R-:W-:Y:S01]  /*16270*/  FFMA.FTZ R34, R75, R2.reuse, -R28.reuse ;  /* 0x000000024b227223 */ /* 0x180fe2000001081c */
[-CC-:B------:R-:W-:Y:S01]  /*16280*/  FFMA.FTZ R185, R35, R2.reuse, -R28.reuse ;  /* 0x0000000223b97223 */ /* 0x180fe2000001081c */
[-C--:B------:R-:W-:Y:S01]  /*16290*/  FFMA.FTZ R77, R77, R2.reuse, -R28 ;  /* 0x000000024d4d7223 */ /* 0x080fe2000001081c */
[----:B--2---:R-:W-:Y:S01]  /*162a0*/  FADD.FTZ R25, R43, R38 ;  /* 0x000000262b197221 */ /* 0x004fe20000010000 */
[-CC-:B------:R-:W-:Y:S01]  /*162b0*/  FFMA.FTZ R79, R79, R2.reuse, -R28.reuse ;  /* 0x000000024f4f7223 */ /* 0x180fe2000001081c */
[----:B------:R-:W0:Y:S01]  /*162c0*/  MUFU.EX2 R199, R199 ;  /* 0x000000c700c77308 */ /* 0x000e220000000800 */
[----:B------:R-:W-:Y:S01]  /*162d0*/  FFMA.FTZ R81, R81, R2, -R28 ;  /* 0x0000000251517223 */ /* 0x000fe2000001081c */
[----:B------:R-:W-:Y:S01]  /*162e0*/  FADD.FTZ R38, R194, R25 ;  /* 0x00000019c2267221 */ /* 0x000fe20000010000 */
[----:B------:R-:W-:Y:S01]  /*162f0*/  IMAD.MOV.U32 R27, RZ, RZ, R76 ;  /* 0x000000ffff1b7224 */ /* 0x000fe200078e004c */
[----:B------:R-:W-:-:S02]  /*16300*/  F2FP.BF16.F32.PACK_AB R196, R39, R196 ;  /* 0x000000c427c4723e */ /* 0x000fc400000010ff */
[----:B------:R-:W-:Y:S01]  /*16310*/  FADD.FTZ R25, R37, R38 ;  /* 0x0000002625197221 */ /* 0x000fe20000010000 */
[----:B------:R-:W-:Y:S01]  /*16320*/  F2FP.BF16.F32.PACK_AB R198, R41, R198 ;  /* 0x000000c629c6723e */ /* 0x000fe200000010ff */
[----:B------:R-:W2:Y:S01]  /*16330*/  MUFU.EX2 R24, R24 ;  /* 0x0000001800187308 */ /* 0x000ea20000000800 */
[----:B---3--:R-:W-:Y:S01]  /*16340*/  FADD.FTZ R36, R197, R0 ;  /* 0x00000000c5247221 */ /* 0x008fe20000010000 */
[----:B------:R-:W-:Y:S01]  /*16350*/  FADD.FTZ R38, R188, R25 ;  /* 0x00000019bc267221 */ /* 0x000fe20000010000 */
[----:B------:R-:W-:Y:S02]  /*16360*/  F2FP.BF16.F32.PACK_AB R197, R0, R197 ;  /* 0x000000c500c5723e */ /* 0x000fe400000010ff */
[----:B------:R-:W-:Y:S01]  /*16370*/  F2FP.BF16.F32.PACK_AB R192, R43, R192 ;  /* 0x000000c02bc0723e */ /* 0x000fe200000010ff */
[----:B------:R-:W-:Y:S01]  /*16380*/  FADD.FTZ R25, R45, R38 ;  /* 0x000000262d197221 */ /* 0x000fe20000010000 */
[----:B-1----:R-:W-:Y:S01]  /*16390*/  @P4 IMAD.HI.U32 R29, R76, R29, RZ ;  /* 0x0000001d4c1d4227 */ /* 0x002fe200078e00ff */
[----:B------:R-:W1:Y:S03]  /*163a0*/  MUFU.EX2 R193, R193 ;  /* 0x000000c100c17308 */ /* 0x000e660000000800 */
[----:B0-----:R-:W-:Y:S01]  /*163b0*/  FADD.FTZ R5, R199, R36 ;  /* 0x00000024c7057221 */ /* 0x001fe20000010000 */
[----:B------:R-:W-:-:S02]  /*163c0*/  F2FP.BF16.F32.PACK_AB R194, R37, R194 ;  /* 0x000000c225c2723e */ /* 0x000fc400000010ff */
[----:B------:R-:W-:Y:S02]  /*163d0*/  @P4 SHF.R.U32.HI R27, RZ, R40, R29 ;  /* 0x00000028ff1b4219 */ /* 0x000fe4000001161d */
[----:B------:R-:W-:Y:S01]  /*163e0*/  ISETP.GE.AND P4, PT, R11, 0x1, PT ;  /* 0x000000010b00780c */ /* 0x000fe20003f86270 */
[----:B------:R-:W0:Y:S01]  /*163f0*/  MUFU.EX2 R26, R26 ;  /* 0x0000001a001a7308 */ /* 0x000e220000000800 */
[----:B--2---:R-:W-:Y:S01]  /*16400*/  FADD.FTZ R36, R24, R5 ;  /* 0x0000000518247221 */ /* 0x004fe20000010000 */
[----:B------:R-:W-:Y:S01]  /*16410*/  IMAD.IADD R27, R156, 0x1, R27 ;  /* 0x000000019c1b7824 */ /* 0x000fe200078e021b */
[----:B------:R-:W-:Y:S02]  /*16420*/  F2FP.BF16.F32.PACK_AB R188, R45, R188 ;  /* 0x000000bc2dbc723e */ /* 0x000fe400000010ff */
[----:B------:R-:W-:Y:S01]  /*16430*/  F2FP.BF16.F32.PACK_AB R199, R24, R199 ;  /* 0x000000c718c7723e */ /* 0x000fe200000010ff */
[----:B------:R-:W-:Y:S02]  /*16440*/  IMAD.IADD R10, R27, 0x1, R10 ;  /* 0x000000011b0a7824 */ /* 0x000fe400078e020a */
[----:B------:R-:W2:Y:S01]  /*16450*/  MUFU.EX2 R195, R195 ;  /* 0x000000c300c37308 */ /* 0x000ea20000000800 */
[----:B-1----:R-:W-:-:S07]  /*16460*/  FADD.FTZ R5, R193, R36 ;  /* 0x00000024c1057221 */ /* 0x002fce0000010000 */
[----:B------:R-:W1:Y:S01]  /*16470*/  MUFU.EX2 R30, R30 ;  /* 0x0000001e001e7308 */ /* 0x000e620000000800 */
[C---:B0-----:R-:W-:Y:S01]  /*16480*/  FADD.FTZ R36, R26.reuse, R5 ;  /* 0x000000051a247221 */ /* 0x041fe20000010000 */
[----:B------:R-:W-:-:S06]  /*16490*/  F2FP.BF16.F32.PACK_AB R193, R26, R193 ;  /* 0x000000c11ac1723e */ /* 0x000fcc00000010ff */
        /* <DEDUP_REMOVED lines=8> */
[----:B--2---:R-:W-:-:S07]  /*16520*/  FADD.FTZ R5, R189, R36 ;  /* 0x00000024bd057221 */ /* 0x004fce0000010000 */
[----:B------:R-:W2:Y:S01]  /*16530*/  MUFU.EX2 R184, R184 ;  /* 0x000000b800b87308 */ /* 0x000ea20000000800 */
[C---:B-1----:R-:W-:Y:S01]  /*16540*/  FADD.FTZ R25, R47.reuse, R38 ;  /* 0x000000262f197221 */ /* 0x042fe20000010000 */
[----:B------:R-:W-:-:S06]  /*16550*/  F2FP.BF16.F32.PACK_AB R190, R47, R190 ;  /* 0x000000be2fbe723e */ /* 0x000fcc00000010ff */
[----:B------:R-:W1:Y:S01]  /*16560*/  MUFU.EX2 R191, R191 ;  /* 0x000000bf00bf7308 */ /* 0x000e620000000800 */
[C---:B0-----:R-:W-:Y:S01]  /*16570*/  FADD.FTZ R36, R32.reuse, R5 ;  /* 0x0000000520247221 */ /* 0x041fe20000010000 */
[----:B------:R-:W-:-:S06]  /*16580*/  F2FP.BF16.F32.PACK_AB R189, R32, R189 ;  /* 0x000000bd20bd723e */ /* 0x000fcc00000010ff */
[----:B------:R-:W0:Y:S01]  /*16590*/  MUFU.EX2 R49, R49 ;  /* 0x0000003100317308 */ /* 0x000e220000000800 */
[----:B--2---:R-:W-:-:S07]  /*165a0*/  FADD.FTZ R38, R184, R25 ;  /* 0x00000019b8267221 */ /* 0x004fce0000010000 */
[----:B------:R-:W2:Y:S01]  /*165b0*/  MUFU.EX2 R34, R34 ;  /* 0x0000002200227308 */ /* 0x000ea20000000800 */
[----:B-1----:R-:W-:-:S07]  /*165c0*/  FADD.FTZ R5, R191, R36 ;  /* 0x00000024bf057221 */ /* 0x002fce0000010000 */
[----:B------:R-:W1:Y:S01]  /*165d0*/  MUFU.EX2 R185, R185 ;  /* 0x000000b900b97308 */ /* 0x000e620000000800 */
[C---:B0-----:R-:W-:Y:S01]  /*165e0*/  FADD.FTZ R25, R49.reuse, R38 ;  /* 0x0000002631197221 */ /* 0x041fe20000010000 */
[----:B------:R-:W-:-:S06]  /*165f0*/  F2FP.BF16.F32.PACK_AB R184, R49, R184 ;  /* 0x000000b831b8723e */ /* 0x000fcc00000010ff */
[----:B------:R-:W0:Y:S01]  /*16600*/  MUFU.EX2 R28, R77 ;  /* 0x0000004d001c7308 */ /* 0x000e220000000800 */
[C---:B--2---:R-:W-:Y:S01]  /*16610*/  FADD.FTZ R38, R34.reuse, R5 ;  /* 0x0000000522267221 */ /* 0x044fe20000010000 */
[----:B------:R-:W-:-:S06]  /*16620*/  F2FP.BF16.F32.PACK_AB R191, R34, R191 ;  /* 0x000000bf22bf723e */ /* 0x000fcc00000010ff */
[----:B------:R-:W2:Y:S01]  /*16630*/  MUFU.EX2 R186, R186 ;  /* 0x000000ba00ba7308 */ /* 0x000ea20000000800 */
[----:B-1----:R-:W-:-:S07]  /*16640*/  FADD.FTZ R5, R185, R38 ;  /* 0x00000026b9057221 */ /* 0x002fce0000010000 */
[----:B------:R-:W1:Y:S01]  /*16650*/  MUFU.EX2 R79, R79 ;  /* 0x0000004f004f7308 */ /* 0x000e620000000800 */
[C---:B0-----:R-:W-:Y:S01]  /*16660*/  FADD.FTZ R0, R28.reuse, R5 ;  /* 0x000000051c007221 */ /* 0x041fe20000010000 */
[----:B------:R-:W-:Y:S01]  /*16670*/  F2FP.BF16.F32.PACK_AB R185, R28, R185 ;  /* 0x000000b91cb9723e */ /* 0x000fe200000010ff */
[----:B------:R-:W-:-:S05]  /*16680*/  VIADD R5, R93, 0xfffffffe ;  /* 0xfffffffe5d057836 */ /* 0x000fca0000000000 */
[----:B------:R-:W0:Y:S01]  /*16690*/  MUFU.EX2 R51, R51 ;  /* 0x0000003300337308 */ /* 0x000e220000000800 */
[----:B--2---:R-:W-:-:S07]  /*166a0*/  FADD.FTZ R40, R186, R25 ;  /* 0x00000019ba287221 */ /* 0x004fce0000010000 */
[----:B------:R-:W2:Y:S01]  /*166b0*/  MUFU.EX2 R36, R81 ;  /* 0x0000005100247308 */ /* 0x000ea20000000800 */
[----:B-1----:R-:W-:Y:S01]  /*166c0*/  FADD.FTZ R221, R79, R0 ;  /* 0x000000004fdd7221 */ /* 0x002fe20000010000 */
[C---:B0-----:R-:W-:Y:S01]  /*166d0*/  FADD.FTZ R223, R51.reuse, R40 ;  /* 0x0000002833df7221 */ /* 0x041fe20000010000 */
[----:B------:R-:W-:Y:S02]  /*166e0*/  F2FP.BF16.F32.PACK_AB R186, R51, R186 ;  /* 0x000000ba33ba723e */ /* 0x000fe400000010ff */
[C---:B--2---:R-:W-:Y:S01]  /*166f0*/  FADD.FTZ R221, R36.reuse, R221 ;  /* 0x000000dd24dd7221 */ /* 0x044fe20000010000 */
[----:B------:R-:W-:Y:S01]  /*16700*/  F2FP.BF16.F32.PACK_AB R187, R36, R79 ;  /* 0x0000004f24bb723e */ /* 0x000fe200000010ff */
[----:B------:R-:W-:Y:S06]  /*16710*/  @!P4 BRA `(.L_x_1748) ;  /* 0x000000000048c947 */ /* 0x000fec0003800000 */
        /* <DEDUP_REMOVED lines=11> */
.L_x_1750:
[----:B------:R-:W-:-:S13]  /*167d0*/  ISETP.NE.AND P1, PT, R11, 0x1, PT ;  /* 0x000000010b00780c */ /* 0x000fda0003f25270 */
[----:B------:R-:W0:Y:S02]  /*167e0*/  @P1 LDC.64 R24, c[0x0][0x9e8] ;  /* 0x00027a00ff181b82 */ /* 0x000e240000000a00 */
[----:B0-----:R-:W-:-:S05]  /*167f0*/  @P1 IMAD.HI.U32 R24, R0, R24, RZ ;  /* 0x0000001800181227 */ /* 0x001fca00078e00ff */
[----:B------:R-:W-:-:S07]  /*16800*/  @P1 SHF.R.U32.HI R0, RZ, R25, R24 ;  /* 0x00000019ff001219 */ /* 0x000fce0000011618 */
.L_x_1751:
[----:B------:R-:W-:Y:S05]  /*16810*/  BSYNC B0 ;  /* 0x0000000000007941 */ /* 0x000fea0003800000 */
.L_x_1749:
[----:B------:R-:W-:-:S05]  /*16820*/  IMAD R11, R0, R11, R11 ;  /* 0x0000000b000b7224 */ /* 0x000fca00078e020b */
[----:B------:R-:W-:-:S07]  /*16830*/  VIMNMX R10, R10, R11, PT ;  /* 0x0000000b0a0a7248 */ /* 0x000fce0003fe0100 */
.L_x_1748:
[----:B------:R-:W2:Y:S01]  /*16840*/  LDL R24, [R1+0x7c] ;  /* 0x00007c0001187983 */ /* 0x000ea20000100800 */
[----:B------:R-:W-:Y:S01]  /*16850*/  SHF.R.S32.HI R11, RZ, 0x1f, R10 ;  /* 0x0000001fff0b7819 */ /* 0x000fe2000001140a */
[----:B------:R-:W-:Y:S01]  /*16860*/  BSSY B1, `(.L_x_1752) ;  /* 0x000036b000017945 */ /* 0x000fe20003800000 */
[----:B------:R-:W-:Y:S01]  /*16870*/  IMAD.MOV.U32 R0, RZ, RZ, 0x3f800000 ;  /* 0x3f800000ff007424 */ /* 0x000fe200078e00ff */
[----:B------:R-:W-:Y:S02]  /*16880*/  CS2R R150, SRZ ;  /* 0x0000000000967805 */ /* 0x000fe4000001ff00 */
[----:B------:R-:W-:Y:S01]  /*16890*/  LEA.HI R11, R11, R10, RZ, 0x6 ;  /* 0x0000000a0b0b7211 */ /* 0x000fe200078f30ff */
[----:B------:R-:W-:Y:S01]  /*168a0*/  IMAD.MOV.U32 R10, RZ, RZ, 0x3f800000 ;  /* 0x3f800000ff0a7424 */ /* 0x000fe200078e00ff */
[----:B------:R-:W-:Y:S02]  /*168b0*/  CS2R R148, SRZ ;  /* 0x0000000000947805 */ /* 0x000fe4000001ff00 */
[----:B------:R-:W-:-:S02]  /*168c0*/  CS2R R146, SRZ ;  /* 0x0000000000927805 */ /* 0x000fc4000001ff00 */
[----:B------:R-:W-:Y:S02]  /*168d0*/  SHF.R.S32.HI R11, RZ, 0x6, R11 ;  /* 0x00000006ff0b7819 */ /* 0x000fe4000001140b */
        /* <DEDUP_REMOVED lines=60> */
[----:B--2---:R-:W-:-:S04]  /*16ca0*/  VIMNMX R24, R24, R11, !PT ;  /* 0x0000000b18187248 */ /* 0x004fc80007fe0100 */
[----:B------:R-:W-:Y:S01]  /*16cb0*/  ISETP.GE.AND P1, PT, R5, R24, PT ;  /* 0x000000180500720c */ /* 0x000fe20003f26270 */
[----:B------:R0:W-:Y:S02]  /*16cc0*/  STL [R1+0x14], R24 ;  /* 0x0000141801007387 */ /* 0x0001e40000100800 */
[----:B0-----:R-:W-:-:S10]  /*16cd0*/  CS2R R24, SRZ ;  /* 0x0000000000187805 */ /* 0x001fd4000001ff00 */
[----:B------:R-:W-:Y:S05]  /*16ce0*/  @!P1 BRA `(.L_x_1753) ;  /* 0x0000003000889947 */ /* 0x000fea0003800000 */
[----:B------:R-:W-:Y:S01]  /*16cf0*/  BSSY B0, `(.L_x_1754) ;  /* 0x000031d000007945 */ /* 0x000fe20003800000 */
[----:B------:R-:W-:Y:S02]  /*16d00*/  IMAD.MOV.U32 R0, RZ, RZ, 0x3f800000 ;  /* 0x3f800000ff007424 */ /* 0x000fe400078e00ff */
[----:B------:R-:W-:-:S07]  /*16d10*/  IMAD.MOV.U32 R151, RZ, RZ, RZ ;  /* 0x000000ffff977224 */ /* 0x000fce00078e00ff */
.L_x_1775:
[----:B------:R-:W-:-:S05]  /*16d20*/  VIADD R222, R202, 0x1 ;  /* 0x00000001cade7836 */ /* 0x000fca0000000000 */
[----:B------:R-:W-:-:S04]  /*16d30*/  ISETP.NE.AND P1, PT, R222, 0x2, PT ;  /* 0x00000002de00780c */ /* 0x000fc80003f25270 */
[----:B------:R-:W-:Y:S02]  /*16d40*/  SEL R227, RZ, 0x1, P1 ;  /* 0x00000001ffe37807 */ /* 0x000fe40000800000 */
[----:B------:R-:W-:Y:S02]  /*16d50*/  SEL R222, R222, RZ, P1 ;  /* 0x000000ffdede7207 */ /* 0x000fe40000800000 */
[----:B------:R-:W-:Y:S01]  /*16d60*/  LOP3.LUT R227, R218, R227, RZ, 0x3c, !PT ;  /* 0x000000e3dae37212 */ /* 0x000fe200078e3cff */
[----:B------:R-:W-:Y:S06]  /*16d70*/  @!P0 BRA `(.L_x_1755) ;  /* 0x0000000000048947 */ /* 0x000fec0003800000 */
[----:B------:R-:W-:Y:S01]  /*16d80*/  BPT.TRAP 0x1 ;  /* 0x000000040000795c */ /* 0x000fe20000300000 */
.L_x_1755:
[----:B------:R-:W-:Y:S01]  /*16d90*/  IMAD R2, R222, 0x8, R17 ;  /* 0x00000008de027824 */ /* 0x000fe200078e0211 */
[----:B------:R-:W-:-:S04]  /*16da0*/  SHF.L.U32 R152, R227, 0x1f, RZ ;  /* 0x0000001fe3987819 */ /* 0x000fc800000006ff */
[----:B------:R0:W1:Y:S01]  /*16db0*/  SYNCS.PHASECHK.TRANS64.TRYWAIT P1, [R2+URZ+0x30830], R152 ;  /* 0x03083098020075a7 */ /* 0x000062000802017f */
[----:B------:R-:W-:Y:S05]  /*16dc0*/  @!P0 BRA `(.L_x_1756) ;  /* 0x0000000000048947 */ /* 0x000fea0003800000 */
[----:B------:R-:W-:Y:S01]  /*16dd0*/  BPT.TRAP 0x1 ;  /* 0x000000040000795c */ /* 0x000fe20000300000 */
.L_x_1756:
[----:B------:R-:W2:Y:S01]  /*16de0*/  LDL R11, [R1+0x54] ;  /* 0x00005400010b7983 */ /* 0x000ea20000100800 */
[----:B------:R-:W-:Y:S01]  /*16df0*/  BSSY B2, `(.L_x_1757) ;  /* 0x0000007000027945 */ /* 0x000fe20003800000 */
[----:B--2---:R-:W-:-:S04]  /*16e00*/  IMAD R11, R222, 0x800, R11 ;  /* 0x00000800de0b7824 */ /* 0x004fc800078e020b */
[C---:B------:R-:W-:Y:S02]  /*16e10*/  VIADD R156, R11.reuse, 0x2 ;  /* 0x000000020b9c7836 */ /* 0x040fe40000000000 */
[----:B------:R-:W-:Y:S01]  /*16e20*/  VIADD R155, R11, 0x4 ;  /* 0x000000040b9b7836 */ /* 0x000fe20000000000 */
[----:B-1----:R-:W-:Y:S06]  /*16e30*/  @P1 BRA `(.L_x_1758) ;  /* 0x0000000000081947 */ /* 0x002fec0003800000 */
[----:B------:R-:W1:Y:S02]  /*16e40*/  SYNCS.PHASECHK.TRANS64.TRYWAIT P1, [R2+URZ+0x30830], R152 ;  /* 0x03083098020075a7 */ /* 0x000e64000802017f */
[----:B-1----:R-:W-:Y:S05]  /*16e50*/  @!P1 BRA `(.L_x_1759) ;  /* 0x0000018400cc9947 */ /* 0x002fea0003800000 */
.L_x_1758:
[----:B------:R-:W-:Y:S05]  /*16e60*/  BSYNC B2 ;  /* 0x0000000000027941 */ /* 0x000fea0003800000 */
.L_x_1757:
[----:B------:R-:W-:Y:S04]  /*16e70*/  STL.64 [R1+0xf8], R18 ;  /* 0x0000f81201007387 */ /* 0x000fe80000100a00 */
[----:B------:R2:W-:Y:S04]  /*16e80*/  STL.64 [R1+0xf0], R16 ;  /* 0x0000f01001007387 */ /* 0x0005e80000100a00 */
[----:B--2---:R-:W2:Y:S04]  /*16e90*/  LDL.64 R16, [R1+0x38] ;  /* 0x0000380001107983 */ /* 0x004ea80000100a00 */
[----:B------:R3:W-:Y:S04]  /*16ea0*/  STL.64 [R1+0xe8], R4 ;  /* 0x0000e80401007387 */ /* 0x0007e80000100a00 */
[----:B---3--:R-:W3:Y:S04]  /*16eb0*/  LDL.64 R4, [R1+0x30] ;  /* 0x0000300001047983 */ /* 0x008ee80000100a00 */
[----:B------:R4:W-:Y:S04]  /*16ec0*/  STL.64 [R1+0xe0], R2 ;  /* 0x0000e00201007387 */ /* 0x0009e80000100a00 */
[----:B------:R-:W2:Y:S01]  /*16ed0*/  LDL.64 R18, [R1+0x40] ;  /* 0x0000400001127983 */ /* 0x000ea20000100a00 */
[----:B01----:R-:W-:-:S05]  /*16ee0*/  IMAD.MOV.U32 R152, RZ, RZ, R11 ;  /* 0x000000ffff987224 */ /* 0x003fca00078e000b */
[----:B------:R-:W-:Y:S01]  /*16ef0*/  R2UR UR6, R152 ;  /* 0x00000000980672ca */ /* 0x000fe200000e0000 */
[----:B------:R-:W-:Y:S01]  /*16f00*/  IMAD.MOV.U32 R152, RZ, RZ, R156 ;  /* 0x000000ffff987224 */ /* 0x000fe200078e009c */
[----:B----4-:R-:W4:Y:S01]  /*16f10*/  LDL.64 R2, [R1+0x28] ;  /* 0x0000280001027983 */ /* 0x010f220000100a00 */
[C---:B------:R-:W-:Y:S02]  /*16f20*/  VIADD R154, R11.reuse, 0x6 ;  /* 0x000000060b9a7836 */ /* 0x040fe40000000000 */
[----:B------:R-:W-:Y:S01]  /*16f30*/  IMAD.MOV.U32 R153, RZ, RZ, 0x40000040 ;  /* 0x40000040ff997424 */ /* 0x000fe200078e00ff */
[----:B------:R-:W-:Y:S01]  /*16f40*/  R2UR UR4, R152 ;  /* 0x00000000980472ca */ /* 0x000fe200000e0000 */
[----:B------:R-:W-:Y:S01]  /*16f50*/  IMAD.MOV.U32 R152, RZ, RZ, R155 ;  /* 0x000000ffff987224 */ /* 0x000fe200078e009b */
[----:B------:R-:W-:Y:S01]  /*16f60*/  R2UR UR10, R154 ;  /* 0x000000009a0a72ca */ /* 0x000fe200000e0000 */
[----:B------:R-:W-:Y:S02]  /*16f70*/  IMAD.MOV.U32 R155, RZ, RZ, 0x40000040 ;  /* 0x40000040ff9b7424 */ /* 0x000fe400078e00ff */
[-C--:B------:R-:W-:Y:S01]  /*16f80*/  FMUL.FTZ R24, R24, R10.reuse ;  /* 0x0000000a18187220 */ /* 0x080fe20000410000 */
[C---:B------:R-:W-:Y:S01]  /*16f90*/  VIADD R156, R11.reuse, 0x204 ;  /* 0x000002040b9c7836 */ /* 0x040fe20000000000 */
[----:B------:R-:W-:Y:S01]  /*16fa0*/  R2UR UR8, R152 ;  /* 0x00000000980872ca */ /* 0x000fe200000e0000 */
[----:B------:R-:W-:Y:S01]  /*16fb0*/  VIADD R152, R11, 0x200 ;  /* 0x000002000b987836 */ /* 0x000fe20000000000 */
[----:B------:R-:W-:Y:S01]  /*16fc0*/  R2UR UR11, R155 ;  /* 0x000000009b0b72ca */ /* 0x000fe200000e0000 */
[-C--:B------:R-:W-:Y:S01]  /*16fd0*/  FMUL.FTZ R25, R25, R10.reuse ;  /* 0x0000000a19197220 */ /* 0x080fe20000410000 */
[-C--:B------:R-:W-:Y:S01]  /*16fe0*/  FMUL.FTZ R28, R28, R10.reuse ;  /* 0x0000000a1c1c7220 */ /* 0x080fe20000410000 */
[----:B------:R-:W-:Y:S01]  /*16ff0*/  FMUL.FTZ R29, R29, R10 ;  /* 0x0000000a1d1d7220 */ /* 0x000fe20000410000 */
[----:B------:R-:W-:Y:S01]  /*17000*/  R2UR UR14, R152 ;  /* 0x00000000980e72ca */ /* 0x000fe200000e0000 */
[C---:B------:R-:W-:Y:S01]  /*17010*/  VIADD R152, R11.reuse, 0x206 ;  /* 0x000002060b987836 */ /* 0x040fe20000000000 */
[----:B------:R-:W-:Y:S01]  /*17020*/  R2UR UR22, R156 ;  /* 0x000000009c1672ca */ /* 0x000fe200000e0000 */
[----:B------:R-:W-:-:S02]  /*17030*/  VIADD R156, R11, 0x400 ;  /* 0x000004000b9c7836 */ /* 0x000fc40000000000 */
[-C--:B------:R-:W-:Y:S01]  /*17040*/  FMUL.FTZ R32, R32, R10.reuse ;  /* 0x0000000a20207220 */ /* 0x080fe20000410000 */
[-C--:B------:R-:W-:Y:S01]  /*17050*/  FMUL.FTZ R33, R33, R10.reuse ;  /* 0x0000000a21217220 */ /* 0x080fe20000410000 */
[-C--:B------:R-:W-:Y:S01]  /*17060*/  FMUL.FTZ R36, R36, R10.reuse ;  /* 0x0000000a24247220 */ /* 0x080fe20000410000 */
[-C--:B------:R-:W-:Y:S01]  /*17070*/  FMUL.FTZ R37, R37, R10.reuse ;  /* 0x0000000a25257220 */ /* 0x080fe20000410000 */
[-C--:B------:R-:W-:Y:S01]  /*17080*/  FMUL.FTZ R40, R40, R10.reuse ;  /* 0x0000000a28287220 */ /* 0x080fe20000410000 */
[----:B------:R-:W-:Y:S02]  /*17090*/  MOV R154, UR11 ;  /* 0x0000000b009a7c02 */ /* 0x000fe40008000f00 */
[----:B------:R-:W-:Y:S01]  /*170a0*/  R2UR UR26, R152 ;  /* 0x00000000981a72ca */ /* 0x000fe200000e0000 */
[----:B------:R-:W-:Y:S02]  /*170b0*/  VIADD R152, R11, 0x404 ;  /* 0x000004040b987836 */ /* 0x000fe40000000000 */
[----:B------:R-:W-:Y:S01]  /*170c0*/  FMUL.FTZ R41, R41, R10 ;  /* 0x0000000a29297220 */ /* 0x000fe20000410000 */
[----:B------:R0:W-:Y:S01]  /*170d0*/  STL [R1+0x4], R154 ;  /* 0x0000049a01007387 */ /* 0x0001e20000100800 */
        /* <DEDUP_REMOVED lines=9> */
[----:B0-----:R-:W-:Y:S02]  /*17170*/  VIADD R154, R11, 0x202 ;  /* 0x000002020b9a7836 */ /* 0x001fe40000000000 */
[-C--:B------:R-:W-:Y:S01]  /*17180*/  FMUL.FTZ R53, R53, R10.reuse ;  /* 0x0000000a35357220 */ /* 0x080fe20000410000 */
[-C--:B------:R-:W-:Y:S01]  /*17190*/  FMUL.FTZ R56, R56, R10.reuse ;  /* 0x0000000a38387220 */ /* 0x080fe20000410000 */
[-C--:B------:R-:W-:Y:S01]  /*171a0*/  FMUL.FTZ R57, R57, R10.reuse ;  /* 0x0000000a39397220 */ /* 0x080fe20000410000 */
[----:B------:R-:W-:Y:S01]  /*171b0*/  FMUL.FTZ R60, R60, R10 ;  /* 0x0000000a3c3c7220 */ /* 0x000fe20000410000 */
[----:B------:R-:W-:Y:S01]  /*171c0*/  R2UR UR18, R154 ;  /* 0x000000009a1272ca */ /* 0x000fe200000e0000 */
[C---:B------:R-:W-:Y:S01]  /*171d0*/  VIADD R154, R11.reuse, 0x402 ;  /* 0x000004020b9a7836 */ /* 0x040fe20000000000 */
[----:B------:R-:W-:Y:S01]  /*171e0*/  R2UR UR42, R156 ;  /* 0x000000009c2a72ca */ /* 0x000fe200000e0000 */
[C---:B------:R-:W-:Y:S01]  /*171f0*/  VIADD R156, R11.reuse, 0x602 ;  /* 0x000006020b9c7836 */ /* 0x040fe20000000000 */
        /* <DEDUP_REMOVED lines=50> */
[----:B------:R-:W4:Y:S01]  /*17520*/  LDL.64 R10, [R1+0x20] ;  /* 0x00002000010a7983 */ /* 0x000f220000100a00 */
        /* <DEDUP_REMOVED lines=63> */
[C---:B------:R-:W-:Y:S01]  /*17920*/  R2UR UR5, R153.reuse ;  /* 0x00000000990572ca */ /* 0x040fe200000e0000 */
[----:B------:R-:W4:Y:S01]  /*17930*/  LDL.LU R0, [R1+0x4] ;  /* 0x0000040001007983 */ /* 0x000f220000300800 */
[----:B------:R-:W-:Y:S01]  /*17940*/  MOV R228, UR10 ;  /* 0x0000000a00e47c02 */ /* 0x000fe20008000f00 */
[----:B------:R-:W-:Y:S01]  /*17950*/  UMOV UR10, UR4 ;  /* 0x00000004000a7c82 */ /* 0x000fe20008000000 */
[----:B------:R-:W-:Y:S01]  /*17960*/  R2UR UR7, R153 ;  /* 0x00000000990772ca */ /* 0x000fe200000e0000 */
[----:B------:R-:W-:Y:S01]  /*17970*/  IMAD.MOV.U32 R157, RZ, RZ, 0x40000040 ;  /* 0x40000040ff9d7424 */ /* 0x000fe200078e00ff */
[----:B------:R-:W-:-:S02]  /*17980*/  R2UR UR4, R6 ;  /* 0x00000000060472ca */ /* 0x000fc400000e0000 */
[----:B------:R-:W-:-:S05]  /*17990*/  R2UR UR9, R153 ;  /* 0x00000000990972ca */ /* 0x000fca00000e0000 */
[----:B------:R-:W-:Y:S01]  /*179a0*/  UMOV UR11, UR5 ;  /* 0x00000005000b7c82 */ /* 0x000fe20008000000 */
[----:B------:R-:W-:Y:S02]  /*179b0*/  R2UR UR5, R7 ;  /* 0x00000000070572ca */ /* 0x000fe400000e0000 */
[----:B------:R-:W-:Y:S02]  /*179c0*/  R2UR UR15, R153 ;  /* 0x00000000990f72ca */ /* 0x000fe400000e0000 */
[----:B------:R-:W-:Y:S02]  /*179d0*/  R2UR UR19, R155 ;  /* 0x000000009b1372ca */ /* 0x000fe400000e0000 */
[----:B------:R-:W-:Y:S02]  /*179e0*/  R2UR UR23, R157 ;  /* 0x000000009d1772ca */ /* 0x000fe400000e0000 */
[----:B------:R-:W-:Y:S02]  /*179f0*/  R2UR UR27, R153 ;  /* 0x00000000991b72ca */ /* 0x000fe400000e0000 */
[----:B------:R-:W-:-:S02]  /*17a00*/  R2UR UR31, R157 ;  /* 0x000000009d1f72ca */ /* 0x000fc400000e0000 */
        /* <DEDUP_REMOVED lines=10> */
[----:B------:R-:W-:-:S06]  /*17ab0*/  WARPGROUP.ARRIVE ;  /* 0x00000000000079c5 */ /* 0x000fcc0000000000 */
[----:B------:R-:W-:Y:S01]  /*17ac0*/  HGMMA.64x64x16.F32.BF16 R152, gdesc[UR4], RZ, !UPT, gsb0 ;  /* 0x00e00000049879f0 */ /* 0x000fe2000c0018ff */
[----:B------:R-:W-:Y:S01]  /*17ad0*/  UMOV UR6, UR8 ;  /* 0x0000000800067c82 */ /* 0x000fe20008000000 */
[----:B------:R-:W-:Y:S01]  /*17ae0*/  UMOV UR7, UR9 ;  /* 0x0000000900077c82 */ /* 0x000fe20008000000 */
[----:B--2---:R-:W-:Y:S02]  /*17af0*/  R2UR UR8, R18 ;  /* 0x00000000120872ca */ /* 0x004fe400000e0000 */
[----:B------:R-:W-:Y:S01]  /*17b00*/  R2UR UR9, R19 ;  /* 0x00000000130972ca */ /* 0x000fe200000e0000 */
[----:B------:R-:W-:Y:S02]  /*17b10*/  WARPGROUP.DEPBAR.LE gsb0, 0x0 ;  /* 0x00008000000079c5 */ /* 0x000fe40000010000 */
[----:B------:R-:W-:Y:S01]  /*17b20*/  WARPGROUP.ARRIVE ;  /* 0x00000000000079c5 */ /* 0x000fe20000000000 */
[----:B------:R-:W-:Y:S01]  /*17b30*/  R2UR UR4, R16 ;  /* 0x00000000100472ca */ /* 0x000fe200000e0000 */
[----:B------:R0:W5:Y:S08]  /*17b40*/  LDL.LU.64 R18, [R1+0xf8] ;  /* 0x0000f80001127983 */ /* 0x0001700000300a00 */
[----:B------:R-:W-:Y:S01]  /*17b50*/  HGMMA.64x64x16.F32.BF16 R152, gdesc[UR8], R152, gsb0 ;  /* 0x00e00000089879f0 */ /* 0x000fe20008001898 */
[----:B------:R-:W-:-:S02]  /*17b60*/  R2UR UR5, R17 ;  /* 0x00000000110572ca */ /* 0x000fc400000e0000 */
[----:B------:R-:W-:Y:S01]  /*17b70*/  R2UR UR10, R228 ;  /* 0x00000000e40a72ca */ /* 0x000fe200000e0000 */
[----:B------:R0:W5:Y:S01]  /*17b80*/  LDL.LU.64 R16, [R1+0xf0] ;  /* 0x0000f00001107983 */ /* 0x0001620000300a00 */
[----:B------:R-:W-:Y:S02]  /*17b90*/  WARPGROUP.DEPBAR.LE gsb0, 0x0 ;  /* 0x00008000000079c5 */ /* 0x000fe40000010000 */
[----:B------:R-:W-:-:S07]  /*17ba0*/  WARPGROUP.ARRIVE ;  /* 0x00000000000079c5 */ /* 0x000fce0000000000 */
[----:B------:R-:W-:Y:S01]  /*17bb0*/  HGMMA.64x64x16.F32.BF16 R152, gdesc[UR4], R152, gsb0 ;  /* 0x00e00000049879f0 */ /* 0x000fe20008001898 */
[----:B---3--:R-:W-:Y:S02]  /*17bc0*/  R2UR UR8, R4 ;  /* 0x00000000040872ca */ /* 0x008fe400000e0000 */
[----:B------:R-:W-:Y:S02]  /*17bd0*/  R2UR UR9, R5 ;  /* 0x00000000050972ca */ /* 0x000fe400000e0000 */
[----:B----4-:R-:W-:Y:S01]  /*17be0*/  R2UR UR12, R2 ;  /* 0x00000000020c72ca */ /* 0x010fe200000e0000 */
[----:B------:R0:W5:Y:S01]  /*17bf0*/  LDL.LU.64 R4, [R1+0xe8] ;  /* 0x0000e80001047983 */ /* 0x0001620000300a00 */
[----:B------:R-:W-:Y:S01]  /*17c00*/  R2UR UR11, R0 ;  /* 0x00000000000b72ca */ /* 0x000fe200000e0000 */
[----:B------:R-:W-:Y:S02]  /*17c10*/  WARPGROUP.DEPBAR.LE gsb0, 0x0 ;  /* 0x00008000000079c5 */ /* 0x000fe40000010000 */
[----:B------:R-:W-:-:S10]  /*17c20*/  WARPGROUP.ARRIVE ;  /* 0x00000000000079c5 */ /* 0x000fd40000000000 */
[----:B------:R-:W-:Y:S01]  /*17c30*/  HGMMA.64x64x16.F32.BF16 R152, gdesc[UR8], R152, gsb0 ;  /* 0x00e00000089879f0 */ /* 0x000fe20008001898 */
[----:B------:R-:W-:Y:S02]  /*17c40*/  R2UR UR13, R3 ;  /* 0x00000000030d72ca */ /* 0x000fe400000e0000 */
[----:B------:R-:W-:Y:S01]  /*17c50*/  R2UR UR16, R10 ;  /* 0x000000000a1072ca */ /* 0x000fe200000e0000 */
[----:B------:R0:W5:Y:S01]  /*17c60*/  LDL.LU.64 R2, [R1+0xe0] ;  /* 0x0000e00001027983 */ /* 0x0001620000300a00 */
[----:B------:R-:W-:Y:S02]  /*17c70*/  WARPGROUP.DEPBAR.LE gsb0, 0x0 ;  /* 0x00008000000079c5 */ /* 0x000fe40000010000 */
[----:B------:R-:W-:-:S07]  /*17c80*/  WARPGROUP.ARRIVE ;  /* 0x00000000000079c5 */ /* 0x000fce0000000000 */
[----:B------:R-:W-:Y:S01]  /*17c90*/  HGMMA.64x64x16.F32.BF16 R152, gdesc[UR12], R152, gsb0 ;  /* 0x00e000000c9879f0 */ /* 0x000fe20008001898 */
[----:B------:R-:W-:Y:S02]  /*17ca0*/  R2UR UR17, R11 ;  /* 0x000000000b1172ca */ /* 0x000fe400000e0000 */
[----:B------:R-:W-:Y:S02]  /*17cb0*/  WARPGROUP.DEPBAR.LE gsb0, 0x0 ;  /* 0x00008000000079c5 */ /* 0x000fe40000010000 */
[----:B------:R-:W-:-:S09]  /*17cc0*/  WARPGROUP.ARRIVE ;  /* 0x00000000000079c5 */ /* 0x000fd20000000000 */
[----:B------:R-:W-:Y:S01]  /*17cd0*/  HGMMA.64x64x16.F32.BF16 R152, gdesc[UR16], R152, gsb0 ;  /* 0x00e00000109879f0 */ /* 0x000fe20008001898 */
[----:B------:R-:W-:Y:S02]  /*17ce0*/  R2UR UR20, R216 ;  /* 0x00000000d81472ca */ /* 0x000fe400000e0000 */
[----:B------:R-:W-:Y:S01]  /*17cf0*/  R2UR UR21, R217 ;  /* 0x00000000d91572ca */ /* 0x000fe200000e0000 */
[----:B------:R-:W-:Y:S02]  /*17d00*/  WARPGROUP.DEPBAR.LE gsb0, 0x0 ;  /* 0x00008000000079c5 */ /* 0x000fe40000010000 */
[----:B------:R-:W-:-:S10]  /*17d10*/  WARPGROUP.ARRIVE ;  /* 0x00000000000079c5 */ /* 0x000fd40000000000 */
        /* <DEDUP_REMOVED lines=49> */
.L_x_1760:
[----:B------:R-:W-:Y:S01]  /*18030*/  SHF.L.U32 R0, R218, 0x1f, RZ ;  /* 0x0000001fda007819 */ /* 0x000fe200000006ff */
[----:B-----5:R-:W-:-:S04]  /*18040*/  IMAD R218, R202, 0x8, R17 ;  /* 0x00000008cada7824 */ /* 0x020fc800078e0211 */
[----:B------:R0:W1:Y:S01]  /*18050*/  SYNCS.PHASECHK.TRANS64.TRYWAIT P1, [R218+URZ+0x30850], R0 ;  /* 0x03085000da0075a7 */ /* 0x000062000802017f */
[----:B------:R-:W-:Y:S05]  /*18060*/  @!P0 BRA `(.L_x_1761) ;  /* 0x0000000000048947 */ /* 0x000fea0003800000 */
[----:B------:R-:W-:Y:S01]  /*18070*/  BPT.TRAP 0x1 ;  /* 0x000000040000795c */ /* 0x000fe20000300000 */
.L_x_1761:
[----:B------:R-:W-:Y:S04]  /*18080*/  BSSY B2, `(.L_x_1762) ;  /* 0x0000004000027945 */ /* 0x000fe80003800000 */
[----:B-1----:R-:W-:Y:S05]  /*18090*/  @P1 BRA `(.L_x_1763) ;  /* 0x0000000000081947 */ /* 0x002fea0003800000 */
[----:B------:R-:W1:Y:S02]  /*180a0*/  SYNCS.PHASECHK.TRANS64.TRYWAIT P1, [R218+URZ+0x30850], R0 ;  /* 0x03085000da0075a7 */ /* 0x000e64000802017f */
[----:B-1----:R-:W-:Y:S05]  /*180b0*/  @!P1 BRA `(.L_x_1764) ;  /* 0x0000017400489947 */ /* 0x002fea0003800000 */
.L_x_1763:
[----:B------:R-:W-:Y:S05]  /*180c0*/  BSYNC B2 ;  /* 0x0000000000027941 */ /* 0x000fea0003800000 */
.L_x_1762:
[----:B01----:R-:W-:Y:S01]  /*180d0*/  VIADD R0, R17, 0x400 ;  /* 0x0000040011007836 */ /* 0x003fe20000000000 */
[----:B------:R-:W-:Y:S01]  /*180e0*/  WARPGROUP.ARRIVE ;  /* 0x00000000000079c5 */ /* 0x000fe20000000000 */
[----:B------:R-:W-:-:S03]  /*180f0*/  IMAD.MOV.U32 R11, RZ, RZ, 0x40000040 ;  /* 0x40000040ff0b7424 */ /* 0x000fc600078e00ff */
[----:B------:R-:W-:Y:S02]  /*18100*/  SHF.R.U32.HI R0, RZ, 0x4, R0 ;  /* 0x00000004ff007819 */ /* 0x000fe40000011600 */
[----:B------:R-:W-:Y:S01]  /*18110*/  R2UR UR7, R11 ;  /* 0x000000000b0772ca */ /* 0x000fe200000e0000 */
[----:B------:R-:W-:Y:S01]  /*18120*/  IMAD.MOV.U32 R11, RZ, RZ, 0x40000040 ;  /* 0x40000040ff0b7424 */ /* 0x000fe200078e00ff */
[----:B------:R-:W-:-:S04]  /*18130*/  LOP3.LUT R10, R0, 0x3fff, RZ, 0xc0, !PT ;  /* 0x00003fff000a7812 */ /* 0x000fc800078ec0ff */
[----:B------:R-:W-:-:S05]  /*18140*/  LOP3.LUT R10, R10, 0x2000000, RZ, 0xfc, !PT ;  /* 0x020000000a0a7812 */ /* 0x000fca00078efcff */
[----:B------:R-:W-:-:S05]  /*18150*/  IMAD R10, R202, 0x800, R10 ;  /* 0x00000800ca0a7824 */ /* 0x000fca00078e020a */
[----:B------:R-:W-:-:S13]  /*18160*/  R2UR UR6, R10 ;  /* 0x000000000a0672ca */ /* 0x000fda00000e0000 */
[----:B------:R-:W-:Y:S03]  /*18170*/  HGMMA.64x256x16.F32.BF16 R24, R196, gdesc[UR4].tnspB, R24, gsb0 ;  /* 0x43e00004c4187df0 */ /* 0x000fe60008001818 */
[----:B------:R-:W-:Y:S02]  /*18180*/  WARPGROUP.DEPBAR.LE gsb0, 0x0 ;  /* 0x00008000000079c5 */ /* 0x000fe40000010000 */
[----:B------:R-:W-:Y:S01]  /*18190*/  VIADD R196, R10, 0x80 ;  /* 0x000000800ac47836 */ /* 0x000fe20000000000 */
[----:B------:R-:W-:Y:S01]  /*181a0*/  WARPGROUP.ARRIVE ;  /* 0x00000000000079c5 */ /* 0x000fe20000000000 */
[----:B------:R-:W-:-:S03]  /*181b0*/  IMAD.MOV.U32 R197, RZ, RZ, 0x40000040 ;  /* 0x40000040ffc57424 */ /* 0x000fc600078e00ff */
[----:B------:R-:W-:Y:S02]  /*181c0*/  R2UR UR6, R196 ;  /* 0x00000000c40672ca */ /* 0x000fe400000e0000 */
[----:B------:R-:W-:-:S15]  /*181d0*/  R2UR UR7, R197 ;  /* 0x00000000c50772ca */ /* 0x000fde00000e0000 */
[----:B------:R-:W-:-:S01]  /*181e0*/  NOP ;  /* 0x0000000000007918 */ /* 0x000fc20000000000 */
[----:B------:R-:W-:Y:S03]  /*181f0*/  HGMMA.64x256x16.F32.BF16 R24, R192, gdesc[UR4].tnspB, R24, gsb0 ;  /* 0x43e00004c0187df0 */ /* 0x000fe60008001818 */
[----:B------:R-:W-:Y:S02]  /*18200*/  WARPGROUP.DEPBAR.LE gsb0, 0x0 ;  /* 0x00008000000079c5 */ /* 0x000fe40000010000 */
[C---:B------:R-:W-:Y:S01]  /*18210*/  VIADD R192, R10.reuse, 0x100 ;  /* 0x000001000ac07836 */ /* 0x040fe20000000000 */
[----:B------:R-:W-:Y:S01]  /*18220*/  WARPGROUP.ARRIVE ;  /* 0x00000000000079c5 */ /* 0x000fe20000000000 */
[----:B------:R-:W-:Y:S02]  /*18230*/  IMAD.MOV.U32 R193, RZ, RZ, 0x40000040 ;  /* 0x40000040ffc17424 */ /* 0x000fe400078e00ff */
[----:B------:R-:W-:Y:S01]  /*18240*/  VIADD R10, R10, 0x180 ;  /* 0x000001800a0a7836 */ /* 0x000fe20000000000 */
[----:B------:R-:W-:-:S02]  /*18250*/  R2UR UR6, R192 ;  /* 0x00000000c00672ca */ /* 0x000fc400000e0000 */
[----:B------:R-:W-:-:S15]  /*18260*/  R2UR UR7, R193 ;  /* 0x00000000c10772ca */ /* 0x000fde00000e0000 */
[----:B------:R-:W-:-:S01]  /*18270*/  NOP ;  /* 0x0000000000007918 */ /* 0x000fc20000000000 */
        /* <DEDUP_REMOVED lines=10> */
.L_x_1765:
[----:B------:R-:W2:Y:S01]  /*18320*/  LDL R10, [R1] ;  /* 0x00000000010a7983 */ /* 0x000ea20000100800 */
[----:B------:R-:W0:Y:S01]  /*18330*/  LDC R11, c[0x0][0x448] ;  /* 0x00011200ff0b7b82 */ /* 0x000e220000000800 */
[----:B------:R-:W-:Y:S02]  /*18340*/  ULDC UR5, c[0x0][0x9d8] ;  /* 0x0002760000057ab9 */ /* 0x000fe40000000800 */
[----:B------:R-:W3:Y:S04]  /*18350*/  LDL R184, [R1+0x5c] ;  /* 0x00005c0001b87983 */ /* 0x000ee80000100800 */
[----:B------:R-:W3:Y:S04]  /*18360*/  LDL R0, [R1+0x78] ;  /* 0x0000780001007983 */ /* 0x000ee80000100800 */
[----:B------:R-:W4:Y:S01]  /*18370*/  LDL R190, [R1+0xc] ;  /* 0x00000c0001be7983 */ /* 0x000f220000100800 */
[----:B0-----:R-:W-:-:S13]  /*18380*/  ISETP.NE.AND P1, PT, R11, 0x1, PT ;  /* 0x000000010b00780c */ /* 0x001fda0003f25270 */
[----:B------:R-:W0:Y:S01]  /*18390*/  @P1 LDC R11, c[0x0][0x44c] ;  /* 0x00011300ff0b1b82 */ /* 0x000e220000000800 */
[----:B------:R-:W-:Y:S02]  /*183a0*/  VIADD R2, R2, 0x30840 ;  /* 0x0003084002027836 */ /* 0x000fe40000000000 */
        /* <DEDUP_REMOVED lines=16> */
[----:B------:R-:W-:Y:S01]  /*184b0*/  LOP3.LUT P5, RZ, R16, 0x20, RZ, 0xc0, !PT ;  /* 0x0000002010ff7812 */ /* 0x000fe200078ac0ff */
        /* <DEDUP_REMOVED lines=16> */
[----:B--2---:R-:W-:-:S02]  /*185c0*/  R2UR UR4, R10 ;  /* 0x000000000a0472ca */ /* 0x004fc400000e0000 */
[----:B------:R-:W2:Y:S01]  /*185d0*/  @P1 LDC R10, c[0x0][0x450] ;  /* 0x00011400ff0a1b82 */ /* 0x000ea20000000800 */
[----:B---3--:R-:W-:-:S04]  /*185e0*/  IMAD.IADD R0, R0, 0x1, R184 ;  /* 0x0000000100007824 */ /* 0x008fc800078e02b8 */
[----:B0-----:R-:W-:Y:S01]  /*185f0*/  @P1 IMAD.HI.U32 R11, R0, R11, RZ ;  /* 0x0000000b000b1227 */ /* 0x001fe200078e00ff */
[----:B----4-:R-:W-:-:S03]  /*18600*/  PRMT R2, R190, 0x654, R2 ;  /* 0x00000654be027816 */ /* 0x010fc60000000002 */
[----:B------:R-:W-:Y:S01]  /*18610*/  FMUL.FTZ R184, R170, UR5 ;  /* 0x00000005aab87c20 */ /* 0x000fe20008410000 */
[----:B------:R-:W-:Y:S01]  /*18620*/  FMUL.FTZ R170, R171, UR5 ;  /* 0x00000005abaa7c20 */ /* 0x000fe20008410000 */
[----:B------:R-:W-:Y:S01]  /*18630*/  FMUL.FTZ R171, R174, UR5 ;  /* 0x00000005aeab7c20 */ /* 0x000fe20008410000 */
[----:B------:R-:W-:Y:S01]  /*18640*/  FMUL.FTZ R174, R179, UR5 ;  /* 0x00000005b3ae7c20 */ /* 0x000fe20008410000 */
[----:B------:R0:W-:Y:S01]  /*18650*/  SYNCS.ARRIVE.TRANS64.RED.A1T0 RZ, [R2+URZ], RZ ;  /* 0x000000ff02ff79a7 */ /* 0x0001e2000810043f */
[----:B--2---:R-:W-:Y:S01]  /*18660*/  @P1 SHF.R.U32.HI R0, RZ, R10, R11 ;  /* 0x0000000aff001219 */ /* 0x004fe2000001160b */
[----:B------:R-:W-:Y:S01]  /*18670*/  FMUL.FTZ R10, R152, UR5 ;  /* 0x00000005980a7c20 */ /* 0x000fe20008410000 */
[----:B------:R-:W-:-:S03]  /*18680*/  FMUL.FTZ R152, R153, UR5 ;  /* 0x0000000599987c20 */ /* 0x000fc60008410000 */
[----:B------:R-:W2:Y:S01]  /*18690*/  SHFL.IDX PT, R188, R0, RZ, 0x1c1f ;  /* 0x001c1fff00bc7589 */ /* 0x000ea200000e0000 */
[----:B------:R-:W-:Y:S01]  /*186a0*/  FMUL.FTZ R11, R154, UR5 ;  /* 0x000000059a0b7c20 */ /* 0x000fe20008410000 */
[----:B------:R-:W-:Y:S01]  /*186b0*/  FMUL.FTZ R153, R155, UR5 ;  /* 0x000000059b997c20 */ /* 0x000fe20008410000 */
[----:B------:R-:W-:Y:S01]  /*186c0*/  FMUL.FTZ R154, R156, UR5 ;  /* 0x000000059c9a7c20 */ /* 0x000fe20008410000 */
[----:B------:R-:W-:Y:S01]  /*186d0*/  FMUL.FTZ R155, R157, UR5 ;  /* 0x000000059d9b7c20 */ /* 0x000fe20008410000 */
[----:B------:R-:W-:Y:S01]  /*186e0*/  FMUL.FTZ R156, R158, UR5 ;  /* 0x000000059e9c7c20 */ /* 0x000fe20008410000 */
[----:B------:R-:W-:Y:S01]  /*186f0*/  FMUL.FTZ R157, R159, UR5 ;  /* 0x000000059f9d7c20 */ /* 0x000fe20008410000 */
[----:B------:R-:W-:Y:S01]  /*18700*/  FMUL.FTZ R179, R180, UR5 ;  /* 0x00000005b4b37c20 */ /* 0x000fe20008410000 */
[----:B0-----:R-:W-:Y:S02]  /*18710*/  IMAD.SHL.U32 R2, R5, 0x40, RZ ;  /* 0x0000004005027824 */ /* 0x001fe400078e00ff */
[----:B------:R-:W-:Y:S01]  /*18720*/  FMUL.FTZ R158, R160, UR5 ;  /* 0x00000005a09e7c20 */ /* 0x000fe20008410000 */
[----:B------:R-:W-:Y:S01]  /*18730*/  FMUL.FTZ R159, R161, UR5 ;  /* 0x00000005a19f7c20 */ /* 0x000fe20008410000 */
[----:B------:R-:W-:Y:S01]  /*18740*/  FMUL.FTZ R180, R181, UR5 ;  /* 0x00000005b5b47c20 */ /* 0x000fe20008410000 */
[----:B------:R-:W0:Y:S01]  /*18750*/  MUFU.TANH R10, R10 ;  /* 0x0000000a000a7308 */ /* 0x000e220000002400 */
[----:B------:R-:W-:Y:S01]  /*18760*/  IADD3 R183, -R225, 0x1, -R2 ;  /* 0x00000001e1b77810 */ /* 0x000fe20007ffe902 */
[----:B------:R-:W-:-:S03]  /*18770*/  ULDC UR5, c[0x0][0x9e0] ;  /* 0x0002780000057ab9 */ /* 0x000fc60000000800 */
[----:B------:R-:W-:-:S03]  /*18780*/  IADD3 R183, -R219, R183, R220 ;  /* 0x000000b7dbb77210 */ /* 0x000fc60007ffe1dc */
[----:B------:R-:W3:Y:S08]  /*18790*/  MUFU.TANH R152, R152 ;  /* 0x0000009800987308 */ /* 0x000ef00000002400 */
[----:B------:R-:W4:Y:S01]  /*187a0*/  MUFU.TANH R11, R11 ;  /* 0x0000000b000b7308 */ /* 0x000f220000002400 */
[----:B------:R-:W-:-:S07]  /*187b0*/  VIADD R187, R183, UR5 ;  /* 0x00000005b7bb7c36 */ /* 0x000fce0008000000 */
        /* <DEDUP_REMOVED lines=13> */
[----:B------:R-:W-:-:S02]  /*18890*/  VIADD R183, R183, UR4 ;  /* 0x00000004b7b77c36 */ /* 0x000fc40008000000 */
[--C-:B--2---:R-:W-:Y:S02]  /*188a0*/  IMAD.IADD R182, R187, 0x1, R188.reuse ;  /* 0x00000001bbb67824 */ /* 0x104fe400078e02bc */
[----:B------:R-:W-:Y:S01]  /*188b0*/  IMAD.IADD R181, R183, 0x1, R188 ;  /* 0x00000001b7b57824 */ /* 0x000fe200078e02bc */
[----:B-1-34-:R-:W-:Y:S06]  /*188c0*/  @!P5 BRA `(.L_x_1766) ;  /* 0x000000000060d947 */ /* 0x01afec0003800000 */
[----:B------:R-:W-:Y:S01]  /*188d0*/  IADD3 R188, -R219, R220, R188 ;  /* 0x000000dcdbbc7210 */ /* 0x000fe20007ffe1bc */
[----:B------:R-:W-:Y:S03]  /*188e0*/  BSSY B2, `(.L_x_1767) ;  /* 0x0000012000027945 */ /* 0x000fe60003800000 */
        /* <DEDUP_REMOVED lines=11> */
.L_x_1768:
[----:B------:R-:W-:Y:S02]  /*189a0*/  ULDC UR4, c[0x0][0x9e4] ;  /* 0x0002790000047ab9 */ /* 0x000fe40000000800 */
[----:B------:R-:W-:-:S05]  /*189b0*/  IMAD.U32 R189, RZ, RZ, UR4 ;  /* 0x00000004ffbd7e24 */ /* 0x000fca000f8e00ff */
[----:B------:R-:W-:-:S13]  /*189c0*/  ISETP.NE.AND P1, PT, R189, 0x1, PT ;  /* 0x00000001bd00780c */ /* 0x000fda0003f25270 */
[----:B------:R-:W1:Y:S02]  /*189d0*/  @P1 LDC.64 R160, c[0x0][0x9e8] ;  /* 0x00027a00ffa01b82 */ /* 0x000e640000000a00 */
[----:B-1----:R-:W-:-:S05]  /*189e0*/  @P1 IMAD.HI.U32 R160, R188, R160, RZ ;  /* 0x000000a0bca01227 */ /* 0x002fca00078e00ff */
[----:B------:R-:W-:-:S07]  /*189f0*/  @P1 SHF.R.U32.HI R188, RZ, R161, R160 ;  /* 0x000000a1ffbc1219 */ /* 0x000fce00000116a0 */
.L_x_1769:
[----:B------:R-:W-:Y:S05]  /*18a00*/  BSYNC B2 ;  /* 0x0000000000027941 */ /* 0x000fea0003800000 */
.L_x_1767:
[----:B------:R-:W-:-:S04]  /*18a10*/  IMAD R188, R188, R189, -R2 ;  /* 0x000000bdbcbc7224 */ /* 0x000fc800078e0a02 */
[----:B------:R-:W-:-:S05]  /*18a20*/  IMAD.IADD R188, R188, 0x1, -R225 ;  /* 0x00000001bcbc7824 */ /* 0x000fca00078e0ae1 */
[----:B------:R-:W-:Y:S02]  /*18a30*/  VIMNMX R181, R181, R188, !PT ;  /* 0x000000bcb5b57248 */ /* 0x000fe40007fe0100 */
[----:B------:R-:W-:-:S07]  /*18a40*/  VIADDMNMX R182, R188, R189, R182, PT ;  /* 0x000000bdbcb67246 */ /* 0x000fce00038001b6 */
.L_x_1766:
[----:B------:R-:W-:Y:S01]  /*18a50*/  ISETP.GT.AND P1, PT, R5, -0x1, PT ;  /* 0xffffffff0500780c */ /* 0x000fe20003f24270 */
[----:B------:R-:W1:Y:S03]  /*18a60*/  SHFL.IDX PT, R0, R0, 0x1, 0x1c1f ;  /* 0x003c1f0000007f89 */ /* 0x000e6600000e0000 */
[C---:B------:R-:W-:Y:S02]  /*18a70*/  ISETP.GT.AND P2, PT, R181.reuse, RZ, P1 ;  /* 0x000000ffb500720c */ /* 0x040fe40000f44270 */
[C---:B------:R-:W-:Y:S02]  /*18a80*/  ISETP.GT.AND P4, PT, R181.reuse, 0x1, P1 ;  /* 0x00000001b500780c */ /* 0x040fe40000f84270 */
[----:B------:R-:W-:Y:S02]  /*18a90*/  ISETP.LT.OR P3, PT, R182, 0x1, P2 ;  /* 0x00000001b600780c */ /* 0x000fe40001761670 */
[----:B------:R-:W-:-:S02]  /*18aa0*/  ISETP.GT.AND P2, PT, R181, 0x8, P1 ;  /* 0x00000008b500780c */ /* 0x000fc40000f44270 */
[----:B0-----:R-:W-:Y:S02]  /*18ab0*/  FSEL R10, R10, -INF , !P3 ;  /* 0xff8000000a0a7808 */ /* 0x001fe40005800000 */
[----:B------:R-:W-:Y:S02]  /*18ac0*/  ISETP.GT.AND P3, PT, R181, 0x9, P1 ;  /* 0x00000009b500780c */ /* 0x000fe40000f64270 */
[C---:B------:R-:W-:Y:S02]  /*18ad0*/  ISETP.LT.OR P4, PT, R182.reuse, 0x2, P4 ;  /* 0x00000002b600780c */ /* 0x040fe40002781670 */
[C---:B------:R-:W-:Y:S02]  /*18ae0*/  ISETP.LT.OR P2, PT, R182.reuse, 0x9, P2 ;  /* 0x00000009b600780c */ /* 0x040fe40001741670 */
[----:B------:R-:W-:Y:S02]  /*18af0*/  ISETP.LT.OR P3, PT, R182, 0xa, P3 ;  /* 0x0000000ab600780c */ /* 0x000fe40001f61670 */
[----:B------:R-:W-:-:S02]  /*18b00*/  FSEL R152, R152, -INF , !P4 ;  /* 0xff80000098987808 */ /* 0x000fc40006000000 */
[----:B------:R-:W-:Y:S01]  /*18b10*/  FSEL R160, R154, -INF , !P2 ;  /* 0xff8000009aa07808 */ /* 0x000fe20005000000 */
[--C-:B-1----:R-:W-:Y:S01]  /*18b20*/  IMAD.IADD R187, R187, 0x1, R0.reuse ;  /* 0x00000001bbbb7824 */ /* 0x102fe200078e0200 */
[----:B------:R-:W-:Y:S01]  /*18b30*/  FSEL R161, R155, -INF , !P3 ;  /* 0xff8000009ba17808 */ /* 0x000fe20005800000 */
[----:B------:R-:W-:Y:S01]  /*18b40*/  IMAD.IADD R183, R183, 0x1, R0 ;  /* 0x00000001b7b77824 */ /* 0x000fe200078e0200 */
[C---:B------:R-:W-:Y:S02]  /*18b50*/  ISETP.GT.AND P4, PT, R181.reuse, 0x10, P1 ;  /* 0x00000010b500780c */ /* 0x040fe40000f84270 */
[C---:B------:R-:W-:Y:S02]  /*18b60*/  ISETP.GT.AND P2, PT, R181.reuse, 0x11, P1 ;  /* 0x00000011b500780c */ /* 0x040fe40000f44270 */
[----:B------:R-:W-:Y:S02]  /*18b70*/  ISETP.GT.AND P3, PT, R181, 0x18, P1 ;  /* 0x00000018b500780c */ /* 0x000fe40000f64270 */
[----:B------:R-:W-:-:S02]  /*18b80*/  ISETP.LT.OR P4, PT, R182, 0x11, P4 ;  /* 0x00000011b600780c */ /* 0x000fc40002781670 */
[C---:B------:R-:W-:Y:S02]  /*18b90*/  ISETP.LT.OR P2, PT, R182.reuse, 0x12, P2 ;  /* 0x00000012b600780c */ /* 0x040fe40001741670 */
[----:B------:R-:W-:Y:S02]  /*18ba0*/  ISETP.LT.OR P3, PT, R182, 0x19, P3 ;  /* 0x00000019b600780c */ /* 0x000fe40001f61670 */
[----:B------:R-:W-:Y:S02]  /*18bb0*/  FSEL R158, R158, -INF , !P4 ;  /* 0xff8000009e9e7808 */ /* 0x000fe40006000000 */
[----:B------:R-:W-:Y:S02]  /*18bc0*/  FSEL R159, R159, -INF , !P2 ;  /* 0xff8000009f9f7808 */ /* 0x000fe40005000000 */
[----:B------:R-:W-:Y:S02]  /*18bd0*/  FSEL R164, R164, -INF , !P3 ;  /* 0xff800000a4a47808 */ /* 0x000fe40005800000 */
[----:B------:R-:W-:-:S02]  /*18be0*/  ISETP.GT.AND P4, PT, R181, 0x19, P1 ;  /* 0x00000019b500780c */ /* 0x000fc40000f84270 */
[C---:B------:R-:W-:Y:S02]  /*18bf0*/  ISETP.GT.AND P2, PT, R181.reuse, 0x20, P1 ;  /* 0x00000020b500780c */ /* 0x040fe40000f44270 */
[----:B------:R-:W-:Y:S02]  /*18c00*/  ISETP.GT.AND P3, PT, R181, 0x21, P1 ;  /* 0x00000021b500780c */ /* 0x000fe40000f64270 */
[C---:B------:R-:W-:Y:S02]  /*18c10*/  ISETP.LT.OR P4, PT, R182.reuse, 0x1a, P4 ;  /* 0x0000001ab600780c */ /* 0x040fe40002781670 */
[C---:B------:R-:W-:Y:S02]  /*18c20*/  ISETP.LT.OR P2, PT, R182.reuse, 0x21, P2 ;  /* 0x00000021b600780c */ /* 0x040fe40001741670 */
[----:B------:R-:W-:Y:S02]  /*18c30*/  ISETP.LT.OR P3, PT, R182, 0x22, P3 ;  /* 0x00000022b600780c */ /* 0x000fe40001f61670 */
[----:B------:R-:W-:-:S02]  /*18c40*/  FSEL R165, R165, -INF , !P4 ;  /* 0xff800000a5a57808 */ /* 0x000fc40006000000 */
[----:B------:R-:W-:Y:S02]  /*18c50*/  FSEL R168, R168, -INF , !P2 ;  /* 0xff800000a8a87808 */ /* 0x000fe40005000000 */
[----:B------:R-:W-:Y:S02]  /*18c60*/  FSEL R169, R169, -INF , !P3 ;  /* 0xff800000a9a97808 */ /* 0x000fe40005800000 */
        /* <DEDUP_REMOVED lines=17> */
[----:B------:R-:W-:Y:S01]  /*18d80*/  FSEL R180, R180, -INF , !P3 ;  /* 0xff800000b4b47808 */ /* 0x000fe20005800000 */
[----:B------:R-:W-:Y:S06]  /*18d90*/  @!P5 BRA `(.L_x_1770) ;  /* 0x000000000060d947 */ /* 0x000fec0003800000 */
        /* <DEDUP_REMOVED lines=13> */
.L_x_1772:
[----:B------:R-:W-:Y:S02]  /*18e70*/  ULDC UR4, c[0x0][0x9e4] ;  /* 0x0002790000047ab9 */ /* 0x000fe40000000800 */
[----:B------:R-:W-:-:S05]  /*18e80*/  IMAD.U32 R181, RZ, RZ, UR4 ;  /* 0x00000004ffb57e24 */ /* 0x000fca000f8e00ff */
[----:B------:R-:W-:-:S13]  /*18e90*/  ISETP.NE.AND P2, PT, R181, 0x1, PT ;  /* 0x00000001b500780c */ /* 0x000fda0003f45270 */
[----:B------:R-:W0:Y:S02]  /*18ea0*/  @P2 LDC.64 R154, c[0x0][0x9e8] ;  /* 0x00027a00ff9a2b82 */ /* 0x000e240000000a00 */
[----:B0-----:R-:W-:-:S05]  /*18eb0*/  @P2 IMAD.HI.U32 R154, R0, R154, RZ ;  /* 0x0000009a009a2227 */ /* 0x001fca00078e00ff */
[----:B------:R-:W-:-:S07]  /*18ec0*/  @P2 SHF.R.U32.HI R0, RZ, R155, R154 ;  /* 0x0000009bff002219 */ /* 0x000fce000001169a */
.L_x_1773:
[----:B------:R-:W-:Y:S05]  /*18ed0*/  BSYNC B2 ;  /* 0x0000000000027941 */ /* 0x000fea0003800000 */
.L_x_1771:
[----:B------:R-:W-:-:S04]  /*18ee0*/  IMAD R0, R0, R181, -R2 ;  /* 0x000000b500007224 */ /* 0x000fc800078e0a02 */
[----:B------:R-:W-:-:S05]  /*18ef0*/  IMAD.IADD R0, R0, 0x1, -R225 ;  /* 0x0000000100007824 */ /* 0x000fca00078e0ae1 */
[----:B------:R-:W-:Y:S02]  /*18f00*/  VIMNMX R183, R183, R0, !PT ;  /* 0x00000000b7b77248 */ /* 0x000fe40007fe0100 */
[----:B------:R-:W-:-:S07]  /*18f10*/  VIADDMNMX R187, R0, R181, R187, PT ;  /* 0x000000b500bb7246 */ /* 0x000fce00038001bb */
.L_x_1770:
[----:B------:R-:W-:Y:S01]  /*18f20*/  FMNMX.FTZ R2, R10, R4, !PT ;  /* 0x000000040a027209 */ /* 0x000fe20007810000 */
[----:B------:R-:W-:Y:S01]  /*18f30*/  ULDC UR4, c[0x0][0x988] ;  /* 0x0002620000047ab9 */ /* 0x000fe20000000800 */
[----:B------:R-:W-:Y:S02]  /*18f40*/  LOP3.LUT R16, R16, 0xffffdfff, RZ, 0xc0, !PT ;  /* 0xffffdfff10107812 */ /* 0x000fe400078ec0ff */
[----:B------:R-:W-:Y:S02]  /*18f50*/  FMNMX.FTZ R2, R152, R2, !PT ;  /* 0x0000000298027209 */ /* 0x000fe40007810000 */
[C---:B------:R-:W-:Y:S02]  /*18f60*/  ISETP.GT.AND P2, PT, R183.reuse, 0x1, P1 ;  /* 0x00000001b700780c */ /* 0x040fe40000f44270 */
[----:B------:R-:W-:Y:S02]  /*18f70*/  FMNMX.FTZ R2, R160, R2, !PT ;  /* 0x00000002a0027209 */ /* 0x000fe40007810000 */
[----:B------:R-:W-:-:S02]  /*18f80*/  ISETP.GT.AND P3, PT, R183, 0x8, P1 ;  /* 0x00000008b700780c */ /* 0x000fc40000f64270 */
[----:B------:R-:W-:Y:S02]  /*18f90*/  FMNMX.FTZ R2, R161, R2, !PT ;  /* 0x00000002a1027209 */ /* 0x000fe40007810000 */
[----:B------:R-:W-:Y:S02]  /*18fa0*/  @P0 LOP3.LUT R16, R16, 0x2000, RZ, 0xfc, !PT ;  /* 0x0000200010100812 */ /* 0x000fe400078efcff */
[----:B------:R-:W-:Y:S02]  /*18fb0*/  FMNMX.FTZ R2, R158, R2, !PT ;  /* 0x000000029e027209 */ /* 0x000fe40007810000 */
[----:B------:R-:W-:Y:S02]  /*18fc0*/  ISETP.LT.OR P2, PT, R187, 0x2, P2 ;  /* 0x00000002bb00780c */ /* 0x000fe40001741670 */
[----:B------:R-:W-:Y:S02]  /*18fd0*/  FMNMX.FTZ R2, R159, R2, !PT ;  /* 0x000000029f027209 */ /* 0x000fe40007810000 */
[----:B------:R-:W-:-:S02]  /*18fe0*/  ISETP.LT.OR P3, PT, R187, 0x9, P3 ;  /* 0x00000009bb00780c */ /* 0x000fc40001f61670 */
[----:B------:R-:W-:Y:S02]  /*18ff0*/  FMNMX.FTZ R2, R164, R2, !PT ;  /* 0x00000002a4027209 */ /* 0x000fe40007810000 */
[----:B------:R-:W-:Y:S02]  /*19000*/  ISETP.GT.AND P0, PT, R183, 0x21, P1 ;  /* 0x00000021b700780c */ /* 0x000fe40000f04270 */
[----:B------:R-:W-:Y:S02]  /*19010*/  FMNMX.FTZ R2, R165, R2, !PT ;  /* 0x00000002a5027209 */ /* 0x000fe40007810000 */
[----:B------:R-:W-:Y:S02]  /*19020*/  FSEL R0, R153, -INF , !P2 ;  /* 0xff80000099007808 */ /* 0x000fe40005000000 */
[----:B------:R-:W-:Y:S02]  /*19030*/  FMNMX.FTZ R2, R168, R2, !PT ;  /* 0x00000002a8027209 */ /* 0x000fe40007810000 */
[----:B------:R-:W-:-:S02]  /*19040*/  FSEL R156, R156, -INF , !P3 ;  /* 0xff8000009c9c7808 */ /* 0x000fc40005800000 */
[----:B------:R-:W-:Y:S02]  /*19050*/  FMNMX.FTZ R2, R169, R2, !PT ;  /* 0x00000002a9027209 */ /* 0x000fe40007810000 */
[----:B------:R-:W-:Y:S02]  /*19060*/  ISETP.GT.AND P4, PT, R183, 0x9, P1 ;  /* 0x00000009b700780c */ /* 0x000fe40000f84270 */
[----:B------:R-:W-:Y:S02]  /*19070*/  FMNMX.FTZ R2, R185, R2, !PT ;  /* 0x00000002b9027209 */ /* 0x000fe40007810000 */
[C---:B------:R-:W-:Y:S02]  /*19080*/  ISETP.GT.AND P2, PT, R183.reuse, 0x10, P1 ;  /* 0x00000010b700780c */ /* 0x040fe40000f44270 */
[----:B------:R-:W-:Y:S02]  /*19090*/  FMNMX.FTZ R2, R186, R2, !PT ;  /* 0x00000002ba027209 */ /* 0x000fe40007810000 */
[----:B------:R-:W-:-:S02]  /*190a0*/  ISETP.GT.AND P3, PT, R183, 0x11, P1 ;  /* 0x00000011b700780c */ /* 0x000fc40000f64270 */
[----:B------:R-:W-:Y:S02]  /*190b0*/  FMNMX.FTZ R2, R175, R2, !PT ;  /* 0x00000002af027209 */ /* 0x000fe40007810000 */
[C---:B------:R-:W-:Y:S02]  /*190c0*/  ISETP.LT.OR P4, PT, R187.reuse, 0xa, P4 ;  /* 0x0000000abb00780c */ /* 0x040fe40002781670 */
[----:B------:R-:W-:Y:S02]  /*190d0*/  FMNMX.FTZ R2, R176, R2, !PT ;  /* 0x00000002b0027209 */ /* 0x000fe40007810000 */
[----:B------:R-:W-:Y:S02]  /*190e0*/  ISETP.LT.OR P2, PT, R187, 0x11, P2 ;  /* 0x00000011bb00780c */ /* 0x000fe40001741670 */
[----:B------:R-:W-:Y:S02]  /*190f0*/  FMNMX.FTZ R2, R179, R2, !PT ;  /* 0x00000002b3027209 */ /* 0x000fe40007810000 */
[----:B------:R-:W-:-:S02]  /*19100*/  ISETP.LT.OR P3, PT, R187, 0x12, P3 ;  /* 0x00000012bb00780c */ /* 0x000fc40001f61670 */
[----:B------:R-:W-:Y:S02]  /*19110*/  FMNMX.FTZ R2, R180, R2, !PT ;  /* 0x00000002b4027209 */ /* 0x000fe40007810000 */
[----:B------:R-:W-:Y:S02]  /*19120*/  LOP3.LUT R16, R16, 0xffff7fff, RZ, 0xc0, !PT ;  /* 0xffff7fff10107812 */ /* 0x000fe400078ec0ff */
[----:B------:R-:W-:Y:S01]  /*19130*/  FSEL R157, R157, -INF , !P4 ;  /* 0xff8000009d9d7808 */ /* 0x000fe20006000000 */
[----:B------:R-:W0:Y:S01]  /*19140*/  SHFL.BFLY PT, R153, R2, 0x2, 0x1f ;  /* 0x0c401f0002997f89 */ /* 0x000e2200000e0000 */
[----:B------:R-:W-:Y:S02]  /*19150*/  FSEL R162, R162, -INF , !P2 ;  /* 0xff800000a2a27808 */ /* 0x000fe40005000000 */
[----:B------:R-:W-:Y:S02]  /*19160*/  FSEL R163, R163, -INF , !P3 ;  /* 0xff800000a3a37808 */ /* 0x000fe40005800000 */
[----:B------:R-:W-:-:S02]  /*19170*/  ISETP.GT.AND P4, PT, R183, 0x18, P1 ;  /* 0x00000018b700780c */ /* 0x000fc40000f84270 */
[C---:B------:R-:W-:Y:S02]  /*19180*/  ISETP.GT.AND P2, PT, R183.reuse, 0x19, P1 ;  /* 0x00000019b700780c */ /* 0x040fe40000f44270 */
[C---:B------:R-:W-:Y:S02]  /*19190*/  ISETP.GT.AND P3, PT, R183.reuse, 0x20, P1 ;  /* 0x00000020b700780c */ /* 0x040fe40000f64270 */
[----:B------:R-:W-:Y:S02]  /*191a0*/  @P0 LOP3.LUT R16, R16, 0x8000, RZ, 0xfc, !PT ;  /* 0x0000800010100812 */ /* 0x000fe400078efcff */
[----:B------:R-:W-:Y:S02]  /*191b0*/  ISETP.GT.AND P0, PT, R183, RZ, P1 ;  /* 0x000000ffb700720c */ /* 0x000fe40000f04270 */
[C---:B------:R-:W-:Y:S02]  /*191c0*/  ISETP.LT.OR P4, PT, R187.reuse, 0x19, P4 ;  /* 0x00000019bb00780c */ /* 0x040fe40002781670 */
[----:B------:R-:W-:-:S02]  /*191d0*/  ISETP.LT.OR P2, PT, R187, 0x1a, P2 ;  /* 0x0000001abb00780c */ /* 0x000fc40001741670 */
[----:B------:R-:W-:Y:S02]  /*191e0*/  ISETP.LT.OR P3, PT, R187, 0x21, P3 ;  /* 0x00000021bb00780c */ /* 0x000fe40001f61670 */
[----:B------:R-:W-:Y:S02]  /*191f0*/  FSEL R166, R166, -INF , !P4 ;  /* 0xff800000a6a67808 */ /* 0x000fe40006000000 */
[----:B------:R-:W-:Y:S02]  /*19200*/  FSEL R167, R167, -INF , !P2 ;  /* 0xff800000a7a77808 */ /* 0x000fe40005000000 */
[----:B------:R-:W-:Y:S02]  /*19210*/  FSEL R184, R184, -INF , !P3 ;  /* 0xff800000b8b87808 */ /* 0x000fe40005800000 */
[C---:B------:R-:W-:Y:S02]  /*19220*/  ISETP.GT.AND P2, PT, R183.reuse, 0x28, P1 ;  /* 0x00000028b700780c */ /* 0x040fe40000f44270 */
[----:B------:R-:W-:-:S02]  /*19230*/  ISETP.GT.AND P3, PT, R183, 0x29, P1 ;  /* 0x00000029b700780c */ /* 0x000fc40000f64270 */
[C---:B------:R-:W-:Y:S02]  /*19240*/  ISETP.GT.AND P4, PT, R183.reuse, 0x30, P1 ;  /* 0x00000030b700780c */ /* 0x040fe40000f84270 */
[C---:B------:R-:W-:Y:S02]  /*19250*/  ISETP.GT.AND P5, PT, R183.reuse, 0x31, P1 ;  /* 0x00000031b700780c */ /* 0x040fe40000fa4270 */
[C---:B------:R-:W-:Y:S02]  /*19260*/  ISETP.GT.AND P6, PT, R183.reuse, 0x38, P1 ;  /* 0x00000038b700780c */ /* 0x040fe40000fc4270 */
[----:B------:R-:W-:Y:S02]  /*19270*/  LOP3.LUT R16, R16, 0xfffffff7, RZ, 0xc0, !PT ;  /* 0xfffffff710107812 */ /* 0x000fe400078ec0ff */
[----:B------:R-:W-:Y:S02]  /*19280*/  ISETP.GT.AND P1, PT, R183, 0x39, P1 ;  /* 0x00000039b700780c */ /* 0x000fe40000f24270 */
[----:B------:R-:W-:-:S02]  /*19290*/  @P0 LOP3.LUT R16, R16, 0x8, RZ, 0xfc, !PT ;  /* 0x0000000810100812 */ /* 0x000fc400078efcff */
[----:B0-----:R-:W-:Y:S02]  /*192a0*/  FMNMX.FTZ R153, R2, R153, !PT ;  /* 0x0000009902997209 */ /* 0x001fe40007810000 */
[C---:B------:R-:W-:Y:S02]  /*192b0*/  LOP3.LUT P0, RZ, R16.reuse, 0x8000, RZ, 0xc0, !PT ;  /* 0x0000800010ff7812 */ /* 0x040fe4000780c0ff */
[----:B------:R-:W-:Y:S01]  /*192c0*/  LOP3.LUT R16, R16, 0xfffffffd, RZ, 0xc0, !PT ;  /* 0xfffffffd10107812 */ /* 0x000fe200078ec0ff */
[----:B------:R-:W0:Y:S01]  /*192d0*/  SHFL.BFLY PT, R2, R153, 0x1, 0x1f ;  /* 0x0c201f0099027f89 */ /* 0x000e2200000e0000 */
[C---:B------:R-:W-:Y:S02]  /*192e0*/  ISETP.LT.OR P0, PT, R187.reuse, 0x22, P0 ;  /* 0x00000022bb00780c */ /* 0x040fe40000701670 */
[----:B------:R-:W-:Y:S02]  /*192f0*/  ISETP.LT.OR P4, PT, R187, 0x31, P4 ;  /* 0x00000031bb00780c */ /* 0x000fe40002781670 */
[----:B------:R-:W-:-:S02]  /*19300*/  @P1 LOP3.LUT R16, R16, 0x2, RZ, 0xfc, !PT ;  /* 0x0000000210101812 */ /* 0x000fc400078efcff */
[C---:B------:R-:W-:Y:S02]  /*19310*/  ISETP.LT.OR P5, PT, R187.reuse, 0x32, P5 ;  /* 0x00000032bb00780c */ /* 0x040fe40002fa1670 */
[C---:B------:R-:W-:Y:S02]  /*19320*/  LOP3.LUT P1, RZ, R16.reuse, 0x8, RZ, 0xc0, !PT ;  /* 0x0000000810ff7812 */ /* 0x040fe4000782c0ff */
[----:B------:R-:W-:Y:S02]  /*19330*/  LOP3.LUT R16, R16, 0xffffffef, RZ, 0xc0, !PT ;  /* 0xffffffef10107812 */ /* 0x000fe400078ec0ff */
[----:B------:R-:W-:Y:S02]  /*19340*/  ISETP.LT.OR P1, PT, R187, 0x1, P1 ;  /* 0x00000001bb00780c */ /* 0x000fe40000f21670 */
[----:B------:R-:W-:Y:S02]  /*19350*/  @P0 LOP3.LUT R16, R16, 0x10, RZ, 0xfc, !PT ;  /* 0x0000001010100812 */ /* 0x000fe400078efcff */
[----:B------:R-:W-:-:S02]  /*19360*/  FSEL R11, R11, -INF , !P1 ;  /* 0xff8000000b0b7808 */ /* 0x000fc40004800000 */
[----:B------:R-:W-:Y:S02]  /*19370*/  ISETP.LT.OR P0, PT, R187, 0x29, P2 ;  /* 0x00000029bb00780c */ /* 0x000fe40001701670 */
[----:B------:R-:W-:Y:S02]  /*19380*/  FMNMX.FTZ R155, R11, R3, !PT ;  /* 0x000000030b9b7209 */ /* 0x000fe40007810000 */
[----:B------:R-:W-:Y:S02]  /*19390*/  LOP3.LUT P2, RZ, R16, 0x2, RZ, 0xc0, !PT ;  /* 0x0000000210ff7812 */ /* 0x000fe4000784c0ff */
[----:B------:R-:W-:Y:S02]  /*193a0*/  FMNMX.FTZ R155, R0, R155, !PT ;  /* 0x0000009b009b7209 */ /* 0x000fe40007810000 */
[----:B------:R-:W-:Y:S02]  /*193b0*/  LOP3.LUT R16, R16, 0xfffffffb, RZ, 0xc0, !PT ;  /* 0xfffffffb10107812 */ /* 0x000fe400078ec0ff */
[----:B0-----:R-:W-:-:S02]  /*193c0*/  FMNMX.FTZ R153, R153, R2, !PT ;  /* 0x0000000299997209 */ /* 0x001fc40007810000 */
[----:B------:R-:W-:Y:S02]  /*193d0*/  FMNMX.FTZ R155, R156, R155, !PT ;  /* 0x0000009b9c9b7209 */ /* 0x000fe40007810000 */
[----:B------:R-:W-:Y:S02]  /*193e0*/  @P0 LOP3.LUT R16, R16, 0x4, RZ, 0xfc, !PT ;  /* 0x0000000410100812 */ /* 0x000fe400078efcff */
[----:B------:R-:W-:Y:S02]  /*193f0*/  ISETP.LT.OR P0, PT, R187, 0x2a, P3 ;  /* 0x0000002abb00780c */ /* 0x000fe40001f01670 */
[----:B------:R-:W-:Y:S02]  /*19400*/  FSETP.NEU.FTZ.AND P3, PT, R153, -INF , PT ;  /* 0xff8000009900780b */ /* 0x000fe40003f7d000 */
[----:B------:R-:W-:Y:S02]  /*19410*/  FMNMX.FTZ R155, R157, R155, !PT ;  /* 0x0000009b9d9b7209 */ /* 0x000fe40007810000 */
[----:B------:R-:W-:-:S02]  /*19420*/  FSEL R2, R153, RZ, P3 ;  /* 0x000000ff99027208 */ /* 0x000fc40001800000 */
[----:B------:R-:W-:Y:S02]  /*19430*/  FMNMX.FTZ R155, R162, R155, !PT ;  /* 0x0000009ba29b7209 */ /* 0x000fe40007810000 */
[----:B------:R-:W-:Y:S01]  /*19440*/  LOP3.LUT R16, R16, 0xffffbfff, RZ, 0xc0, !PT ;  /* 0xffffbfff10107812 */ /* 0x000fe200078ec0ff */
[----:B------:R-:W-:Y:S01]  /*19450*/  FADD.FTZ R4, -R2, R4 ;  /* 0x0000000402047221 */ /* 0x000fe20000010100 */
[----:B------:R-:W-:Y:S01]  /*19460*/  FMNMX.FTZ R155, R163, R155, !PT ;  /* 0x0000009ba39b7209 */ /* 0x000fe20007810000 */
[----:B------:R-:W-:Y:S01]  /*19470*/  IMAD.U32 R2, RZ, RZ, UR4 ;  /* 0x00000004ff027e24 */ /* 0x000fe2000f8e00ff */
[----:B------:R-:W-:Y:S02]  /*19480*/  @P0 LOP3.LUT R16, R16, 0x4000, RZ, 0xfc, !PT ;  /* 0x0000400010100812 */ /* 0x000fe400078efcff */
[----:B------:R-:W-:Y:S01]  /*19490*/  FMNMX.FTZ R155, R166, R155, !PT ;  /* 0x0000009ba69b7209 */ /* 0x000fe20007810000 */
[----:B------:R-:W-:Y:S01]  /*194a0*/  FMUL.FTZ R154, R153, R2 ;  /* 0x00000002999a7220 */ /* 0x000fe20000410000 */
[----:B------:R-:W-:-:S02]  /*194b0*/  LOP3.LUT P0, RZ, R16, 0x10, RZ, 0xc0, !PT ;  /* 0x0000001010ff7812 */ /* 0x000fc4000780c0ff */
[----:B------:R-:W-:Y:S02]  /*194c0*/  FMNMX.FTZ R155, R167, R155, !PT ;  /* 0x0000009ba79b7209 */ /* 0x000fe40007810000 */
[----:B------:R-:W-:Y:S02]  /*194d0*/  FSEL R154, R154, RZ, P3 ;  /* 0x000000ff9a9a7208 */ /* 0x000fe40001800000 */
[----:B------:R-:W-:Y:S02]  /*194e0*/  LOP3.LUT P3, RZ, R16, 0x4, RZ, 0xc0, !PT ;  /* 0x0000000410ff7812 */ /* 0x000fe4000786c0ff */
[----:B------:R-:W-:Y:S01]  /*194f0*/  FSEL R170, R170, -INF , !P0 ;  /* 0xff800000aaaa7808 */ /* 0x000fe20004000000 */
[-CC-:B------:R-:W-:Y:S01]  /*19500*/  FFMA.FTZ R10, R10, R2.reuse, -R154.reuse ;  /* 0x000000020a0a7223 */ /* 0x180fe2000001089a */
[----:B------:R-:W-:Y:S01]  /*19510*/  FMNMX.FTZ R155, R184, R155, !PT ;  /* 0x0000009bb89b7209 */ /* 0x000fe20007810000 */
[-CC-:B------:R-:W-:Y:S01]  /*19520*/  FFMA.FTZ R152, R152, R2.reuse, -R154.reuse ;  /* 0x0000000298987223 */ /* 0x180fe2000001089a */
[----:B------:R-:W-:Y:S01]  /*19530*/  LOP3.LUT P0, RZ, R16, 0x4000, RZ, 0xc0, !PT ;  /* 0x0000400010ff7812 */ /* 0x000fe2000780c0ff */
[-CC-:B------:R-:W-:Y:S01]  /*19540*/  FFMA.FTZ R160, R160, R2.reuse, -R154.reuse ;  /* 0x00000002a0a07223 */ /* 0x180fe2000001089a */
[----:B------:R-:W-:Y:S01]  /*19550*/  FSEL R171, R171, -INF , !P3 ;  /* 0xff800000abab7808 */ /* 0x000fe20005800000 */
[-CC-:B------:R-:W-:Y:S01]  /*19560*/  FFMA.FTZ R161, R161, R2.reuse, -R154.reuse ;  /* 0x00000002a1a17223 */ /* 0x180fe2000001089a */
[----:B------:R-:W-:Y:S01]  /*19570*/  FMNMX.FTZ R155, R170, R155, !PT ;  /* 0x0000009baa9b7209 */ /* 0x000fe20007810000 */
        /* <DEDUP_REMOVED lines=9> */
[----:B------:R-:W-:Y:S01]  /*19610*/  ISETP.LT.OR P6, PT, R187, 0x39, P6 ;  /* 0x00000039bb00780c */ /* 0x000fe200037c1670 */
        /* <DEDUP_REMOVED lines=11> */
[----:B------:R-:W-:Y:S01]  /*196d0*/  FSEL R178, R178, -INF , !P2 ;  /* 0xff800000b2b27808 */ /* 0x000fe20005000000 */
[----:B------:R-:W-:Y:S01]  /*196e0*/  FFMA.FTZ R154, R180, R2, -R154 ;  /* 0x00000002b49a7223 */ /* 0x000fe2000001089a */
[----:B------:R-:W-:Y:S01]  /*196f0*/  FMNMX.FTZ R155, R177, R155, !PT ;  /* 0x0000009bb19b7209 */ /* 0x000fe20007810000 */
[----:B------:R-:W-:Y:S01]  /*19700*/  MUFU.EX2 R196, R10 ;  /* 0x0000000a00c47308 */ /* 0x000fe20000000800 */
[----:B------:R-:W-:-:S02]  /*19710*/  LOP3.LUT P0, RZ, R16, 0x2000, RZ, 0xc0, !PT ;  /* 0x0000200010ff7812 */ /* 0x000fc4000780c0ff */
[----:B------:R-:W-:-:S05]  /*19720*/  FMNMX.FTZ R180, R178, R155, !PT ;  /* 0x0000009bb2b47209 */ /* 0x000fca0007810000 */
[----:B------:R-:W0:Y:S01]  /*19730*/  SHFL.BFLY PT, R155, R180, 0x2, 0x1f ;  /* 0x0c401f00b49b7f89 */ /* 0x000e2200000e0000 */
[----:B------:R-:W-:Y:S08]  /*19740*/  MUFU.EX2 R160, R160 ;  /* 0x000000a000a07308 */ /* 0x000ff00000000800 */
[----:B------:R-:W-:Y:S08]  /*19750*/  MUFU.EX2 R161, R161 ;  /* 0x000000a100a17308 */ /* 0x000ff00000000800 */
[----:B------:R-:W-:Y:S01]  /*19760*/  MUFU.EX2 R158, R158 ;  /* 0x0000009e009e7308 */ /* 0x000fe20000000800 */
[----:B0-----:R-:W-:-:S07]  /*19770*/  FMNMX.FTZ R180, R180, R155, !PT ;  /* 0x0000009bb4b47209 */ /* 0x001fce0007810000 */
[----:B------:R-:W-:Y:S01]  /*19780*/  MUFU.EX2 R159, R159 ;  /* 0x0000009f009f7308 */ /* 0x000fe20000000800 */
[----:B------:R-:W0:Y:S07]  /*19790*/  SHFL.BFLY PT, R181, R180, 0x1, 0x1f ;  /* 0x0c201f00b4b57f89 */ /* 0x000e2e00000e0000 */
[----:B------:R0:W-:Y:S08]  /*197a0*/  MUFU.EX2 R155, R152 ;  /* 0x00000098009b7308 */ /* 0x0001f00000000800 */
[----:B------:R-:W-:Y:S08]  /*197b0*/  MUFU.EX2 R164, R164 ;  /* 0x000000a400a47308 */ /* 0x000ff00000000800 */
[----:B------:R-:W-:Y:S01]  /*197c0*/  MUFU.EX2 R165, R165 ;  /* 0x000000a500a57308 */ /* 0x000fe20000000800 */
[----:B0-----:R-:W-:Y:S01]  /*197d0*/  FMNMX.FTZ R152, R180, R181, !PT ;  /* 0x000000b5b4987209 */ /* 0x001fe20007810000 */
[----:B------:R-:W-:-:S03]  /*197e0*/  FMUL.FTZ R180, R4, R2 ;  /* 0x0000000204b47220 */ /* 0x000fc60000410000 */
[----:B------:R-:W-:-:S03]  /*197f0*/  FSETP.NEU.FTZ.AND P1, PT, R152, -INF , PT ;  /* 0xff8000009800780b */ /* 0x000fc60003f3d000 */
[----:B------:R-:W-:Y:S01]  /*19800*/  MUFU.EX2 R168, R168 ;  /* 0x000000a800a87308 */ /* 0x000fe20000000800 */
[----:B------:R-:W-:-:S05]  /*19810*/  FSEL R10, R152, RZ, P1 ;  /* 0x000000ff980a7208 */ /* 0x000fca0000800000 */
[----:B------:R-:W-:Y:S01]  /*19820*/  FADD.FTZ R3, -R10, R3 ;  /* 0x000000030a037221 */ /* 0x000fe20000010100 */
[-C--:B------:R-:W-:Y:S01]  /*19830*/  FMUL.FTZ R10, R152, R2.reuse ;  /* 0x00000002980a7220 */ /* 0x080fe20000410000 */
[----:B------:R-:W-:Y:S02]  /*19840*/  MUFU.EX2 R169, R169 ;  /* 0x000000a900a97308 */ /* 0x000fe40000000800 */
[----:B------:R-:W-:Y:S02]  /*19850*/  FMUL.FTZ R3, R3, R2 ;  /* 0x0000000203037220 */ /* 0x000fe40000410000 */
[----:B------:R-:W-:-:S04]  /*19860*/  FSEL R4, R10, RZ, P1 ;  /* 0x000000ff0a047208 */ /* 0x000fc80000800000 */
[----:B------:R-:W0:Y:S01]  /*19870*/  MUFU.EX2 R10, R180 ;  /* 0x000000b4000a7308 */ /* 0x000e220000000800 */
[-CC-:B------:R-:W-:Y:S01]  /*19880*/  FFMA.FTZ R11, R11, R2.reuse, -R4.reuse ;  /* 0x000000020b0b7223 */ /* 0x180fe20000010804 */
[-CC-:B------:R-:W-:Y:S01]  /*19890*/  FFMA.FTZ R0, R0, R2.reuse, -R4.reuse ;  /* 0x0000000200007223 */ /* 0x180fe20000010804 */
[-CC-:B------:R-:W-:Y:S01]  /*198a0*/  FFMA.FTZ R156, R156, R2.reuse, -R4.reuse ;  /* 0x000000029c9c7223 */ /* 0x180fe20000010804 */
[-CC-:B------:R-:W-:Y:S01]  /*198b0*/  FFMA.FTZ R157, R157, R2.reuse, -R4.reuse ;  /* 0x000000029d9d7223 */ /* 0x180fe20000010804 */
[-CC-:B------:R-:W-:Y:S01]  /*198c0*/  FFMA.FTZ R162, R162, R2.reuse, -R4.reuse ;  /* 0x00000002a2a27223 */ /* 0x180fe20000010804 */
[-CC-:B------:R-:W-:Y:S01]  /*198d0*/  FFMA.FTZ R163, R163, R2.reuse, -R4.reuse ;  /* 0x00000002a3a37223 */ /* 0x180fe20000010804 */
[-CC-:B------:R-:W-:Y:S01]  /*198e0*/  FFMA.FTZ R166, R166, R2.reuse, -R4.reuse ;  /* 0x00000002a6a67223 */ /* 0x180fe20000010804 */
[----:B------:R-:W-:Y:S01]  /*198f0*/  MUFU.EX2 R197, R0 ;  /* 0x0000000000c57308 */ /* 0x000fe20000000800 */
        /* <DEDUP_REMOVED lines=9> */
[-CC-:B------:R-:W-:Y:S01]  /*19990*/  FFMA.FTZ R177, R177, R2.reuse, -R4.reuse ;  /* 0x00000002b1b17223 */ /* 0x180fe20000010804 */
[----:B------:R-:W-:-:S05]  /*199a0*/  FFMA.FTZ R4, R178, R2, -R4 ;  /* 0x00000002b2047223 */ /* 0x000fca0000010804 */
[----:B------:R0:W1:Y:S08]  /*199b0*/  MUFU.EX2 R0, R3 ;  /* 0x0000000300007308 */ /* 0x0000700000000800 */
[----:B------:R-:W2:Y:S01]  /*199c0*/  MUFU.EX2 R156, R156 ;  /* 0x0000009c009c7308 */ /* 0x000ea20000000800 */
[----:B0-----:R-:W-:-:S04]  /*199d0*/  FADD.FTZ R3, R155, R223 ;  /* 0x000000df9b037221 */ /* 0x001fc80000010000 */
[----:B------:R-:W-:-:S03]  /*199e0*/  FADD.FTZ R3, R160, R3 ;  /* 0x00000003a0037221 */ /* 0x000fc60000010000 */
[----:B------:R-:W0:Y:S01]  /*199f0*/  MUFU.EX2 R157, R157 ;  /* 0x0000009d009d7308 */ /* 0x000e220000000800 */
[----:B-1----:R-:W-:Y:S01]  /*19a00*/  FFMA.FTZ R221, R0, R221, R11 ;  /* 0x000000dd00dd7223 */ /* 0x002fe2000001000b */
[----:B------:R-:W-:-:S03]  /*19a10*/  FADD.FTZ R3, R161, R3 ;  /* 0x00000003a1037221 */ /* 0x000fc60000010000 */
[----:B------:R-:W-:Y:S01]  /*19a20*/  FADD.FTZ R178, R197, R221 ;  /* 0x000000ddc5b27221 */ /* 0x000fe20000010000 */
        /* <DEDUP_REMOVED lines=46> */
.L_x_1774:
        /* <DEDUP_REMOVED lines=9> */
[----:B------:R-:W-:-:S02]  /*19da0*/  F2FP.BF16.F32.PACK_AB R196, R155, R196 ;  /* 0x000000c49bc4723e */ /* 0x000fc400000010ff */
[----:B------:R-:W-:Y:S02]  /*19db0*/  F2FP.BF16.F32.PACK_AB R197, R197, R11 ;  /* 0x0000000bc5c5723e */ /* 0x000fe400000010ff */
[----:B------:R-:W-:Y:S02]  /*19dc0*/  F2FP.BF16.F32.PACK_AB R198, R161, R160 ;  /* 0x000000a0a1c6723e */ /* 0x000fe400000010ff */
[----:B------:R-:W-:Y:S01]  /*19dd0*/  F2FP.BF16.F32.PACK_AB R199, R157, R156 ;  /* 0x0000009c9dc7723e */ /* 0x000fe200000010ff */
[----:B0-----:R-:W-:Y:S01]  /*19de0*/  IMAD.MOV.U32 R218, RZ, RZ, R227 ;  /* 0x000000ffffda7224 */ /* 0x001fe200078e00e3 */
        /* <DEDUP_REMOVED lines=9> */
[C---:B--2---:R-:W-:Y:S01]  /*19e80*/  ISETP.GT.AND P1, PT, R5.reuse, R3, PT ;  /* 0x000000030500720c */ /* 0x044fe20003f24270 */
[----:B------:R-:W-:Y:S02]  /*19e90*/  VIADD R5, R5, 0xffffffff ;  /* 0xffffffff05057836 */ /* 0x000fe40000000000 */
[----:B------:R-:W-:-:S10]  /*19ea0*/  IMAD.MOV.U32 R3, RZ, RZ, R152 ;  /* 0x000000ffff037224 */ /* 0x000fd400078e0098 */
[----:B------:R-:W-:Y:S05]  /*19eb0*/  @P1 BRA `(.L_x_1775) ;  /* 0xffffffcc00981947 */ /* 0x000fea000383ffff */
[----:B------:R-:W-:Y:S05]  /*19ec0*/  BSYNC B0 ;  /* 0x0000000000007941 */ /* 0x000fea0003800000 */
.L_x_1754:
[----:B------:R-:W-:Y:S02]  /*19ed0*/  IMAD.MOV.U32 R3, RZ, RZ, R152 ;  /* 0x000000ffff037224 */ /* 0x000fe400078e0098 */
[----:B------:R-:W-:Y:S02]  /*19ee0*/  IMAD.MOV.U32 R4, RZ, RZ, R153 ;  /* 0x000000ffff047224 */ /* 0x000fe400078e0099 */
[----:B------:R-:W-:Y:S02]  /*19ef0*/  IMAD.MOV.U32 R202, RZ, RZ, R222 ;  /* 0x000000ffffca7224 */ /* 0x000fe400078e00de */
[----:B------:R-:W-:-:S07]  /*19f00*/  IMAD.MOV.U32 R218, RZ, RZ, R227 ;  /* 0x000000ffffda7224 */ /* 0x000fce00078e00e3 */
.L_x_1753:
[----:B------:R-:W-:Y:S05]  /*19f10*/  BSYNC B1 ;  /* 0x0000000000017941 */ /* 0x000fea0003800000 */
.L_x_1752:
[----:B------:R-:W2:Y:S01]  /*19f20*/  LDL R152, [R1+0x5c] ;  /* 0x00005c0001987983 */ /* 0x000ea20000100800 */
[----:B------:R-:W0:Y:S01]  /*19f30*/  LDC R11, c[0x0][0x448] ;  /* 0x00011200ff0b7b82 */ /* 0x000e220000000800 */
[----:B------:R-:W-:Y:S01]  /*19f40*/  LOP3.LUT R16, R16, 0xffffffdf, RZ, 0xc0, !PT ;  /* 0xffffffdf10107812 */ /* 0x000fe200078ec0ff */
[----:B------:R-:W-:-:S06]  /*19f50*/  ULDC UR4, c[0x0][0x9dc] ;  /* 0x0002770000047ab9 */ /* 0x000fcc0000000800 */
[----:B------:R-:W1:Y:S01]  /*19f60*/  LDC R155, c[0x0][0x9e4] ;  /* 0x00027900ff9b7b82 */ /* 0x000e620000000800 */
[----:B0-----:R-:W-:-:S13]  /*19f70*/  ISETP.NE.AND P1, PT, R11, 0x1, PT ;  /* 0x000000010b00780c */ /* 0x001fda0003f25270 */
[----:B------:R-:W0:Y:S01]  /*19f80*/  @P1 LDC R153, c[0x0][0x44c] ;  /* 0x00011300ff991b82 */ /* 0x000e220000000800 */
[----:B------:R-:W-:-:S04]  /*19f90*/  @P1 LOP3.LUT R16, R16, 0x20, RZ, 0xfc, !PT ;  /* 0x0000002010101812 */ /* 0x000fc800078efcff */
[----:B------:R-:W-:-:S03]  /*19fa0*/  LOP3.LUT R16, R16, 0xffffffbf, RZ, 0xc0, !PT ;  /* 0xffffffbf10107812 */ /* 0x000fc600078ec0ff */
[----:B------:R-:W3:Y:S01]  /*19fb0*/  @P1 LDC R11, c[0x0][0x450] ;  /* 0x00011400ff0b1b82 */ /* 0x000ee20000000800 */
[----:B--2---:R-:W-:-:S04]  /*19fc0*/  VIADD R152, R152, 0x7f ;  /* 0x0000007f98987836 */ /* 0x004fc80000000000 */
[----:B0-----:R-:W-:-:S05]  /*19fd0*/  @P1 IMAD.HI.U32 R153, R152, R153, RZ ;  /* 0x0000009998991227 */ /* 0x001fca00078e00ff */
[----:B---3--:R-:W-:Y:S02]  /*19fe0*/  @P1 SHF.R.U32.HI R152, RZ, R11, R153 ;  /* 0x0000000bff981219 */ /* 0x008fe40000011699 */
[----:B-1----:R-:W-:Y:S02]  /*19ff0*/  ISETP.GE.AND P1, PT, R155, 0x1, PT ;  /* 0x000000019b00780c */ /* 0x002fe40003f26270 */
[----:B------:R-:W-:-:S05]  /*1a000*/  IADD3 R11, R220, 0x1, -R219 ;  /* 0x00000001dc0b7810 */ /* 0x000fca0007ffe8db */
[----:B------:R-:W-:-:S04]  /*1a010*/  IMAD.IADD R152, R11, 0x1, R152 ;  /* 0x000000010b987824 */ /* 0x000fc800078e0298 */
[----:B------:R-:W-:Y:S02]  /*1a020*/  VIADD R11, R152, -UR4 ;  /* 0x80000004980b7c36 */ /* 0x000fe40008000000 */
[----:B------:R-:W-:Y:S01]  /*1a030*/  @P1 LOP3.LUT R16, R16, 0x40, RZ, 0xfc, !PT ;  /* 0x0000004010101812 */ /* 0x000fe200078efcff */
        /* <DEDUP_REMOVED lines=12> */
.L_x_1778:
[----:B------:R-:W-:-:S13]  /*1a100*/  ISETP.NE.AND P1, PT, R155, 0x1, PT ;  /* 0x000000019b00780c */ /* 0x000fda0003f25270 */
[----:B------:R-:W0:Y:S02]  /*1a110*/  @P1 LDC.64 R152, c[0x0][0x9e8] ;  /* 0x00027a00ff981b82 */ /* 0x000e240000000a00 */
[----:B0-----:R-:W-:-:S05]  /*1a120*/  @P1 IMAD.HI.U32 R152, R154, R152, RZ ;  /* 0x000000989a981227 */ /* 0x001fca00078e00ff */
[----:B------:R-:W-:-:S07]  /*1a130*/  @P1 SHF.R.U32.HI R154, RZ, R153, R152 ;  /* 0x00000099ff9a1219 */ /* 0x000fce0000011698 */
.L_x_1779:
[----:B------:R-:W-:Y:S05]  /*1a140*/  BSYNC B0 ;  /* 0x0000000000007941 */ /* 0x000fea0003800000 */
.L_x_1777:
[----:B------:R-:W-:-:S05]  /*1a150*/  IMAD R154, R154, R155, RZ ;  /* 0x0000009b9a9a7224 */ /* 0x000fca00078e02ff */
[----:B------:R-:W-:-:S07]  /*1a160*/  VIMNMX R11, R11, R154, !PT ;  /* 0x0000009a0b0b7248 */ /* 0x000fce0007fe0100 */
.L_x_1776:
[----:B------:R-:W2:Y:S01]  /*1a170*/  LDL R153, [R1+0x7c] ;  /* 0x00007c0001997983 */ /* 0x000ea20000100800 */
[----:B------:R-:W-:Y:S01]  /*1a180*/  VIADD R11, R11, 0x3f ;  /* 0x0000003f0b0b7836 */ /* 0x000fe20000000000 */
[----:B------:R-:W-:Y:S04]  /*1a190*/  BSSY B0, `(.L_x_1780) ;  /* 0x0000268000007945 */ /* 0x000fe80003800000 */
[----:B------:R-:W-:-:S04]  /*1a1a0*/  SHF.R.S32.HI R152, RZ, 0x1f, R11 ;  /* 0x0000001fff987819 */ /* 0x000fc8000001140b */
[----:B------:R-:W-:-:S04]  /*1a1b0*/  LEA.HI R152, R152, R11, RZ, 0x6 ;  /* 0x0000000b98987211 */ /* 0x000fc800078f30ff */
[----:B------:R-:W-:-:S04]  /*1a1c0*/  SHF.R.S32.HI R152, RZ, 0x6, R152 ;  /* 0x00000006ff987819 */ /* 0x000fc80000011498 */
[----:B--2---:R-:W-:-:S04]  /*1a1d0*/  VIMNMX R153, R153, R152, !PT ;  /* 0x0000009899997248 */ /* 0x004fc80007fe0100 */
[----:B------:R-:W-:Y:S01]  /*1a1e0*/  ISETP.GE.AND P1, PT, R5, R153, PT ;  /* 0x000000990500720c */ /* 0x000fe20003f26270 */
[----:B------:R0:W-:-:S12]  /*1a1f0*/  STL [R1+0x58], R153 ;  /* 0x0000589901007387 */ /* 0x0001d80000100800 */
[----:B0-----:R-:W-:Y:S05]  /*1a200*/  @!P1 BRA `(.L_x_1781) ;  /* 0x0000002400809947 */ /* 0x001fea0003800000 */
[----:B------:R-:W-:Y:S01]  /*1a210*/  BSSY B1, `(.L_x_1782) ;  /* 0x000025e000017945 */ /* 0x000fe20003800000 */
[----:B------:R0:W-:Y:S01]  /*1a220*/  STL [R1+0x4], R5 ;  /* 0x0000040501007387 */ /* 0x0001e20000100800 */
[----:B------:R-:W-:Y:S02]  /*1a230*/  IMAD.MOV.U32 R228, RZ, RZ, R3 ;  /* 0x000000ffffe47224 */ /* 0x000fe400078e0003 */
[----:B------:R-:W-:Y:S02]  /*1a240*/  IMAD.MOV.U32 R227, RZ, RZ, R4 ;  /* 0x000000ffffe37224 */ /* 0x000fe400078e0004 */
[----:B------:R-:W-:Y:S02]  /*1a250*/  IMAD.MOV.U32 R11, RZ, RZ, R218 ;  /* 0x000000ffff0b7224 */ /* 0x000fe400078e00da */
[----:B0-----:R-:W-:-:S07]  /*1a260*/  IMAD.MOV.U32 R5, RZ, RZ, R202 ;  /* 0x000000ffff057224 */ /* 0x001fce00078e00ca */
.L_x_1795:
[----:B------:R-:W-:-:S04]  /*1a270*/  ISETP.NE.AND P1, PT, R5, 0x1, PT ;  /* 0x000000010500780c */ /* 0x000fc80003f25270 */
[----:B------:R-:W-:-:S04]  /*1a280*/  SEL R218, RZ, 0x1, P1 ;  /* 0x00000001ffda7807 */ /* 0x000fc80000800000 */
[----:B------:R-:W-:Y:S01]  /*1a290*/  LOP3.LUT R218, R11, R218, RZ, 0x3c, !PT ;  /* 0x000000da0bda7212 */ /* 0x000fe200078e3cff */
[----:B0-----:R-:W-:Y:S06]  /*1a2a0*/  @!P0 BRA `(.L_x_1783) ;  /* 0x0000000000048947 */ /* 0x001fec0003800000 */
[----:B------:R-:W-:Y:S01]  /*1a2b0*/  BPT.TRAP 0x1 ;  /* 0x000000040000795c */ /* 0x000fe20000300000 */
.L_x_1783:
        /* <DEDUP_REMOVED lines=8> */
.L_x_1784:
        /* <DEDUP_REMOVED lines=8> */
.L_x_1786:
[----:B------:R-:W-:Y:S05]  /*1a3c0*/  BSYNC B2 ;  /* 0x0000000000027941 */ /* 0x000fea0003800000 */
.L_x_1785:
[----:B------:R-:W-:Y:S04]  /*1a3d0*/  STL.64 [R1+0x100], R184 ;  /* 0x000100b801007387 */ /* 0x000fe80000100a00 */
[----:B------:R-:W-:Y:S04]  /*1a3e0*/  STL [R1+0xf8], R5 ;  /* 0x0000f80501007387 */ /* 0x000fe80000100800 */
        /* <DEDUP_REMOVED lines=10> */
[----:B------:R-:W-:Y:S02]  /*1a490*/  VIADD R152, R4, 0x6 ;  /* 0x0000000604987836 */ /* 0x000fe40000000000 */
[----:B------:R-:W-:Y:S01]  /*1a4a0*/  IMAD.MOV.U32 R3, RZ, RZ, 0x40000040 ;  /* 0x40000040ff037424 */ /* 0x000fe200078e00ff */
[----:B------:R-:W-:Y:S01]  /*1a4b0*/  R2UR UR4, R2 ;  /* 0x00000000020472ca */ /* 0x000fe200000e0000 */
[----:B------:R-:W-:Y:S01]  /*1a4c0*/  IMAD.MOV.U32 R2, RZ, RZ, R153 ;  /* 0x000000ffff027224 */ /* 0x000fe200078e0099 */
[----:B------:R-:W-:Y:S01]  /*1a4d0*/  R2UR UR10, R152 ;  /* 0x00000000980a72ca */ /* 0x000fe200000e0000 */
[----:B------:R-:W-:Y:S01]  /*1a4e0*/  IMAD.MOV.U32 R153, RZ, RZ, 0x40000040 ;  /* 0x40000040ff997424 */ /* 0x000fe200078e00ff */
[----:B------:R-:W-:Y:S01]  /*1a4f0*/  R2UR UR5, R3 ;  /* 0x00000000030572ca */ /* 0x000fe200000e0000 */
[----:B------:R-:W-:Y:S01]  /*1a500*/  VIADD R154, R4, 0x204 ;  /* 0x00000204049a7836 */ /* 0x000fe20000000000 */
[----:B------:R-:W-:Y:S01]  /*1a510*/  R2UR UR8, R2 ;  /* 0x00000000020872ca */ /* 0x000fe200000e0000 */
[C---:B------:R-:W-:Y:S01]  /*1a520*/  VIADD R2, R4.reuse, 0x200 ;  /* 0x0000020004027836 */ /* 0x040fe20000000000 */
[----:B------:R-:W-:Y:S01]  /*1a530*/  R2UR UR11, R153 ;  /* 0x00000000990b72ca */ /* 0x000fe200000e0000 */
[----:B------:R-:W-:Y:S01]  /*1a540*/  VIADD R152, R4, 0x202 ;  /* 0x0000020204987836 */ /* 0x000fe20000000000 */
        /* <DEDUP_REMOVED lines=10> */
[----:B------:R-:W-:Y:S01]  /*1a5f0*/  MOV R5, UR10 ;  /* 0x0000000a00057c02 */ /* 0x000fe20008000f00 */
[----:B------:R-:W-:Y:S01]  /*1a600*/  UMOV UR10, UR4 ;  /* 0x00000004000a7c82 */ /* 0x000fe20008000000 */
[----:B------:R-:W-:Y:S01]  /*1a610*/  MOV R156, UR11 ;  /* 0x0000000b009c7c02 */ /* 0x000fe20008000f00 */
[----:B------:R-:W-:Y:S01]  /*1a620*/  UMOV UR11, UR5 ;  /* 0x00000005000b7c82 */ /* 0x000fe20008000000 */
[----:B------:R-:W-:Y:S01]  /*1a630*/  R2UR UR38, R2 ;  /* 0x00000000022672ca */ /* 0x000fe200000e0000 */
[----:B------:R-:W-:Y:S01]  /*1a640*/  VIADD R2, R4, 0x600 ;  /* 0x0000060004027836 */ /* 0x000fe20000000000 */
[----:B------:R-:W-:Y:S01]  /*1a650*/  R2UR UR7, R3 ;  /* 0x00000000030772ca */ /* 0x000fe200000e0000 */
[----:B------:R-:W-:Y:S01]  /*1a660*/  IMAD.MOV.U32 R155, RZ, RZ, 0x40000040 ;  /* 0x40000040ff9b7424 */ /* 0x000fe200078e00ff */
[----:B------:R-:W-:Y:S01]  /*1a670*/  R2UR UR34, R152 ;  /* 0x00000000982272ca */ /* 0x000fe200000e0000 */
[----:B------:R-:W-:Y:S01]  /*1a680*/  VIADD R152, R4, 0x604 ;  /* 0x0000060404987836 */ /* 0x000fe20000000000 */
[----:B------:R-:W-:Y:S01]  /*1a690*/  R2UR UR42, R154 ;  /* 0x000000009a2a72ca */ /* 0x000fe200000e0000 */
[----:B------:R-:W-:Y:S01]  /*1a6a0*/  VIADD R154, R4, 0x602 ;  /* 0x00000602049a7836 */ /* 0x000fe20000000000 */
[----:B------:R-:W-:-:S02]  /*1a6b0*/  R2UR UR4, R6 ;  /* 0x00000000060472ca */ /* 0x000fc400000e0000 */
[----:B------:R-:W-:Y:S02]  /*1a6c0*/  R2UR UR5, R7 ;  /* 0x00000000070572ca */ /* 0x000fe400000e0000 */
[----:B------:R-:W-:Y:S01]  /*1a6d0*/  R2UR UR46, R2 ;  /* 0x00000000022e72ca */ /* 0x000fe200000e0000 */
[----:B------:R-:W-:Y:S01]  /*1a6e0*/  VIADD R2, R4, 0x606 ;  /* 0x0000060604027836 */ /* 0x000fe20000000000 */
[----:B------:R-:W-:Y:S01]  /*1a6f0*/  R2UR UR19, R153 ;  /* 0x00000000991372ca */ /* 0x000fe200000e0000 */
[----:B------:R-:W-:Y:S01]  /*1a700*/  IMAD.MOV.U32 R4, RZ, RZ, R156 ;  /* 0x000000ffff047224 */ /* 0x000fe200078e009c */
[C---:B------:R-:W-:Y:S02]  /*1a710*/  R2UR UR23, R155.reuse ;  /* 0x000000009b1772ca */ /* 0x040fe400000e0000 */
[----:B------:R-:W-:Y:S02]  /*1a720*/  R2UR UR31, R155 ;  /* 0x000000009b1f72ca */ /* 0x000fe400000e0000 */
[----:B------:R-:W-:-:S02]  /*1a730*/  R2UR UR35, R153 ;  /* 0x00000000992372ca */ /* 0x000fc400000e0000 */
[C---:B------:R-:W-:Y:S02]  /*1a740*/  R2UR UR43, R155.reuse ;  /* 0x000000009b2b72ca */ /* 0x040fe400000e0000 */
[----:B------:R-:W-:Y:S02]  /*1a750*/  R2UR UR50, R154 ;  /* 0x000000009a3272ca */ /* 0x000fe400000e0000 */
[----:B------:R-:W-:Y:S02]  /*1a760*/  R2UR UR51, R155 ;  /* 0x000000009b3372ca */ /* 0x000fe400000e0000 */
[----:B------:R-:W-:Y:S02]  /*1a770*/  R2UR UR54, R152 ;  /* 0x00000000983672ca */ /* 0x000fe400000e0000 */
[----:B------:R-:W-:Y:S02]  /*1a780*/  R2UR UR55, R153 ;  /* 0x00000000993772ca */ /* 0x000fe400000e0000 */
[----:B------:R-:W-:Y:S01]  /*1a790*/  WARPGROUP.ARRIVE ;  /* 0x00000000000079c5 */ /* 0x000fe20000000000 */
[----:B------:R-:W-:-:S02]  /*1a7a0*/  R2UR UR9, R3 ;  /* 0x00000000030972ca */ /* 0x000fc400000e0000 */
[C---:B------:R-:W-:Y:S02]  /*1a7b0*/  R2UR UR15, R3.reuse ;  /* 0x00000000030f72ca */ /* 0x040fe400000e0000 */
[C---:B------:R-:W-:Y:S01]  /*1a7c0*/  R2UR UR27, R3.reuse ;  /* 0x00000000031b72ca */ /* 0x040fe200000e0000 */
[----:B------:R-:W-:Y:S01]  /*1a7d0*/  HGMMA.64x64x16.F32.BF16 R152, gdesc[UR4], RZ, !UPT, gsb0 ;  /* 0x00e00000049879f0 */ /* 0x000fe2000c0018ff */
[----:B------:R-:W-:Y:S01]  /*1a7e0*/  UMOV UR6, UR8 ;  /* 0x0000000800067c82 */ /* 0x000fe20008000000 */
[C---:B------:R-:W-:Y:S02]  /*1a7f0*/  R2UR UR39, R3.reuse ;  /* 0x00000000032772ca */ /* 0x040fe400000e0000 */
[----:B------:R-:W-:-:S04]  /*1a800*/  R2UR UR47, R3 ;  /* 0x00000000032f72ca */ /* 0x000fc800000e0000 */
[----:B------:R-:W-:Y:S01]  /*1a810*/  UMOV UR7, UR9 ;  /* 0x0000000900077c82 */ /* 0x000fe20008000000 */
[----:B------:R-:W-:Y:S02]  /*1a820*/  R2UR UR58, R2 ;  /* 0x00000000023a72ca */ /* 0x000fe400000e0000 */
[----:B------:R-:W-:Y:S02]  /*1a830*/  R2UR UR59, R3 ;  /* 0x00000000033b72ca */ /* 0x000fe400000e0000 */
[----:B------:R-:W4:Y:S01]  /*1a840*/  LDL.64 R2, [R1+0x20] ;  /* 0x0000200001027983 */ /* 0x000f220000100a00 */
[----:B------:R-:W-:Y:S02]  /*1a850*/  WARPGROUP.DEPBAR.LE gsb0, 0x0 ;  /* 0x00008000000079c5 */ /* 0x000fe40000010000 */
[----:B------:R-:W-:Y:S01]  /*1a860*/  WARPGROUP.ARRIVE ;  /* 0x00000000000079c5 */ /* 0x000fe20000000000 */
[----:B--2---:R-:W-:Y:S02]  /*1a870*/  R2UR UR8, R184 ;  /* 0x00000000b80872ca */ /* 0x004fe400000e0000 */
[----:B------:R-:W-:-:S02]  /*1a880*/  R2UR UR9, R185 ;  /* 0x00000000b90972ca */ /* 0x000fc400000e0000 */
[----:B------:R-:W-:Y:S01]  /*1a890*/  R2UR UR4, R22 ;  /* 0x00000000160472ca */ /* 0x000fe200000e0000 */
[----:B------:R0:W5:Y:S10]  /*1a8a0*/  LDL.LU.64 R184, [R1+0x100] ;  /* 0x0001000001b87983 */ /* 0x0001740000300a00 */
[----:B------:R-:W-:Y:S01]  /*1a8b0*/  HGMMA.64x64x16.F32.BF16 R152, gdesc[UR8], R152, gsb0 ;  /* 0x00e00000089879f0 */ /* 0x000fe20008001898 */
[----:B------:R-:W-:-:S02]  /*1a8c0*/  R2UR UR5, R23 ;  /* 0x00000000170572ca */ /* 0x000fc400000e0000 */
[----:B------:R-:W-:Y:S02]  /*1a8d0*/  WARPGROUP.DEPBAR.LE gsb0, 0x0 ;  /* 0x00008000000079c5 */ /* 0x000fe40000010000 */
[----:B------:R-:W-:-:S09]  /*1a8e0*/  WARPGROUP.ARRIVE ;  /* 0x00000000000079c5 */ /* 0x000fd20000000000 */
[----:B------:R-:W-:Y:S01]  /*1a8f0*/  HGMMA.64x64x16.F32.BF16 R152, gdesc[UR4], R152, gsb0 ;  /* 0x00e00000049879f0 */ /* 0x000fe20008001898 */
[----:B------:R-:W-:Y:S02]  /*1a900*/  R2UR UR11, R4 ;  /* 0x00000000040b72ca */ /* 0x000fe400000e0000 */
[----:B------:R-:W-:Y:S02]  /*1a910*/  R2UR UR10, R5 ;  /* 0x00000000050a72ca */ /* 0x000fe400000e0000 */
[----:B---3--:R-:W-:Y:S01]  /*1a920*/  R2UR UR8, R18 ;  /* 0x00000000120872ca */ /* 0x008fe200000e0000 */
[----:B------:R0:W5:Y:S01]  /*1a930*/  LDL.LU R5, [R1+0xf8] ;  /* 0x0000f80001057983 */ /* 0x0001620000300800 */
[----:B------:R-:W-:Y:S02]  /*1a940*/  R2UR UR9, R19 ;  /* 0x00000000130972ca */ /* 0x000fe400000e0000 */
[----:B----4-:R-:W-:Y:S01]  /*1a950*/  R2UR UR12, R16 ;  /* 0x00000000100c72ca */ /* 0x010fe200000e0000 */
[----:B------:R0:W5:Y:S01]  /*1a960*/  LDL.LU.64 R22, [R1+0xf0] ;  /* 0x0000f00001167983 */ /* 0x0001620000300a00 */
[----:B------:R-:W-:-:S02]  /*1a970*/  R2UR UR13, R17 ;  /* 0x00000000110d72ca */ /* 0x000fc400000e0000 */
[----:B------:R-:W-:Y:S01]  /*1a980*/  R2UR UR16, R2 ;  /* 0x00000000021072ca */ /* 0x000fe200000e0000 */
[----:B------:R0:W5:Y:S01]  /*1a990*/  LDL.LU.64 R18, [R1+0xe8] ;  /* 0x0000e80001127983 */ /* 0x0001620000300a00 */
[----:B------:R-:W-:Y:S02]  /*1a9a0*/  R2UR UR17, R3 ;  /* 0x00000000031172ca */ /* 0x000fe400000e0000 */
[----:B------:R-:W-:Y:S01]  /*1a9b0*/  R2UR UR20, R216 ;  /* 0x00000000d81472ca */ /* 0x000fe200000e0000 */
[----:B------:R0:W5:Y:S01]  /*1a9c0*/  LDL.LU.64 R16, [R1+0xe0] ;  /* 0x0000e00001107983 */ /* 0x0001620000300a00 */
        /* <DEDUP_REMOVED lines=187> */
[----:B0-----:R-:W-:Y:S06]  /*1b580*/  @!P0 BRA `(.L_x_1788) ;  /* 0x0000000000048947 */ /* 0x001fec0003800000 */
[----:B------:R-:W-:Y:S01]  /*1b590*/  BPT.TRAP 0x1 ;  /* 0x000000040000795c */ /* 0x000fe20000300000 */
.L_x_1788:
[----:B------:R-:W-:Y:S01]  /*1b5a0*/  SHF.L.U32 R0, R11, 0x1f, RZ ;  /* 0x0000001f0b007819 */ /* 0x000fe200000006ff */
[----:B-----5:R-:W-:-:S04]  /*1b5b0*/  IMAD R11, R5, 0x8, R17 ;  /* 0x00000008050b7824 */ /* 0x020fc800078e0211 */
[----:B------:R0:W1:Y:S01]  /*1b5c0*/  SYNCS.PHASECHK.TRANS64.TRYWAIT P1, [R11+URZ+0x30850], R0 ;  /* 0x030850000b0075a7 */ /* 0x000062000802017f */
[----:B------:R-:W-:Y:S05]  /*1b5d0*/  @!P0 BRA `(.L_x_1789) ;  /* 0x0000000000048947 */ /* 0x000fea0003800000 */
[----:B------:R-:W-:Y:S01]  /*1b5e0*/  BPT.TRAP 0x1 ;  /* 0x000000040000795c */ /* 0x000fe20000300000 */
.L_x_1789:
[----:B------:R-:W-:Y:S04]  /*1b5f0*/  BSSY B2, `(.L_x_1790) ;  /* 0x0000004000027945 */ /* 0x000fe80003800000 */
[----:B-1----:R-:W-:Y:S05]  /*1b600*/  @P1 BRA `(.L_x_1791) ;  /* 0x0000000000081947 */ /* 0x002fea0003800000 */
[----:B------:R-:W1:Y:S02]  /*1b610*/  SYNCS.PHASECHK.TRANS64.TRYWAIT P1, [R11+URZ+0x30850], R0 ;  /* 0x030850000b0075a7 */ /* 0x000e64000802017f */
[----:B-1----:R-:W-:Y:S05]  /*1b620*/  @!P1 BRA `(.L_x_1792) ;  /* 0x0000014000149947 */ /* 0x002fea0003800000 */
.L_x_1791:
[----:B------:R-:W-:Y:S05]  /*1b630*/  BSYNC B2 ;  /* 0x0000000000027941 */ /* 0x000fea0003800000 */
.L_x_1790:
[----:B------:R-:W-:Y:S01]  /*1b640*/  VIADD R2, R17, 0x400 ;  /* 0x0000040011027836 */ /* 0x000fe20000000000 */
[----:B------:R-:W-:Y:S01]  /*1b650*/  WARPGROUP.ARRIVE ;  /* 0x00000000000079c5 */ /* 0x000fe20000000000 */
[----:B------:R-:W-:-:S03]  /*1b660*/  IMAD.MOV.U32 R3, RZ, RZ, 0x40000040 ;  /* 0x40000040ff037424 */ /* 0x000fc600078e00ff */
[----:B------:R-:W-:Y:S02]  /*1b670*/  SHF.R.U32.HI R2, RZ, 0x4, R2 ;  /* 0x00000004ff027819 */ /* 0x000fe40000011602 */
[----:B------:R-:W-:Y:S01]  /*1b680*/  R2UR UR7, R3 ;  /* 0x00000000030772ca */ /* 0x000fe200000e0000 */
[----:B------:R-:W-:Y:S01]  /*1b690*/  IMAD.MOV.U32 R3, RZ, RZ, 0x40000040 ;  /* 0x40000040ff037424 */ /* 0x000fe200078e00ff */
[----:B------:R-:W-:-:S04]  /*1b6a0*/  LOP3.LUT R2, R2, 0x3fff, RZ, 0xc0, !PT ;  /* 0x00003fff02027812 */ /* 0x000fc800078ec0ff */
[----:B------:R-:W-:-:S05]  /*1b6b0*/  LOP3.LUT R2, R2, 0x2000000, RZ, 0xfc, !PT ;  /* 0x0200000002027812 */ /* 0x000fca00078efcff */
[----:B------:R-:W-:Y:S02]  /*1b6c0*/  IMAD R2, R5, 0x800, R2 ;  /* 0x0000080005027824 */ /* 0x000fe400078e0202 */
[----:B------:R-:W-:Y:S02]  /*1b6d0*/  IMAD.MOV.U32 R5, RZ, RZ, 0x40000040 ;  /* 0x40000040ff057424 */ /* 0x000fe400078e00ff */
[C---:B------:R-:W-:Y:S01]  /*1b6e0*/  VIADD R4, R2.reuse, 0x80 ;  /* 0x0000008002047836 */ /* 0x040fe20000000000 */
[----:B------:R-:W-:-:S13]  /*1b6f0*/  R2UR UR6, R2 ;  /* 0x00000000020672ca */ /* 0x000fda00000e0000 */
        /* <DEDUP_REMOVED lines=25> */
.L_x_1793:
[----:B------:R-:W-:Y:S01]  /*1b890*/  ULDC UR4, c[0x0][0x9d8] ;  /* 0x0002760000047ab9 */ /* 0x000fe20000000800 */
[----:B------:R-:W2:Y:S01]  /*1b8a0*/  LDL R186, [R1+0xc] ;  /* 0x00000c0001ba7983 */ /* 0x000ea20000100800 */
[----:B01----:R-:W-:Y:S01]  /*1b8b0*/  FMUL.FTZ R0, R152, UR4 ;  /* 0x0000000498007c20 */ /* 0x003fe20008410000 */
        /* <DEDUP_REMOVED lines=39> */
[----:B------:R-:W-:Y:S01]  /*1bb30*/  ULDC UR4, c[0x0][0x988] ;  /* 0x0002620000047ab9 */ /* 0x000fe20000000800 */
[----:B------:R-:W-:-:S05]  /*1bb40*/  VIADD R222, R222, 0x30840 ;  /* 0x00030840dede7836 */ /* 0x000fca0000000000 */
[----:B------:R-:W3:Y:S01]  /*1bb50*/  MUFU.TANH R156, R156 ;  /* 0x0000009c009c7308 */ /* 0x000ee20000002400 */
[----:B0-----:R-:W-:-:S07]  /*1bb60*/  FMNMX.FTZ R2, R152, R2, !PT ;  /* 0x0000000298027209 */ /* 0x001fce0007810000 */
[----:B------:R-:W0:Y:S01]  /*1bb70*/  MUFU.TANH R157, R157 ;  /* 0x0000009d009d7308 */ /* 0x000e220000002400 */
[----:B-1----:R-:W-:-:S07]  /*1bb80*/  FMNMX.FTZ R2, R153, R2, !PT ;  /* 0x0000000299027209 */ /* 0x002fce0007810000 */
[----:B------:R-:W1:Y:S01]  /*1bb90*/  MUFU.TANH R160, R160 ;  /* 0x000000a000a07308 */ /* 0x000e620000002400 */
[----:B---3--:R-:W-:-:S07]  /*1bba0*/  FMNMX.FTZ R2, R156, R2, !PT ;  /* 0x000000029c027209 */ /* 0x008fce0007810000 */
        /* <DEDUP_REMOVED lines=19> */
[----:B0-----:R-:W-:-:S05]  /*1bce0*/  FMNMX.FTZ R4, R176, R4, !PT ;  /* 0x00000004b0047209 */ /* 0x001fca0007810000 */
[----:B------:R-:W0:Y:S02]  /*1bcf0*/  SHFL.BFLY PT, R2, R4, 0x2, 0x1f ;  /* 0x0c401f0004027f89 */ /* 0x000e2400000e0000 */
[----:B------:R-:W4:Y:S08]  /*1bd00*/  MUFU.TANH R158, R158 ;  /* 0x0000009e009e7308 */ /* 0x000f300000002400 */
[----:B------:R-:W5:Y:S08]  /*1bd10*/  MUFU.TANH R159, R159 ;  /* 0x0000009f009f7308 */ /* 0x000f700000002400 */
[----:B------:R-:W5:Y:S01]  /*1bd20*/  MUFU.TANH R162, R162 ;  /* 0x000000a200a27308 */ /* 0x000f620000002400 */
[----:B0-----:R-:W-:-:S07]  /*1bd30*/  FMNMX.FTZ R4, R4, R2, !PT ;  /* 0x0000000204047209 */ /* 0x001fce0007810000 */
[----:B------:R-:W0:Y:S01]  /*1bd40*/  MUFU.TANH R163, R163 ;  /* 0x000000a300a37308 */ /* 0x000e220000002400 */
[----:B------:R-:W1:Y:S07]  /*1bd50*/  SHFL.BFLY PT, R2, R4, 0x1, 0x1f ;  /* 0x0c201f0004027f89 */ /* 0x000e6e00000e0000 */
[----:B------:R-:W0:Y:S08]  /*1bd60*/  MUFU.TANH R166, R166 ;  /* 0x000000a600a67308 */ /* 0x000e300000002400 */
[----:B------:R-:W0:Y:S08]  /*1bd70*/  MUFU.TANH R167, R167 ;  /* 0x000000a700a77308 */ /* 0x000e300000002400 */
[----:B------:R-:W0:Y:S01]  /*1bd80*/  MUFU.TANH R170, R170 ;  /* 0x000000aa00aa7308 */ /* 0x000e220000002400 */
[----:B-1----:R-:W-:-:S02]  /*1bd90*/  FMNMX.FTZ R4, R4, R2, !PT ;  /* 0x0000000204047209 */ /* 0x002fc40007810000 */
[----:B------:R-:W-:-:S05]  /*1bda0*/  FMNMX.FTZ R2, R154, R228, !PT ;  /* 0x000000e49a027209 */ /* 0x000fca0007810000 */
[----:B------:R-:W1:Y:S01]  /*1bdb0*/  MUFU.TANH R171, R171 ;  /* 0x000000ab00ab7308 */ /* 0x000e620000002400 */
[----:B---3--:R-:W-:Y:S01]  /*1bdc0*/  FMNMX.FTZ R2, R155, R2, !PT ;  /* 0x000000029b027209 */ /* 0x008fe20007810000 */
[----:B------:R-:W-:-:S03]  /*1bdd0*/  FADD.FTZ R185, -R4, R227 ;  /* 0x000000e304b97221 */ /* 0x000fc60000010100 */
[----:B----4-:R-:W-:-:S03]  /*1bde0*/  FMNMX.FTZ R2, R158, R2, !PT ;  /* 0x000000029e027209 */ /* 0x010fc60007810000 */
[----:B------:R-:W3:Y:S01]  /*1bdf0*/  MUFU.TANH R174, R174 ;  /* 0x000000ae00ae7308 */ /* 0x000ee20000002400 */
[----:B-----5:R-:W-:-:S04]  /*1be00*/  FMNMX.FTZ R2, R159, R2, !PT ;  /* 0x000000029f027209 */ /* 0x020fc80007810000 */
[----:B------:R-:W-:-:S03]  /*1be10*/  FMNMX.FTZ R2, R162, R2, !PT ;  /* 0x00000002a2027209 */ /* 0x000fc60007810000 */
[----:B------:R-:W4:Y:S01]  /*1be20*/  MUFU.TANH R175, R175 ;  /* 0x000000af00af7308 */ /* 0x000f220000002400 */
[----:B0-----:R-:W-:-:S04]  /*1be30*/  FMNMX.FTZ R2, R163, R2, !PT ;  /* 0x00000002a3027209 */ /* 0x001fc80007810000 */
[----:B------:R-:W-:-:S03]  /*1be40*/  FMNMX.FTZ R2, R166, R2, !PT ;  /* 0x00000002a6027209 */ /* 0x000fc60007810000 */
[----:B------:R-:W0:Y:S01]  /*1be50*/  MUFU.TANH R177, R177 ;  /* 0x000000b100b17308 */ /* 0x000e220000002400 */
[----:B------:R-:W-:-:S04]  /*1be60*/  FMNMX.FTZ R2, R167, R2, !PT ;  /* 0x00000002a7027209 */ /* 0x000fc80007810000 */
[----:B------:R-:W-:-:S03]  /*1be70*/  FMNMX.FTZ R2, R170, R2, !PT ;  /* 0x00000002aa027209 */ /* 0x000fc60007810000 */
[----:B------:R-:W5:Y:S01]  /*1be80*/  MUFU.TANH R178, R178 ;  /* 0x000000b200b27308 */ /* 0x000f620000002400 */
[----:B-1----:R-:W-:-:S04]  /*1be90*/  FMNMX.FTZ R2, R171, R2, !PT ;  /* 0x00000002ab027209 */ /* 0x002fc80007810000 */
[----:B---3--:R-:W-:-:S03]  /*1bea0*/  FMNMX.FTZ R2, R174, R2, !PT ;  /* 0x00000002ae027209 */ /* 0x008fc60007810000 */
[----:B------:R-:W1:Y:S01]  /*1beb0*/  MUFU.TANH R179, R179 ;  /* 0x000000b300b37308 */ /* 0x000e620000002400 */
[----:B----4-:R-:W-:-:S04]  /*1bec0*/  FMNMX.FTZ R2, R175, R2, !PT ;  /* 0x00000002af027209 */ /* 0x010fc80007810000 */
[----:B0-----:R-:W-:-:S03]  /*1bed0*/  FMNMX.FTZ R2, R177, R2, !PT ;  /* 0x00000002b1027209 */ /* 0x001fc60007810000 */
[----:B------:R-:W0:Y:S01]  /*1bee0*/  MUFU.TANH R180, R180 ;  /* 0x000000b400b47308 */ /* 0x000e220000002400 */
[----:B-----5:R-:W-:-:S04]  /*1bef0*/  FMNMX.FTZ R2, R178, R2, !PT ;  /* 0x00000002b2027209 */ /* 0x020fc80007810000 */
[----:B-1----:R-:W-:-:S04]  /*1bf00*/  FMNMX.FTZ R2, R179, R2, !PT ;  /* 0x00000002b3027209 */ /* 0x002fc80007810000 */
[----:B0-----:R-:W-:-:S05]  /*1bf10*/  FMNMX.FTZ R2, R180, R2, !PT ;  /* 0x00000002b4027209 */ /* 0x001fca0007810000 */
[----:B------:R-:W0:Y:S01]  /*1bf20*/  SHFL.BFLY PT, R3, R2, 0x2, 0x1f ;  /* 0x0c401f0002037f89 */ /* 0x000e2200000e0000 */
[----:B--2---:R-:W-:Y:S02]  /*1bf30*/  PRMT R222, R186, 0x654, R222 ;  /* 0x00000654bade7816 */ /* 0x004fe400000000de */
[----:B0-----:R-:W-:Y:S02]  /*1bf40*/  FMNMX.FTZ R3, R2, R3, !PT ;  /* 0x0000000302037209 */ /* 0x001fe40007810000 */
[----:B------:R0:W-:Y:S03]  /*1bf50*/  SYNCS.ARRIVE.TRANS64.RED.A1T0 RZ, [R222+URZ], RZ ;  /* 0x000000ffdeff79a7 */ /* 0x0001e6000810043f */
[----:B------:R-:W1:Y:S02]  /*1bf60*/  SHFL.BFLY PT, R2, R3, 0x1, 0x1f ;  /* 0x0c201f0003027f89 */ /* 0x000e6400000e0000 */
[----:B-1----:R-:W-:Y:S01]  /*1bf70*/  FMNMX.FTZ R3, R3, R2, !PT ;  /* 0x0000000203037209 */ /* 0x002fe20007810000 */
[----:B------:R-:W-:-:S04]  /*1bf80*/  IMAD.U32 R2, RZ, RZ, UR4 ;  /* 0x00000004ff027e24 */ /* 0x000fc8000f8e00ff */
[-C--:B------:R-:W-:Y:S01]  /*1bf90*/  FMUL.FTZ R181, R4, R2.reuse ;  /* 0x0000000204b57220 */ /* 0x080fe20000410000 */
[----:B------:R-:W-:Y:S01]  /*1bfa0*/  FADD.FTZ R184, -R3, R228 ;  /* 0x000000e403b87221 */ /* 0x000fe20000010100 */
[-C--:B------:R-:W-:Y:S02]  /*1bfb0*/  FMUL.FTZ R185, R185, R2.reuse ;  /* 0x00000002b9b97220 */ /* 0x080fe40000410000 */
[-CC-:B------:R-:W-:Y:S01]  /*1bfc0*/  FFMA.FTZ R182, R0, R2.reuse, -R181.reuse ;  /* 0x0000000200b67223 */ /* 0x180fe200000108b5 */
        /* <DEDUP_REMOVED lines=14> */
[-C--:B------:R-:W-:Y:S01]  /*1c0b0*/  FFMA.FTZ R176, R176, R2.reuse, -R181 ;  /* 0x00000002b0b07223 */ /* 0x080fe200000108b5 */
[-C--:B------:R-:W-:Y:S01]  /*1c0c0*/  FMUL.FTZ R181, R3, R2.reuse ;  /* 0x0000000203b57220 */ /* 0x080fe20000410000 */
[-C--:B------:R-:W-:Y:S01]  /*1c0d0*/  FMUL.FTZ R184, R184, R2.reuse ;  /* 0x00000002b8b87220 */ /* 0x080fe20000410000 */
[----:B------:R-:W-:Y:S02]  /*1c0e0*/  MUFU.EX2 R10, R185 ;  /* 0x000000b9000a7308 */ /* 0x000fe40000000800 */
        /* <DEDUP_REMOVED lines=13> */
[-CC-:B------:R-:W-:Y:S01]  /*1c1c0*/  FFMA.FTZ R177, R177, R2.reuse, -R181.reuse ;  /* 0x00000002b1b17223 */ /* 0x180fe200000108b5 */
[----:B------:R-:W1:Y:S01]  /*1c1d0*/  MUFU.EX2 R182, R182 ;  /* 0x000000b600b67308 */ /* 0x000e620000000800 */
[-CC-:B------:R-:W-:Y:S01]  /*1c1e0*/  FFMA.FTZ R178, R178, R2.reuse, -R181.reuse ;  /* 0x00000002b2b27223 */ /* 0x180fe200000108b5 */
[-CC-:B------:R-:W-:Y:S01]  /*1c1f0*/  FFMA.FTZ R179, R179, R2.reuse, -R181.reuse ;  /* 0x00000002b3b37223 */ /* 0x180fe200000108b5 */
[----:B------:R-:W-:-:S05]  /*1c200*/  FFMA.FTZ R187, R180, R2, -R181 ;  /* 0x00000002b4bb7223 */ /* 0x000fca00000108b5 */
[----:B------:R-:W2:Y:S08]  /*1c210*/  MUFU.EX2 R154, R154 ;  /* 0x0000009a009a7308 */ /* 0x000eb00000000800 */
[----:B------:R-:W3:Y:S01]  /*1c220*/  MUFU.EX2 R183, R183 ;  /* 0x000000b700b77308 */ /* 0x000ee20000000800 */
[----:B-1----:R-:W-:-:S07]  /*1c230*/  FFMA.FTZ R223, R10, R223, R182 ;  /* 0x000000df0adf7223 */ /* 0x002fce00000100b6 */
[----:B------:R-:W1:Y:S01]  /*1c240*/  MUFU.EX2 R155, R155 ;  /* 0x0000009b009b7308 */ /* 0x000e620000000800 */
[----:B--2---:R-:W-:-:S07]  /*1c250*/  FFMA.FTZ R221, R0, R221, R154 ;  /* 0x000000dd00dd7223 */ /* 0x004fce000001009a */
[----:B------:R-:W2:Y:S01]  /*1c260*/  MUFU.EX2 R5, R5 ;  /* 0x0000000500057308 */ /* 0x000ea20000000800 */
[----:B---3--:R-:W-:-:S07]  /*1c270*/  FADD.FTZ R180, R183, R223 ;  /* 0x000000dfb7b47221 */ /* 0x008fce0000010000 */
[----:B------:R-:W3:Y:S01]  /*1c280*/  MUFU.EX2 R158, R158 ;  /* 0x0000009e009e7308 */ /* 0x000ee20000000800 */
[----:B-1----:R-:W-:-:S07]  /*1c290*/  FADD.FTZ R181, R155, R221 ;  /* 0x000000dd9bb57221 */ /* 0x002fce0000010000 */
[----:B------:R-:W1:Y:S01]  /*1c2a0*/  MUFU.EX2 R152, R152 ;  /* 0x0000009800987308 */ /* 0x000e620000000800 */
[----:B--2---:R-:W-:-:S07]  /*1c2b0*/  FADD.FTZ R180, R5, R180 ;  /* 0x000000b405b47221 */ /* 0x004fce0000010000 */
        /* <DEDUP_REMOVED lines=49> */
[----:B---3--:R-:W-:Y:S01]  /*1c5d0*/  FADD.FTZ R181, R179, R181 ;  /* 0x000000b5b3b57221 */ /* 0x008fe20000010000 */
[----:B-1----:R-:W-:-:S03]  /*1c5e0*/  FADD.FTZ R223, R176, R180 ;  /* 0x000000b4b0df7221 */ /* 0x002fc60000010000 */
[----:B--2---:R-:W-:Y:S01]  /*1c5f0*/  FADD.FTZ R221, R187, R181 ;  /* 0x000000b5bbdd7221 */ /* 0x004fe20000010000 */
[----:B0-----:R-:W-:Y:S06]  /*1c600*/  @!P0 BRA `(.L_x_1794) ;  /* 0x0000000000048947 */ /* 0x001fec0003800000 */
[----:B------:R-:W-:Y:S01]  /*1c610*/  BPT.TRAP 0x1 ;  /* 0x000000040000795c */ /* 0x000fe20000300000 */
.L_x_1794:
[----:B------:R-:W2:Y:S04]  /*1c620*/  LDL R181, [R1+0x58] ;  /* 0x0000580001b57983 */ /* 0x000ea80000100800 */
[----:B------:R-:W3:Y:S01]  /*1c630*/  LDL.LU R180, [R1+0x4] ;  /* 0x0000040001b47983 */ /* 0x000ee20000300800 */
[----:B------:R-:W-:Y:S01]  /*1c640*/  F2FP.BF16.F32.PACK_AB R198, R152, R5 ;  /* 0x0000000598c6723e */ /* 0x000fe200000010ff */
[----:B------:R-:W-:Y:S01]  /*1c650*/  VIADD R11, R11, 0x30860 ;  /* 0x000308600b0b7836 */ /* 0x000fe20000000000 */
[----:B------:R-:W-:Y:S01]  /*1c660*/  F2FP.BF16.F32.PACK_AB R196, R183, R182 ;  /* 0x000000b6b7c4723e */ /* 0x000fe200000010ff */
[----:B------:R-:W-:Y:S01]  /*1c670*/  IMAD.MOV.U32 R228, RZ, RZ, R3 ;  /* 0x000000ffffe47224 */ /* 0x000fe200078e0003 */
[----:B------:R-:W-:Y:S01]  /*1c680*/  F2FP.BF16.F32.PACK_AB R197, R155, R154 ;  /* 0x0000009a9bc5723e */ /* 0x000fe200000010ff */
[----:B------:R-:W-:Y:S01]  /*1c690*/  IMAD.MOV.U32 R227, RZ, RZ, R4 ;  /* 0x000000ffffe37224 */ /* 0x000fe200078e0004 */
[----:B------:R-:W-:Y:S01]  /*1c6a0*/  PRMT R11, R186, 0x654, R11 ;  /* 0x00000654ba0b7816 */ /* 0x000fe2000000000b */
[----:B------:R-:W-:Y:S01]  /*1c6b0*/  IMAD.MOV.U32 R5, RZ, RZ, R202 ;  /* 0x000000ffff057224 */ /* 0x000fe200078e00ca */
[----:B------:R-:W-:-:S02]  /*1c6c0*/  F2FP.BF16.F32.PACK_AB R199, R159, R158 ;  /* 0x0000009e9fc7723e */ /* 0x000fc400000010ff */
[----:B------:R0:W-:Y:S01]  /*1c6d0*/  SYNCS.ARRIVE.TRANS64.RED.A1T0 RZ, [R11+URZ], RZ ;  /* 0x000000ff0bff79a7 */ /* 0x0001e2000810043f */
[----:B------:R-:W-:Y:S02]  /*1c6e0*/  F2FP.BF16.F32.PACK_AB R192, R156, R153 ;  /* 0x000000999cc0723e */ /* 0x000fe400000010ff */
[----:B------:R-:W-:Y:S02]  /*1c6f0*/  F2FP.BF16.F32.PACK_AB R193, R163, R162 ;  /* 0x000000a2a3c1723e */ /* 0x000fe400000010ff */
[----:B------:R-:W-:Y:S02]  /*1c700*/  F2FP.BF16.F32.PACK_AB R194, R160, R157 ;  /* 0x0000009da0c2723e */ /* 0x000fe400000010ff */
[----:B------:R-:W-:Y:S01]  /*1c710*/  F2FP.BF16.F32.PACK_AB R195, R167, R166 ;  /* 0x000000a6a7c3723e */ /* 0x000fe200000010ff */
[----:B0-----:R-:W-:Y:S01]  /*1c720*/  IMAD.MOV.U32 R11, RZ, RZ, R218 ;  /* 0x000000ffff0b7224 */ /* 0x001fe200078e00da */
[----:B------:R-:W-:Y:S02]  /*1c730*/  F2FP.BF16.F32.PACK_AB R188, R161, R164 ;  /* 0x000000a4a1bc723e */ /* 0x000fe400000010ff */
[----:B------:R-:W-:-:S02]  /*1c740*/  F2FP.BF16.F32.PACK_AB R189, R171, R170 ;  /* 0x000000aaabbd723e */ /* 0x000fc400000010ff */
[----:B------:R-:W-:Y:S02]  /*1c750*/  F2FP.BF16.F32.PACK_AB R190, R168, R165 ;  /* 0x000000a5a8be723e */ /* 0x000fe400000010ff */
[----:B------:R-:W-:Y:S02]  /*1c760*/  F2FP.BF16.F32.PACK_AB R191, R175, R174 ;  /* 0x000000aeafbf723e */ /* 0x000fe400000010ff */
[----:B------:R-:W-:Y:S02]  /*1c770*/  F2FP.BF16.F32.PACK_AB R184, R172, R169 ;  /* 0x000000a9acb8723e */ /* 0x000fe400000010ff */
[----:B------:R-:W-:Y:S02]  /*1c780*/  F2FP.BF16.F32.PACK_AB R185, R178, R177 ;  /* 0x000000b1b2b9723e */ /* 0x000fe400000010ff */
[----:B------:R-:W-:Y:S02]  /*1c790*/  F2FP.BF16.F32.PACK_AB R186, R176, R173 ;  /* 0x000000adb0ba723e */ /* 0x000fe400000010ff */
[----:B------:R-:W-:Y:S01]  /*1c7a0*/  F2FP.BF16.F32.PACK_AB R187, R187, R179 ;  /* 0x000000b3bbbb723e */ /* 0x000fe200000010ff */
[C---:B---3--:R-:W-:Y:S01]  /*1c7b0*/  VIADD R152, R180.reuse, 0xffffffff ;  /* 0xffffffffb4987836 */ /* 0x048fe20000000000 */
[----:B--2---:R-:W-:-:S04]  /*1c7c0*/  ISETP.GT.AND P1, PT, R180, R181, PT ;  /* 0x000000b5b400720c */ /* 0x004fc80003f24270 */
[----:B------:R0:W-:Y:S09]  /*1c7d0*/  STL [R1+0x4], R152 ;  /* 0x0000049801007387 */ /* 0x0001f20000100800 */
[----:B------:R-:W-:Y:S05]  /*1c7e0*/  @P1 BRA `(.L_x_1795) ;  /* 0xffffffd800a01947 */ /* 0x000fea000383ffff */
[----:B------:R-:W-:Y:S05]  /*1c7f0*/  BSYNC B1 ;  /* 0x0000000000017941 */ /* 0x000fea0003800000 */
.L_x_1782:
[----:B------:R-:W-:-:S07]  /*1c800*/  IMAD.MOV.U32 R5, RZ, RZ, R152 ;  /* 0x000000ffff057224 */ /* 0x000fce00078e0098 */
.L_x_1781:
[----:B------:R-:W-:Y:S05]  /*1c810*/  BSYNC B0 ;  /* 0x0000000000007941 */ /* 0x000fea0003800000 */
.L_x_1780:
[----:B------:R-:W2:Y:S01]  /*1c820*/  LDL R11, [R1+0x7c] ;  /* 0x00007c00010b7983 */ /* 0x000ea20000100800 */
[----:B------:R-:W-:Y:S01]  /*1c830*/  BSSY B0, `(.L_x_1796) ;  /* 0x0000325000007945 */ /* 0x000fe20003800000 */
[----:B--2---:R-:W-:-:S13]  /*1c840*/  ISETP.GE.AND P1, PT, R5, R11, PT ;  /* 0x0000000b0500720c */ /* 0x004fda0003f26270 */
[----:B------:R-:W-:Y:S05]  /*1c850*/  @!P1 BRA `(.L_x_1797) ;  /* 0x0000003000889947 */ /* 0x000fea0003800000 */
[----:B------:R-:W-:Y:S02]  /*1c860*/  IMAD.MOV.U32 R228, RZ, RZ, R3 ;  /* 0x000000ffffe47224 */ /* 0x000fe400078e0003 */
[----:B------:R-:W-:Y:S02]  /*1c870*/  IMAD.MOV.U32 R227, RZ, RZ, R4 ;  /* 0x000000ffffe37224 */ /* 0x000fe400078e0004 */
[----:B------:R-:W-:Y:S02]  /*1c880*/  IMAD.MOV.U32 R222, RZ, RZ, R218 ;  /* 0x000000ffffde7224 */ /* 0x000fe400078e00da */
[----:B------:R-:W-:-:S07]  /*1c890*/  IMAD.MOV.U32 R11, RZ, RZ, R202 ;  /* 0x000000ffff0b7224 */ /* 0x000fce00078e00ca */
.L_x_1818:
[----:B------:R-:W-:-:S04]  /*1c8a0*/  ISETP.NE.AND P1, PT, R11, 0x1, PT ;  /* 0x000000010b00780c */ /* 0x000fc80003f25270 */
[----:B------:R-:W-:-:S04]  /*1c8b0*/  SEL R218, RZ, 0x1, P1 ;  /* 0x00000001ffda7807 */ /* 0x000fc80000800000 */
[----:B------:R-:W-:Y:S01]  /*1c8c0*/  LOP3.LUT R218, R222, R218, RZ, 0x3c, !PT ;  /* 0x000000dadeda7212 */ /* 0x000fe200078e3cff */
[----:B------:R-:W-:Y:S06]  /*1c8d0*/  @!P0 BRA `(.L_x_1798) ;  /* 0x0000000000048947 */ /* 0x000fec0003800000 */
[----:B------:R-:W-:Y:S01]  /*1c8e0*/  BPT.TRAP 0x1 ;  /* 0x000000040000795c */ /* 0x000fe20000300000 */
.L_x_1798:
[----:B------:R-:W-:Y:S01]  /*1c8f0*/  VIADD R202, R11, 0x1 ;  /* 0x000000010bca7836 */ /* 0x000fe20000000000 */
[----:B------:R-:W-:-:S04]  /*1c900*/  SHF.L.U32 R2, R218, 0x1f, RZ ;  /* 0x0000001fda027819 */ /* 0x000fc800000006ff */
[----:B------:R-:W-:-:S04]  /*1c910*/  ISETP.NE.AND P1, PT, R202, 0x2, PT ;  /* 0x00000002ca00780c */ /* 0x000fc80003f25270 */
[----:B------:R-:W-:-:S05]  /*1c920*/  SEL R202, R202, RZ, P1 ;  /* 0x000000ffcaca7207 */ /* 0x000fca0000800000 */
[----:B------:R-:W-:-:S04]  /*1c930*/  IMAD R4, R202, 0x8, R17 ;  /* 0x00000008ca047824 */ /* 0x000fc800078e0211 */
[----:B------:R1:W2:Y:S01]  /*1c940*/  SYNCS.PHASECHK.TRANS64.TRYWAIT P1, [R4+URZ+0x30830], R2 ;  /* 0x03083002040075a7 */ /* 0x0002a2000802017f */
[----:B------:R-:W-:Y:S05]  /*1c950*/  @!P0 BRA `(.L_x_1799) ;  /* 0x0000000000048947 */ /* 0x000fea0003800000 */
[----:B------:R-:W-:Y:S01]  /*1c960*/  BPT.TRAP 0x1 ;  /* 0x000000040000795c */ /* 0x000fe20000300000 */
.L_x_1799:
[----:B------:R-:W3:Y:S01]  /*1c970*/  LDL R3, [R1+0x54] ;  /* 0x0000540001037983 */ /* 0x000ee20000100800 */
[----:B------:R-:W-:Y:S01]  /*1c980*/  BSSY B1, `(.L_x_1800) ;  /* 0x0000007000017945 */ /* 0x000fe20003800000 */
[----:B---3--:R-:W-:-:S04]  /*1c990*/  IMAD R156, R202, 0x800, R3 ;  /* 0x00000800ca9c7824 */ /* 0x008fc800078e0203 */
[C---:B------:R-:W-:Y:S02]  /*1c9a0*/  VIADD R154, R156.reuse, 0x2 ;  /* 0x000000029c9a7836 */ /* 0x040fe40000000000 */
[----:B------:R-:W-:Y:S01]  /*1c9b0*/  VIADD R153, R156, 0x4 ;  /* 0x000000049c997836 */ /* 0x000fe20000000000 */
[----:B--2---:R-:W-:Y:S06]  /*1c9c0*/  @P1 BRA `(.L_x_1801) ;  /* 0x0000000000081947 */ /* 0x004fec0003800000 */
[----:B------:R-:W2:Y:S02]  /*1c9d0*/  SYNCS.PHASECHK.TRANS64.TRYWAIT P1, [R4+URZ+0x30830], R2 ;  /* 0x03083002040075a7 */ /* 0x000ea4000802017f */
[----:B--2---:R-:W-:Y:S05]  /*1c9e0*/  @!P1 BRA `(.L_x_1802) ;  /* 0x0000012c00389947 */ /* 0x004fea0003800000 */
.L_x_1801:
[----:B------:R-:W-:Y:S05]  /*1c9f0*/  BSYNC B1 ;  /* 0x0000000000017941 */ /* 0x000fea0003800000 */
.L_x_1800:
[----:B------:R-:W-:Y:S04]  /*1ca00*/  STL.64 [R1+0x100], R22 ;  /* 0x0001001601007387 */ /* 0x000fe80000100a00 */
[----:B------:R-:W-:Y:S04]  /*1ca10*/  STL [R1+0xf8], R11 ;  /* 0x0000f80b01007387 */ /* 0x000fe80000100800 */
[----:B------:R3:W-:Y:S04]  /*1ca20*/  STL.64 [R1+0xf0], R18 ;  /* 0x0000f01201007387 */ /* 0x0007e80000100a00 */
[----:B---3--:R-:W3:Y:S04]  /*1ca30*/  LDL.64 R18, [R1+0x38] ;  /* 0x0000380001127983 */ /* 0x008ee80000100a00 */
[----:B------:R4:W-:Y:S04]  /*1ca40*/  STL.64 [R1+0xe8], R16 ;  /* 0x0000e81001007387 */ /* 0x0009e80000100a00 */
[----:B----4-:R-:W4:Y:S04]  /*1ca50*/  LDL.64 R16, [R1+0x30] ;  /* 0x0000300001107983 */ /* 0x010f280000100a00 */
[----:B------:R0:W-:Y:S04]  /*1ca60*/  STL.64 [R1+0xe0], R4 ;  /* 0x0000e00401007387 */ /* 0x0001e80000100a00 */
[----:B------:R-:W3:Y:S01]  /*1ca70*/  LDL.64 R22, [R1+0x40] ;  /* 0x0000400001167983 */ /* 0x000ee20000100a00 */
[----:B-12---:R-:W-:-:S05]  /*1ca80*/  IMAD.MOV.U32 R2, RZ, RZ, R156 ;  /* 0x000000ffff027224 */ /* 0x006fca00078e009c */
[----:B------:R-:W-:Y:S01]  /*1ca90*/  R2UR UR6, R2 ;  /* 0x00000000020672ca */ /* 0x000fe200000e0000 */
[----:B------:R-:W-:Y:S01]  /*1caa0*/  IMAD.MOV.U32 R2, RZ, RZ, R154 ;  /* 0x000000ffff027224 */ /* 0x000fe200078e009a */
[----:B0-----:R-:W2:Y:S01]  /*1cab0*/  LDL.64 R4, [R1+0x28] ;  /* 0x0000280001047983 */ /* 0x001ea20000100a00 */
[----:B------:R-:W-:Y:S02]  /*1cac0*/  VIADD R152, R156, 0x6 ;  /* 0x000000069c987836 */ /* 0x000fe40000000000 */
[----:B------:R-:W-:Y:S01]  /*1cad0*/  IMAD.MOV.U32 R3, RZ, RZ, 0x40000040 ;  /* 0x40000040ff037424 */ /* 0x000fe200078e00ff */
[----:B------:R-:W-:Y:S01]  /*1cae0*/  R2UR UR4, R2 ;  /* 0x00000000020472ca */ /* 0x000fe200000e0000 */
[----:B------:R-:W-:Y:S01]  /*1caf0*/  IMAD.MOV.U32 R2, RZ, RZ, R153 ;  /* 0x000000ffff027224 */ /* 0x000fe200078e0099 */
[----:B------:R-:W-:Y:S01]  /*1cb00*/  R2UR UR10, R152 ;  /* 0x00000000980a72ca */ /* 0x000fe200000e0000 */
[----:B------:R-:W-:Y:S01]  /*1cb10*/  IMAD.MOV.U32 R153, RZ, RZ, 0x40000040 ;  /* 0x40000040ff997424 */ /* 0x000fe200078e00ff */
[----:B------:R-:W-:-:S02]  /*1cb20*/  R2UR UR7, R3 ;  /* 0x00000000030772ca */ /* 0x000fc400000e0000 */
[----:B------:R-:W-:Y:S01]  /*1cb30*/  R2UR UR8, R2 ;  /* 0x00000000020872ca */ /* 0x000fe200000e0000 */
[----:B------:R-:W-:Y:S01]  /*1cb40*/  VIADD R2, R156, 0x200 ;  /* 0x000002009c027836 */ /* 0x000fe20000000000 */
[----:B------:R-:W-:Y:S01]  /*1cb50*/  R2UR UR11, R153 ;  /* 0x00000000990b72ca */ /* 0x000fe200000e0000 */
[----:B------:R-:W-:Y:S01]  /*1cb60*/  FMUL.FTZ R24, R24, R10 ;  /* 0x0000000a18187220 */ /* 0x000fe20000410000 */
[C---:B------:R-:W-:Y:S02]  /*1cb70*/  R2UR UR5, R3.reuse ;  /* 0x00000000030572ca */ /* 0x040fe400000e0000 */
[----:B------:R-:W-:Y:S01]  /*1cb80*/  R2UR UR14, R2 ;  /* 0x00000000020e72ca */ /* 0x000fe200000e0000 */
[----:B------:R-:W-:Y:S01]  /*1cb90*/  VIADD R2, R156, 0x206 ;  /* 0x000002069c027836 */ /* 0x000fe20000000000 */
[----:B------:R-:W-:-:S04]  /*1cba0*/  R2UR UR9, R3 ;  /* 0x00000000030972ca */ /* 0x000fc800000e0000 */
[----:B------:R-:W-:Y:S01]  /*1cbb0*/  R2UR UR26, R2 ;  /* 0x00000000021a72ca */ /* 0x000fe200000e0000 */
[----:B------:R-:W-:Y:S02]  /*1cbc0*/  VIADD R2, R156, 0x404 ;  /* 0x000004049c027836 */ /* 0x000fe40000000000 */
[----:B------:R-:W-:-:S03]  /*1cbd0*/  MOV R152, UR11 ;  /* 0x0000000b00987c02 */ /* 0x000fc60008000f00 */
[----:B------:R-:W-:Y:S01]  /*1cbe0*/  R2UR UR38, R2 ;  /* 0x00000000022672ca */ /* 0x000fe200000e0000 */
[----:B------:R-:W-:-:S05]  /*1cbf0*/  VIADD R2, R156, 0x600 ;  /* 0x000006009c027836 */ /* 0x000fca0000000000 */
[----:B------:R-:W-:Y:S01]  /*1cc00*/  R2UR UR46, R2 ;  /* 0x00000000022e72ca */ /* 0x000fe200000e0000 */
[----:B------:R-:W-:Y:S01]  /*1cc10*/  VIADD R2, R156, 0x606 ;  /* 0x000006069c027836 */ /* 0x000fe20000000000 */
[----:B------:R0:W-:Y:S01]  /*1cc20*/  STL [R1+0x14], R152 ;  /* 0x0000149801007387 */ /* 0x0001e20000100800 */
[----:B------:R-:W-:Y:S01]  /*1cc30*/  R2UR UR15, R3 ;  /* 0x00000000030f72ca */ /* 0x000fe200000e0000 */
[-C--:B------:R-:W-:Y:S01]  /*1cc40*/  FMUL.FTZ R25, R25, R10.reuse ;  /* 0x0000000a19197220 */ /* 0x080fe20000410000 */
[C---:B------:R-:W-:Y:S01]  /*1cc50*/  R2UR UR27, R3.reuse ;  /* 0x00000000031b72ca */ /* 0x040fe200000e0000 */
[-C--:B------:R-:W-:Y:S01]  /*1cc60*/  FMUL.FTZ R28, R28, R10.reuse ;  /* 0x0000000a1c1c7220 */ /* 0x080fe20000410000 */
[----:B------:R-:W-:Y:S01]  /*1cc70*/  R2UR UR39, R3 ;  /* 0x00000000032772ca */ /* 0x000fe200000e0000 */
[-C--:B------:R-:W-:Y:S01]  /*1cc80*/  FMUL.FTZ R29, R29, R10.reuse ;  /* 0x0000000a1d1d7220 */ /* 0x080fe20000410000 */
[----:B------:R-:W-:Y:S01]  /*1cc90*/  R2UR UR47, R3 ;  /* 0x00000000032f72ca */ /* 0x000fe200000e0000 */
[-C--:B------:R-:W-:Y:S01]  /*1cca0*/  FMUL.FTZ R32, R32, R10.reuse ;  /* 0x0000000a20207220 */ /* 0x080fe20000410000 */
[----:B------:R-:W-:Y:S01]  /*1ccb0*/  R2UR UR58, R2 ;  /* 0x00000000023a72ca */ /* 0x000fe200000e0000 */
[-C--:B------:R-:W-:Y:S01]  /*1ccc0*/  FMUL.FTZ R33, R33, R10.reuse ;  /* 0x0000000a21217220 */ /* 0x080fe20000410000 */
[----:B------:R-:W-:Y:S01]  /*1ccd0*/  R2UR UR59, R3 ;  /* 0x00000000033b72ca */ /* 0x000fe200000e0000 */
[-C--:B------:R-:W-:Y:S01]  /*1cce0*/  FMUL.FTZ R36, R36, R10.reuse ;  /* 0x0000000a24247220 */ /* 0x080fe20000410000 */
[----:B------:R-:W2:Y:S01]  /*1ccf0*/  LDL.64 R2, [R1+0x20] ;  /* 0x0000200001027983 */ /* 0x000ea20000100a00 */
        /* <DEDUP_REMOVED lines=56> */
[----:B------:R-:W-:-:S02]  /*1d080*/  FMUL.FTZ R149, R149, R10 ;  /* 0x0000000a95957220 */ /* 0x000fc40000410000 */
[----:B------:R-:W2:Y:S01]  /*1d090*/  LDL.LU R10, [R1+0x14] ;  /* 0x00001400010a7983 */ /* 0x000ea20000300800 */
[C---:B------:R-:W-:Y:S02]  /*1d0a0*/  VIADD R154, R156.reuse, 0x204 ;  /* 0x000002049c9a7836 */ /* 0x040fe40000000000 */
[----:B0-----:R-:W-:-:S03]  /*1d0b0*/  VIADD R152, R156, 0x202 ;  /* 0x000002029c987836 */ /* 0x001fc60000000000 */
[----:B------:R-:W-:Y:S01]  /*1d0c0*/  R2UR UR22, R154 ;  /* 0x000000009a1672ca */ /* 0x000fe200000e0000 */
[----:B------:R-:W-:Y:S01]  /*1d0d0*/  VIADD R154, R156, 0x400 ;  /* 0x000004009c9a7836 */ /* 0x000fe20000000000 */
[----:B------:R-:W-:Y:S01]  /*1d0e0*/  R2UR UR18, R152 ;  /* 0x00000000981272ca */ /* 0x000fe200000e0000 */
[----:B------:R-:W-:-:S03]  /*1d0f0*/  VIADD R152, R156, 0x402 ;  /* 0x000004029c987836 */ /* 0x000fc60000000000 */
[----:B------:R-:W-:Y:S01]  /*1d100*/  R2UR UR30, R154 ;  /* 0x000000009a1e72ca */ /* 0x000fe200000e0000 */
[----:B------:R-:W-:Y:S01]  /*1d110*/  VIADD R154, R156, 0x406 ;  /* 0x000004069c9a7836 */ /* 0x000fe20000000000 */
[----:B------:R-:W-:Y:S01]  /*1d120*/  MOV R11, UR10 ;  /* 0x0000000a000b7c02 */ /* 0x000fe20008000f00 */
[----:B------:R-:W-:Y:S01]  /*1d130*/  UMOV UR10, UR4 ;  /* 0x00000004000a7c82 */ /* 0x000fe20008000000 */
[----:B------:R-:W-:Y:S01]  /*1d140*/  UMOV UR11, UR5 ;  /* 0x00000005000b7c82 */ /* 0x000fe20008000000 */
        /* <DEDUP_REMOVED lines=8> */
[C---:B------:R-:W-:Y:S02]  /*1d1d0*/  R2UR UR23, R155.reuse ;  /* 0x000000009b1772ca */ /* 0x040fe400000e0000 */
[----:B------:R-:W-:Y:S02]  /*1d1e0*/  R2UR UR31, R155 ;  /* 0x000000009b1f72ca */ /* 0x000fe400000e0000 */
[----:B------:R-:W-:Y:S02]  /*1d1f0*/  R2UR UR35, R153 ;  /* 0x00000000992372ca */ /* 0x000fe400000e0000 */
[----:B------:R-:W-:Y:S02]  /*1d200*/  R2UR UR43, R155 ;  /* 0x000000009b2b72ca */ /* 0x000fe400000e0000 */
[----:B------:R-:W-:-:S02]  /*1d210*/  R2UR UR50, R154 ;  /* 0x000000009a3272ca */ /* 0x000fc400000e0000 */
[----:B------:R-:W-:Y:S02]  /*1d220*/  R2UR UR51, R155 ;  /* 0x000000009b3372ca */ /* 0x000fe400000e0000 */
[----:B------:R-:W-:Y:S02]  /*1d230*/  R2UR UR54, R152 ;  /* 0x00000000983672ca */ /* 0x000fe400000e0000 */
[----:B------:R-:W-:Y:S02]  /*1d240*/  R2UR UR55, R153 ;  /* 0x00000000993772ca */ /* 0x000fe400000e0000 */
[----:B------:R-:W-:-:S06]  /*1d250*/  WARPGROUP.ARRIVE ;  /* 0x00000000000079c5 */ /* 0x000fcc0000000000 */
[----:B------:R-:W-:Y:S01]  /*1d260*/  HGMMA.64x64x16.F32.BF16 R152, gdesc[UR4], RZ, !UPT, gsb0 ;  /* 0x00e00000049879f0 */ /* 0x000fe2000c0018ff */
[----:B------:R-:W-:Y:S01]  /*1d270*/  UMOV UR6, UR8 ;  /* 0x0000000800067c82 */ /* 0x000fe20008000000 */
[----:B------:R-:W-:Y:S01]  /*1d280*/  UMOV UR7, UR9 ;  /* 0x0000000900077c82 */ /* 0x000fe20008000000 */
[----:B------:R-:W-:Y:S02]  /*1d290*/  WARPGROUP.DEPBAR.LE gsb0, 0x0 ;  /* 0x00008000000079c5 */ /* 0x000fe40000010000 */
[----:B------:R-:W-:Y:S01]  /*1d2a0*/  WARPGROUP.ARRIVE ;  /* 0x00000000000079c5 */ /* 0x000fe20000000000 */
[----:B---3--:R-:W-:Y:S02]  /*1d2b0*/  R2UR UR8, R22 ;  /* 0x00000000160872ca */ /* 0x008fe400000e0000 */
[----:B------:R-:W-:Y:S02]  /*1d2c0*/  R2UR UR9, R23 ;  /* 0x00000000170972ca */ /* 0x000fe400000e0000 */
        /* <DEDUP_REMOVED lines=8> */
[----:B----4-:R-:W-:Y:S01]  /*1d350*/  R2UR UR8, R16 ;  /* 0x00000000100872ca */ /* 0x010fe200000e0000 */
[----:B------:R0:W5:Y:S01]  /*1d360*/  LDL.LU R11, [R1+0xf8] ;  /* 0x0000f800010b7983 */ /* 0x0001620000300800 */
[----:B------:R-:W-:Y:S02]  /*1d370*/  R2UR UR9, R17 ;  /* 0x00000000110972ca */ /* 0x000fe400000e0000 */
[----:B--2---:R-:W-:Y:S01]  /*1d380*/  R2UR UR12, R4 ;  /* 0x00000000040c72ca */ /* 0x004fe200000e0000 */
[----:B------:R0:W5:Y:S01]  /*1d390*/  LDL.LU.64 R18, [R1+0xf0] ;  /* 0x0000f00001127983 */ /* 0x0001620000300a00 */
[----:B------:R-:W-:Y:S02]  /*1d3a0*/  R2UR UR13, R5 ;  /* 0x00000000050d72ca */ /* 0x000fe400000e0000 */
[----:B------:R-:W-:Y:S01]  /*1d3b0*/  R2UR UR16, R2 ;  /* 0x00000000021072ca */ /* 0x000fe200000e0000 */
[----:B------:R0:W5:Y:S01]  /*1d3c0*/  LDL.LU.64 R16, [R1+0xe8] ;  /* 0x0000e80001107983 */ /* 0x0001620000300a00 */
[----:B------:R-:W-:-:S02]  /*1d3d0*/  R2UR UR17, R3 ;  /* 0x00000000031172ca */ /* 0x000fc400000e0000 */
[----:B------:R-:W-:Y:S01]  /*1d3e0*/  R2UR UR20, R216 ;  /* 0x00000000d81472ca */ /* 0x000fe200000e0000 */
[----:B------:R0:W5:Y:S01]  /*1d3f0*/  LDL.LU.64 R4, [R1+0xe0] ;  /* 0x0000e00001047983 */ /* 0x0001620000300a00 */
[----:B------:R-:W-:Y:S01]  /*1d400*/  R2UR UR11, R10 ;  /* 0x000000000a0b72ca */ /* 0x000fe200000e0000 */
[----:B------:R-:W-:Y:S02]  /*1d410*/  WARPGROUP.DEPBAR.LE gsb0, 0x0 ;  /* 0x00008000000079c5 */ /* 0x000fe40000010000 */
[----:B------:R-:W-:-:S10]  /*1d420*/  WARPGROUP.ARRIVE ;  /* 0x00000000000079c5 */ /* 0x000fd40000000000 */
        /* <DEDUP_REMOVED lines=121> */
[----:B0-----:R-:W-:Y:S05]  /*1dbc0*/  @!P0 BRA `(.L_x_1803) ;  /* 0x0000000000048947 */ /* 0x001fea0003800000 */
[----:B------:R-:W-:Y:S01]  /*1dbd0*/  BPT.TRAP 0x1 ;  /* 0x000000040000795c */ /* 0x000fe20000300000 */
.L_x_1803:
[----:B------:R-:W-:Y:S01]  /*1dbe0*/  SHF.L.U32 R0, R222, 0x1f, RZ ;  /* 0x0000001fde007819 */ /* 0x000fe200000006ff */
[----:B-----5:R-:W-:-:S04]  /*1dbf0*/  IMAD R222, R11, 0x8, R17 ;  /* 0x000000080bde7824 */ /* 0x020fc800078e0211 */
[----:B------:R0:W1:Y:S01]  /*1dc00*/  SYNCS.PHASECHK.TRANS64.TRYWAIT P1, [R222+URZ+0x30850], R0 ;  /* 0x03085000de0075a7 */ /* 0x000062000802017f */
[----:B------:R-:W-:Y:S05]  /*1dc10*/  @!P0 BRA `(.L_x_1804) ;  /* 0x0000000000048947 */ /* 0x000fea0003800000 */
[----:B------:R-:W-:Y:S01]  /*1dc20*/  BPT.TRAP 0x1 ;  /* 0x000000040000795c */ /* 0x000fe20000300000 */
.L_x_1804:
[----:B------:R-:W-:Y:S04]  /*1dc30*/  BSSY B1, `(.L_x_1805) ;  /* 0x0000004000017945 */ /* 0x000fe80003800000 */
[----:B-1----:R-:W-:Y:S05]  /*1dc40*/  @P1 BRA `(.L_x_1806) ;  /* 0x0000000000081947 */ /* 0x002fea0003800000 */
[----:B------:R-:W1:Y:S02]  /*1dc50*/  SYNCS.PHASECHK.TRANS64.TRYWAIT P1, [R222+URZ+0x30850], R0 ;  /* 0x03085000de0075a7 */ /* 0x000e64000802017f */
[----:B-1----:R-:W-:Y:S05]  /*1dc60*/  @!P1 BRA `(.L_x_1807) ;  /* 0x0000011800ac9947 */ /* 0x002fea0003800000 */
.L_x_1806:
[----:B------:R-:W-:Y:S05]  /*1dc70*/  BSYNC B1 ;  /* 0x0000000000017941 */ /* 0x000fea0003800000 */
.L_x_1805:
        /* <DEDUP_REMOVED lines=37> */
.L_x_1808:
[----:B------:R-:W2:Y:S01]  /*1ded0*/  LDL R2, [R1] ;  /* 0x0000000001027983 */ /* 0x000ea20000100800 */
[----:B------:R-:W3:Y:S01]  /*1dee0*/  LDC R3, c[0x0][0x448] ;  /* 0x00011200ff037b82 */ /* 0x000ee20000000800 */
[----:B------:R-:W-:Y:S02]  /*1def0*/  ULDC UR5, c[0x0][0x9d8] ;  /* 0x0002760000057ab9 */ /* 0x000fe40000000800 */
[----:B------:R-:W4:Y:S04]  /*1df00*/  LDL R10, [R1+0x5c] ;  /* 0x00005c00010a7983 */ /* 0x000f280000100800 */
[----:B01----:R-:W4:Y:S01]  /*1df10*/  LDL R0, [R1+0x78] ;  /* 0x0000780001007983 */ /* 0x003f220000100800 */
[----:B------:R-:W0:Y:S03]  /*1df20*/  LDC R187, c[0x0][0x9e4] ;  /* 0x00027900ffbb7b82 */ /* 0x000e260000000800 */
[----:B------:R-:W5:Y:S01]  /*1df30*/  LDL R188, [R1+0xc] ;  /* 0x00000c0001bc7983 */ /* 0x000f620000100800 */
[----:B---3--:R-:W-:-:S13]  /*1df40*/  ISETP.NE.AND P1, PT, R3, 0x1, PT ;  /* 0x000000010300780c */ /* 0x008fda0003f25270 */
[----:B------:R-:W1:Y:S01]  /*1df50*/  @P1 LDC R3, c[0x0][0x44c] ;  /* 0x00011300ff031b82 */ /* 0x000e620000000800 */
        /* <DEDUP_REMOVED lines=26> */
[----:B----4-:R-:W-:-:S04]  /*1e100*/  IMAD.IADD R0, R0, 0x1, R10 ;  /* 0x0000000100007824 */ /* 0x010fc800078e020a */
[----:B-1----:R-:W-:-:S04]  /*1e110*/  @P1 IMAD.HI.U32 R3, R0, R3, RZ ;  /* 0x0000000300031227 */ /* 0x002fc800078e00ff */
[----:B------:R-:W-:Y:S01]  /*1e120*/  FMUL.FTZ R10, R153, UR5 ;  /* 0x00000005990a7c20 */ /* 0x000fe20008410000 */
[----:B------:R-:W-:Y:S01]  /*1e130*/  FMUL.FTZ R153, R157, UR5 ;  /* 0x000000059d997c20 */ /* 0x000fe20008410000 */
[----:B------:R-:W-:Y:S01]  /*1e140*/  FMUL.FTZ R157, R161, UR5 ;  /* 0x00000005a19d7c20 */ /* 0x000fe20008410000 */
[----:B-----5:R-:W-:Y:S01]  /*1e150*/  PRMT R4, R188, 0x654, R4 ;  /* 0x00000654bc047816 */ /* 0x020fe20000000004 */
[----:B------:R-:W-:Y:S01]  /*1e160*/  FMUL.FTZ R161, R163, UR5 ;  /* 0x00000005a3a17c20 */ /* 0x000fe20008410000 */
[----:B------:R-:W-:Y:S01]  /*1e170*/  FMUL.FTZ R163, R165, UR5 ;  /* 0x00000005a5a37c20 */ /* 0x000fe20008410000 */
[----:B--2---:R-:W-:Y:S01]  /*1e180*/  @P1 SHF.R.U32.HI R0, RZ, R2, R3 ;  /* 0x00000002ff001219 */ /* 0x004fe20000011603 */
[----:B------:R-:W-:Y:S01]  /*1e190*/  FMUL.FTZ R2, R152, UR5 ;  /* 0x0000000598027c20 */ /* 0x000fe20008410000 */
[----:B------:R-:W-:Y:S01]  /*1e1a0*/  FMUL.FTZ R152, R156, UR5 ;  /* 0x000000059c987c20 */ /* 0x000fe20008410000 */
[----:B------:R-:W-:Y:S01]  /*1e1b0*/  FMUL.FTZ R156, R160, UR5 ;  /* 0x00000005a09c7c20 */ /* 0x000fe20008410000 */
        /* <DEDUP_REMOVED lines=8> */
[----:B------:R2:W-:Y:S01]  /*1e240*/  SYNCS.ARRIVE.TRANS64.RED.A1T0 RZ, [R4+URZ], RZ ;  /* 0x000000ff04ff79a7 */ /* 0x0005e2000810043f */
[----:B------:R-:W-:Y:S01]  /*1e250*/  FMUL.FTZ R3, R154, UR5 ;  /* 0x000000059a037c20 */ /* 0x000fe20008410000 */
[----:B------:R-:W-:Y:S01]  /*1e260*/  FMUL.FTZ R170, R175, UR5 ;  /* 0x00000005afaa7c20 */ /* 0x000fe20008410000 */
[----:B------:R-:W-:Y:S01]  /*1e270*/  FMUL.FTZ R171, R178, UR5 ;  /* 0x00000005b2ab7c20 */ /* 0x000fe20008410000 */
[----:B------:R-:W-:Y:S01]  /*1e280*/  FMUL.FTZ R154, R158, UR5 ;  /* 0x000000059e9a7c20 */ /* 0x000fe20008410000 */
[----:B------:R-:W-:Y:S01]  /*1e290*/  FMUL.FTZ R178, R180, UR5 ;  /* 0x00000005b4b27c20 */ /* 0x000fe20008410000 */
[----:B------:R-:W-:Y:S01]  /*1e2a0*/  FMUL.FTZ R175, R182, UR5 ;  /* 0x00000005b6af7c20 */ /* 0x000fe20008410000 */
[----:B--2---:R-:W-:Y:S01]  /*1e2b0*/  IMAD.SHL.U32 R4, R5, 0x40, RZ ;  /* 0x0000004005047824 */ /* 0x004fe200078e00ff */
[----:B------:R-:W2:Y:S01]  /*1e2c0*/  MUFU.TANH R2, R2 ;  /* 0x0000000200027308 */ /* 0x000ea20000002400 */
[----:B------:R-:W-:-:S03]  /*1e2d0*/  ULDC UR5, c[0x0][0x9e0] ;  /* 0x0002780000057ab9 */ /* 0x000fc60000000800 */
[----:B------:R-:W-:-:S04]  /*1e2e0*/  IADD3 R182, -R225, 0x1, -R4 ;  /* 0x00000001e1b67810 */ /* 0x000fc80007ffe904 */
[----:B------:R-:W4:Y:S01]  /*1e2f0*/  MUFU.TANH R10, R10 ;  /* 0x0000000a000a7308 */ /* 0x000f220000002400 */
[----:B------:R-:W-:-:S07]  /*1e300*/  IADD3 R182, -R219, R182, R220 ;  /* 0x000000b6dbb67210 */ /* 0x000fce0007ffe1dc */
[----:B------:R-:W0:Y:S01]  /*1e310*/  MUFU.TANH R3, R3 ;  /* 0x0000000300037308 */ /* 0x000e220000002400 */
        /* <DEDUP_REMOVED lines=20> */
[--C-:B-1----:R-:W-:Y:S02]  /*1e460*/  IMAD.IADD R181, R183, 0x1, R186.reuse ;  /* 0x00000001b7b57824 */ /* 0x102fe400078e02ba */
[----:B------:R-:W-:Y:S01]  /*1e470*/  IMAD.IADD R180, R182, 0x1, R186 ;  /* 0x00000001b6b47824 */ /* 0x000fe200078e02ba */
[----:B--234-:R-:W-:Y:S06]  /*1e480*/  @!P5 BRA `(.L_x_1809) ;  /* 0x000000000060d947 */ /* 0x01cfec0003800000 */
        /* <DEDUP_REMOVED lines=13> */
.L_x_1811:
[----:B------:R-:W-:Y:S02]  /*1e560*/  ULDC UR4, c[0x0][0x9e4] ;  /* 0x0002790000047ab9 */ /* 0x000fe40000000800 */
[----:B------:R-:W-:-:S05]  /*1e570*/  IMAD.U32 R187, RZ, RZ, UR4 ;  /* 0x00000004ffbb7e24 */ /* 0x000fca000f8e00ff */
[----:B------:R-:W-:-:S13]  /*1e580*/  ISETP.NE.AND P1, PT, R187, 0x1, PT ;  /* 0x00000001bb00780c */ /* 0x000fda0003f25270 */
[----:B------:R-:W1:Y:S02]  /*1e590*/  @P1 LDC.64 R158, c[0x0][0x9e8] ;  /* 0x00027a00ff9e1b82 */ /* 0x000e640000000a00 */
[----:B-1----:R-:W-:-:S05]  /*1e5a0*/  @P1 IMAD.HI.U32 R158, R186, R158, RZ ;  /* 0x0000009eba9e1227 */ /* 0x002fca00078e00ff */
[----:B------:R-:W-:-:S07]  /*1e5b0*/  @P1 SHF.R.U32.HI R186, RZ, R159, R158 ;  /* 0x0000009fffba1219 */ /* 0x000fce000001169e */
.L_x_1812:
[----:B------:R-:W-:Y:S05]  /*1e5c0*/  BSYNC B1 ;  /* 0x0000000000017941 */ /* 0x000fea0003800000 */
.L_x_1810:
[----:B------:R-:W-:-:S04]  /*1e5d0*/  IMAD R186, R186, R187, -R4 ;  /* 0x000000bbbaba7224 */ /* 0x000fc800078e0a04 */
[----:B------:R-:W-:-:S05]  /*1e5e0*/  IMAD.IADD R186, R186, 0x1, -R225 ;  /* 0x00000001baba7824 */ /* 0x000fca00078e0ae1 */
[----:B------:R-:W-:Y:S02]  /*1e5f0*/  VIMNMX R180, R180, R186, !PT ;  /* 0x000000bab4b47248 */ /* 0x000fe40007fe0100 */
[----:B------:R-:W-:-:S07]  /*1e600*/  VIADDMNMX R181, R186, R187, R181, PT ;  /* 0x000000bbbab57246 */ /* 0x000fce00038001b5 */
.L_x_1809:
[----:B------:R-:W-:Y:S01]  /*1e610*/  ISETP.GT.AND P1, PT, R5, -0x1, PT ;  /* 0xffffffff0500780c */ /* 0x000fe20003f24270 */
[----:B------:R-:W1:Y:S03]  /*1e620*/  SHFL.IDX PT, R0, R0, 0x1, 0x1c1f ;  /* 0x003c1f0000007f89 */ /* 0x000e6600000e0000 */
[C---:B------:R-:W-:Y:S02]  /*1e630*/  ISETP.GT.AND P2, PT, R180.reuse, RZ, P1 ;  /* 0x000000ffb400720c */ /* 0x040fe40000f44270 */
[C---:B------:R-:W-:Y:S02]  /*1e640*/  ISETP.GT.AND P4, PT, R180.reuse, 0x1, P1 ;  /* 0x00000001b400780c */ /* 0x040fe40000f84270 */
[----:B------:R-:W-:Y:S02]  /*1e650*/  ISETP.LT.OR P3, PT, R181, 0x1, P2 ;  /* 0x00000001b500780c */ /* 0x000fe40001761670 */
[----:B------:R-:W-:-:S02]  /*1e660*/  ISETP.GT.AND P2, PT, R180, 0x8, P1 ;  /* 0x00000008b400780c */ /* 0x000fc40000f44270 */
[----:B------:R-:W-:Y:S02]  /*1e670*/  FSEL R158, R2, -INF , !P3 ;  /* 0xff800000029e7808 */ /* 0x000fe40005800000 */
[----:B------:R-:W-:Y:S02]  /*1e680*/  ISETP.GT.AND P3, PT, R180, 0x9, P1 ;  /* 0x00000009b400780c */ /* 0x000fe40000f64270 */
[C---:B------:R-:W-:Y:S02]  /*1e690*/  ISETP.LT.OR P4, PT, R181.reuse, 0x2, P4 ;  /* 0x00000002b500780c */ /* 0x040fe40002781670 */
[C---:B------:R-:W-:Y:S02]  /*1e6a0*/  ISETP.LT.OR P2, PT, R181.reuse, 0x9, P2 ;  /* 0x00000009b500780c */ /* 0x040fe40001741670 */
[----:B------:R-:W-:Y:S02]  /*1e6b0*/  ISETP.LT.OR P3, PT, R181, 0xa, P3 ;  /* 0x0000000ab500780c */ /* 0x000fe40001f61670 */
[----:B------:R-:W-:-:S02]  /*1e6c0*/  FSEL R10, R10, -INF , !P4 ;  /* 0xff8000000a0a7808 */ /* 0x000fc40006000000 */
[----:B0-----:R-:W-:Y:S01]  /*1e6d0*/  FSEL R159, R152, -INF , !P2 ;  /* 0xff800000989f7808 */ /* 0x001fe20005000000 */
        /* <DEDUP_REMOVED lines=53> */
.L_x_1815:
[----:B------:R-:W-:Y:S02]  /*1ea30*/  ULDC UR4, c[0x0][0x9e4] ;  /* 0x0002790000047ab9 */ /* 0x000fe40000000800 */
[----:B------:R-:W-:-:S05]  /*1ea40*/  IMAD.U32 R2, RZ, RZ, UR4 ;  /* 0x00000004ff027e24 */ /* 0x000fca000f8e00ff */
[----:B------:R-:W-:-:S13]  /*1ea50*/  ISETP.NE.AND P2, PT, R2, 0x1, PT ;  /* 0x000000010200780c */ /* 0x000fda0003f45270 */
[----:B------:R-:W0:Y:S02]  /*1ea60*/  @P2 LDC.64 R152, c[0x0][0x9e8] ;  /* 0x00027a00ff982b82 */ /* 0x000e240000000a00 */
[----:B0-----:R-:W-:-:S05]  /*1ea70*/  @P2 IMAD.HI.U32 R152, R0, R152, RZ ;  /* 0x0000009800982227 */ /* 0x001fca00078e00ff */
[----:B------:R-:W-:-:S07]  /*1ea80*/  @P2 SHF.R.U32.HI R0, RZ, R153, R152 ;  /* 0x00000099ff002219 */ /* 0x000fce0000011698 */
.L_x_1816:
[----:B------:R-:W-:Y:S05]  /*1ea90*/  BSYNC B1 ;  /* 0x0000000000017941 */ /* 0x000fea0003800000 */
.L_x_1814:
[----:B------:R-:W-:-:S04]  /*1eaa0*/  IMAD R0, R0, R2, -R4 ;  /* 0x0000000200007224 */ /* 0x000fc800078e0a04 */
[----:B------:R-:W-:-:S05]  /*1eab0*/  IMAD.IADD R0, R0, 0x1, -R225 ;  /* 0x0000000100007824 */ /* 0x000fca00078e0ae1 */
[----:B------:R-:W-:Y:S02]  /*1eac0*/  VIMNMX R182, R182, R0, !PT ;  /* 0x00000000b6b67248 */ /* 0x000fe40007fe0100 */
[----:B------:R-:W-:-:S07]  /*1ead0*/  VIADDMNMX R183, R0, R2, R183, PT ;  /* 0x0000000200b77246 */ /* 0x000fce00038001b7 */
.L_x_1813:
        /* <DEDUP_REMOVED lines=28> */
[C---:B------:R-:W-:Y:S02]  /*1eca0*/  ISETP.LT.OR P2, PT, R183.reuse, 0x11, P2 ;  /* 0x00000011b700780c */ /* 0x040fe40001741670 */
[----:B------:R-:W-:Y:S02]  /*1ecb0*/  ISETP.LT.OR P3, PT, R183, 0x12, P3 ;  /* 0x00000012b700780c */ /* 0x000fe40001f61670 */
[----:B------:R-:W-:-:S02]  /*1ecc0*/  LOP3.LUT R16, R16, 0xffff7fff, RZ, 0xc0, !PT ;  /* 0xffff7fff10107812 */ /* 0x000fc400078ec0ff */
[----:B------:R-:W-:Y:S02]  /*1ecd0*/  FMNMX.FTZ R0, R178, R0, !PT ;  /* 0x00000000b2007209 */ /* 0x000fe40007810000 */
[----:B------:R-:W-:Y:S02]  /*1ece0*/  FSEL R155, R155, -INF , !P4 ;  /* 0xff8000009b9b7808 */ /* 0x000fe40006000000 */
[----:B------:R-:W-:Y:S02]  /*1ecf0*/  FSEL R160, R160, -INF , !P2 ;  /* 0xff800000a0a07808 */ /* 0x000fe40005000000 */
[----:B------:R-:W-:Y:S02]  /*1ed00*/  FSEL R161, R161, -INF , !P3 ;  /* 0xff800000a1a17808 */ /* 0x000fe40005800000 */
[C---:B------:R-:W-:Y:S02]  /*1ed10*/  ISETP.GT.AND P4, PT, R182.reuse, 0x18, P1 ;  /* 0x00000018b600780c */ /* 0x040fe40000f84270 */
[----:B------:R-:W-:-:S02]  /*1ed20*/  ISETP.GT.AND P2, PT, R182, 0x19, P1 ;  /* 0x00000019b600780c */ /* 0x000fc40000f44270 */
[----:B------:R-:W-:Y:S02]  /*1ed30*/  ISETP.GT.AND P3, PT, R182, 0x20, P1 ;  /* 0x00000020b600780c */ /* 0x000fe40000f64270 */
[----:B------:R-:W-:Y:S02]  /*1ed40*/  @P0 LOP3.LUT R16, R16, 0x8000, RZ, 0xfc, !PT ;  /* 0x0000800010100812 */ /* 0x000fe400078efcff */
[----:B------:R-:W-:Y:S02]  /*1ed50*/  ISETP.GT.AND P0, PT, R182, RZ, P1 ;  /* 0x000000ffb600720c */ /* 0x000fe40000f04270 */
[----:B------:R-:W-:Y:S02]  /*1ed60*/  FMNMX.FTZ R0, R179, R0, !PT ;  /* 0x00000000b3007209 */ /* 0x000fe40007810000 */
[C---:B------:R-:W-:Y:S02]  /*1ed70*/  ISETP.LT.OR P4, PT, R183.reuse, 0x19, P4 ;  /* 0x00000019b700780c */ /* 0x040fe40002781670 */
[C---:B------:R-:W-:Y:S01]  /*1ed80*/  ISETP.LT.OR P2, PT, R183.reuse, 0x1a, P2 ;  /* 0x0000001ab700780c */ /* 0x040fe20001741670 */
[----:B------:R-:W0:Y:S01]  /*1ed90*/  SHFL.BFLY PT, R2, R0, 0x2, 0x1f ;  /* 0x0c401f0000027f89 */ /* 0x000e2200000e0000 */
[----:B------:R-:W-:-:S02]  /*1eda0*/  ISETP.LT.OR P3, PT, R183, 0x21, P3 ;  /* 0x00000021b700780c */ /* 0x000fc40001f61670 */
[----:B------:R-:W-:Y:S02]  /*1edb0*/  FSEL R164, R164, -INF , !P4 ;  /* 0xff800000a4a47808 */ /* 0x000fe40006000000 */
[----:B------:R-:W-:Y:S02]  /*1edc0*/  FSEL R165, R165, -INF , !P2 ;  /* 0xff800000a5a57808 */ /* 0x000fe40005000000 */
[----:B------:R-:W-:Y:S02]  /*1edd0*/  FSEL R168, R168, -INF , !P3 ;  /* 0xff800000a8a87808 */ /* 0x000fe40005800000 */
[C---:B------:R-:W-:Y:S02]  /*1ede0*/  ISETP.GT.AND P2, PT, R182.reuse, 0x28, P1 ;  /* 0x00000028b600780c */ /* 0x040fe40000f44270 */
[C---:B------:R-:W-:Y:S02]  /*1edf0*/  ISETP.GT.AND P3, PT, R182.reuse, 0x29, P1 ;  /* 0x00000029b600780c */ /* 0x040fe40000f64270 */
[----:B------:R-:W-:-:S02]  /*1ee00*/  ISETP.GT.AND P4, PT, R182, 0x30, P1 ;  /* 0x00000030b600780c */ /* 0x000fc40000f84270 */
[C---:B------:R-:W-:Y:S02]  /*1ee10*/  ISETP.GT.AND P5, PT, R182.reuse, 0x31, P1 ;  /* 0x00000031b600780c */ /* 0x040fe40000fa4270 */
[----:B------:R-:W-:Y:S02]  /*1ee20*/  ISETP.GT.AND P6, PT, R182, 0x38, P1 ;  /* 0x00000038b600780c */ /* 0x000fe40000fc4270 */
[----:B------:R-:W-:Y:S02]  /*1ee30*/  LOP3.LUT R16, R16, 0xfffffff7, RZ, 0xc0, !PT ;  /* 0xfffffff710107812 */ /* 0x000fe400078ec0ff */
[----:B------:R-:W-:Y:S02]  /*1ee40*/  ISETP.GT.AND P1, PT, R182, 0x39, P1 ;  /* 0x00000039b600780c */ /* 0x000fe40000f24270 */
[----:B------:R-:W-:Y:S02]  /*1ee50*/  @P0 LOP3.LUT R16, R16, 0x8, RZ, 0xfc, !PT ;  /* 0x0000000810100812 */ /* 0x000fe400078efcff */
[----:B0-----:R-:W-:-:S02]  /*1ee60*/  FMNMX.FTZ R2, R0, R2, !PT ;  /* 0x0000000200027209 */ /* 0x001fc40007810000 */
[C---:B------:R-:W-:Y:S02]  /*1ee70*/  LOP3.LUT P0, RZ, R16.reuse, 0x8000, RZ, 0xc0, !PT ;  /* 0x0000800010ff7812 */ /* 0x040fe4000780c0ff */
[----:B------:R-:W-:Y:S01]  /*1ee80*/  LOP3.LUT R16, R16, 0xfffffffd, RZ, 0xc0, !PT ;  /* 0xfffffffd10107812 */ /* 0x000fe200078ec0ff */
[----:B------:R-:W0:Y:S01]  /*1ee90*/  SHFL.BFLY PT, R4, R2, 0x1, 0x1f ;  /* 0x0c201f0002047f89 */ /* 0x000e2200000e0000 */
[C---:B------:R-:W-:Y:S02]  /*1eea0*/  ISETP.LT.OR P0, PT, R183.reuse, 0x22, P0 ;  /* 0x00000022b700780c */ /* 0x040fe40000701670 */
[C---:B------:R-:W-:Y:S02]  /*1eeb0*/  ISETP.LT.OR P4, PT, R183.reuse, 0x31, P4 ;  /* 0x00000031b700780c */ /* 0x040fe40002781670 */
[----:B------:R-:W-:Y:S02]  /*1eec0*/  @P1 LOP3.LUT R16, R16, 0x2, RZ, 0xfc, !PT ;  /* 0x0000000210101812 */ /* 0x000fe400078efcff */
[----:B------:R-:W-:-:S02]  /*1eed0*/  ISETP.LT.OR P5, PT, R183, 0x32, P5 ;  /* 0x00000032b700780c */ /* 0x000fc40002fa1670 */
[C---:B------:R-:W-:Y:S02]  /*1eee0*/  LOP3.LUT P1, RZ, R16.reuse, 0x8, RZ, 0xc0, !PT ;  /* 0x0000000810ff7812 */ /* 0x040fe4000782c0ff */
[----:B------:R-:W-:Y:S02]  /*1eef0*/  LOP3.LUT R16, R16, 0xffffffef, RZ, 0xc0, !PT ;  /* 0xffffffef10107812 */ /* 0x000fe400078ec0ff */
[----:B------:R-:W-:Y:S02]  /*1ef00*/  ISETP.LT.OR P1, PT, R183, 0x1, P1 ;  /* 0x00000001b700780c */ /* 0x000fe40000f21670 */
[----:B------:R-:W-:Y:S02]  /*1ef10*/  @P0 LOP3.LUT R16, R16, 0x10, RZ, 0xfc, !PT ;  /* 0x0000001010100812 */ /* 0x000fe400078efcff */
[----:B------:R-:W-:Y:S02]  /*1ef20*/  FSEL R153, R3, -INF , !P1 ;  /* 0xff80000003997808 */ /* 0x000fe40004800000 */
[----:B------:R-:W-:-:S02]  /*1ef30*/  ISETP.LT.OR P0, PT, R183, 0x29, P2 ;  /* 0x00000029b700780c */ /* 0x000fc40001701670 */
[----:B------:R-:W-:Y:S02]  /*1ef40*/  FMNMX.FTZ R3, R153, R228, !PT ;  /* 0x000000e499037209 */ /* 0x000fe40007810000 */
[C---:B------:R-:W-:Y:S02]  /*1ef50*/  LOP3.LUT P2, RZ, R16.reuse, 0x2, RZ, 0xc0, !PT ;  /* 0x0000000210ff7812 */ /* 0x040fe4000784c0ff */
[----:B------:R-:W-:Y:S02]  /*1ef60*/  FMNMX.FTZ R3, R11, R3, !PT ;  /* 0x000000030b037209 */ /* 0x000fe40007810000 */
[----:B------:R-:W-:Y:S02]  /*1ef70*/  LOP3.LUT R16, R16, 0xfffffffb, RZ, 0xc0, !PT ;  /* 0xfffffffb10107812 */ /* 0x000fe400078ec0ff */
[----:B------:R-:W-:Y:S02]  /*1ef80*/  FMNMX.FTZ R3, R154, R3, !PT ;  /* 0x000000039a037209 */ /* 0x000fe40007810000 */
[----:B0-----:R-:W-:Y:S01]  /*1ef90*/  FMNMX.FTZ R4, R2, R4, !PT ;  /* 0x0000000402047209 */ /* 0x001fe20007810000 */
[----:B------:R-:W-:Y:S01]  /*1efa0*/  IMAD.U32 R2, RZ, RZ, UR4 ;  /* 0x00000004ff027e24 */ /* 0x000fe2000f8e00ff */
[----:B------:R-:W-:-:S02]  /*1efb0*/  @P0 LOP3.LUT R16, R16, 0x4, RZ, 0xfc, !PT ;  /* 0x0000000410100812 */ /* 0x000fc400078efcff */
[----:B------:R-:W-:Y:S01]  /*1efc0*/  ISETP.LT.OR P0, PT, R183, 0x2a, P3 ;  /* 0x0000002ab700780c */ /* 0x000fe20001f01670 */
[----:B------:R-:W-:Y:S01]  /*1efd0*/  FMUL.FTZ R152, R4, R2 ;  /* 0x0000000204987220 */ /* 0x000fe20000410000 */
[----:B------:R-:W-:Y:S02]  /*1efe0*/  FMNMX.FTZ R3, R155, R3, !PT ;  /* 0x000000039b037209 */ /* 0x000fe40007810000 */
[----:B------:R-:W-:Y:S02]  /*1eff0*/  LOP3.LUT R16, R16, 0xffffbfff, RZ, 0xc0, !PT ;  /* 0xffffbfff10107812 */ /* 0x000fe400078ec0ff */
[----:B------:R-:W-:Y:S02]  /*1f000*/  FMNMX.FTZ R3, R160, R3, !PT ;  /* 0x00000003a0037209 */ /* 0x000fe40007810000 */
[----:B------:R-:W-:Y:S02]  /*1f010*/  FSETP.NEU.FTZ.AND P3, PT, R4, -INF , PT ;  /* 0xff8000000400780b */ /* 0x000fe40003f7d000 */
[----:B------:R-:W-:-:S02]  /*1f020*/  FMNMX.FTZ R3, R161, R3, !PT ;  /* 0x00000003a1037209 */ /* 0x000fc40007810000 */
[----:B------:R-:W-:Y:S02]  /*1f030*/  FSEL R0, R4, RZ, P3 ;  /* 0x000000ff04007208 */ /* 0x000fe40001800000 */
[----:B------:R-:W-:Y:S02]  /*1f040*/  @P0 LOP3.LUT R16, R16, 0x4000, RZ, 0xfc, !PT ;  /* 0x0000400010100812 */ /* 0x000fe400078efcff */
[----:B------:R-:W-:Y:S01]  /*1f050*/  FMNMX.FTZ R3, R164, R3, !PT ;  /* 0x00000003a4037209 */ /* 0x000fe20007810000 */
[----:B------:R-:W-:Y:S01]  /*1f060*/  FADD.FTZ R0, -R0, R227 ;  /* 0x000000e300007221 */ /* 0x000fe20000010100 */
[----:B------:R-:W-:Y:S02]  /*1f070*/  LOP3.LUT P0, RZ, R16, 0x10, RZ, 0xc0, !PT ;  /* 0x0000001010ff7812 */ /* 0x000fe4000780c0ff */
[----:B------:R-:W-:Y:S01]  /*1f080*/  FMNMX.FTZ R3, R165, R3, !PT ;  /* 0x00000003a5037209 */ /* 0x000fe20007810000 */
[----:B------:R-:W-:Y:S01]  /*1f090*/  FMUL.FTZ R180, R0, R2 ;  /* 0x0000000200b47220 */ /* 0x000fe20000410000 */
[----:B------:R-:W-:-:S02]  /*1f0a0*/  FSEL R152, R152, RZ, P3 ;  /* 0x000000ff98987208 */ /* 0x000fc40001800000 */
        /* <DEDUP_REMOVED lines=34> */
[----:B------:R0:W-:Y:S01]  /*1f2d0*/  MUFU.EX2 R196, R10 ;  /* 0x0000000a00c47308 */ /* 0x0001e20000000800 */
[----:B------:R-:W-:-:S02]  /*1f2e0*/  LOP3.LUT P0, RZ, R16, 0x2000, RZ, 0xc0, !PT ;  /* 0x0000200010ff7812 */ /* 0x000fc4000780c0ff */
[----:B------:R-:W-:-:S05]  /*1f2f0*/  FMNMX.FTZ R3, R177, R3, !PT ;  /* 0x00000003b1037209 */ /* 0x000fca0007810000 */
[----:B------:R-:W1:Y:S01]  /*1f300*/  SHFL.BFLY PT, R179, R3, 0x2, 0x1f ;  /* 0x0c401f0003b37f89 */ /* 0x000e6200000e0000 */
[----:B------:R-:W-:Y:S08]  /*1f310*/  MUFU.EX2 R158, R158 ;  /* 0x0000009e009e7308 */ /* 0x000ff00000000800 */
[----:B------:R-:W-:Y:S08]  /*1f320*/  MUFU.EX2 R159, R159 ;  /* 0x0000009f009f7308 */ /* 0x000ff00000000800 */
[----:B------:R-:W-:Y:S01]  /*1f330*/  MUFU.EX2 R186, R186 ;  /* 0x000000ba00ba7308 */ /* 0x000fe20000000800 */
[----:B-1----:R-:W-:-:S07]  /*1f340*/  FMNMX.FTZ R3, R3, R179, !PT ;  /* 0x000000b303037209 */ /* 0x002fce0007810000 */
[----:B------:R-:W-:Y:S01]  /*1f350*/  MUFU.EX2 R156, R156 ;  /* 0x0000009c009c7308 */ /* 0x000fe20000000800 */
[----:B------:R-:W1:Y:S07]  /*1f360*/  SHFL.BFLY PT, R179, R3, 0x1, 0x1f ;  /* 0x0c201f0003b37f89 */ /* 0x000e6e00000e0000 */
[----:B------:R-:W-:Y:S08]  /*1f370*/  MUFU.EX2 R157, R157 ;  /* 0x0000009d009d7308 */ /* 0x000ff00000000800 */
[----:B------:R-:W-:Y:S08]  /*1f380*/  MUFU.EX2 R162, R162 ;  /* 0x000000a200a27308 */ /* 0x000ff00000000800 */
[----:B------:R-:W-:Y:S01]  /*1f390*/  MUFU.EX2 R163, R163 ;  /* 0x000000a300a37308 */ /* 0x000fe20000000800 */
[----:B-1----:R-:W-:-:S04]  /*1f3a0*/  FMNMX.FTZ R3, R3, R179, !PT ;  /* 0x000000b303037209 */ /* 0x002fc80007810000 */
[C---:B------:R-:W-:Y:S01]  /*1f3b0*/  FSETP.NEU.FTZ.AND P1, PT, R3.reuse, -INF , PT ;  /* 0xff8000000300780b */ /* 0x040fe20003f3d000 */
[C---:B0-----:R-:W-:Y:S02]  /*1f3c0*/  FMUL.FTZ R10, R3.reuse, R2 ;  /* 0x00000002030a7220 */ /* 0x041fe40000410000 */
[----:B------:R-:W-:Y:S01]  /*1f3d0*/  MUFU.EX2 R166, R166 ;  /* 0x000000a600a67308 */ /* 0x000fe20000000800 */
[----:B------:R-:W-:Y:S02]  /*1f3e0*/  FSEL R179, R3, RZ, P1 ;  /* 0x000000ff03b37208 */ /* 0x000fe40000800000 */
[----:B------:R-:W-:-:S03]  /*1f3f0*/  FSEL R0, R10, RZ, P1 ;  /* 0x000000ff0a007208 */ /* 0x000fc60000800000 */
[----:B------:R-:W-:Y:S02]  /*1f400*/  FADD.FTZ R179, -R179, R228 ;  /* 0x000000e4b3b37221 */ /* 0x000fe40000010100 */
[----:B------:R-:W0:Y:S01]  /*1f410*/  MUFU.EX2 R10, R180 ;  /* 0x000000b4000a7308 */ /* 0x000e220000000800 */
[-CC-:B------:R-:W-:Y:S01]  /*1f420*/  FFMA.FTZ R153, R153, R2.reuse, -R0.reuse ;  /* 0x0000000299997223 */ /* 0x180fe20000010800 */
[-CC-:B------:R-:W-:Y:S01]  /*1f430*/  FFMA.FTZ R11, R11, R2.reuse, -R0.reuse ;  /* 0x000000020b0b7223 */ /* 0x180fe20000010800 */
[-C--:B------:R-:W-:Y:S01]  /*1f440*/  FMUL.FTZ R179, R179, R2.reuse ;  /* 0x00000002b3b37220 */ /* 0x080fe20000410000 */
        /* <DEDUP_REMOVED lines=13> */
[----:B------:R-:W-:Y:S01]  /*1f520*/  FFMA.FTZ R177, R177, R2, -R0 ;  /* 0x00000002b1b17223 */ /* 0x000fe20000010800 */
[----:B------:R-:W-:Y:S01]  /*1f530*/  MUFU.EX2 R153, R153 ;  /* 0x0000009900997308 */ /* 0x000fe20000000800 */
[----:B0-----:R-:W-:-:S07]  /*1f540*/  FFMA.FTZ R223, R10, R223, R158 ;  /* 0x000000df0adf7223 */ /* 0x001fce000001009e */
[----:B------:R0:W1:Y:S08]  /*1f550*/  MUFU.EX2 R0, R179 ;  /* 0x000000b300007308 */ /* 0x0000700000000800 */
        /* <DEDUP_REMOVED lines=55> */
.L_x_1817:
[----:B------:R-:W2:Y:S01]  /*1f8d0*/  LDL R179, [R1+0x7c] ;  /* 0x00007c0001b37983 */ /* 0x000ea20000100800 */
[----:B------:R-:W-:Y:S01]  /*1f8e0*/  VIADD R222, R222, 0x30860 ;  /* 0x00030860dede7836 */ /* 0x000fe20000000000 */
[----:B------:R-:W-:Y:S01]  /*1f8f0*/  F2FP.BF16.F32.PACK_AB R197, R11, R153 ;  /* 0x000000990bc5723e */ /* 0x000fe200000010ff */
[----:B------:R-:W-:Y:S01]  /*1f900*/  IMAD.MOV.U32 R228, RZ, RZ, R3 ;  /* 0x000000ffffe47224 */ /* 0x000fe200078e0003 */
[----:B------:R-:W-:Y:S01]  /*1f910*/  F2FP.BF16.F32.PACK_AB R198, R186, R159 ;  /* 0x0000009fbac6723e */ /* 0x000fe200000010ff */
[----:B------:R-:W-:Y:S01]  /*1f920*/  IMAD.MOV.U32 R227, RZ, RZ, R4 ;  /* 0x000000ffffe37224 */ /* 0x000fe200078e0004 */
[----:B------:R-:W-:Y:S01]  /*1f930*/  PRMT R222, R188, 0x654, R222 ;  /* 0x00000654bcde7816 */ /* 0x000fe200000000de */
[----:B------:R-:W-:Y:S01]  /*1f940*/  IMAD.MOV.U32 R11, RZ, RZ, R202 ;  /* 0x000000ffff0b7224 */ /* 0x000fe200078e00ca */
        /* <DEDUP_REMOVED lines=17> */
[----:B------:R-:W-:-:S12]  /*1fa60*/  VIADD R5, R5, 0xffffffff ;  /* 0xffffffff05057836 */ /* 0x000fd80000000000 */
[----:B------:R-:W-:Y:S05]  /*1fa70*/  @P1 BRA `(.L_x_1818) ;  /* 0xffffffcc00881947 */ /* 0x000fea000383ffff */
.L_x_1797:
[----:B------:R-:W-:Y:S05]  /*1fa80*/  BSYNC B0 ;  /* 0x0000000000007941 */ /* 0x000fea0003800000 */
.L_x_1796:
        /* <DEDUP_REMOVED lines=131> */
.L_x_1819:
[----:B------:R-:W-:Y:S01]  /*202c0*/  IMAD R5, R202, 0x8, R17 ;  /* 0x00000008ca057824 */ /* 0x000fe200078e0211 */
[----:B------:R-:W-:-:S04]  /*202d0*/  SHF.L.U32 R0, R218, 0x1f, RZ ;  /* 0x0000001fda007819 */ /* 0x000fc800000006ff */
[----:B------:R1:W2:Y:S01]  /*202e0*/  SYNCS.PHASECHK.TRANS64.TRYWAIT P1, [R5+URZ+0x30850], R0 ;  /* 0x03085000050075a7 */ /* 0x0002a2000802017f */
[----:B------:R-:W-:Y:S05]  /*202f0*/  @!P0 BRA `(.L_x_1820) ;  /* 0x0000000000048947 */ /* 0x000fea0003800000 */
[----:B------:R-:W-:Y:S01]  /*20300*/  BPT.TRAP 0x1 ;  /* 0x000000040000795c */ /* 0x000fe20000300000 */
.L_x_1820:
[----:B------:R-:W-:Y:S04]  /*20310*/  BSSY B0, `(.L_x_1821) ;  /* 0x0000004000007945 */ /* 0x000fe80003800000 */
[----:B--2---:R-:W-:Y:S05]  /*20320*/  @P1 BRA `(.L_x_1822) ;  /* 0x0000000000081947 */ /* 0x004fea0003800000 */
[----:B------:R-:W2:Y:S02]  /*20330*/  SYNCS.PHASECHK.TRANS64.TRYWAIT P1, [R5+URZ+0x30850], R0 ;  /* 0x03085000050075a7 */ /* 0x000ea4000802017f */
[----:B--2---:R-:W-:Y:S05]  /*20340*/  @!P1 BRA `(.L_x_1823) ;  /* 0x000000f400089947 */ /* 0x004fea0003800000 */
.L_x_1822:
[----:B------:R-:W-:Y:S05]  /*20350*/  BSYNC B0 ;  /* 0x0000000000007941 */ /* 0x000fea0003800000 */
.L_x_1821:
[----:B------:R-:W-:Y:S01]  /*20360*/  VIADD R17, R17, 0x400 ;  /* 0x0000040011117836 */ /* 0x000fe20000000000 */
[----:B------:R-:W-:Y:S01]  /*20370*/  WARPGROUP.ARRIVE ;  /* 0x00000000000079c5 */ /* 0x000fe20000000000 */
[----:B------:R-:W-:Y:S01]  /*20380*/  IMAD.MOV.U32 R7, RZ, RZ, 0x40000040 ;  /* 0x40000040ff077424 */ /* 0x000fe200078e00ff */
[----:B-12---:R-:W1:Y:S01]  /*20390*/  SHFL.BFLY PT, R0, R223, 0x2, 0x1f ;  /* 0x0c401f00df007f89 */ /* 0x006e6200000e0000 */
        /* <DEDUP_REMOVED lines=8> */
[----:B------:R-:W-:-:S04]  /*20420*/  IMAD R6, R202, 0x800, R17 ;  /* 0x00000800ca067824 */ /* 0x000fc800078e0211 */
[C---:B------:R-:W-:Y:S01]  /*20430*/  VIADD R8, R6.reuse, 0x80 ;  /* 0x0000008006087836 */ /* 0x040fe20000000000 */
[----:B------:R-:W-:Y:S01]  /*20440*/  R2UR UR6, R6 ;  /* 0x00000000060672ca */ /* 0x000fe200000e0000 */
[----:B-1----:R-:W-:-:S12]  /*20450*/  FADD.FTZ R0, R0, R223 ;  /* 0x000000df00007221 */ /* 0x002fd80000010000 */
        /* <DEDUP_REMOVED lines=18> */
[----:B------:R-:W1:Y:S04]  /*20580*/  SHFL.BFLY PT, R6, R221, 0x2, 0x1f ;  /* 0x0c401f00dd067f89 */ /* 0x000e6800000e0000 */
[----:B------:R-:W2:Y:S01]  /*20590*/  SHFL.BFLY PT, R7, R0, 0x1, 0x1f ;  /* 0x0c201f0000077f89 */ /* 0x000ea200000e0000 */
[----:B-1----:R-:W-:Y:S01]  /*205a0*/  FADD.FTZ R6, R6, R221 ;  /* 0x000000dd06067221 */ /* 0x002fe20000010000 */
[----:B--2---:R-:W-:-:S04]  /*205b0*/  FADD.FTZ R0, R0, R7 ;  /* 0x0000000700007221 */ /* 0x004fc80000010000 */
[----:B------:R-:W1:Y:S01]  /*205c0*/  SHFL.BFLY PT, R8, R6, 0x1, 0x1f ;  /* 0x0c201f0006087f89 */ /* 0x000e6200000e0000 */
[----:B------:R-:W-:-:S13]  /*205d0*/  FSETP.NE.FTZ.AND P1, PT, R0, RZ, PT ;  /* 0x000000ff0000720b */ /* 0x000fda0003f35000 */
[----:B------:R-:W2:Y:S01]  /*205e0*/  @P1 MUFU.LG2 R7, R0 ;  /* 0x0000000000071308 */ /* 0x000ea20000000c00 */
[----:B-1----:R-:W-:Y:S01]  /*205f0*/  FADD.FTZ R6, R6, R8 ;  /* 0x0000000806067221 */ /* 0x002fe20000010000 */
[----:B------:R-:W-:-:S04]  /*20600*/  @P1 FMUL.FTZ R8, R2, 0.69314718246459960938 ;  /* 0x3f31721802081820 */ /* 0x000fc80000410000 */
[----:B------:R-:W-:Y:S01]  /*20610*/  FSETP.NE.FTZ.AND P2, PT, R6, RZ, PT ;  /* 0x000000ff0600720b */ /* 0x000fe20003f55000 */
[----:B--2---:R-:W-:-:S04]  /*20620*/  @P1 FMUL.FTZ R7, R7, 0.69314718246459960938 ;  /* 0x3f31721807071820 */ /* 0x004fc80000410000 */
[----:B------:R-:W-:Y:S01]  /*20630*/  @P1 FFMA.FTZ R155, R8, R4, R7 ;  /* 0x00000004089b1223 */ /* 0x000fe20000010007 */
[----:B------:R-:W-:-:S07]  /*20640*/  IMAD.MOV.U32 R4, RZ, RZ, RZ ;  /* 0x000000ffff047224 */ /* 0x000fce00078e00ff */
[----:B------:R-:W1:Y:S01]  /*20650*/  @P2 MUFU.LG2 R7, R6 ;  /* 0x0000000600072308 */ /* 0x000e620000000c00 */
[----:B------:R-:W-:-:S07]  /*20660*/  @P2 FMUL.FTZ R2, R2, 0.69314718246459960938 ;  /* 0x3f31721802022820 */ /* 0x000fce0000410000 */
[----:B------:R2:W3:Y:S02]  /*20670*/  @P1 MUFU.RCP R4, R0 ;  /* 0x0000000000041308 */ /* 0x0004e40000001000 */
[----:B--2---:R-:W-:Y:S02]  /*20680*/  IMAD.MOV.U32 R0, RZ, RZ, RZ ;  /* 0x000000ffff007224 */ /* 0x004fe400078e00ff */
[----:B-1----:R-:W-:-:S04]  /*20690*/  @P2 FMUL.FTZ R7, R7, 0.69314718246459960938 ;  /* 0x3f31721807072820 */ /* 0x002fc80000410000 */
[----:B------:R-:W-:Y:S01]  /*206a0*/  @P2 FFMA.FTZ R154, R2, R3, R7 ;  /* 0x00000003029a2223 */ /* 0x000fe20000010007 */
[----:B------:R1:W2:Y:S01]  /*206b0*/  @P2 MUFU.RCP R0, R6 ;  /* 0x0000000600002308 */ /* 0x0002a20000001000 */
[----:B------:R-:W-:Y:S02]  /*206c0*/  WARPGROUP.DEPBAR.LE gsb0, 0x0 ;  /* 0x00008000000079c5 */ /* 0x000fe40000010000 */
[----:B------:R-:W-:-:S06]  /*206d0*/  WARPGROUP.ARRIVE ;  /* 0x00000000000079c5 */ /* 0x000fcc0000000000 */
[----:B------:R-:W-:Y:S03]  /*206e0*/  HGMMA.64x256x16.F32.BF16 R24, R184, gdesc[UR4].tnspB, R24, gsb0 ;  /* 0x43e00004b8187df0 */ /* 0x000fe60008001818 */
[----:B------:R-:W-:Y:S02]  /*206f0*/  WARPGROUP.DEPBAR.LE gsb0, 0x0 ;  /* 0x00008000000079c5 */ /* 0x000fe40000010000 */
[----:B---3--:R-:W-:Y:S05]  /*20700*/  @!P0 BRA `(.L_x_1824) ;  /* 0x0000000000048947 */ /* 0x008fea0003800000 */
[----:B------:R-:W-:Y:S01]  /*20710*/  BPT.TRAP 0x1 ;  /* 0x000000040000795c */ /* 0x000fe20000300000 */
.L_x_1824:
[----:B------:R-:W3:Y:S01]  /*20720*/  LDL.LU R2, [R1+0xc] ;  /* 0x00000c0001027983 */ /* 0x000ee20000300800 */
[----:B------:R-:W-:-:S03]  /*20730*/  VIADD R5, R5, 0x30860 ;  /* 0x0003086005057836 */ /* 0x000fc60000000000 */
[----:B-1----:R-:W4:Y:S01]  /*20740*/  LDL.LU R6, [R1+0x90] ;  /* 0x0000900001067983 */ /* 0x002f220000300800 */
[----:B------:R-:W-:Y:S02]  /*20750*/  VIADD R202, R202, 0x1 ;  /* 0x00000001caca7836 */ /* 0x000fe40000000000 */
[-C--:B0-----:R-:W-:Y:S01]  /*20760*/  FMUL.FTZ R152, R24, R4.reuse ;  /* 0x0000000418987220 */ /* 0x081fe20000410000 */
        /* <DEDUP_REMOVED lines=63> */
[-C--:B--2---:R-:W-:Y:S01]  /*20b60*/  FMUL.FTZ R30, R30, R0.reuse ;  /* 0x000000001e1e7220 */ /* 0x084fe20000410000 */
        /* <DEDUP_REMOVED lines=63> */
[----:B---3--:R-:W-:Y:S01]  /*20f60*/  PRMT R5, R2, 0x654, R5 ;  /* 0x0000065402057816 */ /* 0x008fe20000000005 */
[----:B----4-:R-:W-:-:S03]  /*20f70*/  VIADD R6, R6, 0x1 ;  /* 0x0000000106067836 */ /* 0x010fc60000000000 */
[----:B------:R0:W-:Y:S02]  /*20f80*/  SYNCS.ARRIVE.TRANS64.RED.A1T0 RZ, [R5+URZ], RZ ;  /* 0x000000ff05ff79a7 */ /* 0x0001e4000810043f */
[----:B------:R1:W-:Y:S01]  /*20f90*/  STL [R1+0x90], R6 ;  /* 0x0000900601007387 */ /* 0x0003e20000100800 */
[----:B------:R-:W-:Y:S01]  /*20fa0*/  FMUL.FTZ R2, R92, R4 ;  /* 0x000000045c027220 */ /* 0x000fe20000410000 */
[-C--:B------:R-:W-:Y:S01]  /*20fb0*/  FMUL.FTZ R4, R26, R0.reuse ;  /* 0x000000001a047220 */ /* 0x080fe20000410000 */
[----:B0-----:R-:W-:Y:S01]  /*20fc0*/  FMUL.FTZ R5, R27, R0 ;  /* 0x000000001b057220 */ /* 0x001fe20000410000 */
[----:B------:R-:W-:-:S04]  /*20fd0*/  SEL R0, RZ, 0x1, P1 ;  /* 0x00000001ff007807 */ /* 0x000fc80000800000 */
[----:B------:R-:W-:-:S07]  /*20fe0*/  LOP3.LUT R218, R218, R0, RZ, 0x3c, !PT ;  /* 0x00000000dada7212 */ /* 0x000fce00078e3cff */
.L_x_1650:
[----:B------:R-:W0:Y:S08]  /*20ff0*/  S2UR UR4, SR_CgaCtaId ;  /* 0x00000000000479c3 */ /* 0x000e300000008800 */
[----:B------:R-:W-:Y:S01]  /*21000*/  BAR.SYNC.DEFER_BLOCKING 0x5, 0x180 ;  /* 0x0146000000007b1d */ /* 0x000fe20000010000 */
[----:B------:R-:W-:-:S05]  /*21010*/  MOV R17, 0x400 ;  /* 0x0000040000117802 */ /* 0x000fca0000000f00 */
[----:B------:R-:W-:Y:S01]  /*21020*/  BSSY B0, `(.L_x_1825) ;  /* 0x0000484000007945 */ /* 0x000fe20003800000 */
[----:B0-----:R-:W-:-:S05]  /*21030*/  IMAD.U32 R0, RZ, RZ, UR4 ;  /* 0x00000004ff007e24 */ /* 0x001fca000f8e00ff */
[----:B------:R0:W-:Y:S01]  /*21040*/  STL [R1+0xc], R0 ;  /* 0x00000c0001007387 */ /* 0x0001e20000100800 */
[----:B------:R-:W-:-:S05]  /*21050*/  LEA R17, R0, R17, 0x18 ;  /* 0x0000001100117211 */ /* 0x000fca00078ec0ff */
[----:B------:R0:W2:Y:S01]  /*21060*/  LDS.128 R24, [R17+0x308d0] ;  /* 0x0308d00011187984 */ /* 0x0000a20000000c00 */
[----:B------:R-:W-:Y:S06]  /*21070*/  BAR.ARV 0x4, 0x180 ;  /* 0x0106000000007b1d */ /* 0x000fec0000002000 */
[----:B------:R-:W-:Y:S05]  /*21080*/  @P0 BRA `(.L_x_1826) ;  /* 0x0000003800700947 */ /* 0x000fea0003800000 */
[----:B------:R-:W3:Y:S01]  /*21090*/  LDL R8, [R1+0xd8] ;  /* 0x0000d80001087983 */ /* 0x000ee20000100800 */
[----:B0-----:R-:W0:Y:S01]  /*210a0*/  S2R R0, SR_SWINHI ;  /* 0x0000000000007919 */ /* 0x001e220000002f00 */
[----:B------:R-:W-:Y:S01]  /*210b0*/  F2FP.BF16.F32.PACK_AB R10, R29, R28 ;  /* 0x0000001c1d0a723e */ /* 0x000fe200000010ff */
[----:B------:R-:W-:Y:S01]  /*210c0*/  ULDC.64 UR6, c[0x0][0xc00] ;  /* 0x0003000000067ab9 */ /* 0x000fe20000000a00 */
[----:B------:R-:W-:Y:S01]  /*210d0*/  F2FP.BF16.F32.PACK_AB R11, R31, R30 ;  /* 0x0000001e1f0b723e */ /* 0x000fe200000010ff */
[----:B------:R-:W4:Y:S01]  /*210e0*/  LDL.LU R93, [R1+0x88] ;  /* 0x00008800015d7983 */ /* 0x000f220000300800 */
[----:B------:R-:W-:Y:S01]  /*210f0*/  F2FP.BF16.F32.PACK_AB R12, R33, R32 ;  /* 0x00000020210c723e */ /* 0x000fe200000010ff */
[----:B------:R-:W-:Y:S01]  /*21100*/  ULDC.64 UR4, c[0x0][0xc08] ;  /* 0x0003020000047ab9 */ /* 0x000fe20000000a00 */
[----:B------:R-:W-:Y:S01]  /*21110*/  F2FP.BF16.F32.PACK_AB R13, R35, R34 ;  /* 0x00000022230d723e */ /* 0x000fe200000010ff */
[----:B------:R-:W2:Y:S01]  /*21120*/  LDL R92, [R1+0x8c] ;  /* 0x00008c00015c7983 */ /* 0x000ea20000100800 */
[----:B-1----:R-:W-:-:S02]  /*21130*/  MOV R6, R17 ;  /* 0x0000001100067202 */ /* 0x002fc40000000f00 */
[----:B0-----:R-:W-:Y:S02]  /*21140*/  MOV R7, R0 ;  /* 0x0000000000077202 */ /* 0x001fe40000000f00 */
[----:B------:R-:W-:Y:S02]  /*21150*/  F2FP.BF16.F32.PACK_AB R14, R37, R36 ;  /* 0x00000024250e723e */ /* 0x000fe400000010ff */
[----:B------:R-:W-:Y:S01]  /*21160*/  F2FP.BF16.F32.PACK_AB R15, R39, R38 ;  /* 0x00000026270f723e */ /* 0x000fe200000010ff */
[----:B------:R-:W-:Y:S01]  /*21170*/  BAR.SYNC.DEFER_BLOCKING 0x1, 0x100 ;  /* 0x0044000000007b1d */ /* 0x000fe20000010000 */
[----:B---3--:R-:W-:-:S03]  /*21180*/  IMAD.WIDE R20, R8, 0x2, R6 ;  /* 0x0000000208147825 */ /* 0x008fc600078e0206 */
        /* <DEDUP_REMOVED lines=9> */
[----:B------:R-:W-:Y:S01]  /*21220*/  LOP3.LUT R0, R8, 0x380, RZ, 0xc0, !PT ;  /* 0x0000038008007812 */ /* 0x000fe200078ec0ff */
[----:B------:R-:W-:-:S03]  /*21230*/  IMAD.X R9, RZ, RZ, R21, P0 ;  /* 0x000000ffff097224 */ /* 0x000fc600000e0615 */
[----:B------:R-:W-:-:S04]  /*21240*/  SHF.R.U64 R0, R0, 0x3, RZ ;  /* 0x0000000300007819 */ /* 0x000fc800000012ff */
        /* <DEDUP_REMOVED lines=146> */
[----:B0-----:R-:W-:Y:S01]  /*21b70*/  IADD3 R0, P0, R20, 0xc060, RZ ;  /* 0x0000c06014007810 */ /* 0x001fe20007f1e0ff */
[----:B------:R-:W2:Y:S03]  /*21b80*/  LDC.64 R10, c[0x0][0xc00] ;  /* 0x00030000ff0a7b82 */ /* 0x000ea60000000a00 */
        /* <DEDUP_REMOVED lines=9> */
[----:B------:R0:W-:Y:S01]  /*21c20*/  STSM.16.M88.4 [R20], R12 ;  /* 0x0000000c14007844 */ /* 0x0001e20000000200 */
[----:B------:R-:W-:Y:S01]  /*21c30*/  BAR.SYNC.DEFER_BLOCKING 0x1, 0x100 ;  /* 0x0044000000007b1d */ /* 0x000fe20000010000 */
[----:B------:R-:W-:-:S04]  /*21c40*/  ISETP.NE.U32.AND P1, PT, RZ, UR6, PT ;  /* 0x00000006ff007c0c */ /* 0x000fc8000bf25070 */
[----:B------:R-:W-:Y:S01]  /*21c50*/  ISETP.NE.AND.EX P1, PT, RZ, UR7, PT, P1 ;  /* 0x00000007ff007c0c */ /* 0x000fe2000bf25310 */
[----:B------:R-:W-:Y:S02]  /*21c60*/  IMAD.MOV.U32 R0, RZ, RZ, RZ ;  /* 0x000000ffff007224 */ /* 0x000fe400078e00ff */
[----:B--2---:R-:W-:-:S10]  /*21c70*/  IMAD.WIDE R10, R92, 0x4, R10 ;  /* 0x000000045c0a7825 */ /* 0x004fd400078e020a */
[----:B------:R-:W5:Y:S01]  /*21c80*/  @P1 LDG.E R0, desc[UR60][R10.64] ;  /* 0x0000003c0a001981 */ /* 0x000f62000c1e1900 */
[----:B------:R-:W-:-:S04]  /*21c90*/  ISETP.NE.U32.AND P0, PT, RZ, UR4, PT ;  /* 0x00000004ff007c0c */ /* 0x000fc8000bf05070 */
[----:B------:R-:W-:-:S13]  /*21ca0*/  ISETP.NE.AND.EX P0, PT, RZ, UR5, PT, P0 ;  /* 0x00000005ff007c0c */ /* 0x000fda000bf05300 */
[----:B------:R-:W1:Y:S01]  /*21cb0*/  @P0 LDC.64 R8, c[0x0][0xc08] ;  /* 0x00030200ff080b82 */ /* 0x000e620000000a00 */
[----:B------:R-:W-:Y:S02]  /*21cc0*/  ULDC UR4, c[0x0][0xa88] ;  /* 0x0002a20000047ab9 */ /* 0x000fe40000000800 */
[----:B------:R-:W-:Y:S01]  /*21cd0*/  IMAD.U32 R24, RZ, RZ, UR4 ;  /* 0x00000004ff187e24 */ /* 0x000fe2000f8e00ff */
[----:B----4-:R-:W-:Y:S01]  /*21ce0*/  ISETP.NE.AND P2, PT, R93, RZ, PT ;  /* 0x000000ff5d00720c */ /* 0x010fe20003f45270 */
[----:B------:R-:W-:Y:S01]  /*21cf0*/  ULDC UR4, c[0x0][0xad4] ;  /* 0x0002b50000047ab9 */ /* 0x000fe20000000800 */
[----:B0-----:R-:W-:Y:S02]  /*21d00*/  IMAD.MOV.U32 R20, RZ, RZ, 0x9b8 ;  /* 0x000009b8ff147424 */ /* 0x001fe400078e00ff */
[----:B-1----:R-:W-:-:S05]  /*21d10*/  @P0 IMAD.WIDE R8, R92, 0x4, R8 ;  /* 0x000000045c080825 */ /* 0x002fca00078e0208 */
[----:B------:R0:W5:Y:S02]  /*21d20*/  @P0 LDG.E R24, desc[UR60][R8.64] ;  /* 0x0000003c08180981 */ /* 0x000164000c1e1900 */
[----:B0-----:R-:W-:-:S04]  /*21d30*/  SEL R8, R93, UR4, P2 ;  /* 0x000000045d087c07 */ /* 0x001fc80009000000 */
[----:B------:R-:W-:-:S04]  /*21d40*/  ISETP.GT.AND P2, PT, R8, 0x1, PT ;  /* 0x000000010800780c */ /* 0x000fc80003f44270 */
[----:B------:R-:W-:-:S04]  /*21d50*/  SEL R20, R20, 0x978, P2 ;  /* 0x0000097814147807 */ /* 0x000fc80001000000 */
[----:B------:R0:W1:Y:S08]  /*21d60*/  LDC.64 R12, c[0x0][R20+0x220] ;  /* 0x00008800140c7b82 */ /* 0x0000700000000a00 */
[----:B------:R0:W2:Y:S01]  /*21d70*/  LDC.64 R8, c[0x0][R20+0x218] ;  /* 0x0000860014087b82 */ /* 0x0000a20000000a00 */
[----:B------:R-:W-:Y:S05]  /*21d80*/  @P0 BRA `(.L_x_1827) ;  /* 0x0000000000100947 */ /* 0x000fea0003800000 */
[----:B------:R-:W-:Y:S05]  /*21d90*/  @!P1 BRA `(.L_x_1827) ;  /* 0x00000000000c9947 */ /* 0x000fea0003800000 */
[----:B-----5:R-:W3:Y:S04]  /*21da0*/  LDG.E R24, desc[UR60][R10.64] ;  /* 0x0000003c0a187981 */ /* 0x020ee8000c1e1900 */
[----:B------:R-:W3:Y:S02]  /*21db0*/  LDG.E R10, desc[UR60][R10.64+0x4] ;  /* 0x0000043c0a0a7981 */ /* 0x000ee4000c1e1900 */
[----:B---3--:R-:W-:-:S07]  /*21dc0*/  IMAD.IADD R24, R10, 0x1, -R24 ;  /* 0x000000010a187824 */ /* 0x008fce00078e0a18 */
.L_x_1827:
[----:B------:R-:W3:Y:S01]  /*21dd0*/  LDL R157, [R1+0x94] ;  /* 0x00009400019d7983 */ /* 0x000ee20000100800 */
[----:B------:R-:W4:Y:S03]  /*21de0*/  LDC R156, c[0x0][0xbe8] ;  /* 0x0002fa00ff9c7b82 */ /* 0x000f260000000800 */
[----:B------:R-:W3:Y:S04]  /*21df0*/  LDL R93, [R1+0x78] ;  /* 0x00007800015d7983 */ /* 0x000ee80000100800 */
[----:B------:R-:W3:Y:S04]  /*21e00*/  LDL R159, [R1+0x5c] ;  /* 0x00005c00019f7983 */ /* 0x000ee80000100800 */
[----:B------:R-:W3:Y:S04]  /*21e10*/  LDL R160, [R1+0xd4] ;  /* 0x0000d40001a07983 */ /* 0x000ee80000100800 */
[----:B------:R-:W3:Y:S01]  /*21e20*/  LDL R158, [R1+0xa8] ;  /* 0x0000a800019e7983 */ /* 0x000ee20000100800 */
[----:B------:R-:W0:Y:S01]  /*21e30*/  LDC.64 R14, c[0x0][R20+0x228] ;  /* 0x00008a00140e7b82 */ /* 0x000e220000000a00 */
[----:B------:R-:W-:-:S04]  /*21e40*/  ISETP.NE.U32.AND P0, PT, RZ, UR6, PT ;  /* 0x00000006ff007c0c */ /* 0x000fc8000bf05070 */
[----:B------:R-:W-:Y:S02]  /*21e50*/  ISETP.NE.AND.EX P0, PT, RZ, UR7, PT, P0 ;  /* 0x00000007ff007c0c */ /* 0x000fe4000bf05300 */
[----:B------:R-:W-:Y:S02]  /*21e60*/  SHF.R.S32.HI R11, RZ, 0x1f, R92 ;  /* 0x0000001fff0b7819 */ /* 0x000fe4000001145c */
[----:B------:R-:W-:Y:S02]  /*21e70*/  SEL R10, R92, RZ, !P0 ;  /* 0x000000ff5c0a7207 */ /* 0x000fe40004000000 */
[----:B----4-:R-:W-:Y:S02]  /*21e80*/  ISETP.NE.AND P1, PT, R156, 0x1, PT ;  /* 0x000000019c00780c */ /* 0x010fe40003f25270 */
[----:B------:R-:W-:Y:S01]  /*21e90*/  SEL R11, R11, RZ, !P0 ;  /* 0x000000ff0b0b7207 */ /* 0x000fe20004000000 */
[----:B-1----:R-:W-:-:S04]  /*21ea0*/  IMAD R13, R13, R10, RZ ;  /* 0x0000000a0d0d7224 */ /* 0x002fc800078e02ff */
[C---:B------:R-:W-:Y:S02]  /*21eb0*/  IMAD R11, R12.reuse, R11, R13 ;  /* 0x0000000b0c0b7224 */ /* 0x040fe400078e020d */
[----:B------:R-:W-:-:S04]  /*21ec0*/  IMAD.WIDE.U32 R12, R12, R10, RZ ;  /* 0x0000000a0c0c7225 */ /* 0x000fc800078e00ff */
[-C--:B--2---:R-:W-:Y:S02]  /*21ed0*/  IMAD R21, R9, R226.reuse, RZ ;  /* 0x000000e209157224 */ /* 0x084fe400078e02ff */
[----:B------:R-:W-:-:S04]  /*21ee0*/  IMAD.WIDE.U32 R8, R8, R226, RZ ;  /* 0x000000e208087225 */ /* 0x000fc800078e00ff */
[----:B------:R-:W-:Y:S02]  /*21ef0*/  IMAD.IADD R11, R13, 0x1, R11 ;  /* 0x000000010d0b7824 */ /* 0x000fe400078e020b */
[----:B------:R-:W1:Y:S01]  /*21f00*/  @P1 LDC R13, c[0x0][0xbec] ;  /* 0x0002fb00ff0d1b82 */ /* 0x000e620000000800 */
[----:B-----5:R-:W-:Y:S01]  /*21f10*/  IADD3 R8, P0, P3, R12, R8, R0 ;  /* 0x000000080c087210 */ /* 0x020fe20007b1e000 */
[----:B------:R-:W-:-:S06]  /*21f20*/  IMAD.IADD R92, R9, 0x1, R21 ;  /* 0x00000001095c7824 */ /* 0x000fcc00078e0215 */
[----:B------:R-:W2:Y:S01]  /*21f30*/  @P1 LDC R12, c[0x0][0xbf0] ;  /* 0x0002fc00ff0c1b82 */ /* 0x000ea20000000800 */
[----:B---3--:R-:W-:-:S05]  /*21f40*/  SEL R9, R157, RZ, P2 ;  /* 0x000000ff9d097207 */ /* 0x008fca0001000000 */
[-C--:B0-----:R-:W-:Y:S02]  /*21f50*/  IMAD R21, R15, R9.reuse, RZ ;  /* 0x000000090f157224 */ /* 0x081fe400078e02ff */
[----:B------:R-:W-:Y:S01]  /*21f60*/  IMAD.WIDE.U32 R14, R14, R9, RZ ;  /* 0x000000090e0e7225 */ /* 0x000fe200078e00ff */
[----:B------:R-:W-:-:S04]  /*21f70*/  SHF.R.S32.HI R9, RZ, 0x1f, R0 ;  /* 0x0000001fff097819 */ /* 0x000fc80000011400 */
[----:B------:R-:W-:Y:S01]  /*21f80*/  IADD3.X R11, R11, R92, R9, P0, P3 ;  /* 0x0000005c0b0b7210 */ /* 0x000fe200007e6409 */
[----:B------:R-:W-:-:S04]  /*21f90*/  IMAD.IADD R92, R93, 0x1, R159 ;  /* 0x000000015d5c7824 */ /* 0x000fc800078e029f */
[----:B-1----:R-:W-:-:S04]  /*21fa0*/  @P1 IMAD.HI.U32 R13, R92, R13, RZ ;  /* 0x0000000d5c0d1227 */ /* 0x002fc800078e00ff */
[----:B------:R-:W-:Y:S01]  /*21fb0*/  IMAD.MOV.U32 R93, RZ, RZ, R92 ;  /* 0x000000ffff5d7224 */ /* 0x000fe200078e005c */
[----:B--2---:R-:W-:Y:S02]  /*21fc0*/  @P1 SHF.R.U32.HI R93, RZ, R12, R13 ;  /* 0x0000000cff5d1219 */ /* 0x004fe4000001160d */
[----:B------:R0:W1:Y:S01]  /*21fd0*/  LDC.64 R12, c[0x0][R20+0x210] ;  /* 0x00008400140c7b82 */ /* 0x0000620000000a00 */
[----:B------:R-:W-:Y:S01]  /*21fe0*/  IMAD.IADD R21, R15, 0x1, R21 ;  /* 0x000000010f157824 */ /* 0x000fe200078e0215 */
[----:B------:R-:W-:Y:S02]  /*21ff0*/  IADD3 R14, P0, P3, R93, R8, R14 ;  /* 0x000000085d0e7210 */ /* 0x000fe40007b1e00e */
[----:B------:R-:W-:-:S04]  /*22000*/  SHF.R.S32.HI R8, RZ, 0x1f, R93 ;  /* 0x0000001fff087819 */ /* 0x000fc8000001145d */
[----:B------:R-:W-:Y:S02]  /*22010*/  IADD3.X R15, R8, R11, R21, P0, P3 ;  /* 0x0000000b080f7210 */ /* 0x000fe400007e6415 */
[----:B0-----:R-:W0:Y:S01]  /*22020*/  LDC.64 R20, c[0x0][0xba8] ;  /* 0x0002ea00ff147b82 */ /* 0x001e220000000a00 */
[----:B------:R-:W-:-:S04]  /*22030*/  IMAD.MOV R11, RZ, RZ, -R93 ;  /* 0x000000ffff0b7224 */ /* 0x000fc800078e0a5d */
[----:B------:R-:W-:-:S05]  /*22040*/  IMAD R11, R156, R11, R92 ;  /* 0x0000000b9c0b7224 */ /* 0x000fca00078e025c */
[----:B------:R-:W-:Y:S01]  /*22050*/  SHF.R.S32.HI R8, RZ, 0x1f, R11 ;  /* 0x0000001fff087819 */ /* 0x000fe2000001140b */
[----:B0-----:R-:W0:Y:S08]  /*22060*/  @!P2 LDC R20, c[0x0][0xb50] ;  /* 0x0002d400ff14ab82 */ /* 0x001e300000000800 */
[----:B------:R-:W2:Y:S01]  /*22070*/  @!P2 LDC R21, c[0x0][0xb54] ;  /* 0x0002d500ff15ab82 */ /* 0x000ea20000000800 */
[----:B-1----:R-:W-:-:S02]  /*22080*/  IMAD R13, R13, R11, RZ ;  /* 0x0000000b0d0d7224 */ /* 0x002fc400078e02ff */
[----:B------:R-:W-:-:S04]  /*22090*/  IMAD.WIDE.U32 R14, R12, R11, R14 ;  /* 0x0000000b0c0e7225 */ /* 0x000fc800078e000e */
[----:B------:R-:W-:-:S04]  /*220a0*/  IMAD R8, R12, R8, R13 ;  /* 0x000000080c087224 */ /* 0x000fc800078e020d */
[----:B------:R-:W-:Y:S01]  /*220b0*/  IMAD.IADD R8, R15, 0x1, R8 ;  /* 0x000000010f087824 */ /* 0x000fe200078e0208 */
[----:B0-----:R-:W-:-:S04]  /*220c0*/  LEA R20, P0, R14, R20, 0x2 ;  /* 0x000000140e147211 */ /* 0x001fc800078010ff */
[----:B--2---:R-:W-:Y:S01]  /*220d0*/  LEA.HI.X R8, R14, R21, R8, 0x2, P0 ;  /* 0x000000150e087211 */ /* 0x004fe200000f1408 */
[----:B------:R-:W-:Y:S04]  /*220e0*/  SHFL.IDX PT, R12, R20, RZ, 0x1c1f ;  /* 0x001c1fff140c7589 */ /* 0x000fe800000e0000 */
[----:B------:R-:W0:Y:S04]  /*220f0*/  SHFL.IDX PT, R13, R8, RZ, 0x1c1f ;  /* 0x001c1fff080d7589 */ /* 0x000e2800000e0000 */
[----:B------:R1:W-:Y:S04]  /*22100*/  SHFL.IDX PT, R14, R20, 0x1, 0x1c1f ;  /* 0x003c1f00140e7f89 */ /* 0x0003e800000e0000 */
[----:B------:R2:W3:Y:S01]  /*22110*/  SHFL.IDX PT, R15, R8, 0x1, 0x1c1f ;  /* 0x003c1f00080f7f89 */ /* 0x0004e200000e0000 */
[----:B-1----:R-:W-:Y:S01]  /*22120*/  IMAD.IADD R20, R160, 0x1, R159 ;  /* 0x00000001a0147824 */ /* 0x002fe200078e029f */
[----:B------:R-:W-:Y:S01]  /*22130*/  LOP3.LUT P0, RZ, R158, 0x3, RZ, 0xc0, !PT ;  /* 0x000000039eff7812 */ /* 0x000fe2000780c0ff */
[----:B--2---:R-:W-:-:S02]  /*22140*/  IMAD R8, R24, R156, RZ ;  /* 0x0000009c18087224 */ /* 0x004fc400078e02ff */
[----:B------:R-:W-:-:S03]  /*22150*/  VIADD R11, R20, 0x8 ;  /* 0x00000008140b7836 */ /* 0x000fc60000000000 */
[-C--:B------:R-:W-:Y:S02]  /*22160*/  ISETP.GE.OR P3, PT, R20, R8.reuse, P0 ;  /* 0x000000081400720c */ /* 0x080fe40000766670 */
[----:B------:R-:W-:-:S11]  /*22170*/  ISETP.GE.OR P0, PT, R11, R8, P0 ;  /* 0x000000080b00720c */ /* 0x000fd60000706670 */
[----:B0-----:R0:W-:Y:S04]  /*22180*/  @!P3 ST.E desc[UR60][R12.64], R155 ;  /* 0x0000009b0c00b985 */ /* 0x0011e8000c10193c */
[----:B---3--:R0:W-:Y:S01]  /*22190*/  @!P0 ST.E desc[UR60][R14.64], R154 ;  /* 0x0000009a0e008985 */ /* 0x0081e2000c10193c */
[----:B------:R-:W-:Y:S05]  /*221a0*/  @P2 BRA `(.L_x_1828) ;  /* 0x0000000c00d02947 */ /* 0x000fea0003800000 */
[----:B------:R-:W2:Y:S01]  /*221b0*/  LDL R160, [R1+0x84] ;  /* 0x0000840001a07983 */ /* 0x000ea20000100800 */
[----:B------:R-:W1:Y:S01]  /*221c0*/  @P1 LDC R21, c[0x0][0xbec] ;  /* 0x0002fb00ff151b82 */ /* 0x000e620000000800 */
[----:B------:R-:W-:Y:S02]  /*221d0*/  ULDC.64 UR4, c[0x0][0xaa0] ;  /* 0x0002a80000047ab9 */ /* 0x000fe40000000a00 */
[----:B------:R-:W2:Y:S04]  /*221e0*/  LDL R158, [R1+0x10] ;  /* 0x00001000019e7983 */ /* 0x000ea80000100800 */
[----:B------:R3:W5:Y:S01]  /*221f0*/  LDL R87, [R1+0x8] ;  /* 0x0000080001577983 */ /* 0x0007620000100800 */
[----:B------:R-:W4:Y:S01]  /*22200*/  @P1 LDC R85, c[0x0][0xbf0] ;  /* 0x0002fc00ff551b82 */ /* 0x000f220000000800 */
[----:B------:R-:W-:-:S04]  /*22210*/  IMAD R9, R9, UR4, RZ ;  /* 0x0000000409097c24 */ /* 0x000fc8000f8e02ff */
[----:B------:R-:W-:Y:S01]  /*22220*/  IMAD R9, R0, UR5, R9 ;  /* 0x0000000500097c24 */ /* 0x000fe2000f8e0209 */
[----:B------:R-:W-:Y:S01]  /*22230*/  SHF.R.S32.HI R11, RZ, 0x1f, R10 ;  /* 0x0000001fff0b7819 */ /* 0x000fe2000001140a */
[----:B------:R-:W-:Y:S01]  /*22240*/  BSSY B1, `(.L_x_1829) ;  /* 0x00000a6000017945 */ /* 0x000fe20003800000 */
[----:B--2---:R-:W-:-:S04]  /*22250*/  IMAD R3, R158, 0x8, R160 ;  /* 0x000000089e037824 */ /* 0x004fc800078e02a0 */
[----:B------:R-:W-:-:S04]  /*22260*/  IMAD.SHL.U32 R3, R3, 0x8, RZ ;  /* 0x0000000803037824 */ /* 0x000fc800078e00ff */
[----:B------:R-:W-:-:S03]  /*22270*/  IMAD.WIDE R6, R3, 0x2, R6 ;  /* 0x0000000203067825 */ /* 0x000fc600078e0206 */
[C---:B------:R-:W-:Y:S02]  /*22280*/  IADD3 R33, P2, R6.reuse, 0x3000, RZ ;  /* 0x0000300006217810 */ /* 0x040fe40007f5e0ff */
[C---:B0-----:R-:W-:Y:S02]  /*22290*/  IADD3 R13, P4, R6.reuse, 0x1000, RZ ;  /* 0x00001000060d7810 */ /* 0x041fe40007f9e0ff */
[----:B------:R-:W-:Y:S02]  /*222a0*/  LOP3.LUT R32, R33, 0x380, RZ, 0xc0, !PT ;  /* 0x0000038021207812 */ /* 0x000fe400078ec0ff */
[----:B------:R-:W-:Y:S02]  /*222b0*/  IADD3 R29, P3, R6, 0x2000, RZ ;  /* 0x00002000061d7810 */ /* 0x000fe40007f7e0ff */
[----:B------:R-:W-:Y:S02]  /*222c0*/  SHF.R.U64 R32, R32, 0x3, RZ ;  /* 0x0000000320207819 */ /* 0x000fe400000012ff */
[----:B------:R-:W-:-:S02]  /*222d0*/  LOP3.LUT R12, R13, 0x380, RZ, 0xc0, !PT ;  /* 0x000003800d0c7812 */ /* 0x000fc400078ec0ff */
[----:B------:R-:W-:Y:S01]  /*222e0*/  LOP3.LUT R32, R32, R33, RZ, 0x3c, !PT ;  /* 0x0000002120207212 */ /* 0x000fe200078e3cff */
[----:B------:R-:W-:Y:S01]  /*222f0*/  IMAD.X R33, RZ, RZ, R7, P2 ;  /* 0x000000ffff217224 */ /* 0x000fe200010e0607 */
[----:B------:R-:W-:Y:S02]  /*22300*/  IADD3 R57, P2, R6, 0x9000, RZ ;  /* 0x0000900006397810 */ /* 0x000fe40007f5e0ff */
[----:B------:R-:W-:Y:S02]  /*22310*/  LOP3.LUT R28, R29, 0x380, RZ, 0xc0, !PT ;  /* 0x000003801d1c7812 */ /* 0x000fe400078ec0ff */
[----:B------:R-:W-:Y:S01]  /*22320*/  LOP3.LUT R56, R57, 0x380, RZ, 0xc0, !PT ;  /* 0x0000038039387812 */ /* 0x000fe200078ec0ff */
[----:B------:R-:W-:Y:S01]  /*22330*/  IMAD R20, R160, 0x20, R158 ;  /* 0x00000020a0147824 */ /* 0x000fe200078e029e */
[----:B------:R-:W-:Y:S01]  /*22340*/  SHF.R.U64 R12, R12, 0x3, RZ ;  /* 0x000000030c0c7819 */ /* 0x000fe200000012ff */
[----:B------:R-:W5:Y:S01]  /*22350*/  LD.E.128 R32, desc[UR60][R32.64] ;  /* 0x0000003c20207980 */ /* 0x000f62000c101d00 */
[----:B------:R-:W-:-:S02]  /*22360*/  SHF.R.U64 R56, R56, 0x3, RZ ;  /* 0x0000000338387819 */ /* 0x000fc400000012ff */
[----:B------:R-:W-:Y:S02]  /*22370*/  SHF.R.U64 R28, R28, 0x3, RZ ;  /* 0x000000031c1c7819 */ /* 0x000fe400000012ff */
[----:B------:R-:W-:Y:S01]  /*22380*/  LOP3.LUT R56, R56, R57, RZ, 0x3c, !PT ;  /* 0x0000003938387212 */ /* 0x000fe200078e3cff */
[--C-:B------:R-:W-:Y:S01]  /*22390*/  IMAD.X R57, RZ, RZ, R7.reuse, P2 ;  /* 0x000000ffff397224 */ /* 0x100fe200010e0607 */
[----:B------:R-:W-:Y:S02]  /*223a0*/  IADD3 R3, P2, R6, 0xf000, RZ ;  /* 0x0000f00006037810 */ /* 0x000fe40007f5e0ff */
[----:B------:R-:W-:Y:S01]  /*223b0*/  LOP3.LUT R12, R12, R13, RZ, 0x3c, !PT ;  /* 0x0000000d0c0c7212 */ /* 0x000fe200078e3cff */
[--C-:B------:R-:W-:Y:S01]  /*223c0*/  IMAD.X R13, RZ, RZ, R7.reuse, P4 ;  /* 0x000000ffff0d7224 */ /* 0x100fe200020e0607 */
[----:B------:R-:W-:Y:S01]  /*223d0*/  LOP3.LUT R28, R28, R29, RZ, 0x3c, !PT ;  /* 0x0000001d1c1c7212 */ /* 0x000fe200078e3cff */
[----:B------:R-:W-:Y:S01]  /*223e0*/  IMAD.X R29, RZ, RZ, R7, P3 ;  /* 0x000000ffff1d7224 */ /* 0x000fe200018e0607 */
[----:B------:R-:W-:-:S02]  /*223f0*/  LOP3.LUT R2, R3, 0x380, RZ, 0xc0, !PT ;  /* 0x0000038003027812 */ /* 0x000fc400078ec0ff */
[C---:B------:R-:W-:Y:S02]  /*22400*/  IADD3 R37, P0, R6.reuse, 0x4000, RZ ;  /* 0x0000400006257810 */ /* 0x040fe40007f1e0ff */
[C---:B------:R-:W-:Y:S02]  /*22410*/  IADD3 R41, P6, R6.reuse, 0x5000, RZ ;  /* 0x0000500006297810 */ /* 0x040fe40007fde0ff */
[C---:B------:R-:W-:Y:S01]  /*22420*/  IADD3 R45, P5, R6.reuse, 0x6000, RZ ;  /* 0x00006000062d7810 */ /* 0x040fe20007fbe0ff */
[----:B------:R-:W-:Y:S01]  /*22430*/  IMAD.IADD R20, R159, 0x1, R20 ;  /* 0x000000019f147824 */ /* 0x000fe200078e0214 */
[C---:B------:R-:W-:Y:S01]  /*22440*/  IADD3 R49, P4, R6.reuse, 0x7000, RZ ;  /* 0x0000700006317810 */ /* 0x040fe20007f9e0ff */
[----:B------:R-:W-:Y:S01]  /*22450*/  IMAD.X R81, RZ, RZ, R7, P2 ;  /* 0x000000ffff517224 */ /* 0x000fe200010e0607 */
[----:B------:R-:W-:Y:S01]  /*22460*/  IADD3 R53, P3, R6, 0x8000, RZ ;  /* 0x0000800006357810 */ /* 0x000fe20007f7e0ff */
[----:B------:R-:W5:Y:S01]  /*22470*/  LD.E.128 R12, desc[UR60][R12.64] ;  /* 0x0000003c0c0c7980 */ /* 0x000f62000c101d00 */
[----:B------:R-:W-:-:S02]  /*22480*/  SHF.R.U64 R2, R2, 0x3, RZ ;  /* 0x0000000302027819 */ /* 0x000fc400000012ff */
[----:B------:R-:W-:Y:S01]  /*22490*/  LOP3.LUT R36, R37, 0x380, RZ, 0xc0, !PT ;  /* 0x0000038025247812 */ /* 0x000fe200078ec0ff */
[----:B------:R-:W5:Y:S01]  /*224a0*/  LD.E.128 R28, desc[UR60][R28.64] ;  /* 0x0000003c1c1c7980 */ /* 0x000f62000c101d00 */
[----:B------:R-:W-:Y:S02]  /*224b0*/  LOP3.LUT R40, R41, 0x380, RZ, 0xc0, !PT ;  /* 0x0000038029287812 */ /* 0x000fe400078ec0ff */
[----:B------:R-:W-:Y:S01]  /*224c0*/  LOP3.LUT R44, R45, 0x380, RZ, 0xc0, !PT ;  /* 0x000003802d2c7812 */ /* 0x000fe200078ec0ff */
[----:B------:R-:W5:Y:S01]  /*224d0*/  LD.E.128 R56, desc[UR60][R56.64] ;  /* 0x0000003c38387980 */ /* 0x000f62000c101d00 */
[----:B------:R-:W-:Y:S02]  /*224e0*/  LOP3.LUT R48, R49, 0x380, RZ, 0xc0, !PT ;  /* 0x0000038031307812 */ /* 0x000fe400078ec0ff */
[----:B------:R-:W-:Y:S02]  /*224f0*/  LOP3.LUT R52, R53, 0x380, RZ, 0xc0, !PT ;  /* 0x0000038035347812 */ /* 0x000fe400078ec0ff */
[----:B------:R-:W-:Y:S01]  /*22500*/  LOP3.LUT R80, R2, R3, RZ, 0x3c, !PT ;  /* 0x0000000302507212 */ /* 0x000fe200078e3cff */
[----:B------:R-:W-:Y:S01]  /*22510*/  IMAD.WIDE.U32 R2, R0, UR4, RZ ;  /* 0x0000000400027c25 */ /* 0x000fe2000f8e00ff */
[----:B------:R-:W-:Y:S01]  /*22520*/  SHF.R.U64 R36, R36, 0x3, RZ ;  /* 0x0000000324247819 */ /* 0x000fe200000012ff */
[----:B------:R-:W-:Y:S01]  /*22530*/  ULDC.64 UR4, c[0x0][0xae8] ;  /* 0x0002ba0000047ab9 */ /* 0x000fe20000000a00 */
[----:B------:R-:W-:-:S02]  /*22540*/  SHF.R.U64 R40, R40, 0x3, RZ ;  /* 0x0000000328287819 */ /* 0x000fc400000012ff */
[----:B------:R-:W-:Y:S02]  /*22550*/  SHF.R.U64 R44, R44, 0x3, RZ ;  /* 0x000000032c2c7819 */ /* 0x000fe400000012ff */
[----:B------:R-:W-:Y:S02]  /*22560*/  SHF.R.U64 R48, R48, 0x3, RZ ;  /* 0x0000000330307819 */ /* 0x000fe400000012ff */
[----:B------:R-:W-:Y:S01]  /*22570*/  SHF.R.U64 R52, R52, 0x3, RZ ;  /* 0x0000000334347819 */ /* 0x000fe200000012ff */
[----:B------:R-:W-:Y:S01]  /*22580*/  IMAD.IADD R3, R3, 0x1, R9 ;  /* 0x0000000103037824 */ /* 0x000fe200078e0209 */
        /* <DEDUP_REMOVED lines=10> */
[----:B------:R-:W-:Y:S01]  /*22630*/  IADD3 R61, P0, R6, 0xa000, RZ ;  /* 0x0000a000063d7810 */ /* 0x000fe20007f1e0ff */
[----:B------:R-:W-:Y:S01]  /*22640*/  IMAD.WIDE.U32 R2, R226, UR4, R2 ;  /* 0x00000004e2027c25 */ /* 0x000fe2000f8e0002 */
[C---:B------:R-:W-:Y:S01]  /*22650*/  IADD3 R65, P6, R6.reuse, 0xb000, RZ ;  /* 0x0000b00006417810 */ /* 0x040fe20007fde0ff */
[----:B------:R-:W5:Y:S01]  /*22660*/  LD.E.128 R36, desc[UR60][R36.64] ;  /* 0x0000003c24247980 */ /* 0x000f62000c101d00 */
[----:B------:R-:W-:-:S02]  /*22670*/  IADD3 R69, P5, R6, 0xc000, RZ ;  /* 0x0000c00006457810 */ /* 0x000fc40007fbe0ff */
[----:B------:R-:W-:Y:S01]  /*22680*/  IADD3 R73, P4, R6, 0xd000, RZ ;  /* 0x0000d00006497810 */ /* 0x000fe20007f9e0ff */
[----:B-1----:R-:W-:Y:S01]  /*22690*/  @P1 IMAD.HI.U32 R0, R20, R21, RZ ;  /* 0x0000001514001227 */ /* 0x002fe200078e00ff */
[----:B------:R-:W-:Y:S01]  /*226a0*/  IADD3 R77, P3, R6, 0xe000, RZ ;  /* 0x0000e000064d7810 */ /* 0x000fe20007f7e0ff */
[----:B------:R-:W5:Y:S01]  /*226b0*/  LD.E.128 R40, desc[UR60][R40.64] ;  /* 0x0000003c28287980 */ /* 0x000f62000c101d00 */
[----:B------:R-:W-:Y:S01]  /*226c0*/  LOP3.LUT R60, R61, 0x380, RZ, 0xc0, !PT ;  /* 0x000003803d3c7812 */ /* 0x000fe200078ec0ff */
[----:B------:R-:W-:Y:S01]  /*226d0*/  IMAD R3, R226, UR5, R3 ;  /* 0x00000005e2037c24 */ /* 0x000fe2000f8e0203 */
[----:B------:R-:W-:Y:S01]  /*226e0*/  LOP3.LUT R64, R65, 0x380, RZ, 0xc0, !PT ;  /* 0x0000038041407812 */ /* 0x000fe200078ec0ff */
[----:B------:R-:W-:Y:S01]  /*226f0*/  ULDC.64 UR4, c[0x0][0xaf0] ;  /* 0x0002bc0000047ab9 */ /* 0x000fe20000000a00 */
[----:B------:R-:W-:Y:S02]  /*22700*/  LOP3.LUT R68, R69, 0x380, RZ, 0xc0, !PT ;  /* 0x0000038045447812 */ /* 0x000fe400078ec0ff */
[----:B------:R-:W-:Y:S01]  /*22710*/  LOP3.LUT R5, R6, 0x380, RZ, 0xc0, !PT ;  /* 0x0000038006057812 */ /* 0x000fe200078ec0ff */
[----:B------:R-:W-:Y:S01]  /*22720*/  IMAD.MOV.U32 R9, RZ, RZ, R20 ;  /* 0x000000ffff097224 */ /* 0x000fe200078e0014 */
[----:B------:R-:W-:Y:S01]  /*22730*/  LOP3.LUT R72, R73, 0x380, RZ, 0xc0, !PT ;  /* 0x0000038049487812 */ /* 0x000fe200078ec0ff */
[----:B------:R-:W5:Y:S01]  /*22740*/  LD.E.128 R44, desc[UR60][R44.64] ;  /* 0x0000003c2c2c7980 */ /* 0x000f62000c101d00 */
[----:B------:R-:W-:Y:S01]  /*22750*/  LOP3.LUT R76, R77, 0x380, RZ, 0xc0, !PT ;  /* 0x000003804d4c7812 */ /* 0x000fe200078ec0ff */
[----:B------:R-:W-:Y:S01]  /*22760*/  IMAD R11, R11, UR4, RZ ;  /* 0x000000040b0b7c24 */ /* 0x000fe2000f8e02ff */
[----:B------:R-:W-:Y:S01]  /*22770*/  SHF.R.U64 R60, R60, 0x3, RZ ;  /* 0x000000033c3c7819 */ /* 0x000fe200000012ff */
[----:B------:R-:W5:Y:S01]  /*22780*/  LD.E.128 R48, desc[UR60][R48.64] ;  /* 0x0000003c30307980 */ /* 0x000f62000c101d00 */
[----:B------:R-:W-:-:S02]  /*22790*/  SHF.R.U64 R64, R64, 0x3, RZ ;  /* 0x0000000340407819 */ /* 0x000fc400000012ff */
[----:B------:R-:W-:Y:S01]  /*227a0*/  SHF.R.U64 R68, R68, 0x3, RZ ;  /* 0x0000000344447819 */ /* 0x000fe200000012ff */
[----:B------:R-:W5:Y:S01]  /*227b0*/  LD.E.128 R52, desc[UR60][R52.64] ;  /* 0x0000003c34347980 */ /* 0x000f62000c101d00 */
[----:B------:R-:W-:Y:S02]  /*227c0*/  SHF.R.U64 R72, R72, 0x3, RZ ;  /* 0x0000000348487819 */ /* 0x000fe400000012ff */
[----:B------:R-:W-:Y:S01]  /*227d0*/  SHF.R.U64 R76, R76, 0x3, RZ ;  /* 0x000000034c4c7819 */ /* 0x000fe200000012ff */
[----:B------:R-:W5:Y:S01]  /*227e0*/  LD.E.128 R80, desc[UR60][R80.64] ;  /* 0x0000003c50507980 */ /* 0x000f62000c101d00 */
[----:B------:R-:W-:Y:S02]  /*227f0*/  SHF.R.U64 R5, R5, 0x3, RZ ;  /* 0x0000000305057819 */ /* 0x000fe400000012ff */
[----:B----4-:R-:W-:Y:S01]  /*22800*/  @P1 SHF.R.U32.HI R9, RZ, R85, R0 ;  /* 0x00000055ff091219 */ /* 0x010fe20000011600 */
[----:B------:R-:W-:Y:S01]  /*22810*/  IMAD R11, R10, UR5, R11 ;  /* 0x000000050a0b7c24 */ /* 0x000fe2000f8e020b */
[----:B------:R-:W-:Y:S01]  /*22820*/  LOP3.LUT R60, R60, R61, RZ, 0x3c, !PT ;  /* 0x0000003d3c3c7212 */ /* 0x000fe200078e3cff */
[----:B------:R-:W-:Y:S01]  /*22830*/  IMAD.WIDE.U32 R2, R10, UR4, R2 ;  /* 0x000000040a027c25 */ /* 0x000fe2000f8e0002 */
[----:B------:R-:W-:Y:S01]  /*22840*/  LOP3.LUT R64, R64, R65, RZ, 0x3c, !PT ;  /* 0x0000004140407212 */ /* 0x000fe200078e3cff */
[----:B------:R-:W-:Y:S01]  /*22850*/  ULDC.64 UR4, c[0x0][0xae0] ;  /* 0x0002b80000047ab9 */ /* 0x000fe20000000a00 */
        /* <DEDUP_REMOVED lines=8> */
[----:B------:R-:W-:Y:S01]  /*228e0*/  SHF.R.S32.HI R0, RZ, 0x1f, R9 ;  /* 0x0000001fff007819 */ /* 0x000fe20000011409 */
[--C-:B------:R-:W-:Y:S01]  /*228f0*/  IMAD.X R77, RZ, RZ, R7.reuse, P3 ;  /* 0x000000ffff4d7224 */ /* 0x100fe200018e0607 */
[----:B------:R-:W5:Y:S01]  /*22900*/  LD.E.128 R60, desc[UR60][R60.64] ;  /* 0x0000003c3c3c7980 */ /* 0x000f62000c101d00 */
[----:B------:R-:W-:-:S02]  /*22910*/  IMAD.MOV.U32 R5, RZ, RZ, R7 ;  /* 0x000000ffff057224 */ /* 0x000fc400078e0007 */
[----:B------:R-:W-:Y:S01]  /*22920*/  IMAD.MOV R21, RZ, RZ, -R9 ;  /* 0x000000ffff157224 */ /* 0x000fe200078e0a09 */
[----:B------:R-:W5:Y:S01]  /*22930*/  LD.E.128 R64, desc[UR60][R64.64] ;  /* 0x0000003c40407980 */ /* 0x000f62000c101d00 */
[----:B------:R-:W-:Y:S02]  /*22940*/  IMAD.IADD R3, R3, 0x1, R11 ;  /* 0x0000000103037824 */ /* 0x000fe400078e020b */
[----:B------:R-:W-:Y:S01]  /*22950*/  IMAD R0, R0, UR4, RZ ;  /* 0x0000000400007c24 */ /* 0x000fe2000f8e02ff */
[----:B------:R-:W5:Y:S01]  /*22960*/  LD.E.128 R4, desc[UR60][R4.64] ;  /* 0x0000003c04047980 */ /* 0x000f62000c101d00 */
[----:B------:R-:W-:-:S03]  /*22970*/  IMAD R11, R156, R21, R20 ;  /* 0x000000159c0b7224 */ /* 0x000fc600078e0214 */
[----:B------:R-:W5:Y:S01]  /*22980*/  LD.E.128 R68, desc[UR60][R68.64] ;  /* 0x0000003c44447980 */ /* 0x000f62000c101d00 */
[----:B------:R-:W-:-:S03]  /*22990*/  IMAD R21, R9, UR5, R0 ;  /* 0x0000000509157c24 */ /* 0x000fc6000f8e0200 */
[----:B------:R-:W5:Y:S01]  /*229a0*/  LD.E.128 R72, desc[UR60][R72.64] ;  /* 0x0000003c48487980 */ /* 0x000f62000c101d00 */
[----:B------:R-:W-:-:S03]  /*229b0*/  SHF.R.S32.HI R0, RZ, 0x1f, R11 ;  /* 0x0000001fff007819 */ /* 0x000fc6000001140b */
[----:B------:R-:W5:Y:S01]  /*229c0*/  LD.E.128 R76, desc[UR60][R76.64] ;  /* 0x0000003c4c4c7980 */ /* 0x000f62000c101d00 */
[----:B------:R-:W-:Y:S01]  /*229d0*/  IMAD.WIDE.U32 R2, R9, UR4, R2 ;  /* 0x0000000409027c25 */ /* 0x000fe2000f8e0002 */
[----:B------:R-:W-:Y:S01]  /*229e0*/  ULDC.64 UR4, c[0x0][0xad8] ;  /* 0x0002b60000047ab9 */ /* 0x000fe20000000a00 */
[----:B------:R-:W-:Y:S01]  /*229f0*/  @!PT LDS RZ, [RZ] ;  /* 0x00000000fffff984 */ /* 0x000fe20000000800 */
[----:B------:R-:W-:Y:S01]  /*22a00*/  @!PT LDS RZ, [RZ] ;  /* 0x00000000fffff984 */ /* 0x000fe20000000800 */
[----:B------:R-:W-:Y:S01]  /*22a10*/  @!PT LDS RZ, [RZ] ;  /* 0x00000000fffff984 */ /* 0x000fe20000000800 */
[----:B------:R-:W-:Y:S01]  /*22a20*/  @!PT LDS RZ, [RZ] ;  /* 0x00000000fffff984 */ /* 0x000fe20000000800 */
[----:B------:R0:W-:Y:S06]  /*22a30*/  MEMBAR.ALL.CTA ;  /* 0x0000000000007992 */ /* 0x0001ec0000008000 */
[----:B0-----:R-:W0:Y:S01]  /*22a40*/  FENCE.VIEW.ASYNC.S ;  /* 0x00000000000073c6 */ /* 0x001e220000000000 */
[----:B------:R-:W-:-:S02]  /*22a50*/  IMAD.IADD R3, R3, 0x1, R21 ;  /* 0x0000000103037824 */ /* 0x000fc400078e0215 */
[----:B------:R-:W-:Y:S02]  /*22a60*/  IMAD R0, R0, UR4, RZ ;  /* 0x0000000400007c24 */ /* 0x000fe4000f8e02ff */
[----:B------:R-:W-:Y:S02]  /*22a70*/  IMAD.IADD R9, R158, 0x1, R159 ;  /* 0x000000019e097824 */ /* 0x000fe400078e029f */
[C---:B------:R-:W-:Y:S02]  /*22a80*/  IMAD R85, R11.reuse, UR5, R0 ;  /* 0x000000050b557c24 */ /* 0x040fe4000f8e0200 */
[----:B------:R-:W-:Y:S01]  /*22a90*/  IMAD.WIDE.U32 R2, R11, UR4, R2 ;  /* 0x000000040b027c25 */ /* 0x000fe2000f8e0002 */
[----:B------:R-:W-:Y:S01]  /*22aa0*/  ISETP.GE.AND P2, PT, R9, R8, PT ;  /* 0x000000080900720c */ /* 0x000fe20003f46270 */
[----:B------:R-:W-:Y:S02]  /*22ab0*/  ULDC.64 UR4, c[0x0][0xa80] ;  /* 0x0002a00000047ab9 */ /* 0x000fe40000000a00 */
[----:B------:R-:W-:Y:S01]  /*22ac0*/  VIADD R0, R17, 0x30820 ;  /* 0x0003082011007836 */ /* 0x000fe20000000000 */
[----:B------:R-:W-:Y:S01]  /*22ad0*/  LEA R24, P3, R2, UR4, 0x1 ;  /* 0x0000000402187c11 */ /* 0x000fe2000f8608ff */
[----:B------:R-:W-:-:S03]  /*22ae0*/  IMAD.IADD R3, R3, 0x1, R85 ;  /* 0x0000000103037824 */ /* 0x000fc600078e0255 */
[----:B------:R-:W-:Y:S02]  /*22af0*/  PRMT R0, RZ, 0x654, R0 ;  /* 0x00000654ff007816 */ /* 0x000fe40000000000 */
[----:B------:R-:W-:Y:S01]  /*22b00*/  LEA.HI.X R86, R2, UR5, R3, 0x1, P3 ;  /* 0x0000000502567c11 */ /* 0x000fe200098f0c03 */
[C---:B------:R-:W-:Y:S02]  /*22b10*/  VIADD R21, R9.reuse, 0x20 ;  /* 0x0000002009157836 */ /* 0x040fe40000000000 */
[----:B------:R-:W-:Y:S01]  /*22b20*/  VIADD R11, R9, 0x40 ;  /* 0x00000040090b7836 */ /* 0x000fe20000000000 */
[----:B0-----:R0:W-:Y:S01]  /*22b30*/  SYNCS.ARRIVE.TRANS64.RED.A1T0 RZ, [R0+URZ], RZ ;  /* 0x000000ff00ff79a7 */ /* 0x0011e2000810043f */
[----:B------:R3:W1:Y:S01]  /*22b40*/  SHFL.IDX PT, R84, R24, RZ, 0x181f ;  /* 0x00181fff18547589 */ /* 0x00066200000e0000 */
[-C--:B------:R-:W-:Y:S02]  /*22b50*/  ISETP.GE.AND P1, PT, R21, R8.reuse, PT ;  /* 0x000000081500720c */ /* 0x080fe40003f26270 */
[----:B------:R-:W-:Y:S01]  /*22b60*/  ISETP.GE.AND P0, PT, R11, R8, PT ;  /* 0x000000080b00720c */ /* 0x000fe20003f06270 */
[----:B0-----:R3:W0:Y:S01]  /*22b70*/  SHFL.IDX PT, R0, R86, RZ, 0x181f ;  /* 0x00181fff56007589 */ /* 0x00162200000e0000 */
[----:B------:R-:W-:Y:S11]  /*22b80*/  @P2 BRA `(.L_x_1830) ;  /* 0x0000000000442947 */ /* 0x000ff60003800000 */
[----:B------:R-:W-:Y:S02]  /*22b90*/  ULDC UR4, c[0x0][0xac8] ;  /* 0x0002b20000047ab9 */ /* 0x000fe40000000800 */
[----:B------:R-:W-:Y:S02]  /*22ba0*/  ISETP.GE.AND P5, PT, R18, UR4, PT ;  /* 0x0000000412007c0c */ /* 0x000fe4000bfa6270 */
[----:B------:R-:W-:Y:S02]  /*22bb0*/  ISETP.GE.AND P4, PT, R203, UR4, PT ;  /* 0x00000004cb007c0c */ /* 0x000fe4000bf86270 */
[----:B------:R-:W-:Y:S02]  /*22bc0*/  ISETP.GE.AND P3, PT, R22, UR4, PT ;  /* 0x0000000416007c0c */ /* 0x000fe4000bf66270 */
[----:B------:R-:W-:-:S07]  /*22bd0*/  ISETP.GE.AND P2, PT, R23, UR4, PT ;  /* 0x0000000417007c0c */ /* 0x000fce000bf46270 */
[----:B-1----:R-:W-:-:S04]  /*22be0*/  @!P5 LEA R2, P6, R18, R84, 0x1 ;  /* 0x000000541202d211 */ /* 0x002fc800078c08ff */
[----:B0-----:R-:W-:Y:S02]  /*22bf0*/  @!P5 LEA.HI.X R3, R18, R0, R19, 0x1, P6 ;  /* 0x000000001203d211 */ /* 0x001fe400030f0c13 */
        /* <DEDUP_REMOVED lines=10> */
.L_x_1830:
[----:B------:R-:W-:Y:S05]  /*22ca0*/  BSYNC B1 ;  /* 0x0000000000017941 */ /* 0x000fea0003800000 */
.L_x_1829:
[----:B0-----:R0:W4:Y:S01]  /*22cb0*/  SHFL.IDX PT, R0, R86, 0x1, 0x181f ;  /* 0x00381f0056007f89 */ /* 0x00112200000e0000 */
[----:B------:R-:W-:Y:S03]  /*22cc0*/  BSSY B1, `(.L_x_1831) ;  /* 0x0000014000017945 */ /* 0x000fe60003800000 */
[----:B--2---:R0:W2:Y:S01]  /*22cd0*/  SHFL.IDX PT, R10, R24, 0x1, 0x181f ;  /* 0x00381f00180a7f89 */ /* 0x0040a200000e0000 */
[----:B------:R-:W-:Y:S05]  /*22ce0*/  @P1 BRA `(.L_x_1832) ;  /* 0x0000000000441947 */ /* 0x000fea0003800000 */
[----:B------:R-:W-:Y:S02]  /*22cf0*/  ULDC UR4, c[0x0][0xac8] ;  /* 0x0002b20000047ab9 */ /* 0x000fe40000000800 */
[----:B------:R-:W-:Y:S02]  /*22d00*/  ISETP.GE.AND P4, PT, R18, UR4, PT ;  /* 0x0000000412007c0c */ /* 0x000fe4000bf86270 */
[----:B------:R-:W-:Y:S02]  /*22d10*/  ISETP.GE.AND P3, PT, R203, UR4, PT ;  /* 0x00000004cb007c0c */ /* 0x000fe4000bf66270 */
[----:B------:R-:W-:Y:S02]  /*22d20*/  ISETP.GE.AND P2, PT, R22, UR4, PT ;  /* 0x0000000416007c0c */ /* 0x000fe4000bf46270 */
[----:B------:R-:W-:-:S07]  /*22d30*/  ISETP.GE.AND P1, PT, R23, UR4, PT ;  /* 0x0000000417007c0c */ /* 0x000fce000bf26270 */
[CC--:B--2---:R-:W-:Y:S02]  /*22d40*/  @!P4 LEA R2, P6, R18.reuse, R10.reuse, 0x1 ;  /* 0x0000000a1202c211 */ /* 0x0c4fe400078c08ff */
[C---:B-----5:R-:W-:Y:S02]  /*22d50*/  @!P3 LEA R4, P5, R201.reuse, R10, 0x1 ;  /* 0x0000000ac904b211 */ /* 0x060fe400078a08ff */
        /* <DEDUP_REMOVED lines=10> */
.L_x_1832:
[----:B------:R-:W-:Y:S05]  /*22e00*/  BSYNC B1 ;  /* 0x0000000000017941 */ /* 0x000fea0003800000 */
.L_x_1831:
[----:B----4-:R4:W0:Y:S01]  /*22e10*/  SHFL.IDX PT, R0, R86, 0x2, 0x181f ;  /* 0x00581f0056007f89 */ /* 0x01082200000e0000 */
        /* <DEDUP_REMOVED lines=8> */
[-C--:B--2---:R-:W-:Y:S02]  /*22ea0*/  @!P3 LEA R2, P6, R18, R10.reuse, 0x1 ;  /* 0x0000000a1202b211 */ /* 0x084fe400078c08ff */
[-C--:B-----5:R-:W-:Y:S02]  /*22eb0*/  @!P2 LEA R4, P5, R201, R10.reuse, 0x1 ;  /* 0x0000000ac904a211 */ /* 0x0a0fe400078a08ff */
[----:B------:R-:W-:Y:S02]  /*22ec0*/  @!P1 LEA R6, P4, R22, R10, 0x1 ;  /* 0x0000000a16069211 */ /* 0x000fe400078808ff */
[----:B0-----:R-:W-:Y:S02]  /*22ed0*/  @!P3 LEA.HI.X R3, R18, R0, R19, 0x1, P6 ;  /* 0x000000001203b211 */ /* 0x001fe400030f0c13 */
        /* <DEDUP_REMOVED lines=8> */
.L_x_1834:
[----:B------:R-:W-:Y:S05]  /*22f60*/  BSYNC B1 ;  /* 0x0000000000017941 */ /* 0x000fea0003800000 */
.L_x_1833:
[----:B------:R-:W-:Y:S01]  /*22f70*/  VIADD R9, R9, 0x60 ;  /* 0x0000006009097836 */ /* 0x000fe20000000000 */
[----:B0--34-:R-:W0:Y:S04]  /*22f80*/  SHFL.IDX PT, R86, R86, 0x3, 0x181f ;  /* 0x00781f0056567f89 */ /* 0x019e2800000e0000 */
[----:B------:R-:W-:Y:S01]  /*22f90*/  ISETP.GE.AND P0, PT, R9, R8, PT ;  /* 0x000000080900720c */ /* 0x000fe20003f06270 */
[----:B------:R-:W3:-:S12]  /*22fa0*/  SHFL.IDX PT, R24, R24, 0x3, 0x181f ;  /* 0x00781f0018187f89 */ /* 0x000ed800000e0000 */
[----:B------:R-:W-:Y:S05]  /*22fb0*/  @P0 BRA `(.L_x_1835) ;  /* 0x0000002800280947 */ /* 0x000fea0003800000 */
[----:B------:R-:W-:Y:S02]  /*22fc0*/  ULDC UR4, c[0x0][0xac8] ;  /* 0x0002b20000047ab9 */ /* 0x000fe40000000800 */
[----:B------:R-:W-:Y:S02]  /*22fd0*/  ISETP.GE.AND P3, PT, R18, UR4, PT ;  /* 0x0000000412007c0c */ /* 0x000fe4000bf66270 */
[----:B------:R-:W-:Y:S02]  /*22fe0*/  ISETP.GE.AND P4, PT, R203, UR4, PT ;  /* 0x00000004cb007c0c */ /* 0x000fe4000bf86270 */
[----:B------:R-:W-:-:S09]  /*22ff0*/  ISETP.GE.AND P5, PT, R22, UR4, PT ;  /* 0x0000000416007c0c */ /* 0x000fd2000bfa6270 */
[-C--:B---3--:R-:W-:Y:S02]  /*23000*/  @!P3 LEA R2, P0, R18, R24.reuse, 0x1 ;  /* 0x000000181202b211 */ /* 0x088fe400078008ff */
[CC--:B-----5:R-:W-:Y:S02]  /*23010*/  @!P4 LEA R4, P1, R201.reuse, R24.reuse, 0x1 ;  /* 0x00000018c904c211 */ /* 0x0e0fe400078208ff */
[----:B------:R-:W-:Y:S02]  /*23020*/  @!P5 LEA R6, P2, R22, R24, 0x1 ;  /* 0x000000181606d211 */ /* 0x000fe400078408ff */
[-C--:B0-----:R-:W-:Y:S02]  /*23030*/  @!P3 LEA.HI.X R3, R18, R86.reuse, R19, 0x1, P0 ;  /* 0x000000561203b211 */ /* 0x081fe400000f0c13 */
[-C--:B------:R-:W-:Y:S02]  /*23040*/  @!P4 LEA.HI.X R5, R201, R86.reuse, R224, 0x1, P1 ;  /* 0x00000056c905c211 */ /* 0x080fe400008f0ce0 */
[----:B------:R-:W-:Y:S01]  /*23050*/  @!P5 LEA.HI.X R7, R22, R86, R87, 0x1, P2 ;  /* 0x000000561607d211 */ /* 0x000fe200010f0c57 */
[----:B------:R4:W-:Y:S01]  /*23060*/  @!P3 ST.E.128 desc[UR60][R2.64], R32 ;  /* 0x000000200200b985 */ /* 0x0009e2000c101d3c */
[----:B------:R-:W-:-:S03]  /*23070*/  ISETP.GE.AND P0, PT, R23, UR4, PT ;  /* 0x0000000417007c0c */ /* 0x000fc6000bf06270 */
[----:B------:R4:W-:Y:S04]  /*23080*/  @!P4 ST.E.128 desc[UR60][R4.64], R48 ;  /* 0x000000300400c985 */ /* 0x0009e8000c101d3c */
[----:B------:R4:W-:Y:S06]  /*23090*/  @!P5 ST.E.128 desc[UR60][R6.64], R64 ;  /* 0x000000400600d985 */ /* 0x0009ec000c101d3c */
[----:B------:R-:W-:Y:S05]  /*230a0*/  @P0 BRA `(.L_x_1835) ;  /* 0x0000002400ec0947 */ /* 0x000fea0003800000 */
[----:B----4-:R-:W-:-:S04]  /*230b0*/  LEA R2, P0, R23, R24, 0x1 ;  /* 0x0000001817027211 */ /* 0x010fc800078008ff */
[----:B------:R-:W-:-:S05]  /*230c0*/  LEA.HI.X R3, R23, R86, R229, 0x1, P0 ;  /* 0x0000005617037211 */ /* 0x000fca00000f0ce5 */
[----:B------:R0:W-:Y:S01]  /*230d0*/  ST.E.128 desc[UR60][R2.64], R80 ;  /* 0x0000005002007985 */ /* 0x0001e2000c101d3c */
[----:B------:R-:W-:Y:S05]  /*230e0*/  BRA `(.L_x_1835) ;  /* 0x0000002400dc7947 */ /* 0x000fea0003800000 */
.L_x_1828:
[----:B------:R-:W1:Y:S01]  /*230f0*/  @P1 LDC R7, c[0x0][0xbec] ;  /* 0x0002fb00ff071b82 */ /* 0x000e620000000800 */
[----:B------:R-:W-:Y:S01]  /*23100*/  ULDC.64 UR4, c[0x0][0xb08] ;  /* 0x0002c20000047ab9 */ /* 0x000fe20000000a00 */
[----:B0-----:R-:W-:Y:S01]  /*23110*/  IMAD.MOV.U32 R12, RZ, RZ, R92 ;  /* 0x000000ffff0c7224 */ /* 0x001fe200078e005c */
[----:B------:R-:W-:Y:S01]  /*23120*/  BSSY B1, `(.L_x_1836) ;  /* 0x000010b000017945 */ /* 0x000fe20003800000 */
[----:B------:R-:W-:Y:S01]  /*23130*/  IMAD R9, R9, UR4, RZ ;  /* 0x0000000409097c24 */ /* 0x000fe2000f8e02ff */
[----:B------:R-:W-:Y:S01]  /*23140*/  SHF.R.S32.HI R220, RZ, 0x1f, R225 ;  /* 0x0000001fffdc7819 */ /* 0x000fe200000114e1 */
[C---:B------:R-:W-:Y:S02]  /*23150*/  VIADD R154, R225.reuse, 0xf0 ;  /* 0x000000f0e19a7836 */ /* 0x040fe40000000000 */
[----:B------:R-:W0:Y:S01]  /*23160*/  @P1 LDC R6, c[0x0][0xbf0] ;  /* 0x0002fc00ff061b82 */ /* 0x000e220000000800 */
[----:B------:R-:W-:Y:S02]  /*23170*/  IMAD R9, R0, UR5, R9 ;  /* 0x0000000500097c24 */ /* 0x000fe4000f8e0209 */
[C---:B------:R-:W-:Y:S01]  /*23180*/  VIADD R158, R225.reuse, 0xe0 ;  /* 0x000000e0e19e7836 */ /* 0x040fe20000000000 */
[----:B------:R-:W-:Y:S01]  /*23190*/  SHF.R.S32.HI R154, RZ, 0x1f, R154 ;  /* 0x0000001fff9a7819 */ /* 0x000fe2000001149a */
[----:B------:R-:W-:-:S02]  /*231a0*/  VIADD R160, R225, 0xd8 ;  /* 0x000000d8e1a07836 */ /* 0x000fc40000000000 */
        /* <DEDUP_REMOVED lines=10> */
[----:B-1----:R-:W-:Y:S01]  /*23250*/  @P1 IMAD.HI.U32 R7, R92, R7, RZ ;  /* 0x000000075c071227 */ /* 0x002fe200078e00ff */
[----:B------:R-:W-:-:S02]  /*23260*/  SHF.R.S32.HI R168, RZ, 0x1f, R168 ;  /* 0x0000001fffa87819 */ /* 0x000fc400000114a8 */
[----:B------:R-:W-:Y:S01]  /*23270*/  SHF.R.S32.HI R170, RZ, 0x1f, R170 ;  /* 0x0000001fffaa7819 */ /* 0x000fe200000114aa */
[C---:B------:R-:W-:Y:S02]  /*23280*/  VIADD R172, R225.reuse, 0xa8 ;  /* 0x000000a8e1ac7836 */ /* 0x040fe40000000000 */
[----:B------:R-:W-:Y:S01]  /*23290*/  VIADD R174, R225, 0xa0 ;  /* 0x000000a0e1ae7836 */ /* 0x000fe20000000000 */
[----:B0-----:R-:W-:Y:S01]  /*232a0*/  @P1 SHF.R.U32.HI R12, RZ, R6, R7 ;  /* 0x00000006ff0c1219 */ /* 0x001fe20000011607 */
[----:B------:R-:W-:Y:S01]  /*232b0*/  IMAD.WIDE.U32 R6, R0, UR4, RZ ;  /* 0x0000000400067c25 */ /* 0x000fe2000f8e00ff */
[----:B------:R-:W-:Y:S01]  /*232c0*/  ULDC.64 UR4, c[0x0][0xb38] ;  /* 0x0002ce0000047ab9 */ /* 0x000fe20000000a00 */
[----:B------:R-:W-:Y:S02]  /*232d0*/  SHF.R.S32.HI R0, RZ, 0x1f, R10 ;  /* 0x0000001fff007819 */ /* 0x000fe4000001140a */
[----:B------:R-:W-:Y:S01]  /*232e0*/  IMAD.IADD R7, R7, 0x1, R9 ;  /* 0x0000000107077824 */ /* 0x000fe200078e0209 */
[----:B------:R-:W-:Y:S01]  /*232f0*/  SHF.R.S32.HI R9, RZ, 0x1f, R12 ;  /* 0x0000001fff097819 */ /* 0x000fe2000001140c */
[----:B------:R-:W-:Y:S01]  /*23300*/  VIADD R176, R225, 0x98 ;  /* 0x00000098e1b07836 */ /* 0x000fe20000000000 */
[----:B------:R-:W-:Y:S01]  /*23310*/  SHF.R.S32.HI R172, RZ, 0x1f, R172 ;  /* 0x0000001fffac7819 */ /* 0x000fe200000114ac */
[----:B------:R-:W-:Y:S01]  /*23320*/  IMAD.WIDE.U32 R6, R226, UR4, R6 ;  /* 0x00000004e2067c25 */ /* 0x000fe2000f8e0006 */
[----:B------:R-:W-:-:S02]  /*23330*/  SHF.R.S32.HI R174, RZ, 0x1f, R174 ;  /* 0x0000001fffae7819 */ /* 0x000fc400000114ae */
[----:B------:R-:W-:Y:S01]  /*23340*/  SHF.R.S32.HI R176, RZ, 0x1f, R176 ;  /* 0x0000001fffb07819 */ /* 0x000fe200000114b0 */
[----:B------:R-:W-:Y:S01]  /*23350*/  IMAD R7, R226, UR5, R7 ;  /* 0x00000005e2077c24 */ /* 0x000fe2000f8e0207 */
[----:B------:R-:W-:Y:S01]  /*23360*/  ULDC.64 UR4, c[0x0][0xb40] ;  /* 0x0002d00000047ab9 */ /* 0x000fe20000000a00 */
[----:B------:R-:W-:Y:S02]  /*23370*/  VIADD R178, R225, 0x90 ;  /* 0x00000090e1b27836 */ /* 0x000fe40000000000 */
[----:B------:R-:W-:Y:S02]  /*23380*/  IMAD R0, R0, UR4, RZ ;  /* 0x0000000400007c24 */ /* 0x000fe4000f8e02ff */
[----:B------:R-:W-:Y:S01]  /*23390*/  IMAD.WIDE.U32 R6, R10, UR4, R6 ;  /* 0x000000040a067c25 */ /* 0x000fe2000f8e0006 */
[----:B------:R-:W-:-:S03]  /*233a0*/  SHF.R.S32.HI R178, RZ, 0x1f, R178 ;  /* 0x0000001fffb27819 */ /* 0x000fc600000114b2 */
[----:B------:R-:W-:Y:S01]  /*233b0*/  IMAD R0, R10, UR5, R0 ;  /* 0x000000050a007c24 */ /* 0x000fe2000f8e0200 */
[----:B------:R-:W-:Y:S01]  /*233c0*/  ULDC.64 UR4, c[0x0][0xb48] ;  /* 0x0002d20000047ab9 */ /* 0x000fe20000000a00 */
[----:B------:R-:W-:Y:S02]  /*233d0*/  VIADD R180, R225, 0x88 ;  /* 0x00000088e1b47836 */ /* 0x000fe40000000000 */
[----:B------:R-:W-:Y:S02]  /*233e0*/  IMAD.IADD R7, R7, 0x1, R0 ;  /* 0x0000000107077824 */ /* 0x000fe400078e0200 */
[----:B------:R-:W-:Y:S01]  /*233f0*/  IMAD.MOV R0, RZ, RZ, -R12 ;  /* 0x000000ffff007224 */ /* 0x000fe200078e0a0c */
[----:B------:R-:W-:Y:S01]  /*23400*/  SHF.R.S32.HI R180, RZ, 0x1f, R180 ;  /* 0x0000001fffb47819 */ /* 0x000fe200000114b4 */
[----:B------:R-:W-:-:S04]  /*23410*/  IMAD.WIDE.U32 R6, R157, UR4, R6 ;  /* 0x000000049d067c25 */ /* 0x000fc8000f8e0006 */
[----:B------:R-:W-:Y:S01]  /*23420*/  IMAD R7, R157, UR5, R7 ;  /* 0x000000059d077c24 */ /* 0x000fe2000f8e0207 */
[----:B------:R-:W-:Y:S01]  /*23430*/  ULDC.64 UR4, c[0x0][0xb30] ;  /* 0x0002cc0000047ab9 */ /* 0x000fe20000000a00 */
[----:B------:R-:W-:Y:S02]  /*23440*/  IMAD R0, R156, R0, R92 ;  /* 0x000000009c007224 */ /* 0x000fe400078e025c */
[----:B------:R-:W-:Y:S02]  /*23450*/  IMAD R9, R9, UR4, RZ ;  /* 0x0000000409097c24 */ /* 0x000fe4000f8e02ff */
[----:B------:R-:W-:Y:S01]  /*23460*/  IMAD.WIDE.U32 R6, R12, UR4, R6 ;  /* 0x000000040c067c25 */ /* 0x000fe2000f8e0006 */
[----:B------:R-:W-:-:S03]  /*23470*/  SHF.R.S32.HI R10, RZ, 0x1f, R0 ;  /* 0x0000001fff0a7819 */ /* 0x000fc60000011400 */
[----:B------:R-:W-:Y:S01]  /*23480*/  IMAD R9, R12, UR5, R9 ;  /* 0x000000050c097c24 */ /* 0x000fe2000f8e0209 */
[----:B------:R-:W-:Y:S01]  /*23490*/  ULDC.64 UR4, c[0x0][0xb28] ;  /* 0x0002ca0000047ab9 */ /* 0x000fe20000000a00 */
[----:B------:R-:W-:Y:S02]  /*234a0*/  VIADD R92, R225, 0xf8 ;  /* 0x000000f8e15c7836 */ /* 0x000fe40000000000 */
[----:B------:R-:W-:Y:S02]  /*234b0*/  IMAD.IADD R7, R7, 0x1, R9 ;  /* 0x0000000107077824 */ /* 0x000fe400078e0209 */
[----:B------:R-:W-:Y:S01]  /*234c0*/  IMAD R10, R10, UR4, RZ ;  /* 0x000000040a0a7c24 */ /* 0x000fe2000f8e02ff */
[----:B------:R-:W-:Y:S01]  /*234d0*/  SHF.R.S32.HI R92, RZ, 0x1f, R92 ;  /* 0x0000001fff5c7819 */ /* 0x000fe2000001145c */
[----:B------:R-:W-:-:S04]  /*234e0*/  IMAD.WIDE.U32 R6, R0, UR4, R6 ;  /* 0x0000000400067c25 */ /* 0x000fc8000f8e0006 */
[----:B------:R-:W-:Y:S01]  /*234f0*/  IMAD R10, R0, UR5, R10 ;  /* 0x00000005000a7c24 */ /* 0x000fe2000f8e020a */
[----:B------:R-:W-:Y:S01]  /*23500*/  ULDC.64 UR4, c[0x0][0xb00] ;  /* 0x0002c00000047ab9 */ /* 0x000fe20000000a00 */
[----:B------:R-:W-:Y:S01]  /*23510*/  VIADD R156, R225, 0xe8 ;  /* 0x000000e8e19c7836 */ /* 0x000fe20000000000 */
[C---:B------:R-:W-:Y:S01]  /*23520*/  LEA R0, P0, R6.reuse, UR4, 0x2 ;  /* 0x0000000406007c11 */ /* 0x040fe2000f8010ff */
[----:B------:R-:W-:Y:S02]  /*23530*/  IMAD.IADD R9, R7, 0x1, R10 ;  /* 0x0000000107097824 */ /* 0x000fe400078e020a */
[C---:B------:R-:W-:Y:S01]  /*23540*/  VIADD R182, R225.reuse, 0x80 ;  /* 0x00000080e1b67836 */ /* 0x040fe20000000000 */
[----:B------:R-:W-:Y:S01]  /*23550*/  SHF.R.S32.HI R156, RZ, 0x1f, R156 ;  /* 0x0000001fff9c7819 */ /* 0x000fe2000001149c */
[----:B------:R-:W-:Y:S01]  /*23560*/  VIADD R184, R225, 0x78 ;  /* 0x00000078e1b87836 */ /* 0x000fe20000000000 */
[----:B------:R-:W-:Y:S01]  /*23570*/  LEA.HI.X R9, R6, UR5, R9, 0x2, P0 ;  /* 0x0000000506097c11 */ /* 0x000fe200080f1409 */
[----:B------:R-:W-:Y:S01]  /*23580*/  VIADD R6, R17, 0x30820 ;  /* 0x0003082011067836 */ /* 0x000fe20000000000 */
[----:B------:R-:W-:Y:S01]  /*23590*/  ISETP.GE.AND P0, PT, R20, R8, PT ;  /* 0x000000081400720c */ /* 0x000fe20003f06270 */
[C---:B------:R-:W-:Y:S01]  /*235a0*/  VIADD R186, R225.reuse, 0x70 ;  /* 0x00000070e1ba7836 */ /* 0x040fe20000000000 */
[----:B------:R0:W1:Y:S01]  /*235b0*/  SHFL.IDX PT, R20, R0, RZ, 0x1c1f ;  /* 0x001c1fff00147589 */ /* 0x00006200000e0000 */
[C---:B------:R-:W-:Y:S01]  /*235c0*/  VIADD R188, R225.reuse, 0x68 ;  /* 0x00000068e1bc7836 */ /* 0x040fe20000000000 */
[----:B------:R-:W-:Y:S01]  /*235d0*/  PRMT R6, RZ, 0x654, R6 ;  /* 0x00000654ff067816 */ /* 0x000fe20000000006 */
[C---:B------:R-:W-:Y:S01]  /*235e0*/  VIADD R190, R225.reuse, 0x60 ;  /* 0x00000060e1be7836 */ /* 0x040fe20000000000 */
[----:B------:R0:W2:Y:S01]  /*235f0*/  SHFL.IDX PT, R10, R9, RZ, 0x1c1f ;  /* 0x001c1fff090a7589 */ /* 0x0000a200000e0000 */
[C---:B------:R-:W-:Y:S01]  /*23600*/  VIADD R192, R225.reuse, 0x58 ;  /* 0x00000058e1c07836 */ /* 0x040fe20000000000 */
[----:B------:R0:W-:Y:S01]  /*23610*/  SYNCS.ARRIVE.TRANS64.RED.A1T0 RZ, [R6+URZ], RZ ;  /* 0x000000ff06ff79a7 */ /* 0x0001e2000810043f */
        /* <DEDUP_REMOVED lines=32> */
[----:B------:R-:W-:-:S02]  /*23820*/  VIADD R163, R225, 0xc8 ;  /* 0x000000c8e1a37836 */ /* 0x000fc40000000000 */
[C---:B------:R-:W-:Y:S02]  /*23830*/  VIADD R165, R225.reuse, 0xc0 ;  /* 0x000000c0e1a57836 */ /* 0x040fe40000000000 */
[C---:B------:R-:W-:Y:S02]  /*23840*/  VIADD R167, R225.reuse, 0xb8 ;  /* 0x000000b8e1a77836 */ /* 0x040fe40000000000 */
[C---:B------:R-:W-:Y:S02]  /*23850*/  VIADD R169, R225.reuse, 0xb0 ;  /* 0x000000b0e1a97836 */ /* 0x040fe40000000000 */
[C---:B------:R-:W-:Y:S02]  /*23860*/  VIADD R171, R225.reuse, 0xa8 ;  /* 0x000000a8e1ab7836 */ /* 0x040fe40000000000 */
[C---:B------:R-:W-:Y:S02]  /*23870*/  VIADD R173, R225.reuse, 0xa0 ;  /* 0x000000a0e1ad7836 */ /* 0x040fe40000000000 */
        /* <DEDUP_REMOVED lines=18> */
[----:B------:R-:W-:Y:S01]  /*239a0*/  VIADD R217, R225, 0x8 ;  /* 0x00000008e1d97836 */ /* 0x000fe20000000000 */
[----:B012---:R-:W-:Y:S06]  /*239b0*/  @P0 BRA `(.L_x_1837) ;  /* 0x0000000800040947 */ /* 0x007fec0003800000 */
[----:B------:R-:W-:Y:S02]  /*239c0*/  ULDC UR4, c[0x0][0xac8] ;  /* 0x0002b20000047ab9 */ /* 0x000fe40000000800 */
[----:B------:R-:W-:Y:S02]  /*239d0*/  ISETP.GE.AND P0, PT, R225, UR4, PT ;  /* 0x00000004e1007c0c */ /* 0x000fe4000bf06270 */
[----:B------:R-:W-:Y:S02]  /*239e0*/  ISETP.GE.AND P5, PT, R191, UR4, PT ;  /* 0x00000004bf007c0c */ /* 0x000fe4000bfa6270 */
[----:B------:R-:W-:Y:S02]  /*239f0*/  ISETP.GE.AND P4, PT, R189, UR4, PT ;  /* 0x00000004bd007c0c */ /* 0x000fe4000bf86270 */
[----:B------:R-:W-:-:S07]  /*23a00*/  ISETP.GE.AND P3, PT, R187, UR4, PT ;  /* 0x00000004bb007c0c */ /* 0x000fce000bf66270 */
[----:B------:R-:W-:-:S04]  /*23a10*/  @!P0 LEA R6, P1, R225, R20, 0x2 ;  /* 0x00000014e1068211 */ /* 0x000fc800078210ff */
[----:B------:R-:W-:-:S05]  /*23a20*/  @!P0 LEA.HI.X R7, R225, R10, R220, 0x2, P1 ;  /* 0x0000000ae1078211 */ /* 0x000fca00008f14dc */
        /* <DEDUP_REMOVED lines=55> */
[----:B------:R-:W-:Y:S02]  /*23da0*/  @!P0 LEA.HI.X R7, R185, R10, R186, 0x2, P4 ;  /* 0x0000000ab9078211 */ /* 0x000fe400020f14ba */
[----:B------:R-:W-:Y:S02]  /*23db0*/  ISETP.GE.AND P4, PT, R177, UR4, PT ;  /* 0x00000004b1007c0c */ /* 0x000fe4000bf86270 */
[-C--:B-1----:R-:W-:Y:S01]  /*23dc0*/  @!P1 LEA R12, P5, R183, R20.reuse, 0x2 ;  /* 0x00000014b70c9211 */ /* 0x082fe200078a10ff */
[----:B------:R0:W-:Y:S01]  /*23dd0*/  @!P0 ST.E.64 desc[UR60][R6.64], R80 ;  /* 0x0000005006008985 */ /* 0x0001e2000c101b3c */
[----:B--2---:R-:W-:Y:S02]  /*23de0*/  @!P2 LEA R14, P6, R181, R20, 0x2 ;  /* 0x00000014b50ea211 */ /* 0x004fe400078c10ff */
        /* <DEDUP_REMOVED lines=12> */
[----:B------:R-:W-:Y:S02]  /*23eb0*/  ISETP.GE.AND P0, PT, R169, UR4, PT ;  /* 0x00000004a9007c0c */ /* 0x000fe4000bf06270 */
[----:B--2---:R-:W-:Y:S01]  /*23ec0*/  @!P5 LEA R14, P6, R175, R20, 0x2 ;  /* 0x00000014af0ed211 */ /* 0x004fe200078c10ff */
[----:B------:R1:W-:Y:S01]  /*23ed0*/  @!P4 ST.E.64 desc[UR60][R12.64], R96 ;  /* 0x000000600c00c985 */ /* 0x0003e2000c101b3c */
[----:B------:R-:W-:Y:S02]  /*23ee0*/  ISETP.GE.AND P4, PT, R165, UR4, PT ;  /* 0x00000004a5007c0c */ /* 0x000fe4000bf86270 */
[----:B------:R-:W-:Y:S02]  /*23ef0*/  @!P5 LEA.HI.X R15, R175, R10, R176, 0x2, P6 ;  /* 0x0000000aaf0fd211 */ /* 0x000fe400030f14b0 */
[----:B0-----:R-:W-:-:S03]  /*23f00*/  @!P2 LEA R2, P6, R173, R20, 0x2 ;  /* 0x00000014ad02a211 */ /* 0x001fc600078c10ff */
[----:B------:R-:W-:Y:S01]  /*23f10*/  @!P5 ST.E.64 desc[UR60][R14.64], R100 ;  /* 0x000000640e00d985 */ /* 0x000fe2000c101b3c */
[----:B------:R-:W-:Y:S02]  /*23f20*/  @!P1 LEA R6, P3, R171, R20, 0x2 ;  /* 0x00000014ab069211 */ /* 0x000fe400078610ff */
[----:B------:R-:W-:Y:S02]  /*23f30*/  ISETP.GE.AND P5, PT, R167, UR4, PT ;  /* 0x00000004a7007c0c */ /* 0x000fe4000bfa6270 */
[----:B------:R-:W-:Y:S02]  /*23f40*/  @!P2 LEA.HI.X R3, R173, R10, R174, 0x2, P6 ;  /* 0x0000000aad03a211 */ /* 0x000fe400030f14ae */
[----:B-1----:R-:W-:Y:S02]  /*23f50*/  @!P0 LEA R12, P6, R169, R20, 0x2 ;  /* 0x00000014a90c8211 */ /* 0x002fe400078c10ff */
        /* <DEDUP_REMOVED lines=8> */
[----:B-1----:R-:W-:-:S02]  /*23fe0*/  @!P4 LEA R6, P2, R165, R20, 0x2 ;  /* 0x00000014a506c211 */ /* 0x002fc400078410ff */
[----:B------:R-:W-:Y:S02]  /*23ff0*/  @!P5 LEA.HI.X R3, R167, R10, R168, 0x2, P1 ;  /* 0x0000000aa703d211 */ /* 0x000fe400008f14a8 */
[----:B--2---:R-:W-:Y:S02]  /*24000*/  @!P3 LEA R12, P6, R163, R20, 0x2 ;  /* 0x00000014a30cb211 */ /* 0x004fe400078c10ff */
        /* <DEDUP_REMOVED lines=10> */
[----:B------:R-:W-:Y:S02]  /*240b0*/  @!P0 LEA.HI.X R3, R161, R10, R162, 0x2, P5 ;  /* 0x0000000aa1038211 */ /* 0x000fe400028f14a2 */
[----:B------:R-:W-:Y:S02]  /*240c0*/  ISETP.GE.AND P5, PT, R24, UR4, PT ;  /* 0x0000000418007c0c */ /* 0x000fe4000bfa6270 */
[C---:B-1----:R-:W-:Y:S01]  /*240d0*/  @!P1 LEA R6, P6, R159.reuse, R20, 0x2 ;  /* 0x000000149f069211 */ /* 0x042fe200078c10ff */
[----:B------:R0:W-:Y:S03]  /*240e0*/  @!P0 ST.E.64 desc[UR60][R2.64], R128 ;  /* 0x0000008002008985 */ /* 0x0001e6000c101b3c */
[----:B------:R-:W-:Y:S02]  /*240f0*/  @!P1 LEA.HI.X R7, R159, R10, R160, 0x2, P6 ;  /* 0x0000000a9f079211 */ /* 0x000fe400030f14a0 */
[----:B--2---:R-:W-:-:S03]  /*24100*/  @!P3 LEA R12, P6, R155, R20, 0x2 ;  /* 0x000000149b0cb211 */ /* 0x004fc600078c10ff */
[----:B------:R1:W-:Y:S01]  /*24110*/  @!P1 ST.E.64 desc[UR60][R6.64], R132 ;  /* 0x0000008406009985 */ /* 0x0003e2000c101b3c */
[----:B------:R-:W-:Y:S02]  /*24120*/  @!P3 LEA.HI.X R13, R155, R10, R156, 0x2, P6 ;  /* 0x0000000a9b0db211 */ /* 0x000fe400030f149c */
[----:B0-----:R-:W-:-:S04]  /*24130*/  @!P4 LEA R2, P0, R157, R20, 0x2 ;  /* 0x000000149d02c211 */ /* 0x001fc800078010ff */
[----:B------:R-:W-:Y:S02]  /*24140*/  @!P4 LEA.HI.X R3, R157, R10, R158, 0x2, P0 ;  /* 0x0000000a9d03c211 */ /* 0x000fe400000f149e */
[----:B-1----:R-:W-:-:S03]  /*24150*/  @!P2 LEA R6, P1, R93, R20, 0x2 ;  /* 0x000000145d06a211 */ /* 0x002fc600078210ff */
[----:B------:R0:W-:Y:S01]  /*24160*/  @!P4 ST.E.64 desc[UR60][R2.64], R136 ;  /* 0x000000880200c985 */ /* 0x0001e2000c101b3c */
[C---:B------:R-:W-:Y:S02]  /*24170*/  @!P5 LEA R20, P0, R24.reuse, R20, 0x2 ;  /* 0x000000141814d211 */ /* 0x040fe400078010ff */
[-C--:B------:R-:W-:Y:S01]  /*24180*/  @!P2 LEA.HI.X R7, R93, R10.reuse, R154, 0x2, P1 ;  /* 0x0000000a5d07a211 */ /* 0x080fe200008f149a */
[----:B------:R0:W-:Y:S01]  /*24190*/  @!P3 ST.E.64 desc[UR60][R12.64], R140 ;  /* 0x0000008c0c00b985 */ /* 0x0001e2000c101b3c */
[----:B------:R-:W-:-:S03]  /*241a0*/  @!P5 LEA.HI.X R21, R24, R10, R92, 0x2, P0 ;  /* 0x0000000a1815d211 */ /* 0x000fc600000f145c */
[----:B------:R0:W-:Y:S04]  /*241b0*/  @!P2 ST.E.64 desc[UR60][R6.64], R144 ;  /* 0x000000900600a985 */ /* 0x0001e8000c101b3c */
[----:B------:R0:W-:Y:S02]  /*241c0*/  @!P5 ST.E.64 desc[UR60][R20.64], R148 ;  /* 0x000000941400d985 */ /* 0x0001e4000c101b3c */
.L_x_1837:
[----:B------:R-:W-:Y:S05]  /*241d0*/  BSYNC B1 ;  /* 0x0000000000017941 */ /* 0x000fea0003800000 */
.L_x_1836:
[----:B------:R-:W-:Y:S01]  /*241e0*/  ISETP.GE.AND P0, PT, R11, R8, PT ;  /* 0x000000080b00720c */ /* 0x000fe20003f06270 */
[----:B------:R-:W1:Y:S04]  /*241f0*/  SHFL.IDX PT, R9, R9, 0x1, 0x1c1f ;  /* 0x003c1f0009097f89 */ /* 0x000e6800000e0000 */
[----:B------:R-:W2:Y:S08]  /*24200*/  SHFL.IDX PT, R0, R0, 0x1, 0x1c1f ;  /* 0x003c1f0000007f89 */ /* 0x000eb000000e0000 */
[----:B------:R-:W-:Y:S05]  /*24210*/  @P0 BRA `(.L_x_1835) ;  /* 0x0000001400900947 */ /* 0x000fea0003800000 */
[----:B------:R-:W-:Y:S02]  /*24220*/  ULDC UR4, c[0x0][0xac8] ;  /* 0x0002b20000047ab9 */ /* 0x000fe40000000800 */
[----:B------:R-:W-:Y:S02]  /*24230*/  ISETP.GE.AND P4, PT, R225, UR4, PT ;  /* 0x00000004e1007c0c */ /* 0x000fe4000bf86270 */
[----:B------:R-:W-:Y:S02]  /*24240*/  ISETP.GE.AND P2, PT, R217, UR4, PT ;  /* 0x00000004d9007c0c */ /* 0x000fe4000bf46270 */
[----:B------:R-:W-:Y:S02]  /*24250*/  ISETP.GE.AND P1, PT, R215, UR4, PT ;  /* 0x00000004d7007c0c */ /* 0x000fe4000bf26270 */
[----:B------:R-:W-:-:S07]  /*24260*/  ISETP.GE.AND P0, PT, R213, UR4, PT ;  /* 0x00000004d5007c0c */ /* 0x000fce000bf06270 */
[----:B0-2---:R-:W-:-:S04]  /*24270*/  @!P4 LEA R2, P3, R225, R0, 0x2 ;  /* 0x00000000e102c211 */ /* 0x005fc800078610ff */
[----:B-1----:R-:W-:Y:S02]  /*24280*/  @!P4 LEA.HI.X R3, R225, R9, R220, 0x2, P3 ;  /* 0x00000009e103c211 */ /* 0x002fe400018f14dc */
[----:B------:R-:W-:-:S03]  /*24290*/  ISETP.GE.AND P3, PT, R211, UR4, PT ;  /* 0x00000004d3007c0c */ /* 0x000fc6000bf66270 */
[----:B------:R0:W-:Y:S01]  /*242a0*/  @!P4 ST.E.64 desc[UR60][R2.64], R4 ;  /* 0x000000040200c985 */ /* 0x0001e2000c101b3c */
[----:B------:R-:W-:Y:S02]  /*242b0*/  ISETP.GE.AND P4, PT, R209, UR4, PT ;  /* 0x00000004d1007c0c */ /* 0x000fe4000bf86270 */
[-C--:B0-----:R-:W-:Y:S02]  /*242c0*/  @!P2 LEA R2, P6, R217, R0.reuse, 0x2 ;  /* 0x00000000d902a211 */ /* 0x081fe400078c10ff */
[-C--:B------:R-:W-:Y:S02]  /*242d0*/  @!P1 LEA R4, P5, R215, R0.reuse, 0x2 ;  /* 0x00000000d7049211 */ /* 0x080fe400078a10ff */
[-C--:B------:R-:W-:Y:S02]  /*242e0*/  @!P2 LEA.HI.X R3, R217, R9.reuse, R219, 0x2, P6 ;  /* 0x00000009d903a211 */ /* 0x080fe400030f14db */
[----:B------:R-:W-:Y:S02]  /*242f0*/  @!P0 LEA R6, P6, R213, R0, 0x2 ;  /* 0x00000000d5068211 */ /* 0x000fe400078c10ff */
        /* <DEDUP_REMOVED lines=9> */
[-C--:B------:R-:W-:Y:S02]  /*24390*/  @!P3 LEA.HI.X R3, R211, R9.reuse, R212, 0x2, P1 ;  /* 0x00000009d303b211 */ /* 0x080fe400008f14d4 */
[----:B------:R-:W-:Y:S02]  /*243a0*/  ISETP.GE.AND P1, PT, R197, UR4, PT ;  /* 0x00000004c5007c0c */ /* 0x000fe4000bf26270 */
[----:B------:R-:W-:Y:S01]  /*243b0*/  @!P4 LEA.HI.X R5, R209, R9, R210, 0x2, P2 ;  /* 0x00000009d105c211 */ /* 0x000fe200010f14d2 */
[----:B------:R0:W-:Y:S01]  /*243c0*/  @!P3 ST.E.64 desc[UR60][R2.64], R42 ;  /* 0x0000002a0200b985 */ /* 0x0001e2000c101b3c */
[----:B------:R-:W-:Y:S02]  /*243d0*/  ISETP.GE.AND P2, PT, R195, UR4, PT ;  /* 0x00000004c3007c0c */ /* 0x000fe4000bf46270 */
[----:B--2---:R-:W-:Y:S01]  /*243e0*/  @!P5 LEA R6, P6, R207, R0, 0x2 ;  /* 0x00000000cf06d211 */ /* 0x004fe200078c10ff */
[----:B------:R1:W-:Y:S01]  /*243f0*/  @!P4 ST.E.64 desc[UR60][R4.64], R46 ;  /* 0x0000002e0400c985 */ /* 0x0003e2000c101b3c */
[----:B------:R-:W-:-:S02]  /*24400*/  ISETP.GE.AND P3, PT, R193, UR4, PT ;  /* 0x00000004c1007c0c */ /* 0x000fc4000bf66270 */
[----:B------:R-:W-:Y:S02]  /*24410*/  @!P5 LEA.HI.X R7, R207, R9, R208, 0x2, P6 ;  /* 0x00000009cf07d211 */ /* 0x000fe400030f14d0 */
[----:B------:R-:W-:-:S03]  /*24420*/  ISETP.GE.AND P4, PT, R191, UR4, PT ;  /* 0x00000004bf007c0c */ /* 0x000fc6000bf86270 */
[----:B------:R2:W-:Y:S01]  /*24430*/  @!P5 ST.E.64 desc[UR60][R6.64], R50 ;  /* 0x000000320600d985 */ /* 0x0005e2000c101b3c */
[-C--:B0-----:R-:W-:Y:S02]  /*24440*/  @!P0 LEA R2, P6, R199, R0.reuse, 0x2 ;  /* 0x00000000c7028211 */ /* 0x081fe400078c10ff */
[-C--:B-1----:R-:W-:Y:S02]  /*24450*/  @!P1 LEA R4, P5, R197, R0.reuse, 0x2 ;  /* 0x00000000c5049211 */ /* 0x082fe400078a10ff */
[-C--:B------:R-:W-:Y:S02]  /*24460*/  @!P0 LEA.HI.X R3, R199, R9.reuse, R206, 0x2, P6 ;  /* 0x00000009c7038211 */ /* 0x080fe400030f14ce */
[----:B------:R-:W-:Y:S02]  /*24470*/  @!P1 LEA.HI.X R5, R197, R9, R198, 0x2, P5 ;  /* 0x00000009c5059211 */ /* 0x000fe400028f14c6 */
[----:B------:R-:W-:Y:S01]  /*24480*/  ISETP.GE.AND P5, PT, R189, UR4, PT ;  /* 0x00000004bd007c0c */ /* 0x000fe2000bfa6270 */
[----:B------:R0:W-:Y:S01]  /*24490*/  @!P0 ST.E.64 desc[UR60][R2.64], R54 ;  /* 0x0000003602008985 */ /* 0x0001e2000c101b3c */
[----:B--2---:R-:W-:-:S02]  /*244a0*/  @!P2 LEA R6, P6, R195, R0, 0x2 ;  /* 0x00000000c306a211 */ /* 0x004fc400078c10ff */
[----:B------:R-:W-:Y:S01]  /*244b0*/  ISETP.GE.AND P0, PT, R187, UR4, PT ;  /* 0x00000004bb007c0c */ /* 0x000fe2000bf06270 */
[----:B------:R1:W-:Y:S01]  /*244c0*/  @!P1 ST.E.64 desc[UR60][R4.64], R58 ;  /* 0x0000003a04009985 */ /* 0x0003e2000c101b3c */
        /* <DEDUP_REMOVED lines=9> */
[----:B--2---:R-:W-:-:S03]  /*24560*/  @!P5 LEA R6, P6, R189, R0, 0x2 ;  /* 0x00000000bd06d211 */ /* 0x004fc600078c10ff */
[----:B------:R1:W-:Y:S01]  /*24570*/  @!P4 ST.E.64 desc[UR60][R4.64], R70 ;  /* 0x000000460400c985 */ /* 0x0003e2000c101b3c */
[----:B------:R-:W-:-:S05]  /*24580*/  @!P5 LEA.HI.X R7, R189, R9, R190, 0x2, P6 ;  /* 0x00000009bd07d211 */ /* 0x000fca00030f14be */
[----:B------:R2:W-:Y:S01]  /*24590*/  @!P5 ST.E.64 desc[UR60][R6.64], R74 ;  /* 0x0000004a0600d985 */ /* 0x0005e2000c101b3c */
[----:B------:R-:W-:Y:S02]  /*245a0*/  ISETP.GE.AND P5, PT, R181, UR4, PT ;  /* 0x00000004b5007c0c */ /* 0x000fe4000bfa6270 */
[----:B0-----:R-:W-:-:S04]  /*245b0*/  @!P0 LEA R2, P4, R187, R0, 0x2 ;  /* 0x00000000bb028211 */ /* 0x001fc800078810ff */
[-C--:B------:R-:W-:Y:S02]  /*245c0*/  @!P0 LEA.HI.X R3, R187, R9.reuse, R188, 0x2, P4 ;  /* 0x00000009bb038211 */ /* 0x080fe400020f14bc */
        /* <DEDUP_REMOVED lines=16> */
[-C--:B------:R-:W-:Y:S02]  /*246d0*/  @!P4 LEA.HI.X R5, R179, R9.reuse, R180, 0x2, P0 ;  /* 0x00000009b305c211 */ /* 0x080fe400000f14b4 */
[----:B------:R-:W-:Y:S02]  /*246e0*/  ISETP.GE.AND P0, PT, R171, UR4, PT ;  /* 0x00000004ab007c0c */ /* 0x000fe4000bf06270 */
[----:B--2---:R-:W-:Y:S01]  /*246f0*/  @!P3 LEA R6, P6, R177, R0, 0x2 ;  /* 0x00000000b106b211 */ /* 0x004fe200078c10ff */
[----:B------:R1:W-:Y:S01]  /*24700*/  @!P4 ST.E.64 desc[UR60][R4.64], R94 ;  /* 0x0000005e0400c985 */ /* 0x0003e2000c101b3c */
[----:B------:R-:W-:Y:S02]  /*24710*/  ISETP.GE.AND P4, PT, R167, UR4, PT ;  /* 0x00000004a7007c0c */ /* 0x000fe4000bf86270 */
[----:B------:R-:W-:-:S02]  /*24720*/  @!P3 LEA.HI.X R7, R177, R9, R178, 0x2, P6 ;  /* 0x00000009b107b211 */ /* 0x000fc400030f14b2 */
[----:B0-----:R-:W-:-:S03]  /*24730*/  @!P2 LEA R2, P6, R175, R0, 0x2 ;  /* 0x00000000af02a211 */ /* 0x001fc600078c10ff */
[----:B------:R0:W-:Y:S01]  /*24740*/  @!P3 ST.E.64 desc[UR60][R6.64], R98 ;  /* 0x000000620600b985 */ /* 0x0001e2000c101b3c */
[----:B------:R-:W-:Y:S02]  /*24750*/  @!P2 LEA.HI.X R3, R175, R9, R176, 0x2, P6 ;  /* 0x00000009af03a211 */ /* 0x000fe400030f14b0 */
[----:B-1----:R-:W-:-:S03]  /*24760*/  @!P1 LEA R4, P3, R173, R0, 0x2 ;  /* 0x00000000ad049211 */ /* 0x002fc600078610ff */
[----:B------:R1:W-:Y:S01]  /*24770*/  @!P2 ST.E.64 desc[UR60][R2.64], R102 ;  /* 0x000000660200a985 */ /* 0x0003e2000c101b3c */
[-C--:B------:R-:W-:Y:S02]  /*24780*/  @!P1 LEA.HI.X R5, R173, R9.reuse, R174, 0x2, P3 ;  /* 0x00000009ad059211 */ /* 0x080fe400018f14ae */
[----:B------:R-:W-:Y:S02]  /*24790*/  ISETP.GE.AND P3, PT, R165, UR4, PT ;  /* 0x00000004a5007c0c */ /* 0x000fe4000bf66270 */
[CC--:B0-----:R-:W-:Y:S01]  /*247a0*/  @!P0 LEA R6, P6, R171.reuse, R0.reuse, 0x2 ;  /* 0x00000000ab068211 */ /* 0x0c1fe200078c10ff */
[----:B------:R0:W-:Y:S03]  /*247b0*/  @!P1 ST.E.64 desc[UR60][R4.64], R106 ;  /* 0x0000006a04009985 */ /* 0x0001e6000c101b3c */
[----:B------:R-:W-:Y:S02]  /*247c0*/  @!P0 LEA.HI.X R7, R171, R9, R172, 0x2, P6 ;  /* 0x00000009ab078211 */ /* 0x000fe400030f14ac */
[----:B-1----:R-:W-:-:S03]  /*247d0*/  @!P5 LEA R2, P1, R169, R0, 0x2 ;  /* 0x00000000a902d211 */ /* 0x002fc600078210ff */
        /* <DEDUP_REMOVED lines=8> */
[-C--:B-1----:R-:W-:Y:S01]  /*24860*/  @!P3 LEA R6, P6, R165, R0.reuse, 0x2 ;  /* 0x00000000a506b211 */ /* 0x082fe200078c10ff */
[----:B------:R1:W-:Y:S01]  /*24870*/  @!P4 ST.E.64 desc[UR60][R4.64], R118 ;  /* 0x000000760400c985 */ /* 0x0003e2000c101b3c */
[----:B------:R-:W-:Y:S02]  /*24880*/  ISETP.GE.AND P4, PT, R159, UR4, PT ;  /* 0x000000049f007c0c */ /* 0x000fe4000bf86270 */
[----:B------:R-:W-:Y:S02]  /*24890*/  @!P3 LEA.HI.X R7, R165, R9, R166, 0x2, P6 ;  /* 0x00000009a507b211 */ /* 0x000fe400030f14a6 */
[----:B0-----:R-:W-:-:S03]  /*248a0*/  @!P1 LEA R2, P6, R161, R0, 0x2 ;  /* 0x00000000a1029211 */ /* 0x001fc600078c10ff */
[----:B------:R0:W-:Y:S01]  /*248b0*/  @!P3 ST.E.64 desc[UR60][R6.64], R122 ;  /* 0x0000007a0600b985 */ /* 0x0001e2000c101b3c */
[----:B------:R-:W-:Y:S02]  /*248c0*/  ISETP.GE.AND P3, PT, R157, UR4, PT ;  /* 0x000000049d007c0c */ /* 0x000fe4000bf66270 */
[----:B------:R-:W-:Y:S02]  /*248d0*/  @!P1 LEA.HI.X R3, R161, R9, R162, 0x2, P6 ;  /* 0x00000009a1039211 */ /* 0x000fe400030f14a2 */
[----:B-1----:R-:W-:-:S04]  /*248e0*/  @!P0 LEA R4, P5, R163, R0, 0x2 ;  /* 0x00000000a3048211 */ /* 0x002fc800078a10ff */
[----:B------:R-:W-:Y:S02]  /*248f0*/  @!P0 LEA.HI.X R5, R163, R9, R164, 0x2, P5 ;  /* 0x00000009a3058211 */ /* 0x000fe400028f14a4 */
[----:B------:R-:W-:-:S03]  /*24900*/  ISETP.GE.AND P5, PT, R93, UR4, PT ;  /* 0x000000045d007c0c */ /* 0x000fc6000bfa6270 */
[----:B------:R1:W-:Y:S04]  /*24910*/  @!P0 ST.E.64 desc[UR60][R4.64], R126 ;  /* 0x0000007e04008985 */ /* 0x0003e8000c101b3c */
[----:B------:R2:W-:Y:S01]  /*24920*/  @!P1 ST.E.64 desc[UR60][R2.64], R130 ;  /* 0x0000008202009985 */ /* 0x0005e2000c101b3c */
[----:B0-----:R-:W-:-:S04]  /*24930*/  @!P2 LEA R6, P1, R155, R0, 0x2 ;  /* 0x000000009b06a211 */ /* 0x001fc800078210ff */
[-C--:B------:R-:W-:Y:S02]  /*24940*/  @!P2 LEA.HI.X R7, R155, R9.reuse, R156, 0x2, P1 ;  /* 0x000000099b07a211 */ /* 0x080fe400008f149c */
[-C--:B-1----:R-:W-:Y:S02]  /*24950*/  @!P4 LEA R4, P0, R159, R0.reuse, 0x2 ;  /* 0x000000009f04c211 */ /* 0x082fe400078010ff */
[-C--:B--2---:R-:W-:Y:S02]  /*24960*/  @!P3 LEA R2, P6, R157, R0.reuse, 0x2 ;  /* 0x000000009d02b211 */ /* 0x084fe400078c10ff */
[-C--:B------:R-:W-:Y:S02]  /*24970*/  @!P4 LEA.HI.X R5, R159, R9.reuse, R160, 0x2, P0 ;  /* 0x000000099f05c211 */ /* 0x080fe400000f14a0 */
[----:B------:R-:W-:Y:S02]  /*24980*/  @!P5 LEA R10, P0, R93, R0, 0x2 ;  /* 0x000000005d0ad211 */ /* 0x000fe400078010ff */
[-C--:B------:R-:W-:Y:S01]  /*24990*/  @!P3 LEA.HI.X R3, R157, R9.reuse, R158, 0x2, P6 ;  /* 0x000000099d03b211 */ /* 0x080fe200030f149e */
[----:B------:R0:W-:Y:S01]  /*249a0*/  @!P4 ST.E.64 desc[UR60][R4.64], R134 ;  /* 0x000000860400c985 */ /* 0x0001e2000c101b3c */
[----:B------:R-:W-:-:S02]  /*249b0*/  @!P5 LEA.HI.X R11, R93, R9, R154, 0x2, P0 ;  /* 0x000000095d0bd211 */ /* 0x000fc400000f149a */
[----:B------:R-:W-:Y:S01]  /*249c0*/  ISETP.GE.AND P0, PT, R24, UR4, PT ;  /* 0x0000000418007c0c */ /* 0x000fe2000bf06270 */
[----:B------:R0:W-:Y:S04]  /*249d0*/  @!P3 ST.E.64 desc[UR60][R2.64], R138 ;  /* 0x0000008a0200b985 */ /* 0x0001e8000c101b3c */
[----:B------:R0:W-:Y:S04]  /*249e0*/  @!P2 ST.E.64 desc[UR60][R6.64], R142 ;  /* 0x0000008e0600a985 */ /* 0x0001e8000c101b3c */
[----:B------:R0:W-:Y:S04]  /*249f0*/  @!P5 ST.E.64 desc[UR60][R10.64], R146 ;  /* 0x000000920a00d985 */ /* 0x0001e8000c101b3c */
[----:B------:R-:W-:Y:S05]  /*24a00*/  @P0 BRA `(.L_x_1835) ;  /* 0x0000000c00940947 */ /* 0x000fea0003800000 */
[----:B0-----:R-:W-:-:S04]  /*24a10*/  LEA R2, P0, R24, R0, 0x2 ;  /* 0x0000000018027211 */ /* 0x001fc800078010ff */
[----:B------:R-:W-:-:S05]  /*24a20*/  LEA.HI.X R3, R24, R9, R92, 0x2, P0 ;  /* 0x0000000918037211 */ /* 0x000fca00000f145c */
[----:B------:R0:W-:Y:S01]  /*24a30*/  ST.E.64 desc[UR60][R2.64], R150 ;  /* 0x0000009602007985 */ /* 0x0001e2000c101b3c */
[----:B------:R-:W-:Y:S05]  /*24a40*/  BRA `(.L_x_1835) ;  /* 0x0000000c00847947 */ /* 0x000fea0003800000 */
.L_x_1826:
[----:B------:R-:W3:Y:S01]  /*24a50*/  LDL R8, [R1+0x8c] ;  /* 0x00008c0001087983 */ /* 0x000ee20000100800 */
[----:B------:R-:W-:Y:S01]  /*24a60*/  ULDC.64 UR4, c[0x0][0xc08] ;  /* 0x0003020000047ab9 */ /* 0x000fe20000000a00 */
[----:B------:R-:W3:Y:S01]  /*24a70*/  LDC.64 R2, c[0x0][0xc00] ;  /* 0x00030000ff027b82 */ /* 0x000ee20000000a00 */
[----:B------:R-:W-:Y:S01]  /*24a80*/  ISETP.NE.U32.AND P0, PT, RZ, UR4, PT ;  /* 0x00000004ff007c0c */ /* 0x000fe2000bf05070 */
[----:B------:R-:W4:Y:S01]  /*24a90*/  LDL R7, [R1+0x88] ;  /* 0x0000880001077983 */ /* 0x000f220000100800 */
[----:B------:R-:W-:Y:S02]  /*24aa0*/  IMAD.MOV.U32 R15, RZ, RZ, RZ ;  /* 0x000000ffff0f7224 */ /* 0x000fe400078e00ff */
[----:B------:R-:W-:Y:S01]  /*24ab0*/  ISETP.NE.AND.EX P1, PT, RZ, UR5, PT, P0 ;  /* 0x00000005ff007c0c */ /* 0x000fe2000bf25300 */
[----:B------:R-:W-:Y:S02]  /*24ac0*/  ULDC.64 UR4, c[0x0][0xc00] ;  /* 0x0003000000047ab9 */ /* 0x000fe40000000a00 */
[----:B------:R-:W-:-:S04]  /*24ad0*/  ISETP.NE.U32.AND P0, PT, RZ, UR4, PT ;  /* 0x00000004ff007c0c */ /* 0x000fc8000bf05070 */
[----:B------:R-:W-:-:S06]  /*24ae0*/  ISETP.NE.AND.EX P0, PT, RZ, UR5, PT, P0 ;  /* 0x00000005ff007c0c */ /* 0x000fcc000bf05300 */
[----:B------:R-:W1:Y:S01]  /*24af0*/  @P1 LDC.64 R4, c[0x0][0xc08] ;  /* 0x00030200ff041b82 */ /* 0x000e620000000a00 */
[----:B------:R-:W-:Y:S02]  /*24b00*/  ULDC UR4, c[0x0][0xa88] ;  /* 0x0002a20000047ab9 */ /* 0x000fe40000000800 */
[----:B0-----:R-:W-:Y:S01]  /*24b10*/  IMAD.U32 R0, RZ, RZ, UR4 ;  /* 0x00000004ff007e24 */ /* 0x001fe2000f8e00ff */
[----:B------:R-:W0:Y:S01]  /*24b20*/  S2R R35, SR_TID.X ;  /* 0x0000000000237919 */ /* 0x000e220000002100 */
[----:B---3--:R-:W-:-:S04]  /*24b30*/  IMAD.WIDE R2, R8, 0x4, R2 ;  /* 0x0000000408027825 */ /* 0x008fc800078e0202 */
[----:B-1----:R-:W-:Y:S01]  /*24b40*/  @P1 IMAD.WIDE R4, R8, 0x4, R4 ;  /* 0x0000000408041825 */ /* 0x002fe200078e0204 */
[----:B------:R1:W5:Y:S04]  /*24b50*/  @P0 LDG.E R15, desc[UR60][R2.64] ;  /* 0x0000003c020f0981 */ /* 0x000368000c1e1900 */
[----:B------:R1:W5:Y:S01]  /*24b60*/  @P1 LDG.E R0, desc[UR60][R4.64] ;  /* 0x0000003c04001981 */ /* 0x000362000c1e1900 */
[----:B----4-:R-:W-:Y:S01]  /*24b70*/  ISETP.NE.AND P2, PT, R7, RZ, PT ;  /* 0x000000ff0700720c */ /* 0x010fe20003f45270 */
[----:B0-----:R-:W-:Y:S01]  /*24b80*/  VIADD R6, R35, 0xffffff80 ;  /* 0xffffff8023067836 */ /* 0x001fe20000000000 */
[----:B------:R-:W-:-:S04]  /*24b90*/  SHF.R.S32.HI R28, RZ, 0x1f, R8 ;  /* 0x0000001fff1c7819 */ /* 0x000fc80000011408 */
[----:B------:R-:W-:-:S07]  /*24ba0*/  ISETP.GT.AND P3, PT, R6, 0x7f, PT ;  /* 0x0000007f0600780c */ /* 0x000fce0003f64270 */
[----:B------:R-:W0:Y:S02]  /*24bb0*/  @!P2 LDC R7, c[0x0][0xad4] ;  /* 0x0002b500ff07ab82 */ /* 0x000e240000000800 */
[----:B0-----:R1:W-:Y:S01]  /*24bc0*/  @!P2 STL [R1+0x88], R7 ;  /* 0x000088070100a387 */ /* 0x0013e20000100800 */
[----:B------:R-:W-:Y:S01]  /*24bd0*/  ISETP.GT.AND P2, PT, R7, 0x1, PT ;  /* 0x000000010700780c */ /* 0x000fe20003f44270 */
[----:B------:R-:W-:-:S12]  /*24be0*/  @P1 BRA `(.L_x_1838) ;  /* 0x0000000000101947 */ /* 0x000fd80003800000 */
[----:B------:R-:W-:Y:S05]  /*24bf0*/  @!P0 BRA `(.L_x_1838) ;  /* 0x00000000000c8947 */ /* 0x000fea0003800000 */
[----:B-1----:R-:W3:Y:S04]  /*24c00*/  LDG.E R5, desc[UR60][R2.64] ;  /* 0x0000003c02057981 */ /* 0x002ee8000c1e1900 */
[----:B-----5:R-:W3:Y:S02]  /*24c10*/  LDG.E R0, desc[UR60][R2.64+0x4] ;  /* 0x0000043c02007981 */ /* 0x020ee4000c1e1900 */
[----:B---3--:R-:W-:-:S07]  /*24c20*/  IMAD.IADD R0, R0, 0x1, -R5 ;  /* 0x0000000100007824 */ /* 0x008fce00078e0a05 */
.L_x_1838:
[----:B------:R-:W-:Y:S01]  /*24c30*/  BSSY B1, `(.L_x_1839) ;  /* 0x0000037000017945 */ /* 0x000fe20003800000 */
[----:B------:R-:W-:Y:S02]  /*24c40*/  SEL R33, R8, RZ, !P0 ;  /* 0x000000ff08217207 */ /* 0x000fe40004000000 */
[----:B------:R-:W-:Y:S02]  /*24c50*/  SEL R28, R28, RZ, !P0 ;  /* 0x000000ff1c1c7207 */ /* 0x000fe40004000000 */
[----:B--2--5:R-:W-:Y:S01]  /*24c60*/  SHF.R.S32.HI R24, RZ, 0x1f, R15 ;  /* 0x0000001fff187819 */ /* 0x024fe2000001140f */
[----:B------:R-:W-:Y:S06]  /*24c70*/  @P3 BRA `(.L_x_1840) ;  /* 0x0000000000c83947 */ /* 0x000fec0003800000 */
[----:B-1----:R-:W2:Y:S01]  /*24c80*/  LDL R3, [R1+0x5c] ;  /* 0x00005c0001037983 */ /* 0x002ea20000100800 */
[----:B------:R-:W0:Y:S02]  /*24c90*/  LDC R37, c[0x0][0xbe8] ;  /* 0x0002fa00ff257b82 */ /* 0x000e240000000800 */
[----:B0-----:R-:W-:Y:S01]  /*24ca0*/  IMAD R2, R0, R37, RZ ;  /* 0x0000002500027224 */ /* 0x001fe200078e02ff */
[----:B--2---:R-:W-:-:S04]  /*24cb0*/  IADD3 R35, R3, -0x80, R35 ;  /* 0xffffff8003237810 */ /* 0x004fc80007ffe023 */
[----:B------:R-:W-:-:S13]  /*24cc0*/  ISETP.GE.AND P0, PT, R35, R2, PT ;  /* 0x000000022300720c */ /* 0x000fda0003f06270 */
[----:B------:R-:W-:Y:S05]  /*24cd0*/  @P0 BRA `(.L_x_1840) ;  /* 0x0000000000b00947 */ /* 0x000fea0003800000 */
[----:B------:R-:W2:Y:S01]  /*24ce0*/  LDL.LU R30, [R1+0x94] ;  /* 0x00009400011e7983 */ /* 0x000ea20000300800 */
[----:B------:R-:W-:Y:S01]  /*24cf0*/  IMAD.MOV.U32 R20, RZ, RZ, 0x9b8 ;  /* 0x000009b8ff147424 */ /* 0x000fe200078e00ff */
[----:B------:R-:W-:Y:S01]  /*24d00*/  ISETP.GT.AND P0, PT, R7, 0x1, PT ;  /* 0x000000010700780c */ /* 0x000fe20003f04270 */
[----:B------:R-:W0:Y:S01]  /*24d10*/  LDC.64 R8, c[0x0][0xba8] ;  /* 0x0002ea00ff087b82 */ /* 0x000e220000000a00 */
[----:B------:R-:W-:Y:S01]  /*24d20*/  ISETP.NE.AND P1, PT, R37, 0x1, PT ;  /* 0x000000012500780c */ /* 0x000fe20003f25270 */
[----:B------:R-:W-:Y:S01]  /*24d30*/  IMAD.MOV.U32 R21, RZ, RZ, R35 ;  /* 0x000000ffff157224 */ /* 0x000fe200078e0023 */
[----:B------:R-:W-:-:S05]  /*24d40*/  SEL R20, R20, 0x978, P0 ;  /* 0x0000097814147807 */ /* 0x000fca0000000000 */
[----:B------:R-:W1:Y:S08]  /*24d50*/  LDC.64 R2, c[0x0][R20+0x220] ;  /* 0x0000880014027b82 */ /* 0x000e700000000a00 */
[----:B------:R-:W3:Y:S08]  /*24d60*/  LDC.64 R10, c[0x0][R20+0x218] ;  /* 0x00008600140a7b82 */ /* 0x000ef00000000a00 */
[----:B------:R-:W4:Y:S08]  /*24d70*/  LDC.64 R4, c[0x0][R20+0x228] ;  /* 0x00008a0014047b82 */ /* 0x000f300000000a00 */
[----:B------:R-:W5:Y:S08]  /*24d80*/  @P1 LDC R14, c[0x0][0xbec] ;  /* 0x0002fb00ff0e1b82 */ /* 0x000f700000000800 */
[----:B------:R-:W4:Y:S08]  /*24d90*/  LDC.64 R6, c[0x0][R20+0x210] ;  /* 0x0000840014067b82 */ /* 0x000f300000000a00 */
[----:B------:R-:W4:Y:S01]  /*24da0*/  @P1 LDC R31, c[0x0][0xbf0] ;  /* 0x0002fc00ff1f1b82 */ /* 0x000f220000000800 */
[----:B-----5:R-:W-:-:S07]  /*24db0*/  @P1 IMAD.HI.U32 R14, R35, R14, RZ ;  /* 0x0000000e230e1227 */ /* 0x020fce00078e00ff */
[----:B0-----:R-:W0:Y:S01]  /*24dc0*/  @!P0 LDC R8, c[0x0][0xb50] ;  /* 0x0002d400ff088b82 */ /* 0x001e220000000800 */
[-C--:B-1----:R-:W-:Y:S02]  /*24dd0*/  IMAD R3, R3, R33.reuse, RZ ;  /* 0x0000002103037224 */ /* 0x082fe400078e02ff */
[----:B------:R-:W-:-:S05]  /*24de0*/  IMAD.WIDE.U32 R12, R2, R33, RZ ;  /* 0x00000021020c7225 */ /* 0x000fca00078e00ff */
[----:B------:R-:W1:Y:S01]  /*24df0*/  @!P0 LDC R9, c[0x0][0xb54] ;  /* 0x0002d500ff098b82 */ /* 0x000e620000000800 */
[-C--:B---3--:R-:W-:Y:S02]  /*24e00*/  IMAD R29, R11, R226.reuse, RZ ;  /* 0x000000e20b1d7224 */ /* 0x088fe400078e02ff */
[----:B------:R-:W-:Y:S01]  /*24e10*/  IMAD.WIDE.U32 R10, R10, R226, RZ ;  /* 0x000000e20a0a7225 */ /* 0x000fe200078e00ff */
[----:B----4-:R-:W-:-:S03]  /*24e20*/  @P1 SHF.R.U32.HI R21, RZ, R31, R14 ;  /* 0x0000001fff151219 */ /* 0x010fc6000001160e */
        /* <DEDUP_REMOVED lines=23> */
.L_x_1840:
[----:B------:R-:W-:Y:S05]  /*24fa0*/  BSYNC B1 ;  /* 0x0000000000017941 */ /* 0x000fea0003800000 */
.L_x_1839:
[----:B------:R-:W-:Y:S05]  /*24fb0*/  @P2 BRA `(.L_x_1835) ;  /* 0x0000000800282947 */ /* 0x000fea0003800000 */
[----:B-1----:R-:W2:Y:S01]  /*24fc0*/  LDL R4, [R1+0x84] ;  /* 0x0000840001047983 */ /* 0x002ea20000100800 */
[----:B------:R-:W1:Y:S01]  /*24fd0*/  LDC R11, c[0x0][0xbe8] ;  /* 0x0002fa00ff0b7b82 */ /* 0x000e620000000800 */
[----:B------:R-:W-:Y:S01]  /*24fe0*/  ULDC.64 UR4, c[0x0][0xaa0] ;  /* 0x0002a80000047ab9 */ /* 0x000fe20000000a00 */
[----:B------:R-:W-:Y:S01]  /*24ff0*/  ULDC.64 UR6, c[0x0][0xaf0] ;  /* 0x0002bc0000067ab9 */ /* 0x000fe20000000a00 */
[----:B------:R-:W3:Y:S04]  /*25000*/  LDL.LU R10, [R1+0x5c] ;  /* 0x00005c00010a7983 */ /* 0x000ee80000300800 */
[----:B0-----:R-:W2:Y:S01]  /*25010*/  LDL R8, [R1+0x10] ;  /* 0x0000100001087983 */ /* 0x001ea20000100800 */
[----:B------:R-:W-:-:S03]  /*25020*/  IMAD R2, R24, UR4, RZ ;  /* 0x0000000418027c24 */ /* 0x000fc6000f8e02ff */
[----:B------:R0:W5:Y:S01]  /*25030*/  LDL R14, [R1+0x8] ;  /* 0x00000800010e7983 */ /* 0x0001620000100800 */
[C---:B------:R-:W-:Y:S02]  /*25040*/  IMAD R5, R15.reuse, UR5, R2 ;  /* 0x000000050f057c24 */ /* 0x040fe4000f8e0202 */
[----:B------:R-:W-:Y:S01]  /*25050*/  IMAD.WIDE.U32 R2, R15, UR4, RZ ;  /* 0x000000040f027c25 */ /* 0x000fe2000f8e00ff */
[----:B------:R-:W-:Y:S01]  /*25060*/  ULDC.64 UR4, c[0x0][0xae8] ;  /* 0x0002ba0000047ab9 */ /* 0x000fe20000000a00 */
[----:B-1----:R-:W-:-:S13]  /*25070*/  ISETP.NE.AND P0, PT, R11, 0x1, PT ;  /* 0x000000010b00780c */ /* 0x002fda0003f05270 */
[----:B------:R-:W1:Y:S08]  /*25080*/  @P0 LDC R6, c[0x0][0xbec] ;  /* 0x0002fb00ff060b82 */ /* 0x000e700000000800 */
[----:B------:R-:W4:Y:S01]  /*25090*/  @P0 LDC R7, c[0x0][0xbf0] ;  /* 0x0002fc00ff070b82 */ /* 0x000f220000000800 */
[----:B------:R-:W-:Y:S02]  /*250a0*/  IMAD.IADD R3, R3, 0x1, R5 ;  /* 0x0000000103037824 */ /* 0x000fe400078e0205 */
[----:B------:R-:W-:-:S04]  /*250b0*/  IMAD.WIDE.U32 R2, R226, UR4, R2 ;  /* 0x00000004e2027c25 */ /* 0x000fc8000f8e0002 */
[----:B------:R-:W-:Y:S01]  /*250c0*/  IMAD R3, R226, UR5, R3 ;  /* 0x00000005e2037c24 */ /* 0x000fe2000f8e0203 */
[----:B------:R-:W-:Y:S01]  /*250d0*/  ULDC.64 UR4, c[0x0][0xae0] ;  /* 0x0002b80000047ab9 */ /* 0x000fe20000000a00 */
[----:B------:R-:W-:-:S04]  /*250e0*/  IMAD.WIDE.U32 R2, R33, UR6, R2 ;  /* 0x0000000621027c25 */ /* 0x000fc8000f8e0002 */
[----:B------:R-:W-:Y:S01]  /*250f0*/  IMAD R13, R0, R11, RZ ;  /* 0x0000000b000d7224 */ /* 0x000fe200078e02ff */
[----:B------:R-:W-:Y:S01]  /*25100*/  BSSY B1, `(.L_x_1841) ;  /* 0x0000033000017945 */ /* 0x000fe20003800000 */
[----:B--2---:R-:W-:-:S04]  /*25110*/  IMAD R4, R4, 0x20, R8 ;  /* 0x0000002004047824 */ /* 0x004fc800078e0208 */
[----:B---3--:R-:W-:-:S04]  /*25120*/  IMAD.IADD R9, R10, 0x1, R4 ;  /* 0x000000010a097824 */ /* 0x008fc800078e0204 */
[----:B-1----:R-:W-:-:S04]  /*25130*/  @P0 IMAD.HI.U32 R4, R9, R6, RZ ;  /* 0x0000000609040227 */ /* 0x002fc800078e00ff */
[----:B------:R-:W-:Y:S01]  /*25140*/  IMAD.MOV.U32 R5, RZ, RZ, R9 ;  /* 0x000000ffff057224 */ /* 0x000fe200078e0009 */
[----:B----4-:R-:W-:Y:S01]  /*25150*/  @P0 SHF.R.U32.HI R5, RZ, R7, R4 ;  /* 0x00000007ff050219 */ /* 0x010fe20000011604 */
[----:B------:R-:W-:-:S03]  /*25160*/  IMAD R6, R28, UR6, RZ ;  /* 0x000000061c067c24 */ /* 0x000fc6000f8e02ff */
[--C-:B------:R-:W-:Y:S01]  /*25170*/  SHF.R.S32.HI R4, RZ, 0x1f, R5.reuse ;  /* 0x0000001fff047819 */ /* 0x100fe20000011405 */
[----:B------:R-:W-:Y:S02]  /*25180*/  IMAD R7, R33, UR7, R6 ;  /* 0x0000000721077c24 */ /* 0x000fe4000f8e0206 */
[----:B------:R-:W-:Y:S02]  /*25190*/  IMAD.MOV R6, RZ, RZ, -R5 ;  /* 0x000000ffff067224 */ /* 0x000fe400078e0a05 */
[----:B------:R-:W-:Y:S02]  /*251a0*/  IMAD.IADD R3, R3, 0x1, R7 ;  /* 0x0000000103037824 */ /* 0x000fe400078e0207 */
[----:B------:R-:W-:Y:S02]  /*251b0*/  IMAD R4, R4, UR4, RZ ;  /* 0x0000000404047c24 */ /* 0x000fe4000f8e02ff */
[----:B------:R-:W-:Y:S02]  /*251c0*/  IMAD R7, R11, R6, R9 ;  /* 0x000000060b077224 */ /* 0x000fe400078e0209 */
[----:B------:R-:W-:-:S02]  /*251d0*/  IMAD R9, R5, UR5, R4 ;  /* 0x0000000505097c24 */ /* 0x000fc4000f8e0204 */
[----:B------:R-:W-:Y:S01]  /*251e0*/  IMAD.WIDE.U32 R2, R5, UR4, R2 ;  /* 0x0000000405027c25 */ /* 0x000fe2000f8e0002 */
[----:B------:R-:W-:Y:S01]  /*251f0*/  SHF.R.S32.HI R4, RZ, 0x1f, R7 ;  /* 0x0000001fff047819 */ /* 0x000fe20000011407 */
[----:B------:R-:W-:Y:S02]  /*25200*/  ULDC.64 UR4, c[0x0][0xad8] ;  /* 0x0002b60000047ab9 */ /* 0x000fe40000000a00 */
[----:B------:R-:W-:Y:S02]  /*25210*/  IMAD.IADD R3, R3, 0x1, R9 ;  /* 0x0000000103037824 */ /* 0x000fe400078e0209 */
[----:B------:R-:W-:Y:S02]  /*25220*/  IMAD R4, R4, UR4, RZ ;  /* 0x0000000404047c24 */ /* 0x000fe4000f8e02ff */
[----:B------:R-:W-:Y:S02]  /*25230*/  IMAD.IADD R12, R8, 0x1, R10 ;  /* 0x00000001080c7824 */ /* 0x000fe400078e020a */
[----:B------:R-:W-:-:S02]  /*25240*/  IMAD R5, R7, UR5, R4 ;  /* 0x0000000507057c24 */ /* 0x000fc4000f8e0204 */
[----:B------:R-:W-:Y:S01]  /*25250*/  IMAD.WIDE.U32 R2, R7, UR4, R2 ;  /* 0x0000000407027c25 */ /* 0x000fe2000f8e0002 */
[C---:B------:R-:W-:Y:S01]  /*25260*/  ISETP.GE.AND P2, PT, R12.reuse, R13, PT ;  /* 0x0000000d0c00720c */ /* 0x040fe20003f46270 */
[----:B------:R-:W-:Y:S02]  /*25270*/  ULDC.64 UR4, c[0x0][0xa80] ;  /* 0x0002a00000047ab9 */ /* 0x000fe40000000a00 */
[----:B------:R-:W-:Y:S01]  /*25280*/  VIADD R0, R12, 0x20 ;  /* 0x000000200c007836 */ /* 0x000fe20000000000 */
[----:B------:R-:W-:Y:S01]  /*25290*/  LEA R10, P3, R2, UR4, 0x1 ;  /* 0x00000004020a7c11 */ /* 0x000fe2000f8608ff */
[----:B------:R-:W-:-:S03]  /*252a0*/  IMAD.IADD R3, R3, 0x1, R5 ;  /* 0x0000000103037824 */ /* 0x000fc600078e0205 */
[-C--:B------:R-:W-:Y:S01]  /*252b0*/  ISETP.GE.AND P1, PT, R0, R13.reuse, PT ;  /* 0x0000000d0000720c */ /* 0x080fe20003f26270 */
[----:B------:R-:W-:Y:S01]  /*252c0*/  VIADD R0, R12, 0x40 ;  /* 0x000000400c007836 */ /* 0x000fe20000000000 */
[----:B------:R-:W-:Y:S01]  /*252d0*/  LEA.HI.X R11, R2, UR5, R3, 0x1, P3 ;  /* 0x00000005020b7c11 */ /* 0x000fe200098f0c03 */
[----:B------:R0:W1:Y:S03]  /*252e0*/  SHFL.IDX PT, R8, R10, RZ, 0x181f ;  /* 0x00181fff0a087589 */ /* 0x00006600000e0000 */
[----:B------:R-:W-:Y:S02]  /*252f0*/  ISETP.GE.AND P0, PT, R0, R13, PT ;  /* 0x0000000d0000720c */ /* 0x000fe40003f06270 */
[----:B------:R0:W2:Y:S01]  /*25300*/  SHFL.IDX PT, R0, R11, RZ, 0x181f ;  /* 0x00181fff0b007589 */ /* 0x0000a200000e0000 */
[----:B------:R-:W-:Y:S10]  /*25310*/  @P2 BRA `(.L_x_1842) ;  /* 0x0000000000442947 */ /* 0x000ff40003800000 */
        /* <DEDUP_REMOVED lines=12> */
[----:B-----5:R-:W-:Y:S02]  /*253e0*/  @!P3 LEA.HI.X R7, R22, R0, R14, 0x1, P6 ;  /* 0x000000001607b211 */ /* 0x020fe400030f0c0e */
[----:B------:R-:W-:-:S03]  /*253f0*/  @!P2 LEA R8, P6, R23, R8, 0x1 ;  /* 0x000000081708a211 */ /* 0x000fc600078c08ff */
[----:B------:R3:W-:Y:S01]  /*25400*/  @!P3 ST.E.128 desc[UR60][R6.64], RZ ;  /* 0x000000ff0600b985 */ /* 0x0007e2000c101d3c */
[----:B------:R-:W-:-:S05]  /*25410*/  @!P2 LEA.HI.X R9, R23, R0, R229, 0x1, P6 ;  /* 0x000000001709a211 */ /* 0x000fca00030f0ce5 */
[----:B------:R3:W-:Y:S04]  /*25420*/  @!P2 ST.E.128 desc[UR60][R8.64], RZ ;  /* 0x000000ff0800a985 */ /* 0x0007e8000c101d3c */
.L_x_1842:
[----:B------:R-:W-:Y:S05]  /*25430*/  BSYNC B1 ;  /* 0x0000000000017941 */ /* 0x000fea0003800000 */
.L_x_1841:
        /* <DEDUP_REMOVED lines=9> */
[CC--:B-1----:R-:W-:Y:S02]  /*254d0*/  @!P4 LEA R2, P6, R18.reuse, R8.reuse, 0x1 ;  /* 0x000000081202c211 */ /* 0x0c2fe400078c08ff */
[C---:B------:R-:W-:Y:S02]  /*254e0*/  @!P3 LEA R4, P5, R201.reuse, R8, 0x1 ;  /* 0x00000008c904b211 */ /* 0x040fe400078a08ff */
[----:B----4-:R-:W-:Y:S02]  /*254f0*/  @!P4 LEA.HI.X R3, R18, R0, R19, 0x1, P6 ;  /* 0x000000001203c211 */ /* 0x010fe400030f0c13 */
[----:B------:R-:W-:Y:S02]  /*25500*/  @!P2 LEA R6, P6, R22, R8, 0x1 ;  /* 0x000000081606a211 */ /* 0x000fe400078c08ff */
[----:B------:R-:W-:Y:S01]  /*25510*/  @!P3 LEA.HI.X R5, R201, R0, R224, 0x1, P5 ;  /* 0x00000000c905b211 */ /* 0x000fe200028f0ce0 */
[----:B------:R3:W-:Y:S01]  /*25520*/  @!P4 ST.E.128 desc[UR60][R2.64], RZ ;  /* 0x000000ff0200c985 */ /* 0x0007e2000c101d3c */
[----:B------:R-:W-:-:S02]  /*25530*/  @!P1 LEA R8, P5, R23, R8, 0x1 ;  /* 0x0000000817089211 */ /* 0x000fc400078a08ff */
[-C--:B-----5:R-:W-:Y:S01]  /*25540*/  @!P2 LEA.HI.X R7, R22, R0.reuse, R14, 0x1, P6 ;  /* 0x000000001607a211 */ /* 0x0a0fe200030f0c0e */
[----:B------:R3:W-:Y:S01]  /*25550*/  @!P3 ST.E.128 desc[UR60][R4.64], RZ ;  /* 0x000000ff0400b985 */ /* 0x0007e2000c101d3c */
[----:B------:R-:W-:-:S03]  /*25560*/  @!P1 LEA.HI.X R9, R23, R0, R229, 0x1, P5 ;  /* 0x0000000017099211 */ /* 0x000fc600028f0ce5 */
[----:B------:R3:W-:Y:S04]  /*25570*/  @!P2 ST.E.128 desc[UR60][R6.64], RZ ;  /* 0x000000ff0600a985 */ /* 0x0007e8000c101d3c */
[----:B------:R3:W-:Y:S02]  /*25580*/  @!P1 ST.E.128 desc[UR60][R8.64], RZ ;  /* 0x000000ff08009985 */ /* 0x0007e4000c101d3c */
.L_x_1844:
[----:B------:R-:W-:Y:S05]  /*25590*/  BSYNC B1 ;  /* 0x0000000000017941 */ /* 0x000fea0003800000 */
.L_x_1843:
        /* <DEDUP_REMOVED lines=16> */
[----:B-----5:R-:W-:-:S02]  /*256a0*/  @!P1 LEA.HI.X R7, R22, R0, R14, 0x1, P4 ;  /* 0x0000000016079211 */ /* 0x020fc400020f0c0e */
[----:B------:R-:W-:Y:S01]  /*256b0*/  @!P0 LEA.HI.X R9, R23, R0, R229, 0x1, P6 ;  /* 0x0000000017098211 */ /* 0x000fe200030f0ce5 */
[----:B------:R3:W-:Y:S04]  /*256c0*/  @!P2 ST.E.128 desc[UR60][R4.64], RZ ;  /* 0x000000ff0400a985 */ /* 0x0007e8000c101d3c */
[----:B------:R3:W-:Y:S04]  /*256d0*/  @!P1 ST.E.128 desc[UR60][R6.64], RZ ;  /* 0x000000ff06009985 */ /* 0x0007e8000c101d3c */
[----:B------:R3:W-:Y:S02]  /*256e0*/  @!P0 ST.E.128 desc[UR60][R8.64], RZ ;  /* 0x000000ff08008985 */ /* 0x0007e4000c101d3c */
.L_x_1846:
[----:B------:R-:W-:Y:S05]  /*256f0*/  BSYNC B1 ;  /* 0x0000000000017941 */ /* 0x000fea0003800000 */
.L_x_1845:
        /* <DEDUP_REMOVED lines=10> */
[-C--:B--2---:R-:W-:Y:S02]  /*257a0*/  @!P3 LEA R2, P6, R18, R8.reuse, 0x1 ;  /* 0x000000081202b211 */ /* 0x084fe400078c08ff */
[-C--:B------:R-:W-:Y:S02]  /*257b0*/  @!P2 LEA R4, P5, R201, R8.reuse, 0x1 ;  /* 0x00000008c904a211 */ /* 0x080fe400078a08ff */
[-C--:B------:R-:W-:Y:S02]  /*257c0*/  @!P1 LEA R6, P4, R22, R8.reuse, 0x1 ;  /* 0x0000000816069211 */ /* 0x080fe400078808ff */
[-C--:B0-----:R-:W-:Y:S02]  /*257d0*/  @!P3 LEA.HI.X R3, R18, R11.reuse, R19, 0x1, P6 ;  /* 0x0000000b1203b211 */ /* 0x081fe400030f0c13 */
        /* <DEDUP_REMOVED lines=8> */
.L_x_1835:
[----:B------:R-:W-:Y:S05]  /*25860*/  BSYNC B0 ;  /* 0x0000000000007941 */ /* 0x000fea0003800000 */
.L_x_1825:
[----:B------:R-:W-:Y:S02]  /*25870*/  ULDC UR4, c[0x0][0xc3c] ;  /* 0x00030f0000047ab9 */ /* 0x000fe40000000800 */
[----:B------:R-:W-:-:S13]  /*25880*/  ISETP.GE.AND P0, PT, R27, UR4, PT ;  /* 0x000000041b007c0c */ /* 0x000fda000bf06270 */
[----:B------:R-:W-:Y:S05]  /*25890*/  @!P0 BRA `(.L_x_1847) ;  /* 0xfffffdc000188947 */ /* 0x000fea000383ffff */
[----:B------:R-:W-:Y:S05]  /*258a0*/  BRA `(.L_x_1537) ;  /* 0x0000008400487947 */ /* 0x000fea0003800000 */
.L_x_1535:
        /* <DEDUP_REMOVED lines=16> */
.L_x_1848:
        /* <DEDUP_REMOVED lines=43> */
.L_x_1852:
[----:B------:R-:W0:Y:S01]  /*25c60*/  LDC R2, c[0x0][0xc3c] ;  /* 0x00030f00ff027b82 */ /* 0x000e220000000800 */
[----:B------:R-:W-:Y:S01]  /*25c70*/  UIADD3 UR4, UR4, 0x1f, URZ ;  /* 0x0000001f04047890 */ /* 0x000fe2000fffe03f */
[----:B------:R-:W-:Y:S02]  /*25c80*/  ULDC UR7, c[0x0][0xc3c] ;  /* 0x00030f0000077ab9 */ /* 0x000fe40000000800 */
[----:B------:R-:W-:-:S03]  /*25c90*/  IMAD.U32 R27, RZ, RZ, UR7 ;  /* 0x00000007ff1b7e24 */ /* 0x000fc6000f8e00ff */
[----:B0-----:R-:W-:-:S13]  /*25ca0*/  ISETP.LE.AND P6, PT, R2, UR4, PT ;  /* 0x0000000402007c0c */ /* 0x001fda000bfc3270 */
[----:B------:R-:W-:Y:S05]  /*25cb0*/  @P6 BRA `(.L_x_1851) ;  /* 0x0000000800a86947 */ /* 0x000fea0003800000 */
[----:B------:R-:W-:Y:S02]  /*25cc0*/  VIADD R11, R6, UR4 ;  /* 0x00000004060b7c36 */ /* 0x000fe40008000000 */
[----:B------:R-:W-:Y:S02]  /*25cd0*/  IMAD.MOV.U32 R7, RZ, RZ, RZ ;  /* 0x000000ffff077224 */ /* 0x000fe400078e00ff */
[----:B------:R-:W-:Y:S01]  /*25ce0*/  IMAD.MOV.U32 R8, RZ, RZ, RZ ;  /* 0x000000ffff087224 */ /* 0x000fe200078e00ff */
[----:B------:R-:W-:-:S13]  /*25cf0*/  ISETP.GE.OR P6, PT, R11, R2, !P0 ;  /* 0x000000020b00720c */ /* 0x000fda00047c6670 */
[----:B------:R-:W0:Y:S08]  /*25d00*/  @!P6 LDC.64 R4, c[0x0][0xc80] ;  /* 0x00032000ff04eb82 */ /* 0x000e300000000a00 */
[----:B------:R-:W1:Y:S01]  /*25d10*/  @!P6 LDC.64 R2, c[0x0][0xc78] ;  /* 0x00031e00ff02eb82 */ /* 0x000e620000000a00 */
[----:B0-----:R-:W-:-:S05]  /*25d20*/  @!P6 IMAD.WIDE R4, R11, 0x4, R4 ;  /* 0x000000040b04e825 */ /* 0x001fca00078e0204 */
[----:B------:R-:W2:Y:S01]  /*25d30*/  @!P6 LDG.E R7, desc[UR60][R4.64] ;  /* 0x0000003c0407e981 */ /* 0x000ea2000c1e1900 */
[----:B-1----:R-:W-:-:S05]  /*25d40*/  @!P6 IMAD.WIDE R2, R11, 0x4, R2 ;  /* 0x000000040b02e825 */ /* 0x002fca00078e0202 */
        /* <DEDUP_REMOVED lines=22> */
.L_x_1850:
        /* <DEDUP_REMOVED lines=11> */
[----:B------:R-:W-:-:S05]  /*25f60*/  VIADD R3, R27, 0xffffffff ;  /* 0xffffffff1b037836 */ /* 0x000fca0000000000 */
[----:B------:R0:W1:Y:S02]  /*25f70*/  SHFL.IDX PT, R24, R2, R3, 0x1f ;  /* 0x00001f0302187589 */ /* 0x00006400000e0000 */
.L_x_1853:
[----:B-1----:R-:W-:Y:S02]  /*25f80*/  IMAD R24, R24, UR5, R5 ;  /* 0x0000000518187c24 */ /* 0x002fe4000f8e0205 */
[----:B------:R-:W-:-:S03]  /*25f90*/  VIADD R27, R27, UR4 ;  /* 0x000000041b1b7c36 */ /* 0x000fc60008000000 */
[----:B------:R-:W-:Y:S01]  /*25fa0*/  IADD3 R4, -R24, UR6, RZ ;  /* 0x0000000618047c10 */ /* 0x000fe2000fffe1ff */
[----:B------:R-:W-:Y:S06]  /*25fb0*/  @!P1 BRA `(.L_x_1854) ;  /* 0x0000000000e89947 */ /* 0x000fec0003800000 */
[-C--:B--2---:R-:W-:Y:S02]  /*25fc0*/  IABS R12, R7.reuse ;  /* 0x00000007000c7213 */ /* 0x084fe40000000000 */
[----:B------:R-:W-:Y:S02]  /*25fd0*/  IABS R5, R8 ;  /* 0x0000000800057213 */ /* 0x000fe40000000000 */
[----:B------:R-:W1:Y:S01]  /*25fe0*/  I2F.RP R9, R12 ;  /* 0x0000000c00097306 */ /* 0x000e620000209400 */
[----:B------:R-:W-:-:S07]  /*25ff0*/  IABS R13, R7 ;  /* 0x00000007000d7213 */ /* 0x000fce0000000000 */
[----:B------:R-:W2:Y:S08]  /*26000*/  I2F.RP R10, R5 ;  /* 0x00000005000a7306 */ /* 0x000eb00000209400 */
[----:B-1----:R-:W0:Y:S08]  /*26010*/  MUFU.RCP R9, R9 ;  /* 0x0000000900097308 */ /* 0x002e300000001000 */
[----:B--2---:R-:W-:Y:S01]  /*26020*/  MUFU.RCP R10, R10 ;  /* 0x0000000a000a7308 */ /* 0x004fe20000001000 */
        /* <DEDUP_REMOVED lines=18> */
[----:B------:R-:W0:Y:S01]  /*26150*/  F2I.FTZ.U32.TRUNC.NTZ R3, R11 ;  /* 0x0000000b00037305 */ /* 0x000e22000021f000 */
[----:B------:R-:W-:-:S05]  /*26160*/  IABS R12, R8 ;  /* 0x00000008000c7213 */ /* 0x000fca0000000000 */
[----:B------:R-:W-:-:S05]  /*26170*/  IMAD.MOV R12, RZ, RZ, -R12 ;  /* 0x000000ffff0c7224 */ /* 0x000fca00078e0a0c */
[----:B------:R-:W-:-:S04]  /*26180*/  @P0 VIADD R2, R2, 0x1 ;  /* 0x0000000102020836 */ /* 0x000fc80000000000 */
[----:B------:R-:W-:Y:S02]  /*26190*/  IMAD.MOV.U32 R13, RZ, RZ, R2 ;  /* 0x000000ffff0d7224 */ /* 0x000fe400078e0002 */
[----:B0-----:R-:W-:Y:S02]  /*261a0*/  IMAD.MOV R2, RZ, RZ, -R3 ;  /* 0x000000ffff027224 */ /* 0x001fe400078e0a03 */
[----:B------:R-:W-:Y:S01]  /*261b0*/  @!P2 IMAD.MOV R13, RZ, RZ, -R13 ;  /* 0x000000ffff0da224 */ /* 0x000fe200078e0a0d */
[----:B------:R-:W-:Y:S01]  /*261c0*/  @!P1 LOP3.LUT R13, RZ, R7, RZ, 0x33, !PT ;  /* 0x00000007ff0d9212 */ /* 0x000fe200078e33ff */
[----:B------:R-:W-:Y:S02]  /*261d0*/  IMAD R9, R2, R5, RZ ;  /* 0x0000000502097224 */ /* 0x000fe400078e02ff */
[----:B------:R-:W-:Y:S01]  /*261e0*/  IMAD.MOV.U32 R2, RZ, RZ, RZ ;  /* 0x000000ffff027224 */ /* 0x000fe200078e00ff */
[----:B------:R-:W-:-:S03]  /*261f0*/  IABS R10, R13 ;  /* 0x0000000d000a7213 */ /* 0x000fc60000000000 */
[----:B------:R-:W-:-:S04]  /*26200*/  IMAD.HI.U32 R2, R3, R9, R2 ;  /* 0x0000000903027227 */ /* 0x000fc800078e0002 */
[----:B------:R-:W-:Y:S02]  /*26210*/  IMAD.MOV.U32 R3, RZ, RZ, R10 ;  /* 0x000000ffff037224 */ /* 0x000fe400078e000a */
[----:B------:R-:W-:Y:S02]  /*26220*/  IMAD.MOV.U32 R10, RZ, RZ, R12 ;  /* 0x000000ffff0a7224 */ /* 0x000fe400078e000c */
[----:B------:R-:W-:-:S04]  /*26230*/  IMAD.HI.U32 R2, R2, R3, RZ ;  /* 0x0000000302027227 */ /* 0x000fc800078e00ff */
[----:B------:R-:W-:Y:S01]  /*26240*/  IMAD R10, R2, R10, R3 ;  /* 0x0000000a020a7224 */ /* 0x000fe200078e0203 */
[----:B------:R-:W-:-:S04]  /*26250*/  LOP3.LUT R3, R13, R8, RZ, 0x3c, !PT ;  /* 0x000000080d037212 */ /* 0x000fc800078e3cff */
[----:B------:R-:W-:Y:S02]  /*26260*/  ISETP.GT.U32.AND P1, PT, R5, R10, PT ;  /* 0x0000000a0500720c */ /* 0x000fe40003f24070 */
[----:B------:R-:W-:-:S11]  /*26270*/  ISETP.GE.AND P2, PT, R3, RZ, PT ;  /* 0x000000ff0300720c */ /* 0x000fd60003f46270 */
[----:B------:R-:W-:Y:S02]  /*26280*/  @!P1 IMAD.IADD R10, R10, 0x1, -R5 ;  /* 0x000000010a0a9824 */ /* 0x000fe400078e0a05 */
[----:B------:R-:W-:Y:S01]  /*26290*/  @!P1 VIADD R2, R2, 0x1 ;  /* 0x0000000102029836 */ /* 0x000fe20000000000 */
[----:B------:R-:W-:Y:S02]  /*262a0*/  ISETP.NE.AND P1, PT, R8, RZ, PT ;  /* 0x000000ff0800720c */ /* 0x000fe40003f25270 */
[----:B------:R-:W-:Y:S01]  /*262b0*/  ISETP.GE.U32.AND P0, PT, R10, R5, PT ;  /* 0x000000050a00720c */ /* 0x000fe20003f06070 */
[----:B------:R-:W-:-:S12]  /*262c0*/  IMAD.MOV R5, RZ, RZ, -R13 ;  /* 0x000000ffff057224 */ /* 0x000fd800078e0a0d */
[----:B------:R-:W-:-:S04]  /*262d0*/  @P0 VIADD R2, R2, 0x1 ;  /* 0x0000000102020836 */ /* 0x000fc80000000000 */
        /* <DEDUP_REMOVED lines=8> */
.L_x_1854:
[----:B0-----:R-:W0:Y:S02]  /*26360*/  LDC.64 R2, c[0x0][0xc90] ;  /* 0x00032400ff027b82 */ /* 0x001e240000000a00 */
        /* <DEDUP_REMOVED lines=32> */
[----:B------:R-:W-:Y:S02]  /*26570*/  VIADDMNMX R8, R8, UR5, R13, PT ;  /* 0x0000000508087c46 */ /* 0x000fe4000b80010d */
[----:B------:R-:W-:-:S02]  /*26580*/  IADD3 R9, R9, 0x1000000, R4 ;  /* 0x0100000009097810 */ /* 0x000fc40007ffe004 */
        /* <DEDUP_REMOVED lines=25> */
[----:B------:R-:W-:-:S07]  /*26720*/  IMAD R26, R2, R26, R9 ;  /* 0x0000001a021a7224 */ /* 0x000fce00078e0209 */
.L_x_1855:
[----:B------:R-:W-:-:S05]  /*26730*/  LOP3.LUT R2, RZ, R2, RZ, 0x33, !PT ;  /* 0x00000002ff027212 */ /* 0x000fca00078e33ff */
[----:B------:R-:W-:Y:S01]  /*26740*/  IMAD.IADD R25, R7, 0x1, R2 ;  /* 0x0000000107197824 */ /* 0x000fe200078e0202 */
[----:B------:R-:W-:Y:S06]  /*26750*/  BRA `(.L_x_1856) ;  /* 0x00000000000c7947 */ /* 0x000fec0003800000 */
.L_x_1851:
[----:B------:R-:W-:Y:S02]  /*26760*/  IMAD.MOV.U32 R25, RZ, RZ, RZ ;  /* 0x000000ffff197224 */ /* 0x000fe400078e00ff */
[----:B------:R-:W-:Y:S02]  /*26770*/  IMAD.U32 R24, RZ, RZ, UR6 ;  /* 0x00000006ff187e24 */ /* 0x000fe4000f8e00ff */
[----:B------:R-:W-:-:S07]  /*26780*/  IMAD.MOV.U32 R26, RZ, RZ, RZ ;  /* 0x000000ffff1a7224 */ /* 0x000fce00078e00ff */
.L_x_1856:
[----:B------:R-:W-:-:S13]  /*26790*/  ISETP.NE.AND P0, PT, R6, RZ, PT ;  /* 0x000000ff0600720c */ /* 0x000fda0003f05270 */
[----:B------:R-:W0:Y:S01]  /*267a0*/  @!P0 S2R R3, SR_CgaCtaId ;  /* 0x0000000000038919 */ /* 0x000e220000008800 */
[----:B------:R-:W-:-:S04]  /*267b0*/  @!P0 MOV R2, 0x400 ;  /* 0x0000040000028802 */ /* 0x000fc80000000f00 */
[----:B0-----:R-:W-:-:S05]  /*267c0*/  @!P0 LEA R2, R3, R2, 0x18 ;  /* 0x0000000203028211 */ /* 0x001fca00078ec0ff */
[----:B------:R1:W-:Y:S01]  /*267d0*/  @!P0 STS.128 [R2+0x308d0], R24 ;  /* 0x0308d01802008388 */ /* 0x0003e20000000c00 */
[----:B------:R-:W-:Y:S06]  /*267e0*/  BAR.ARV 0x5, 0x180 ;  /* 0x0146000000007b1d */ /* 0x000fec0000002000 */
.L_x_1849:
        /* <DEDUP_REMOVED lines=8> */
[C---:B------:R-:W-:Y:S01]  /*26870*/  IMAD.SHL.U32 R36, R0.reuse, 0x8, RZ ;  /* 0x0000000800247824 */ /* 0x040fe200078e00ff */
[----:B------:R-:W-:Y:S01]  /*26880*/  LOP3.LUT R4, R0, 0x7f, RZ, 0xc0, !PT ;  /* 0x0000007f00047812 */ /* 0x000fe200078ec0ff */
[----:B------:R1:W-:Y:S01]  /*26890*/  STL [R1+0x2c], RZ ;  /* 0x00002cff01007387 */ /* 0x0003e20000100800 */
[----:B------:R-:W-:Y:S01]  /*268a0*/  BSSY B8, `(.L_x_1857) ;  /* 0x0000719000087945 */ /* 0x000fe20003800000 */
[----:B------:R-:W-:Y:S01]  /*268b0*/  IMAD.MOV.U32 R30, RZ, RZ, 0x1 ;  /* 0x00000001ff1e7424 */ /* 0x000fe200078e00ff */
[----:B------:R-:W-:Y:S01]  /*268c0*/  LOP3.LUT R3, R36, 0x1f8, RZ, 0xc0, !PT ;  /* 0x000001f824037812 */ /* 0x000fe200078ec0ff */
[----:B------:R-:W-:Y:S01]  /*268d0*/  IMAD.SHL.U32 R33, R4, 0x8, RZ ;  /* 0x0000000804217824 */ /* 0x000fe200078e00ff */
[----:B------:R-:W-:Y:S01]  /*268e0*/  LOP3.LUT R36, R36, 0x38, RZ, 0xc0, !PT ;  /* 0x0000003824247812 */ /* 0x000fe200078ec0ff */
[----:B------:R-:W-:Y:S01]  /*268f0*/  IMAD.MOV.U32 R28, RZ, RZ, RZ ;  /* 0x000000ffff1c7224 */ /* 0x000fe200078e00ff */
[----:B------:R-:W-:Y:S01]  /*26900*/  ULDC.64 UR36, c[0x0][0x198] ;  /* 0x0000660000247ab9 */ /* 0x000fe20000000a00 */
[----:B------:R-:W-:Y:S01]  /*26910*/  IMAD.MOV.U32 R22, RZ, RZ, RZ ;  /* 0x000000ffff167224 */ /* 0x000fe200078e00ff */
[----:B------:R-:W-:Y:S01]  /*26920*/  LOP3.LUT R37, R36, 0xc0, RZ, 0xfc, !PT ;  /* 0x000000c024257812 */ /* 0x000fe200078efcff */
[----:B------:R-:W-:Y:S01]  /*26930*/  IMAD.MOV.U32 R29, RZ, RZ, 0x1 ;  /* 0x00000001ff1d7424 */ /* 0x000fe200078e00ff */
[----:B------:R-:W-:Y:S01]  /*26940*/  ULDC UR38, c[0x0][0xc] ;  /* 0x0000030000267ab9 */ /* 0x000fe20000000800 */
[----:B--2---:R-:W-:-:S02]  /*26950*/  R2UR UR4, R2 ;  /* 0x00000000020472ca */ /* 0x004fc400000e0000 */
[----:B------:R-:W-:Y:S01]  /*26960*/  LOP3.LUT R2, R3, 0x38, R0, 0x78, !PT ;  /* 0x0000003803027812 */ /* 0x000fe200078e7800 */
[----:B------:R-:W-:-:S03]  /*26970*/  IMAD.SHL.U32 R0, R0, 0x10, RZ ;  /* 0x0000001000007824 */ /* 0x000fc600078e00ff */
[----:B------:R-:W-:Y:S02]  /*26980*/  LOP3.LUT R33, R2, 0x200, R33, 0xf8, !PT ;  /* 0x0000020002217812 */ /* 0x000fe400078ef821 */
[----:B------:R-:W-:-:S04]  /*26990*/  SHF.R.U32.HI R2, RZ, 0x3, R4 ;  /* 0x00000003ff027819 */ /* 0x000fc80000011604 */
[----:B------:R-:W-:Y:S01]  /*269a0*/  LOP3.LUT R0, R2, 0x70, R0, 0xf8, !PT ;  /* 0x0000007002007812 */ /* 0x000fe200078ef800 */
[----:B------:R-:W-:Y:S01]  /*269b0*/  ULOP3.LUT UR39, UR4, 0x2, URZ, 0xfc, !UPT ;  /* 0x0000000204277892 */ /* 0x000fe2000f8efc3f */
[C---:B------:R-:W-:Y:S02]  /*269c0*/  LOP3.LUT R2, R36.reuse, 0x40, RZ, 0xfc, !PT ;  /* 0x0000004024027812 */ /* 0x040fe400078efcff */
[----:B------:R-:W-:Y:S01]  /*269d0*/  UMOV UR4, 0x400 ;  /* 0x0000040000047882 */ /* 0x000fe20000000000 */
[----:B------:R-:W-:Y:S01]  /*269e0*/  LOP3.LUT R0, R36, 0x80, RZ, 0xfc, !PT ;  /* 0x0000008024007812 */ /* 0x000fe200078efcff */
[----:B0-----:R-:W-:-:S06]  /*269f0*/  ULEA UR4, UR5, UR4, 0x18 ;  /* 0x0000000405047291 */ /* 0x001fcc000f8ec03f */
[----:B------:R-:W-:-:S04]  /*26a00*/  IMAD.U32 R17, RZ, RZ, UR4 ;  /* 0x00000004ff117e24 */ /* 0x000fc8000f8e00ff */
[----:B-1----:R-:W-:-:S07]  /*26a10*/  IMAD R34, R33, 0x2, R17 ;  /* 0x0000000221227824 */ /* 0x002fce00078e0211 */
.L_x_1984:
[----:B------:R-:W-:Y:S05]  /*26a20*/  YIELD ;  /* 0x0000000000007946 */ /* 0x000fea0003800000 */
[----:B------:R-:W-:Y:S01]  /*26a30*/  ULDC.64 UR4, c[0x0][0xa28] ;  /* 0x00028a0000047ab9 */ /* 0x000fe20000000a00 */
[----:B------:R-:W-:Y:S01]  /*26a40*/  IMAD.MOV.U32 R11, RZ, RZ, RZ ;  /* 0x000000ffff0b7224 */ /* 0x000fe200078e00ff */
[----:B------:R-:W-:Y:S01]  /*26a50*/  ISETP.NE.U32.AND P0, PT, RZ, UR4, PT ;  /* 0x00000004ff007c0c */ /* 0x000fe2000bf05070 */
[----:B0-----:R-:W0:Y:S01]  /*26a60*/  LDC.64 R4, c[0x0][0xa00] ;  /* 0x00028000ff047b82 */ /* 0x001e220000000a00 */
[----:B------:R-:W-:Y:S02]  /*26a70*/  ULDC.64 UR6, c[0x0][0xa10] ;  /* 0x0002840000067ab9 */ /* 0x000fe40000000a00 */
[----:B------:R-:W-:Y:S01]  /*26a80*/  ISETP.NE.AND.EX P0, PT, RZ, UR5, PT, P0 ;  /* 0x00000005ff007c0c */ /* 0x000fe2000bf05300 */
[----:B------:R-:W-:-:S12]  /*26a90*/  ULDC.64 UR4, c[0x0][0xa18] ;  /* 0x0002860000047ab9 */ /* 0x000fd80000000a00 */
[----:B-1----:R-:W1:Y:S01]  /*26aa0*/  @P0 LDC.64 R2, c[0x0][0xa28] ;  /* 0x00028a00ff020b82 */ /* 0x002e620000000a00 */
[----:B------:R-:W-:Y:S01]  /*26ab0*/  ISETP.NE.U32.AND P1, PT, RZ, UR6, PT ;  /* 0x00000006ff007c0c */ /* 0x000fe2000bf25070 */
[----:B-1----:R-:W-:-:S05]  /*26ac0*/  @P0 IMAD.WIDE R2, R27, 0x4, R2 ;  /* 0x000000041b020825 */ /* 0x002fca00078e0202 */
[----:B------:R1:W2:Y:S01]  /*26ad0*/  @P0 LDG.E R11, desc[UR60][R2.64] ;  /* 0x0000003c020b0981 */ /* 0x0002a2000c1e1900 */
[----:B------:R-:W-:Y:S01]  /*26ae0*/  ISETP.NE.U32.AND P0, PT, RZ, UR4, PT ;  /* 0x00000004ff007c0c */ /* 0x000fe2000bf05070 */
[----:B------:R-:W-:Y:S01]  /*26af0*/  IMAD.MOV.U32 R35, RZ, RZ, RZ ;  /* 0x000000ffff237224 */ /* 0x000fe200078e00ff */
[----:B------:R-:W-:Y:S01]  /*26b00*/  ISETP.NE.AND.EX P1, PT, RZ, UR7, PT, P1 ;  /* 0x00000007ff007c0c */ /* 0x000fe2000bf25310 */
[----:B------:R-:W-:Y:S01]  /*26b10*/  IMAD.MOV.U32 R0, RZ, RZ, RZ ;  /* 0x000000ffff007224 */ /* 0x000fe200078e00ff */
[----:B------:R-:W-:Y:S01]  /*26b20*/  ISETP.NE.AND.EX P2, PT, RZ, UR5, PT, P0 ;  /* 0x00000005ff007c0c */ /* 0x000fe2000bf45300 */
[----:B------:R-:W-:Y:S01]  /*26b30*/  ULDC.64 UR4, c[0x0][0xa00] ;  /* 0x0002800000047ab9 */ /* 0x000fe20000000a00 */
[----:B0-----:R-:W-:Y:S01]  /*26b40*/  IMAD.WIDE R4, R27, 0x4, R4 ;  /* 0x000000041b047825 */ /* 0x001fe200078e0204 */
[----:B------:R-:W-:Y:S01]  /*26b50*/  ISETP.NE.U32.AND P0, PT, RZ, UR4, PT ;  /* 0x00000004ff007c0c */ /* 0x000fe2000bf05070 */
[----:B-1----:R-:W0:Y:S03]  /*26b60*/  LDC.64 R2, c[0x0][0xa10] ;  /* 0x00028400ff027b82 */ /* 0x002e260000000a00 */
[----:B------:R-:W-:-:S06]  /*26b70*/  ISETP.NE.AND.EX P0, PT, RZ, UR5, PT, P0 ;  /* 0x00000005ff007c0c */ /* 0x000fcc000bf05300 */
[----:B------:R-:W1:Y:S07]  /*26b80*/  @P2 LDC.64 R6, c[0x0][0xa18] ;  /* 0x00028600ff062b82 */ /* 0x000e6e0000000a00 */
[----:B------:R-:W5:Y:S01]  /*26b90*/  @P0 LDG.E R35, desc[UR60][R4.64] ;  /* 0x0000003c04230981 */ /* 0x000f62000c1e1900 */
[----:B0-----:R-:W-:-:S05]  /*26ba0*/  IMAD.WIDE R2, R27, 0x4, R2 ;  /* 0x000000041b027825 */ /* 0x001fca00078e0202 */
[----:B------:R-:W5:Y:S01]  /*26bb0*/  @P1 LDG.E R0, desc[UR60][R2.64] ;  /* 0x0000003c02001981 */ /* 0x000f62000c1e1900 */
[----:B------:R-:W-:Y:S02]  /*26bc0*/  ULDC UR4, c[0x0][0x288] ;  /* 0x0000a20000047ab9 */ /* 0x000fe40000000800 */
[----:B------:R-:W-:Y:S01]  /*26bd0*/  IMAD.U32 R31, RZ, RZ, UR4 ;  /* 0x00000004ff1f7e24 */ /* 0x000fe2000f8e00ff */
[----:B------:R-:W-:Y:S02]  /*26be0*/  ULDC.64 UR4, c[0x0][0x418] ;  /* 0x0001060000047ab9 */ /* 0x000fe40000000a00 */
[----:B------:R-:W-:-:S03]  /*26bf0*/  UISETP.NE.U32.AND UP0, UPT, UR4, URZ, UPT ;  /* 0x0000003f0400728c */ /* 0x000fc6000bf05070 */
[----:B------:R-:W-:Y:S01]  /*26c00*/  ULDC UR4, c[0x0][0x424] ;  /* 0x0001090000047ab9 */ /* 0x000fe20000000800 */
[----:B------:R-:W-:Y:S01]  /*26c10*/  UISETP.NE.AND.EX UP0, UPT, UR5, URZ, UPT, UP0 ;  /* 0x0000003f0500728c */ /* 0x000fe2000bf05300 */
[----:B-1----:R-:W-:Y:S02]  /*26c20*/  @P2 IMAD.WIDE R6, R27, 0x4, R6 ;  /* 0x000000041b062825 */ /* 0x002fe400078e0206 */
[----:B------:R-:W-:Y:S01]  /*26c30*/  ULDC UR5, c[0x0][0x2f0] ;  /* 0x0000bc0000057ab9 */ /* 0x000fe20000000800 */
[----:B------:R-:W-:Y:S02]  /*26c40*/  USEL UR4, UR4, 0x1, UP0 ;  /* 0x0000000104047887 */ /* 0x000fe40008000000 */
[----:B------:R0:W5:Y:S02]  /*26c50*/  @P2 LDG.E R31, desc[UR60][R6.64] ;  /* 0x0000003c061f2981 */ /* 0x000164000c1e1900 */
[----:B------:R-:W-:-:S03]  /*26c60*/  UIMAD UR4, UR4, UR5, URZ ;  /* 0x00000005040472a4 */ /* 0x000fc6000f8e023f */
[----:B------:R-:W-:-:S03]  /*26c70*/  ULDC UR5, c[0x0][0x348] ;  /* 0x0000d20000057ab9 */ /* 0x000fc60000000800 */
[----:B------:R-:W-:Y:S02]  /*26c80*/  IMAD.U32 R8, RZ, RZ, UR4 ;  /* 0x00000004ff087e24 */ /* 0x000fe4000f8e00ff */
[----:B0-----:R-:W-:Y:S01]  /*26c90*/  IMAD.U32 R7, RZ, RZ, UR5 ;  /* 0x00000005ff077e24 */ /* 0x001fe2000f8e00ff */
[----:B--2---:R0:W-:Y:S01]  /*26ca0*/  STL [R1+0x10], R11 ;  /* 0x0000100b01007387 */ /* 0x0041e20000100800 */
[----:B---3--:R-:W-:Y:S05]  /*26cb0*/  @P2 BRA `(.L_x_1858) ;  /* 0x0000000000102947 */ /* 0x008fea0003800000 */
[----:B------:R-:W-:Y:S05]  /*26cc0*/  @!P0 BRA `(.L_x_1858) ;  /* 0x00000000000c8947 */ /* 0x000fea0003800000 */
[----:B------:R-:W2:Y:S04]  /*26cd0*/  LDG.E R6, desc[UR60][R4.64] ;  /* 0x0000003c04067981 */ /* 0x000ea8000c1e1900 */
[----:B-----5:R-:W2:Y:S02]  /*26ce0*/  LDG.E R31, desc[UR60][R4.64+0x4] ;  /* 0x0000043c041f7981 */ /* 0x020ea4000c1e1900 */
[----:B--2---:R-:W-:-:S07]  /*26cf0*/  IMAD.IADD R31, R31, 0x1, -R6 ;  /* 0x000000011f1f7824 */ /* 0x004fce00078e0a06 */
.L_x_1858:
[----:B------:R-:W-:Y:S01]  /*26d00*/  ULDC.64 UR4, c[0x0][0xa20] ;  /* 0x0002880000047ab9 */ /* 0x000fe20000000a00 */
[C---:B------:R-:W-:Y:S02]  /*26d10*/  LOP3.LUT R4, R26.reuse, 0xff000000, RZ, 0xc0, !PT ;  /* 0xff0000001a047812 */ /* 0x040fe400078ec0ff */
[----:B------:R-:W-:Y:S02]  /*26d20*/  ISETP.NE.U32.AND P0, PT, RZ, UR4, PT ;  /* 0x00000004ff007c0c */ /* 0x000fe4000bf05070 */
[----:B------:R-:W-:Y:S02]  /*26d30*/  SHF.R.U32.HI R5, RZ, 0x8, R4 ;  /* 0x00000008ff057819 */ /* 0x000fe40000011604 */
[----:B------:R-:W-:Y:S02]  /*26d40*/  ISETP.NE.AND.EX P0, PT, RZ, UR5, PT, P0 ;  /* 0x00000005ff007c0c */ /* 0x000fe4000bf05300 */
[C---:B------:R-:W-:Y:S02]  /*26d50*/  LOP3.LUT R6, R26.reuse, 0xff0000, RZ, 0xc0, !PT ;  /* 0x00ff00001a067812 */ /* 0x040fe400078ec0ff */
[----:B------:R-:W-:-:S02]  /*26d60*/  LOP3.LUT R26, R26, 0xffff, RZ, 0xc0, !PT ;  /* 0x0000ffff1a1a7812 */ /* 0x000fc400078ec0ff */
[----:B------:R-:W-:-:S07]  /*26d70*/  LEA.HI R6, R6, R5, RZ, 0x10 ;  /* 0x0000000506067211 */ /* 0x000fce00078f80ff */
[----:B------:R-:W-:Y:S05]  /*26d80*/  @!P0 BRA `(.L_x_1859) ;  /* 0x0000000000108947 */ /* 0x000fea0003800000 */
[----:B------:R-:W1:Y:S02]  /*26d90*/  LDC.64 R4, c[0x0][0xa20] ;  /* 0x00028800ff047b82 */ /* 0x000e640000000a00 */
[----:B-1----:R-:W-:-:S05]  /*26da0*/  IMAD.WIDE R4, R27, 0x4, R4 ;  /* 0x000000041b047825 */ /* 0x002fca00078e0204 */
[----:B------:R1:W5:Y:S01]  /*26db0*/  LDG.E R8, desc[UR60][R4.64] ;  /* 0x0000003c04087981 */ /* 0x000362000c1e1900 */
[----:B------:R-:W-:Y:S05]  /*26dc0*/  BRA `(.L_x_1860) ;  /* 0x0000000000247947 */ /* 0x000fea0003800000 */
.L_x_1859:
[----:B------:R-:W-:Y:S02]  /*26dd0*/  ULDC.64 UR4, c[0x0][0xa08] ;  /* 0x0002820000047ab9 */ /* 0x000fe40000000a00 */
[----:B------:R-:W-:-:S04]  /*26de0*/  ISETP.NE.U32.AND P0, PT, RZ, UR4, PT ;  /* 0x00000004ff007c0c */ /* 0x000fc8000bf05070 */
[----:B------:R-:W-:-:S13]  /*26df0*/  ISETP.NE.AND.EX P0, PT, RZ, UR5, PT, P0 ;  /* 0x00000005ff007c0c */ /* 0x000fda000bf05300 */
[----:B------:R-:W-:Y:S05]  /*26e00*/  @!P0 BRA `(.L_x_1860) ;  /* 0x0000000000148947 */ /* 0x000fea0003800000 */
[----:B------:R-:W1:Y:S02]  /*26e10*/  LDC.64 R4, c[0x0][0xa08] ;  /* 0x00028200ff047b82 */ /* 0x000e640000000a00 */
[----:B-1----:R-:W-:-:S05]  /*26e20*/  IMAD.WIDE R4, R27, 0x4, R4 ;  /* 0x000000041b047825 */ /* 0x002fca00078e0204 */
[----:B------:R-:W2:Y:S04]  /*26e30*/  LDG.E R8, desc[UR60][R4.64] ;  /* 0x0000003c04087981 */ /* 0x000ea8000c1e1900 */
[----:B------:R-:W2:Y:S02]  /*26e40*/  LDG.E R9, desc[UR60][R4.64+0x4] ;  /* 0x0000043c04097981 */ /* 0x000ea4000c1e1900 */
[----:B--2---:R-:W-:-:S07]  /*26e50*/  IMAD.IADD R8, R9, 0x1, -R8 ;  /* 0x0000000109087824 */ /* 0x004fce00078e0a08 */
.L_x_1860:
[----:B------:R-:W2:Y:S01]  /*26e60*/  @P1 LDG.E R10, desc[UR60][R2.64] ;  /* 0x0000003c020a1981 */ /* 0x000ea2000c1e1900 */
[----:B-1----:R-:W1:Y:S03]  /*26e70*/  LDC R4, c[0x0][0x448] ;  /* 0x00011200ff047b82 */ /* 0x002e660000000800 */
[----:B------:R3:W2:Y:S01]  /*26e80*/  @P1 LDG.E R5, desc[UR60][R2.64+0x4] ;  /* 0x0000043c02051981 */ /* 0x0006a2000c1e1900 */
[----:B-----5:R-:W-:Y:S02]  /*26e90*/  IMAD.IADD R8, R8, 0x1, -R11 ;  /* 0x0000000108087824 */ /* 0x020fe400078e0a0b */
[----:B------:R-:W-:-:S04]  /*26ea0*/  IMAD.SHL.U32 R25, R25, 0x80, RZ ;  /* 0x0000008019197824 */ /* 0x000fc800078e00ff */
[----:B------:R-:W-:Y:S01]  /*26eb0*/  VIADD R9, R25, 0x7f ;  /* 0x0000007f19097836 */ /* 0x000fe20000000000 */
[----:B---3--:R-:W3:Y:S01]  /*26ec0*/  LDC.64 R2, c[0x0][0x9e0] ;  /* 0x00027800ff027b82 */ /* 0x008ee20000000a00 */
[----:B-1----:R-:W-:-:S13]  /*26ed0*/  ISETP.NE.AND P2, PT, R4, 0x1, PT ;  /* 0x000000010400780c */ /* 0x002fda0003f45270 */
[----:B------:R-:W1:Y:S01]  /*26ee0*/  @P2 LDC R12, c[0x0][0x44c] ;  /* 0x00011300ff0c2b82 */ /* 0x000e620000000800 */
[----:B---3--:R-:W-:-:S07]  /*26ef0*/  ISETP.GE.AND P3, PT, R3, 0x1, PT ;  /* 0x000000010300780c */ /* 0x008fce0003f66270 */
[----:B------:R-:W3:Y:S01]  /*26f00*/  @P2 LDC R4, c[0x0][0x450] ;  /* 0x00011400ff042b82 */ /* 0x000ee20000000800 */
[----:B--2---:R-:W-:Y:S02]  /*26f10*/  @P1 IMAD.IADD R7, R5, 0x1, -R10 ;  /* 0x0000000105071824 */ /* 0x004fe400078e0a0a */
[----:B-1----:R-:W-:-:S04]  /*26f20*/  @P2 IMAD.HI.U32 R5, R9, R12, RZ ;  /* 0x0000000c09052227 */ /* 0x002fc800078e00ff */
[----:B0-----:R-:W-:Y:S01]  /*26f30*/  IMAD.IADD R11, R8, 0x1, R7 ;  /* 0x00000001080b7824 */ /* 0x001fe200078e0207 */
[----:B---3--:R-:W-:-:S03]  /*26f40*/  @P2 SHF.R.U32.HI R9, RZ, R4, R5 ;  /* 0x00000004ff092219 */ /* 0x008fc60000011605 */
[C---:B------:R-:W-:Y:S01]  /*26f50*/  VIADD R4, R11.reuse, 0x3f ;  /* 0x0000003f0b047836 */ /* 0x040fe20000000000 */
[----:B------:R0:W-:Y:S01]  /*26f60*/  STL [R1+0x8], R11 ;  /* 0x0000080b01007387 */ /* 0x0001e20000100800 */
[----:B------:R-:W-:-:S03]  /*26f70*/  IADD3 R18, R11, 0x1, -R31 ;  /* 0x000000010b127810 */ /* 0x000fc60007ffe81f */
[----:B------:R-:W-:Y:S02]  /*26f80*/  SHF.R.S32.HI R5, RZ, 0x1f, R4 ;  /* 0x0000001fff057819 */ /* 0x000fe40000011404 */
[----:B------:R-:W-:Y:S02]  /*26f90*/  IMAD.IADD R9, R18, 0x1, R9 ;  /* 0x0000000112097824 */ /* 0x000fe400078e0209 */
[----:B------:R-:W-:Y:S02]  /*26fa0*/  LEA.HI R5, R5, R4, RZ, 0x6 ;  /* 0x0000000405057211 */ /* 0x000fe400078f30ff */
[----:B------:R-:W-:Y:S02]  /*26fb0*/  IMAD.IADD R2, R9, 0x1, R2 ;  /* 0x0000000109027824 */ /* 0x000fe400078e0202 */
[----:B------:R-:W-:Y:S01]  /*26fc0*/  SHF.R.S32.HI R19, RZ, 0x6, R5 ;  /* 0x00000006ff137819 */ /* 0x000fe20000011405 */
[----:B0-----:R-:W-:Y:S06]  /*26fd0*/  @!P3 BRA `(.L_x_1861) ;  /* 0x000000000048b947 */ /* 0x001fec0003800000 */
        /* <DEDUP_REMOVED lines=11> */
.L_x_1863:
[----:B------:R-:W-:-:S13]  /*27090*/  ISETP.NE.AND P0, PT, R3, 0x1, PT ;  /* 0x000000010300780c */ /* 0x000fda0003f05270 */
[----:B------:R-:W0:Y:S02]  /*270a0*/  @P0 LDC.64 R4, c[0x0][0x9e8] ;  /* 0x00027a00ff040b82 */ /* 0x000e240000000a00 */
[----:B0-----:R-:W-:-:S05]  /*270b0*/  @P0 IMAD.HI.U32 R4, R10, R4, RZ ;  /* 0x000000040a040227 */ /* 0x001fca00078e00ff */
[----:B------:R-:W-:-:S07]  /*270c0*/  @P0 SHF.R.U32.HI R10, RZ, R5, R4 ;  /* 0x00000005ff0a0219 */ /* 0x000fce0000011604 */
.L_x_1864:
[----:B------:R-:W-:Y:S05]  /*270d0*/  BSYNC B0 ;  /* 0x0000000000007941 */ /* 0x000fea0003800000 */
.L_x_1862:
[----:B------:R-:W-:-:S05]  /*270e0*/  IMAD R5, R10, R3, R3 ;  /* 0x000000030a057224 */ /* 0x000fca00078e0203 */
[----:B------:R-:W-:-:S07]  /*270f0*/  VIMNMX R2, R2, R5, PT ;  /* 0x0000000502027248 */ /* 0x000fce0003fe0100 */
.L_x_1861:
[----:B------:R-:W0:Y:S01]  /*27100*/  @P2 LDC R4, c[0x0][0x44c] ;  /* 0x00011300ff042b82 */ /* 0x000e220000000800 */
[----:B------:R-:W-:Y:S01]  /*27110*/  VIADD R2, R2, 0x3f ;  /* 0x0000003f02027836 */ /* 0x000fe20000000000 */
[----:B------:R-:W-:-:S06]  /*27120*/  ULDC UR4, c[0x0][0x9dc] ;  /* 0x0002770000047ab9 */ /* 0x000fcc0000000800 */
[----:B------:R-:W1:Y:S01]  /*27130*/  @P2 LDC R5, c[0x0][0x450] ;  /* 0x00011400ff052b82 */ /* 0x000e620000000800 */
[----:B0-----:R-:W-:-:S04]  /*27140*/  @P2 IMAD.HI.U32 R9, R25, R4, RZ ;  /* 0x0000000419092227 */ /* 0x001fc800078e00ff */
[----:B------:R-:W-:Y:S01]  /*27150*/  IMAD.MOV.U32 R4, RZ, RZ, R25 ;  /* 0x000000ffff047224 */ /* 0x000fe200078e0019 */
[----:B-1----:R-:W-:Y:S01]  /*27160*/  @P2 SHF.R.U32.HI R4, RZ, R5, R9 ;  /* 0x00000005ff042219 */ /* 0x002fe20000011609 */
[----:B------:R-:W-:Y:S01]  /*27170*/  IMAD.IADD R9, R11, 0x1, -R31 ;  /* 0x000000010b097824 */ /* 0x000fe200078e0a1f */
[----:B------:R-:W-:-:S03]  /*27180*/  SHF.R.S32.HI R5, RZ, 0x1f, R2 ;  /* 0x0000001fff057819 */ /* 0x000fc60000011402 */
[----:B------:R-:W-:Y:S01]  /*27190*/  IMAD.IADD R10, R9, 0x1, R4 ;  /* 0x00000001090a7824 */ /* 0x000fe200078e0204 */
[----:B------:R-:W-:-:S03]  /*271a0*/  LEA.HI R5, R5, R2, RZ, 0x6 ;  /* 0x0000000205057211 */ /* 0x000fc600078f30ff */
[----:B------:R-:W-:Y:S01]  /*271b0*/  VIADD R2, R10, -UR4 ;  /* 0x800000040a027c36 */ /* 0x000fe20008000000 */
[----:B------:R-:W-:-:S04]  /*271c0*/  SHF.R.S32.HI R11, RZ, 0x6, R5 ;  /* 0x00000006ff0b7819 */ /* 0x000fc80000011405 */
[----:B------:R-:W-:Y:S01]  /*271d0*/  VIMNMX R11, R19, R11, PT ;  /* 0x0000000b130b7248 */ /* 0x000fe20003fe0100 */
        /* <DEDUP_REMOVED lines=11> */
.L_x_1867:
[----:B------:R-:W-:-:S13]  /*27290*/  ISETP.NE.AND P0, PT, R3, 0x1, PT ;  /* 0x000000010300780c */ /* 0x000fda0003f05270 */
[----:B------:R-:W0:Y:S02]  /*272a0*/  @P0 LDC.64 R4, c[0x0][0x9e8] ;  /* 0x00027a00ff040b82 */ /* 0x000e240000000a00 */
[----:B0-----:R-:W-:-:S05]  /*272b0*/  @P0 IMAD.HI.U32 R4, R10, R4, RZ ;  /* 0x000000040a040227 */ /* 0x001fca00078e00ff */
[----:B------:R-:W-:-:S07]  /*272c0*/  @P0 SHF.R.U32.HI R10, RZ, R5, R4 ;  /* 0x00000005ff0a0219 */ /* 0x000fce0000011604 */
.L_x_1868:
[----:B------:R-:W-:Y:S05]  /*272d0*/  BSYNC B0 ;  /* 0x0000000000007941 */ /* 0x000fea0003800000 */
.L_x_1866:
[----:B------:R-:W-:-:S05]  /*272e0*/  IMAD R3, R10, R3, RZ ;  /* 0x000000030a037224 */ /* 0x000fca00078e02ff */
[----:B------:R-:W-:-:S07]  /*272f0*/  VIMNMX R2, R2, R3, !PT ;  /* 0x0000000302027248 */ /* 0x000fce0007fe0100 */
.L_x_1865:
[----:B------:R-:W-:Y:S01]  /*27300*/  SHF.R.S32.HI R3, RZ, 0x1f, R2 ;  /* 0x0000001fff037819 */ /* 0x000fe20000011402 */
[----:B------:R-:W-:Y:S01]  /*27310*/  BSSY B0, `(.L_x_1869) ;  /* 0x0000026000007945 */ /* 0x000fe20003800000 */
[----:B------:R-:W-:Y:S01]  /*27320*/  LOP3.LUT R10, R6, 0xff, RZ, 0xc0, !PT ;  /* 0x000000ff060a7812 */ /* 0x000fe200078ec0ff */
[----:B------:R-:W-:Y:S01]  /*27330*/  IMAD.MOV.U32 R14, RZ, RZ, RZ ;  /* 0x000000ffff0e7224 */ /* 0x000fe200078e00ff */
[----:B------:R-:W-:Y:S02]  /*27340*/  LEA.HI R3, R3, R2, RZ, 0x6 ;  /* 0x0000000203037211 */ /* 0x000fe400078f30ff */
[----:B------:R-:W-:Y:S02]  /*27350*/  SHF.R.U32.HI R6, RZ, 0x10, R6 ;  /* 0x00000010ff067819 */ /* 0x000fe40000011606 */
[----:B------:R-:W-:-:S04]  /*27360*/  SHF.R.S32.HI R3, RZ, 0x6, R3 ;  /* 0x00000006ff037819 */ /* 0x000fc80000011403 */
[----:B------:R-:W-:-:S04]  /*27370*/  VIMNMX R4, RZ, R3, !PT ;  /* 0x00000003ff047248 */ /* 0x000fc80007fe0100 */
[----:B------:R-:W-:-:S13]  /*27380*/  ISETP.GT.AND P0, PT, R11, R4, PT ;  /* 0x000000040b00720c */ /* 0x000fda0003f04270 */
[----:B------:R-:W-:Y:S05]  /*27390*/  @!P0 BRA `(.L_x_1870) ;  /* 0x0000000000748947 */ /* 0x000fea0003800000 */
[----:B------:R-:W-:Y:S01]  /*273a0*/  ISETP.NE.AND P0, PT, R6, RZ, PT ;  /* 0x000000ff0600720c */ /* 0x000fe20003f05270 */
[----:B------:R-:W-:-:S03]  /*273b0*/  ULDC UR4, c[0x0][0x9f0] ;  /* 0x00027c0000047ab9 */ /* 0x000fc60000000800 */
[----:B------:R-:W-:-:S04]  /*273c0*/  SEL R5, R6, UR4, P0 ;  /* 0x0000000406057c07 */ /* 0x000fc80008000000 */
[----:B------:R-:W-:Y:S02]  /*273d0*/  IABS R13, R5 ;  /* 0x00000005000d7213 */ /* 0x000fe40000000000 */
[----:B------:R-:W-:Y:S02]  /*273e0*/  IADD3 R12, R5, -0x1, R11 ;  /* 0xffffffff050c7810 */ /* 0x000fe40007ffe00b */
[----:B------:R-:W0:Y:S03]  /*273f0*/  I2F.RP R2, R13 ;  /* 0x0000000d00027306 */ /* 0x000e260000209400 */
[----:B------:R-:W-:-:S05]  /*27400*/  IMAD.IADD R12, R12, 0x1, -R4 ;  /* 0x000000010c0c7824 */ /* 0x000fca00078e0a04 */
        /* <DEDUP_REMOVED lines=22> */
.L_x_1870:
[----:B------:R-:W-:Y:S05]  /*27570*/  BSYNC B0 ;  /* 0x0000000000007941 */ /* 0x000fea0003800000 */
.L_x_1869:
[-C--:B------:R-:W-:Y:S01]  /*27580*/  IMAD R4, R10, R14.reuse, R4 ;  /* 0x0000000e0a047224 */ /* 0x080fe200078e0204 */
[----:B------:R-:W-:Y:S04]  /*27590*/  BSSY B0, `(.L_x_1871) ;  /* 0x0000190000007945 */ /* 0x000fe80003800000 */
[C---:B------:R-:W-:Y:S01]  /*275a0*/  VIADDMNMX R11, R4.reuse, R14, R11, PT ;  /* 0x0000000e040b7246 */ /* 0x040fe2000380010b */
[----:B------:R-:W-:-:S04]  /*275b0*/  IMAD R4, R4, 0x40, -R8 ;  /* 0x0000004004047824 */ /* 0x000fc800078e0a08 */
[----:B------:R-:W-:Y:S01]  /*275c0*/  IMAD R8, R11, 0x40, -R8 ;  /* 0x000000400b087824 */ /* 0x000fe200078e0a08 */
[----:B------:R-:W-:-:S04]  /*275d0*/  VIMNMX R4, RZ, R4, !PT ;  /* 0x00000004ff047248 */ /* 0x000fc80007fe0100 */
[----:B------:R-:W-:-:S04]  /*275e0*/  VIMNMX R7, R8, R7, PT ;  /* 0x0000000708077248 */ /* 0x000fc80003fe0100 */
[----:B------:R-:W-:Y:S02]  /*275f0*/  ISETP.GT.AND P0, PT, R7, R4, PT ;  /* 0x000000040700720c */ /* 0x000fe40003f04270 */
[----:B------:R-:W-:-:S11]  /*27600*/  SHF.R.U32.HI R4, RZ, 0x6, R4 ;  /* 0x00000006ff047819 */ /* 0x000fd60000011604 */
[----:B------:R-:W-:-:S05]  /*27610*/  @P0 VIADD R2, R7, 0x3f ;  /* 0x0000003f07020836 */ /* 0x000fca0000000000 */
[----:B------:R-:W-:-:S04]  /*27620*/  @P0 SHF.R.S32.HI R3, RZ, 0x1f, R2 ;  /* 0x0000001fff030819 */ /* 0x000fc80000011402 */
[----:B------:R-:W-:Y:S01]  /*27630*/  @P0 LEA.HI R3, R3, R2, RZ, 0x6 ;  /* 0x0000000203030211 */ /* 0x000fe200078f30ff */
[----:B------:R-:W-:-:S03]  /*27640*/  IMAD.MOV.U32 R2, RZ, RZ, R4 ;  /* 0x000000ffff027224 */ /* 0x000fc600078e0004 */
[----:B------:R-:W-:Y:S02]  /*27650*/  @P0 SHF.R.S32.HI R2, RZ, 0x6, R3 ;  /* 0x00000006ff020819 */ /* 0x000fe40000011403 */
        /* <DEDUP_REMOVED lines=10> */
.L_x_2076:
[----:B-1----:R-:W-:Y:S02]  /*27700*/  ISETP.NE.AND P0, PT, R14, RZ, PT ;  /* 0x000000ff0e00720c */ /* 0x002fe40003f05270 */
[----:B------:R-:W-:-:S11]  /*27710*/  PLOP3.LUT P6, PT, PT, PT, PT, 0x8, 0x0 ;  /* 0x000000000000781c */ /* 0x000fd60003fce170 */
[----:B------:R-:W-:Y:S05]  /*27720*/  @P0 BRA `(.L_x_1874) ;  /* 0x00000000000c0947 */ /* 0x000fea0003800000 */
[----:B------:R-:W-:-:S03]  /*27730*/  UMOV UR4, 0xffffffff ;  /* 0xffffffff00047882 */ /* 0x000fc60000000000 */
[----:B------:R-:W-:Y:S05]  /*27740*/  BRA.DIV UR4, `(.L_x_1875) ;  /* 0x0000008204507947 */ /* 0x000fea000b800000 */
[----:B------:R-:W-:-:S13]  /*27750*/  ELECT P6, URZ, PT ;  /* 0x00000000003f782f */ /* 0x000fda00038c0000 */
.L_x_1874:
        /* <DEDUP_REMOVED lines=9> */
.L_x_2079:
[----:B------:R-:W-:Y:S05]  /*277f0*/  BSYNC B1 ;  /* 0x0000000000017941 */ /* 0x000fea0003800000 */
.L_x_1876:
        /* <DEDUP_REMOVED lines=10> */
.L_x_2080:
[----:B------:R-:W-:Y:S05]  /*278a0*/  BSYNC B2 ;  /* 0x0000000000027941 */ /* 0x000fea0003800000 */
.L_x_1880:
[----:B------:R-:W-:Y:S04]  /*278b0*/  BSSY B2, `(.L_x_1882) ;  /* 0x0000009000027945 */ /* 0x000fe80003800000 */
[----:B------:R-:W-:Y:S05]  /*278c0*/  @P1 BRA `(.L_x_1883) ;  /* 0x00000000001c1947 */ /* 0x000fea0003800000 */
[----:B------:R-:W2:Y:S01]  /*278d0*/  S2R R7, SR_TID.X ;  /* 0x0000000000077919 */ /* 0x000ea20000002100 */
[----:B------:R-:W-:-:S04]  /*278e0*/  IMAD.MOV.U32 R3, RZ, RZ, 0x8000 ;  /* 0x00008000ff037424 */ /* 0x000fc800078e00ff */
[----:B------:R3:W-:Y:S01]  /*278f0*/  SYNCS.ARRIVE.TRANS64 RZ, [R12+URZ+0x30890], R3 ;  /* 0x030890030cff79a7 */ /* 0x0007e2000800003f */
[----:B--2---:R-:W-:-:S04]  /*27900*/  LOP3.LUT R7, R7, 0x1f, RZ, 0xc0, !PT ;  /* 0x0000001f07077812 */ /* 0x004fc800078ec0ff */
[----:B------:R-:W-:-:S13]  /*27910*/  ISETP.NE.AND P0, PT, R7, RZ, PT ;  /* 0x000000ff0700720c */ /* 0x000fda0003f05270 */
[----:B---3--:R-:W-:Y:S05]  /*27920*/  @!P0 BRA `(.L_x_1883) ;  /* 0x0000000000048947 */ /* 0x008fea0003800000 */
[----:B------:R-:W-:Y:S01]  /*27930*/  BPT.TRAP 0x1 ;  /* 0x000000040000795c */ /* 0x000fe20000300000 */
.L_x_1883:
[----:B------:R-:W-:Y:S05]  /*27940*/  BSYNC B2 ;  /* 0x0000000000027941 */ /* 0x000fea0003800000 */
.L_x_1882:
[----:B------:R-:W-:Y:S01]  /*27950*/  IMAD.MOV.U32 R15, RZ, RZ, RZ ;  /* 0x000000ffff0f7224 */ /* 0x000fe200078e00ff */
[----:B------:R-:W-:Y:S01]  /*27960*/  UIADD3 UR4, UP0, UR36, 0x570, URZ ;  /* 0x0000057024047890 */ /* 0x000fe2000ff1e03f */
[----:B0-----:R-:W-:Y:S01]  /*27970*/  IMAD R8, R2, 0x40, R0 ;  /* 0x0000004002087824 */ /* 0x001fe200078e0200 */
[----:B------:R-:W-:Y:S01]  /*27980*/  PLOP3.LUT P0, PT, PT, PT, PT, 0x80, 0x0 ;  /* 0x000000000000781c */ /* 0x000fe20003f0f070 */
[----:B------:R-:W-:Y:S01]  /*27990*/  IMAD R7, R28, 0x8000, R17 ;  /* 0x000080001c077824 */ /* 0x000fe200078e0211 */
[----:B------:R-:W-:Y:S01]  /*279a0*/  R2UR UR10, R15 ;  /* 0x000000000f0a72ca */ /* 0x000fe200000e0000 */
[----:B------:R-:W-:Y:S01]  /*279b0*/  VIADD R8, R8, 0xffffffc0 ;  /* 0xffffffc008087836 */ /* 0x000fe20000000000 */
[----:B------:R-:W-:Y:S01]  /*279c0*/  UIADD3.X UR5, URZ, UR37, URZ, UP0, !UPT ;  /* 0x000000253f057290 */ /* 0x000fe200087fe43f */
[----:B------:R-:W-:Y:S01]  /*279d0*/  IMAD.SHL.U32 R14, R28, 0x4000, RZ ;  /* 0x000040001c0e7824 */ /* 0x000fe200078e00ff */
[----:B------:R-:W-:Y:S01]  /*279e0*/  UMOV UR6, 0x0 ;  /* 0x0000000000067882 */ /* 0x000fe20000000000 */
[----:B------:R-:W-:Y:S01]  /*279f0*/  VIADD R3, R12, 0x30890 ;  /* 0x000308900c037836 */ /* 0x000fe20000000000 */
[----:B------:R-:W-:Y:S01]  /*27a00*/  UMOV UR7, 0x12f00000 ;  /* 0x12f0000000077882 */ /* 0x000fe20000000000 */
[----:B------:R-:W-:-:S08]  /*27a10*/  VIADD R13, R7, 0x20400 ;  /* 0x00020400070d7836 */ /* 0x000fd00000000000 */
.L_x_1884:
        /* <DEDUP_REMOVED lines=16> */
.L_x_1885:
        /* <DEDUP_REMOVED lines=16> */
.L_x_1886:
        /* <DEDUP_REMOVED lines=16> */
.L_x_1887:
        /* <DEDUP_REMOVED lines=13> */
.L_x_2081:
[----:B------:R-:W-:Y:S05]  /*27df0*/  BSYNC B2 ;  /* 0x0000000000027941 */ /* 0x000fea0003800000 */
.L_x_1888:
        /* <DEDUP_REMOVED lines=11> */
.L_x_1891:
[----:B------:R-:W-:Y:S05]  /*27eb0*/  BSYNC B2 ;  /* 0x0000000000027941 */ /* 0x000fea0003800000 */
.L_x_1890:
[----:B------:R-:W-:Y:S01]  /*27ec0*/  R2UR UR10, R15 ;  /* 0x000000000f0a72ca */ /* 0x000fe200000e0000 */
[----:B------:R-:W-:Y:S01]  /*27ed0*/  IMAD R14, R14, 0x2, R17 ;  /* 0x000000020e0e7824 */ /* 0x000fe200078e0211 */
[----:B------:R-:W-:Y:S01]  /*27ee0*/  R2UR UR6, R20 ;  /* 0x00000000140672ca */ /* 0x000fe200000e0000 */
[----:B------:R-:W-:Y:S01]  /*27ef0*/  UIADD3 UR4, UP0, UR36, 0x670, URZ ;  /* 0x0000067024047890 */ /* 0x000fe2000ff1e03f */
[----:B------:R-:W-:Y:S01]  /*27f00*/  R2UR UR7, R21 ;  /* 0x00000000150772ca */ /* 0x000fe200000e0000 */
[----:B01----:R-:W-:Y:S01]  /*27f10*/  VIADD R12, R12, 0x308b0 ;  /* 0x000308b00c0c7836 */ /* 0x003fe20000000000 */
[----:B------:R-:W-:Y:S01]  /*27f20*/  PLOP3.LUT P0, PT, PT, PT, PT, 0x80, 0x0 ;  /* 0x000000000000781c */ /* 0x000fe20003f0f070 */
[----:B------:R-:W-:Y:S01]  /*27f30*/  VIADD R3, R14, 0x400 ;  /* 0x000004000e037836 */ /* 0x000fe20000000000 */
[----:B------:R-:W-:-:S12]  /*27f40*/  UIADD3.X UR5, URZ, UR37, URZ, UP0, !UPT ;  /* 0x000000253f057290 */ /* 0x000fd800087fe43f */
.L_x_1892:
        /* <DEDUP_REMOVED lines=15> */
.L_x_1893:
        /* <DEDUP_REMOVED lines=15> */
.L_x_1894:
        /* <DEDUP_REMOVED lines=15> */
.L_x_1895:
        /* <DEDUP_REMOVED lines=10> */
.L_x_1879:
[----:B------:R-:W-:Y:S05]  /*282c0*/  BSYNC B1 ;  /* 0x0000000000017941 */ /* 0x000fea0003800000 */
.L_x_1878:
[----:B0-----:R-:W-:Y:S01]  /*282d0*/  VIADD R8, R2, 0xfffffffe ;  /* 0xfffffffe02087836 */ /* 0x001fe20000000000 */
        /* <DEDUP_REMOVED lines=8> */
.L_x_1914:
[----:B------:R-:W-:Y:S05]  /*28360*/  YIELD ;  /* 0x0000000000007946 */ /* 0x000fea0003800000 */
[----:B------:R-:W-:Y:S04]  /*28370*/  BSSY B1, `(.L_x_1896) ;  /* 0x00000a9000017945 */ /* 0x000fe80003800000 */
[----:B------:R-:W-:Y:S05]  /*28380*/  @!P6 BRA `(.L_x_1897) ;  /* 0x00000008009ce947 */ /* 0x000fea0003800000 */
[----:B------:R-:W-:Y:S01]  /*28390*/  IMAD R7, R28, 0x8, R17 ;  /* 0x000000081c077824 */ /* 0x000fe200078e0211 */
[----:B------:R-:W-:Y:S01]  /*283a0*/  SHF.L.U32 R3, R30, 0x1f, RZ ;  /* 0x0000001f1e037819 */ /* 0x000fe200000006ff */
[----:B------:R-:W0:Y:S01]  /*283b0*/  S2R R2, SR_TID.X ;  /* 0x0000000000027919 */ /* 0x000e220000002100 */
[----:B------:R-:W-:Y:S02]  /*283c0*/  BSSY B2, `(.L_x_1898) ;  /* 0x0000005000027945 */ /* 0x000fe40003800000 */
[----:B------:R-:W1:Y:S01]  /*283d0*/  SYNCS.PHASECHK.TRANS64.TRYWAIT P1, [R7+URZ+0x308a0], R3 ;  /* 0x0308a003070075a7 */ /* 0x000e62000802017f */
[----:B0-----:R-:W-:-:S04]  /*283e0*/  LOP3.LUT R2, R2, 0x7f, RZ, 0xc0, !PT ;  /* 0x0000007f02027812 */ /* 0x001fc800078ec0ff */
[----:B------:R-:W-:Y:S01]  /*283f0*/  ISETP.NE.AND P2, PT, R2, RZ, PT ;  /* 0x000000ff0200720c */ /* 0x000fe20003f45270 */
[----:B-1----:R-:W-:-:S12]  /*28400*/  @!P1 BRA `(.L_x_1899) ;  /* 0x00000074007c9947 */ /* 0x002fd80003800000 */
.L_x_2082:
[----:B------:R-:W-:Y:S05]  /*28410*/  BSYNC B2 ;  /* 0x0000000000027941 */ /* 0x000fea0003800000 */
.L_x_1898:
[----:B------:R-:W-:Y:S04]  /*28420*/  BSSY B2, `(.L_x_1900) ;  /* 0x0000009000027945 */ /* 0x000fe80003800000 */
[----:B------:R-:W-:Y:S05]  /*28430*/  @P2 BRA `(.L_x_1901) ;  /* 0x00000000001c2947 */ /* 0x000fea0003800000 */
[----:B------:R-:W1:Y:S01]  /*28440*/  S2R R11, SR_TID.X ;  /* 0x00000000000b7919 */ /* 0x000e620000002100 */
[----:B------:R-:W-:-:S04]  /*28450*/  IMAD.MOV.U32 R2, RZ, RZ, 0x8000 ;  /* 0x00008000ff027424 */ /* 0x000fc800078e00ff */
[----:B------:R2:W-:Y:S01]  /*28460*/  SYNCS.ARRIVE.TRANS64 RZ, [R7+URZ+0x30890], R2 ;  /* 0x0308900207ff79a7 */ /* 0x0005e2000800003f */
[----:B-1----:R-:W-:-:S04]  /*28470*/  LOP3.LUT R11, R11, 0x1f, RZ, 0xc0, !PT ;  /* 0x0000001f0b0b7812 */ /* 0x002fc800078ec0ff */
[----:B------:R-:W-:-:S13]  /*28480*/  ISETP.NE.AND P1, PT, R11, RZ, PT ;  /* 0x000000ff0b00720c */ /* 0x000fda0003f25270 */
[----:B--2---:R-:W-:Y:S05]  /*28490*/  @!P1 BRA `(.L_x_1901) ;  /* 0x0000000000049947 */ /* 0x004fea0003800000 */
[----:B------:R-:W-:Y:S01]  /*284a0*/  BPT.TRAP 0x1 ;  /* 0x000000040000795c */ /* 0x000fe20000300000 */
.L_x_1901:
[----:B------:R-:W-:Y:S05]  /*284b0*/  BSYNC B2 ;  /* 0x0000000000027941 */ /* 0x000fea0003800000 */
.L_x_1900:
[----:B------:R-:W-:Y:S01]  /*284c0*/  IMAD.MOV.U32 R14, RZ, RZ, RZ ;  /* 0x000000ffff0e7224 */ /* 0x000fe200078e00ff */
[----:B------:R-:W-:Y:S01]  /*284d0*/  UIADD3 UR4, UP0, UR36, 0x570, URZ ;  /* 0x0000057024047890 */ /* 0x000fe2000ff1e03f */
[----:B------:R-:W-:Y:S01]  /*284e0*/  IMAD R11, R28, 0x8000, R17 ;  /* 0x000080001c0b7824 */ /* 0x000fe200078e0211 */
[----:B------:R-:W-:Y:S01]  /*284f0*/  PLOP3.LUT P1, PT, PT, PT, PT, 0x80, 0x0 ;  /* 0x000000000000781c */ /* 0x000fe20003f2f070 */
[----:B------:R-:W-:Y:S01]  /*28500*/  IMAD R12, R8, 0x40, R0 ;  /* 0x00000040080c7824 */ /* 0x000fe200078e0200 */
[----:B------:R-:W-:Y:S01]  /*28510*/  R2UR UR10, R14 ;  /* 0x000000000e0a72ca */ /* 0x000fe200000e0000 */
[----:B------:R-:W-:Y:S01]  /*28520*/  VIADD R2, R7, 0x30890 ;  /* 0x0003089007027836 */ /* 0x000fe20000000000 */
[----:B------:R-:W-:Y:S01]  /*28530*/  UIADD3.X UR5, URZ, UR37, URZ, UP0, !UPT ;  /* 0x000000253f057290 */ /* 0x000fe200087fe43f */
[----:B------:R-:W-:Y:S01]  /*28540*/  VIADD R13, R11, 0x20400 ;  /* 0x000204000b0d7836 */ /* 0x000fe20000000000 */
[----:B------:R-:W-:Y:S01]  /*28550*/  UMOV UR6, 0x0 ;  /* 0x0000000000067882 */ /* 0x000fe20000000000 */
[----:B------:R-:W-:-:S10]  /*28560*/  UMOV UR7, 0x12f00000 ;  /* 0x12f0000000077882 */ /* 0x000fd40000000000 */
.L_x_1902:
        /* <DEDUP_REMOVED lines=10> */
[----:B------:R-:W-:Y:S01]  /*28610*/  IMAD.MOV.U32 R21, RZ, RZ, 0x40 ;  /* 0x00000040ff157424 */ /* 0x000fe200078e00ff */
[----:B------:R-:W-:Y:S01]  /*28620*/  PLOP3.LUT P1, PT, PT, PT, PT, 0x80, 0x0 ;  /* 0x000000000000781c */ /* 0x000fe20003f2f070 */
[----:B------:R-:W-:Y:S01]  /*28630*/  VIADD R13, R11, 0x22400 ;  /* 0x000224000b0d7836 */ /* 0x000fe20000000000 */
[----:B------:R-:W-:Y:S01]  /*28640*/  UMOV UR6, 0x0 ;  /* 0x0000000000067882 */ /* 0x000fe20000000000 */
[----:B------:R-:W-:Y:S01]  /*28650*/  UMOV UR7, 0x12f00000 ;  /* 0x12f0000000077882 */ /* 0x000fe20000000000 */
[----:B------:R-:W-:-:S15]  /*28660*/  R2UR UR10, R21 ;  /* 0x00000000150a72ca */ /* 0x000fde00000e0000 */
.L_x_1903:
        /* <DEDUP_REMOVED lines=16> */
.L_x_1904:
        /* <DEDUP_REMOVED lines=16> */
.L_x_1905:
        /* <DEDUP_REMOVED lines=10> */
[----:B------:R-:W1:Y:S01]  /*28910*/  SYNCS.PHASECHK.TRANS64.TRYWAIT P1, [R7+URZ+0x308c0], R3 ;  /* 0x0308c003070075a7 */ /* 0x000e62000802017f */
[----:B------:R-:W-:Y:S04]  /*28920*/  BSSY B2, `(.L_x_1906) ;  /* 0x0000002000027945 */ /* 0x000fe80003800000 */
[----:B-1----:R-:W-:Y:S05]  /*28930*/  @!P1 BRA `(.L_x_1907) ;  /* 0x0000007000449947 */ /* 0x002fea0003800000 */
.L_x_2083:
[----:B------:R-:W-:Y:S05]  /*28940*/  BSYNC B2 ;  /* 0x0000000000027941 */ /* 0x000fea0003800000 */
.L_x_1906:
[----:B------:R-:W-:Y:S01]  /*28950*/  BSSY B2, `(.L_x_1908) ;  /* 0x000000b000027945 */ /* 0x000fe20003800000 */
[----:B------:R-:W-:Y:S02]  /*28960*/  IMAD.MOV.U32 R2, RZ, RZ, 0x0 ;  /* 0x00000000ff027424 */ /* 0x000fe400078e00ff */
[----:B01----:R-:W-:Y:S01]  /*28970*/  IMAD.MOV.U32 R3, RZ, RZ, 0x12f00000 ;  /* 0x12f00000ff037424 */ /* 0x003fe200078e00ff */
[----:B------:R-:W-:Y:S06]  /*28980*/  @P2 BRA `(.L_x_1909) ;  /* 0x00000000001c2947 */ /* 0x000fec0003800000 */
[----:B------:R-:W0:Y:S01]  /*28990*/  S2R R23, SR_TID.X ;  /* 0x0000000000177919 */ /* 0x000e220000002100 */
[----:B------:R-:W-:-:S04]  /*289a0*/  IMAD.MOV.U32 R13, RZ, RZ, 0x8000 ;  /* 0x00008000ff0d7424 */ /* 0x000fc800078e00ff */
[----:B------:R1:W-:Y:S01]  /*289b0*/  SYNCS.ARRIVE.TRANS64 RZ, [R7+URZ+0x308b0], R13 ;  /* 0x0308b00d07ff79a7 */ /* 0x0003e2000800003f */
[----:B0-----:R-:W-:-:S04]  /*289c0*/  LOP3.LUT R23, R23, 0x1f, RZ, 0xc0, !PT ;  /* 0x0000001f17177812 */ /* 0x001fc800078ec0ff */
[----:B------:R-:W-:-:S13]  /*289d0*/  ISETP.NE.AND P1, PT, R23, RZ, PT ;  /* 0x000000ff1700720c */ /* 0x000fda0003f25270 */
[----:B-1----:R-:W-:Y:S05]  /*289e0*/  @!P1 BRA `(.L_x_1909) ;  /* 0x0000000000049947 */ /* 0x002fea0003800000 */
[----:B------:R-:W-:Y:S01]  /*289f0*/  BPT.TRAP 0x1 ;  /* 0x000000040000795c */ /* 0x000fe20000300000 */
.L_x_1909:
[----:B------:R-:W-:Y:S05]  /*28a00*/  BSYNC B2 ;  /* 0x0000000000027941 */ /* 0x000fea0003800000 */
.L_x_1908:
[----:B------:R-:W-:Y:S01]  /*28a10*/  R2UR UR10, R14 ;  /* 0x000000000e0a72ca */ /* 0x000fe200000e0000 */
[----:B------:R-:W-:Y:S01]  /*28a20*/  UIADD3 UR4, UP0, UR36, 0x670, URZ ;  /* 0x0000067024047890 */ /* 0x000fe2000ff1e03f */
[----:B------:R-:W-:Y:S01]  /*28a30*/  R2UR UR6, R2 ;  /* 0x00000000020672ca */ /* 0x000fe200000e0000 */
[----:B------:R-:W-:Y:S01]  /*28a40*/  VIADD R7, R7, 0x308b0 ;  /* 0x000308b007077836 */ /* 0x000fe20000000000 */
[----:B------:R-:W-:Y:S01]  /*28a50*/  R2UR UR7, R3 ;  /* 0x00000000030772ca */ /* 0x000fe200000e0000 */
[----:B------:R-:W-:Y:S01]  /*28a60*/  VIADD R13, R11, 0x400 ;  /* 0x000004000b0d7836 */ /* 0x000fe20000000000 */
[----:B------:R-:W-:Y:S01]  /*28a70*/  PLOP3.LUT P1, PT, PT, PT, PT, 0x80, 0x0 ;  /* 0x000000000000781c */ /* 0x000fe20003f2f070 */
[----:B------:R-:W-:-:S12]  /*28a80*/  UIADD3.X UR5, URZ, UR37, URZ, UP0, !UPT ;  /* 0x000000253f057290 */ /* 0x000fd800087fe43f */
.L_x_1910:
        /* <DEDUP_REMOVED lines=15> */
.L_x_1911:
        /* <DEDUP_REMOVED lines=15> */
.L_x_1912:
        /* <DEDUP_REMOVED lines=15> */
.L_x_1913:
        /* <DEDUP_REMOVED lines=10> */
.L_x_1897:
[----:B------:R-:W-:Y:S05]  /*28e00*/  BSYNC B1 ;  /* 0x0000000000017941 */ /* 0x000fea0003800000 */
.L_x_1896:
        /* <DEDUP_REMOVED lines=8> */
.L_x_1872:
[----:B------:R-:W-:Y:S05]  /*28e90*/  BSYNC B0 ;  /* 0x0000000000007941 */ /* 0x000fea0003800000 */
.L_x_1871:
[----:B------:R-:W0:Y:S01]  /*28ea0*/  LDC R0, c[0x0][0x448] ;  /* 0x00011200ff007b82 */ /* 0x000e220000000800 */
[----:B------:R-:W-:Y:S01]  /*28eb0*/  VIADD R7, R25, 0x7f ;  /* 0x0000007f19077836 */ /* 0x000fe20000000000 */
[----:B------:R-:W-:Y:S06]  /*28ec0*/  @!P0 WARPSYNC.ALL ;  /* 0x0000000000008948 */ /* 0x000fec0003800000 */
[----:B------:R-:W-:Y:S01]  /*28ed0*/  @!P0 BAR.SYNC.DEFER_BLOCKING 0xc, 0x180 ;  /* 0x0306000000008b1d */ /* 0x000fe20000010000 */
[----:B0-----:R-:W-:-:S13]  /*28ee0*/  ISETP.NE.AND P1, PT, R0, 0x1, PT ;  /* 0x000000010000780c */ /* 0x001fda0003f25270 */
[----:B------:R-:W0:Y:S08]  /*28ef0*/  @P1 LDC R0, c[0x0][0x44c] ;  /* 0x00011300ff001b82 */ /* 0x000e300000000800 */
[----:B------:R-:W1:Y:S01]  /*28f00*/  @P1 LDC R3, c[0x0][0x450] ;  /* 0x00011400ff031b82 */ /* 0x000e620000000800 */
[----:B0-----:R-:W-:-:S05]  /*28f10*/  @P1 IMAD.HI.U32 R0, R7, R0, RZ ;  /* 0x0000000007001227 */ /* 0x001fca00078e00ff */
[----:B-1----:R-:W-:Y:S02]  /*28f20*/  @P1 SHF.R.U32.HI R7, RZ, R3, R0 ;  /* 0x00000003ff071219 */ /* 0x002fe40000011600 */
[----:B------:R-:W0:Y:S03]  /*28f30*/  LDC.64 R2, c[0x0][0x9e0] ;  /* 0x00027800ff027b82 */ /* 0x000e260000000a00 */
[----:B------:R-:W-:Y:S01]  /*28f40*/  IMAD.IADD R7, R18, 0x1, R7 ;  /* 0x0000000112077824 */ /* 0x000fe200078e0207 */
[----:B0-----:R-:W-:-:S03]  /*28f50*/  ISETP.GE.AND P2, PT, R3, 0x1, PT ;  /* 0x000000010300780c */ /* 0x001fc60003f46270 */
[----:B------:R-:W-:-:S10]  /*28f60*/  IMAD.IADD R2, R7, 0x1, R2 ;  /* 0x0000000107027824 */ /* 0x000fd400078e0202 */
[----:B------:R-:W-:Y:S05]  /*28f70*/  @!P2 BRA `(.L_x_1915) ;  /* 0x000000000048a947 */ /* 0x000fea0003800000 */
        /* <DEDUP_REMOVED lines=11> */
.L_x_1917:
[----:B------:R-:W-:-:S13]  /*29030*/  ISETP.NE.AND P0, PT, R3, 0x1, PT ;  /* 0x000000010300780c */ /* 0x000fda0003f05270 */
[----:B------:R-:W0:Y:S02]  /*29040*/  @P0 LDC.64 R4, c[0x0][0x9e8] ;  /* 0x00027a00ff040b82 */ /* 0x000e240000000a00 */
[----:B0-----:R-:W-:-:S05]  /*29050*/  @P0 IMAD.HI.U32 R4, R0, R4, RZ ;  /* 0x0000000400040227 */ /* 0x001fca00078e00ff */
[----:B------:R-:W-:-:S07]  /*29060*/  @P0 SHF.R.U32.HI R0, RZ, R5, R4 ;  /* 0x00000005ff000219 */ /* 0x000fce0000011604 */
.L_x_1918:
[----:B------:R-:W-:Y:S05]  /*29070*/  BSYNC B0 ;  /* 0x0000000000007941 */ /* 0x000fea0003800000 */
.L_x_1916:
[----:B------:R-:W-:-:S05]  /*29080*/  IMAD R5, R0, R3, R3 ;  /* 0x0000000300057224 */ /* 0x000fca00078e0203 */
[----:B------:R-:W-:-:S07]  /*29090*/  VIMNMX R2, R2, R5, PT ;  /* 0x0000000502027248 */ /* 0x000fce0003fe0100 */
.L_x_1915:
[----:B------:R-:W0:Y:S01]  /*290a0*/  @P1 LDC R4, c[0x0][0x44c] ;  /* 0x00011300ff041b82 */ /* 0x000e220000000800 */
[----:B------:R-:W-:Y:S01]  /*290b0*/  VIADD R2, R2, 0x3f ;  /* 0x0000003f02027836 */ /* 0x000fe20000000000 */
[----:B------:R-:W-:-:S04]  /*290c0*/  ULDC UR4, c[0x0][0x9dc] ;  /* 0x0002770000047ab9 */ /* 0x000fc80000000800 */
[----:B------:R-:W-:Y:S02]  /*290d0*/  SHF.R.S32.HI R5, RZ, 0x1f, R2 ;  /* 0x0000001fff057819 */ /* 0x000fe40000011402 */
[----:B------:R-:W1:Y:S02]  /*290e0*/  @P1 LDC R0, c[0x0][0x450] ;  /* 0x00011400ff001b82 */ /* 0x000e640000000800 */
[----:B------:R-:W-:Y:S01]  /*290f0*/  LEA.HI R5, R5, R2, RZ, 0x6 ;  /* 0x0000000205057211 */ /* 0x000fe200078f30ff */
[----:B------:R-:W-:Y:S02]  /*29100*/  IMAD.MOV.U32 R2, RZ, RZ, R25 ;  /* 0x000000ffff027224 */ /* 0x000fe400078e0019 */
        /* <DEDUP_REMOVED lines=17> */
.L_x_1921:
[----:B------:R-:W-:-:S13]  /*29220*/  ISETP.NE.AND P0, PT, R3, 0x1, PT ;  /* 0x000000010300780c */ /* 0x000fda0003f05270 */
[----:B------:R-:W0:Y:S02]  /*29230*/  @P0 LDC.64 R4, c[0x0][0x9e8] ;  /* 0x00027a00ff040b82 */ /* 0x000e240000000a00 */
[----:B0-----:R-:W-:-:S05]  /*29240*/  @P0 IMAD.HI.U32 R4, R2, R4, RZ ;  /* 0x0000000402040227 */ /* 0x001fca00078e00ff */
[----:B------:R-:W-:-:S07]  /*29250*/  @P0 SHF.R.U32.HI R2, RZ, R5, R4 ;  /* 0x00000005ff020219 */ /* 0x000fce0000011604 */
.L_x_1922:
[----:B------:R-:W-:Y:S05]  /*29260*/  BSYNC B0 ;  /* 0x0000000000007941 */ /* 0x000fea0003800000 */
.L_x_1920:
[----:B------:R-:W-:-:S05]  /*29270*/  IMAD R3, R2, R3, RZ ;  /* 0x0000000302037224 */ /* 0x000fca00078e02ff */
[----:B------:R-:W-:-:S07]  /*29280*/  VIMNMX R0, R0, R3, !PT ;  /* 0x0000000300007248 */ /* 0x000fce0007fe0100 */
.L_x_1919:
[----:B------:R-:W-:Y:S01]  /*29290*/  ISETP.NE.AND P1, PT, R6, RZ, PT ;  /* 0x000000ff0600720c */ /* 0x000fe20003f25270 */
[----:B------:R-:W-:Y:S01]  /*292a0*/  BSSY B0, `(.L_x_1923) ;  /* 0x0000024000007945 */ /* 0x000fe20003800000 */
[----:B------:R-:W-:-:S04]  /*292b0*/  SHF.R.S32.HI R3, RZ, 0x1f, R0 ;  /* 0x0000001fff037819 */ /* 0x000fc80000011400 */
[----:B------:R-:W-:-:S04]  /*292c0*/  LEA.HI R3, R3, R0, RZ, 0x6 ;  /* 0x0000000003037211 */ /* 0x000fc800078f30ff */
[----:B------:R-:W-:Y:S01]  /*292d0*/  SHF.R.S32.HI R0, RZ, 0x6, R3 ;  /* 0x00000006ff007819 */ /* 0x000fe20000011403 */
[----:B------:R-:W-:Y:S02]  /*292e0*/  IMAD.MOV.U32 R3, RZ, RZ, RZ ;  /* 0x000000ffff037224 */ /* 0x000fe400078e00ff */
[----:B------:R-:W0:Y:S01]  /*292f0*/  @!P1 LDC R6, c[0x0][0x9f0] ;  /* 0x00027c00ff069b82 */ /* 0x000e220000000800 */
[----:B------:R-:W-:-:S04]  /*29300*/  VIMNMX R0, RZ, R0, !PT ;  /* 0x00000000ff007248 */ /* 0x000fc80007fe0100 */
[----:B------:R-:W-:-:S13]  /*29310*/  ISETP.GT.AND P0, PT, R19, R0, PT ;  /* 0x000000001300720c */ /* 0x000fda0003f04270 */
[----:B------:R-:W-:Y:S05]  /*29320*/  @!P0 BRA `(.L_x_1924) ;  /* 0x00000000006c8947 */ /* 0x000fea0003800000 */
[-C--:B0-----:R-:W-:Y:S01]  /*29330*/  IABS R4, R6.reuse ;  /* 0x0000000600047213 */ /* 0x081fe20000000000 */
[----:B------:R-:W-:Y:S01]  /*29340*/  IMAD.MOV.U32 R2, RZ, RZ, RZ ;  /* 0x000000ffff027224 */ /* 0x000fe200078e00ff */
[----:B------:R-:W-:Y:S02]  /*29350*/  IABS R8, R6 ;  /* 0x0000000600087213 */ /* 0x000fe40000000000 */
[----:B------:R-:W0:Y:S08]  /*29360*/  I2F.RP R5, R4 ;  /* 0x0000000400057306 */ /* 0x000e300000209400 */
[----:B0-----:R-:W0:Y:S02]  /*29370*/  MUFU.RCP R5, R5 ;  /* 0x0000000500057308 */ /* 0x001e240000001000 */
[----:B0-----:R-:W-:-:S06]  /*29380*/  VIADD R7, R5, 0xffffffe ;  /* 0x0ffffffe05077836 */ /* 0x001fcc0000000000 */
[----:B------:R0:W1:Y:S02]  /*29390*/  F2I.FTZ.U32.TRUNC.NTZ R3, R7 ;  /* 0x0000000700037305 */ /* 0x000064000021f000 */
[----:B0-----:R-:W-:Y:S02]  /*293a0*/  IMAD.MOV R7, RZ, RZ, -R8 ;  /* 0x000000ffff077224 */ /* 0x001fe400078e0a08 */
[----:B-1----:R-:W-:-:S04]  /*293b0*/  IMAD.MOV R9, RZ, RZ, -R3 ;  /* 0x000000ffff097224 */ /* 0x002fc800078e0a03 */
[----:B------:R-:W-:-:S04]  /*293c0*/  IMAD R9, R9, R4, RZ ;  /* 0x0000000409097224 */ /* 0x000fc800078e02ff */
[----:B------:R-:W-:Y:S01]  /*293d0*/  IMAD.HI.U32 R2, R3, R9, R2 ;  /* 0x0000000903027227 */ /* 0x000fe200078e0002 */
[----:B------:R-:W-:-:S05]  /*293e0*/  IADD3 R3, R6, -0x1, R19 ;  /* 0xffffffff06037810 */ /* 0x000fca0007ffe013 */
[----:B------:R-:W-:-:S05]  /*293f0*/  IMAD.IADD R3, R3, 0x1, -R0 ;  /* 0x0000000103037824 */ /* 0x000fca00078e0a00 */
        /* <DEDUP_REMOVED lines=14> */
.L_x_1924:
[----:B------:R-:W-:Y:S05]  /*294e0*/  BSYNC B0 ;  /* 0x0000000000007941 */ /* 0x000fea0003800000 */
.L_x_1923:
[-C--:B------:R-:W-:Y:S01]  /*294f0*/  IMAD R0, R10, R3.reuse, R0 ;  /* 0x000000030a007224 */ /* 0x080fe200078e0200 */
        /* <DEDUP_REMOVED lines=13> */
[----:B------:R-:W1:Y:S02]  /*295d0*/  FLO.U32 R0, UR4 ;  /* 0x0000000400007d00 */ /* 0x000e6400080e0000 */
        /* <DEDUP_REMOVED lines=9> */
.L_x_1926:
        /* <DEDUP_REMOVED lines=20> */
.L_x_1929:
[----:B------:R-:W-:Y:S05]  /*297b0*/  BSYNC B6 ;  /* 0x0000000000067941 */ /* 0x000fea0003800000 */
.L_x_1928:
        /* <DEDUP_REMOVED lines=11> */
[----:B0-----:R-:W-:Y:S02]  /*29870*/  IMAD.U32 R6, RZ, RZ, UR8 ;  /* 0x00000008ff067e24 */ /* 0x001fe4000f8e00ff */
[----:B------:R-:W-:-:S02]  /*29880*/  IMAD.U32 R7, RZ, RZ, UR9 ;  /* 0x00000009ff077e24 */ /* 0x000fc4000f8e00ff */
[----:B------:R-:W-:Y:S02]  /*29890*/  IMAD.U32 R10, RZ, RZ, UR4 ;  /* 0x00000004ff0a7e24 */ /* 0x000fe4000f8e00ff */
[----:B------:R-:W-:Y:S02]  /*298a0*/  IMAD.U32 R11, RZ, RZ, UR5 ;  /* 0x00000005ff0b7e24 */ /* 0x000fe4000f8e00ff */
[----:B------:R-:W-:Y:S02]  /*298b0*/  IMAD.MOV.U32 R8, RZ, RZ, 0x70 ;  /* 0x00000070ff087424 */ /* 0x000fe400078e00ff */
[----:B------:R-:W-:Y:S02]  /*298c0*/  IMAD.MOV.U32 R12, RZ, RZ, 0x1 ;  /* 0x00000001ff0c7424 */ /* 0x000fe400078e00ff */
[----:B-1----:R-:W-:-:S07]  /*298d0*/  IMAD.MOV.U32 R13, RZ, RZ, RZ ;  /* 0x000000ffff0d7224 */ /* 0x002fce00078e00ff */
[----:B------:R-:W-:-:S07]  /*298e0*/  LEPC R20, `(.L_x_1932) ;  /* 0x000000001014794e */ /* 0x000fce0000000000 */
[----:B--2---:R-:W-:Y:S05]  /*298f0*/  CALL.ABS.NOINC R2 ;  /* 0x0000000002007343 */ /* 0x004fea0003c00000 */
.L_x_1932:
        /* <DEDUP_REMOVED lines=15> */
.L_x_1931:
[----:B------:R-:W-:Y:S05]  /*299f0*/  BSYNC B6 ;  /* 0x0000000000067941 */ /* 0x000fea0003800000 */
.L_x_1930:
[----:B------:R-:W-:Y:S01]  /*29a00*/  ULDC.64 UR4, c[0x0][0x9f8] ;  /* 0x00027e0000047ab9 */ /* 0x000fe20000000a00 */
[----:B------:R-:W2:Y:S01]  /*29a10*/  LDL R20, [R1+0x8] ;  /* 0x0000080001147983 */ /* 0x000ea20000100800 */
[----:B------:R-:W-:-:S03]  /*29a20*/  ISETP.NE.U32.AND P0, PT, RZ, UR4, PT ;  /* 0x00000004ff007c0c */ /* 0x000fc6000bf05070 */
[----:B------:R-:W3:Y:S01]  /*29a30*/  LDL R19, [R1+0x10] ;  /* 0x0000100001137983 */ /* 0x000ee20000100800 */
[----:B------:R-:W-:Y:S01]  /*29a40*/  ISETP.NE.AND.EX P0, PT, RZ, UR5, PT, P0 ;  /* 0x00000005ff007c0c */ /* 0x000fe2000bf05300 */
[----:B------:R-:W-:Y:S01]  /*29a50*/  IMAD.MOV.U32 R32, RZ, RZ, R27 ;  /* 0x000000ffff207224 */ /* 0x000fe200078e001b */
[----:B------:R-:W1:Y:S01]  /*29a60*/  LDC R5, c[0x0][0x430] ;  /* 0x00010c00ff057b82 */ /* 0x000e620000000800 */
[----:B------:R-:W4:Y:S01]  /*29a70*/  S2R R18, SR_TID.X ;  /* 0x0000000000127919 */ /* 0x000f220000002100 */
[----:B------:R-:W-:Y:S01]  /*29a80*/  VIADD R7, R23, 0xffffffff ;  /* 0xffffffff17077836 */ /* 0x000fe20000000000 */
[----:B------:R-:W-:Y:S01]  /*29a90*/  LOP3.LUT R16, R16, 0xfffffffe, RZ, 0xc0, !PT ;  /* 0xfffffffe10107812 */ /* 0x000fe200078ec0ff */
[----:B------:R-:W-:-:S07]  /*29aa0*/  ULDC UR4, c[0x0][0x2f4] ;  /* 0x0000bd0000047ab9 */ /* 0x000fce0000000800 */
[----:B------:R-:W0:Y:S01]  /*29ab0*/  @P0 LDC.64 R2, c[0x0][0x9f8] ;  /* 0x00027e00ff020b82 */ /* 0x000e220000000a00 */
[----:B----4-:R-:W-:Y:S01]  /*29ac0*/  LOP3.LUT R18, R18, 0x7f, RZ, 0xc0, !PT ;  /* 0x0000007f12127812 */ /* 0x010fe200078ec0ff */
[----:B0-----:R-:W-:-:S05]  /*29ad0*/  @P0 IMAD.WIDE R2, R27, 0x4, R2 ;  /* 0x000000041b020825 */ /* 0x001fca00078e0202 */
[----:B------:R0:W4:Y:S01]  /*29ae0*/  @P0 LDG.E R32, desc[UR60][R2.64] ;  /* 0x0000003c02200981 */ /* 0x000122000c1e1900 */
[----:B------:R-:W-:Y:S02]  /*29af0*/  SHF.R.U32.HI R21, RZ, 0x3, R18 ;  /* 0x00000003ff157819 */ /* 0x000fe40000011612 */
[----:B-1----:R-:W-:Y:S01]  /*29b00*/  ISETP.NE.AND P1, PT, R5, 0x1, PT ;  /* 0x000000010500780c */ /* 0x002fe20003f25270 */
[----:B------:R-:W1:-:S12]  /*29b10*/  S2R R18, SR_TID.X ;  /* 0x0000000000127919 */ /* 0x000e580000002100 */
[----:B------:R-:W0:Y:S08]  /*29b20*/  @P1 LDC R9, c[0x0][0x434] ;  /* 0x00010d00ff091b82 */ /* 0x000e300000000800 */
[----:B------:R-:W0:Y:S01]  /*29b30*/  @P1 LDC R6, c[0x0][0x438] ;  /* 0x00010e00ff061b82 */ /* 0x000e220000000800 */
[----:B-1----:R-:W-:-:S05]  /*29b40*/  IMAD.SHL.U32 R18, R18, 0x10, RZ ;  /* 0x0000001012127824 */ /* 0x002fca00078e00ff */
[----:B------:R-:W-:-:S05]  /*29b50*/  LOP3.LUT R18, R21, 0x70, R18, 0xf8, !PT ;  /* 0x0000007015127812 */ /* 0x000fca00078ef812 */
[----:B------:R-:W-:Y:S01]  /*29b60*/  IMAD R0, R7, 0x40, R18 ;  /* 0x0000004007007824 */ /* 0x000fe200078e0212 */
[----:B------:R-:W-:-:S04]  /*29b70*/  LOP3.LUT R10, R36, 0x40, RZ, 0xfc, !PT ;  /* 0x00000040240a7812 */ /* 0x000fc800078efcff */
[----:B------:R-:W-:Y:S01]  /*29b80*/  ISETP.GE.AND P3, PT, R10, UR4, PT ;  /* 0x000000040a007c0c */ /* 0x000fe2000bf66270 */
[----:B------:R-:W-:Y:S01]  /*29b90*/  UMOV UR5, 0xffffffff ;  /* 0xffffffff00057882 */ /* 0x000fe20000000000 */
[----:B--2---:R-:W-:-:S04]  /*29ba0*/  ISETP.GE.AND P0, PT, R0, R20, PT ;  /* 0x000000140000720c */ /* 0x004fc80003f06270 */
[----:B------:R-:W-:Y:S01]  /*29bb0*/  ISETP.GT.U32.OR P0, PT, R18, 0x3f, P0 ;  /* 0x0000003f1200780c */ /* 0x000fe20000704470 */
[----:B---3--:R-:W-:-:S04]  /*29bc0*/  IMAD.IADD R0, R0, 0x1, R19 ;  /* 0x0000000100007824 */ /* 0x008fc800078e0213 */
[----:B0-----:R-:W-:-:S04]  /*29bd0*/  @P1 IMAD.HI.U32 R9, R0, R9, RZ ;  /* 0x0000000900091227 */ /* 0x001fc800078e00ff */
[----:B------:R-:W-:Y:S01]  /*29be0*/  IMAD.MOV.U32 R4, RZ, RZ, R0 ;  /* 0x000000ffff047224 */ /* 0x000fe200078e0000 */
[----:B------:R-:W-:-:S03]  /*29bf0*/  @P1 SHF.R.U32.HI R4, RZ, R6, R9 ;  /* 0x00000006ff041219 */ /* 0x000fc60000011609 */
[----:B------:R-:W0:Y:S02]  /*29c00*/  @!P0 LDC.64 R2, c[0x0][0x428] ;  /* 0x00010a00ff028b82 */ /* 0x000e240000000a00 */
[----:B------:R-:W-:-:S04]  /*29c10*/  IMAD.MOV R6, RZ, RZ, -R4 ;  /* 0x000000ffff067224 */ /* 0x000fc800078e0a04 */
[----:B------:R-:W-:Y:S01]  /*29c20*/  IMAD R0, R5, R6, R0 ;  /* 0x0000000605007224 */ /* 0x000fe200078e0200 */
[----:B------:R-:W-:Y:S02]  /*29c30*/  @!P0 SHF.R.S32.HI R5, RZ, 0x1f, R4 ;  /* 0x0000001fff058819 */ /* 0x000fe40000011404 */
[----:B----4-:R-:W-:Y:S01]  /*29c40*/  SHF.R.S32.HI R8, RZ, 0x1f, R32 ;  /* 0x0000001fff087819 */ /* 0x010fe20000011420 */
[----:B0-----:R-:W-:-:S04]  /*29c50*/  @!P0 IMAD.WIDE.U32 R4, R32, R2, R4 ;  /* 0x0000000220048225 */ /* 0x001fc800078e0004 */
[----:B------:R-:W-:Y:S01]  /*29c60*/  @!P0 IMAD R6, R8, R2, RZ ;  /* 0x0000000208068224 */ /* 0x000fe200078e02ff */
[----:B------:R0:W-:Y:S03]  /*29c70*/  STL [R1+0x14], R8 ;  /* 0x0000140801007387 */ /* 0x0001e60000100800 */
[----:B------:R-:W-:Y:S02]  /*29c80*/  @!P0 IMAD R6, R32, R3, R6 ;  /* 0x0000000320068224 */ /* 0x000fe400078e0206 */
[----:B------:R-:W1:Y:S02]  /*29c90*/  @!P0 LDC.64 R2, c[0x0][0x418] ;  /* 0x00010600ff028b82 */ /* 0x000e640000000a00 */
[----:B------:R-:W-:Y:S02]  /*29ca0*/  @!P0 IMAD.IADD R6, R5, 0x1, R6 ;  /* 0x0000000105068824 */ /* 0x000fe400078e0206 */
[----:B------:R-:W-:Y:S01]  /*29cb0*/  IMAD.MOV.U32 R5, RZ, RZ, RZ ;  /* 0x000000ffff057224 */ /* 0x000fe200078e00ff */
[----:B-1----:R-:W-:-:S04]  /*29cc0*/  @!P0 LEA R2, P1, R4, R2, 0x2 ;  /* 0x0000000204028211 */ /* 0x002fc800078210ff */
[----:B------:R-:W-:Y:S01]  /*29cd0*/  @!P0 LEA.HI.X R3, R4, R3, R6, 0x2, P1 ;  /* 0x0000000304038211 */ /* 0x000fe200008f1406 */
[----:B------:R-:W-:-:S04]  /*29ce0*/  IMAD.U32 R4, RZ, RZ, UR39 ;  /* 0x00000027ff047e24 */ /* 0x000fc8000f8e00ff */
[----:B------:R1:W5:Y:S01]  /*29cf0*/  @!P0 LDG.E R5, desc[UR60][R2.64] ;  /* 0x0000003c02058981 */ /* 0x000362000c1e1900 */
[----:B------:R-:W-:Y:S02]  /*29d00*/  ISETP.GT.U32.AND P0, PT, R18, 0x3f, PT ;  /* 0x0000003f1200780c */ /* 0x000fe40003f04070 */
[----:B------:R-:W-:Y:S02]  /*29d10*/  ISETP.NE.AND P2, PT, R4, 0x3, PT ;  /* 0x000000030400780c */ /* 0x000fe40003f45270 */
[----:B0-----:R-:W-:-:S04]  /*29d20*/  LOP3.LUT R8, R36, 0x80, RZ, 0xfc, !PT ;  /* 0x0000008024087812 */ /* 0x001fc800078efcff */
[----:B------:R-:W-:-:S05]  /*29d30*/  ISETP.GE.AND P1, PT, R8, UR4, PT ;  /* 0x0000000408007c0c */ /* 0x000fca000bf26270 */
[----:B------:R-:W-:Y:S02]  /*29d40*/  @P0 LOP3.LUT R16, R16, 0x1, RZ, 0xfc, !PT ;  /* 0x0000000110100812 */ /* 0x000fe400078efcff */
[----:B------:R-:W-:Y:S02]  /*29d50*/  ISETP.GE.AND P0, PT, R36, UR4, PT ;  /* 0x0000000424007c0c */ /* 0x000fe4000bf06270 */
[----:B------:R-:W-:-:S04]  /*29d60*/  LOP3.LUT R16, R16, 0xffffffdf, RZ, 0xc0, !PT ;  /* 0xffffffdf10107812 */ /* 0x000fc800078ec0ff */
[----:B------:R-:W-:-:S04]  /*29d70*/  @P2 LOP3.LUT R16, R16, 0x20, RZ, 0xfc, !PT ;  /* 0x0000002010102812 */ /* 0x000fc800078efcff */
[----:B------:R-:W-:-:S04]  /*29d80*/  LOP3.LUT R16, R16, 0xffffffef, RZ, 0xc0, !PT ;  /* 0xffffffef10107812 */ /* 0x000fc800078ec0ff */
        /* <DEDUP_REMOVED lines=8> */
[----:B-1----:R-:W-:Y:S06]  /*29e10*/  BRA.DIV UR5, `(.L_x_1933) ;  /* 0x0000005e05207947 */ /* 0x002fec000b800000 */
.L_x_2086:
[----:B------:R-:W-:Y:S01]  /*29e20*/  IMAD.MOV.U32 R23, RZ, RZ, R7 ;  /* 0x000000ffff177224 */ /* 0x000fe200078e0007 */
[----:B------:R-:W-:Y:S06]  /*29e30*/  @!P2 BRA `(.L_x_1934) ;  /* 0x000000000004a947 */ /* 0x000fec0003800000 */
[----:B------:R-:W-:Y:S01]  /*29e40*/  BPT.TRAP 0x1 ;  /* 0x000000040000795c */ /* 0x000fe20000300000 */
.L_x_1934:
[----:B------:R-:W-:Y:S01]  /*29e50*/  SHF.R.S32.HI R6, RZ, 0x1f, R0 ;  /* 0x0000001fff067819 */ /* 0x000fe20000011400 */
[----:B------:R-:W-:Y:S01]  /*29e60*/  ULDC.64 UR4, c[0x0][0x328] ;  /* 0x0000ca0000047ab9 */ /* 0x000fe20000000a00 */
[----:B-----5:R-:W-:Y:S01]  /*29e70*/  SHF.R.S32.HI R8, RZ, 0x1f, R5 ;  /* 0x0000001fff087819 */ /* 0x020fe20000011405 */
[----:B------:R-:W-:Y:S01]  /*29e80*/  ULDC.64 UR6, c[0x0][0x318] ;  /* 0x0000c60000067ab9 */ /* 0x000fe20000000a00 */
[----:B------:R-:W-:Y:S01]  /*29e90*/  BSSY B0, `(.L_x_1935) ;  /* 0x0000013000007945 */ /* 0x000fe20003800000 */
        /* <DEDUP_REMOVED lines=18> */
.L_x_2087:
[----:B------:R-:W-:Y:S05]  /*29fc0*/  BSYNC B0 ;  /* 0x0000000000007941 */ /* 0x000fea0003800000 */
.L_x_1935:
[----:B------:R-:W2:Y:S01]  /*29fd0*/  LDL R10, [R1+0x8] ;  /* 0x00000800010a7983 */ /* 0x000ea20000100800 */
[----:B------:R-:W-:Y:S01]  /*29fe0*/  ULDC.64 UR4, c[0x0][0x300] ;  /* 0x0000c00000047ab9 */ /* 0x000fe20000000a00 */
[----:B------:R-:W-:Y:S01]  /*29ff0*/  ULDC.64 UR6, c[0x0][0x2e8] ;  /* 0x0000ba0000067ab9 */ /* 0x000fe20000000a00 */
[----:B------:R-:W-:Y:S01]  /*2a000*/  IMAD R6, R6, UR4, RZ ;  /* 0x0000000406067c24 */ /* 0x000fe2000f8e02ff */
[----:B------:R-:W1:Y:S01]  /*2a010*/  S2R R9, SR_TID.X ;  /* 0x0000000000097919 */ /* 0x000e620000002100 */
[----:B0-----:R-:W-:Y:S01]  /*2a020*/  IMAD.WIDE.U32 R2, R0, UR4, RZ ;  /* 0x0000000400027c25 */ /* 0x001fe2000f8e00ff */
[C---:B------:R-:W-:Y:S02]  /*2a030*/  LOP3.LUT P5, RZ, R16.reuse, 0x10, RZ, 0xc0, !PT ;  /* 0x0000001010ff7812 */ /* 0x040fe400078ac0ff */
[----:B------:R-:W-:Y:S01]  /*2a040*/  LOP3.LUT P4, RZ, R16, 0x8, RZ, 0xc0, !PT ;  /* 0x0000000810ff7812 */ /* 0x000fe2000788c0ff */
        /* <DEDUP_REMOVED lines=14> */
[----:B------:R-:W-:Y:S02]  /*2a130*/  LEA.HI.X R6, R2, UR7, R6, 0x1, P0 ;  /* 0x0000000702067c11 */ /* 0x000fe400080f0c06 */
[----:B-1----:R-:W-:-:S04]  /*2a140*/  LOP3.LUT R9, R9, 0x7f, RZ, 0xc0, !PT ;  /* 0x0000007f09097812 */ /* 0x002fc800078ec0ff */
[----:B------:R-:W-:Y:S01]  /*2a150*/  SHF.R.U32.HI R9, RZ, 0x3, R9 ;  /* 0x00000003ff097819 */ /* 0x000fe20000011609 */
[----:B--2---:R-:W-:Y:S02]  /*2a160*/  IMAD R5, R7, -0x40, R10 ;  /* 0xffffffc007057824 */ /* 0x004fe400078e020a */
[----:B------:R-:W-:Y:S02]  /*2a170*/  IMAD R7, R22, 0x4000, R33 ;  /* 0x0000400016077824 */ /* 0x000fe400078e0221 */
        /* <DEDUP_REMOVED lines=37> */
.L_x_2097:
        /* <DEDUP_REMOVED lines=13> */
.L_x_1938:
        /* <DEDUP_REMOVED lines=10> */
.L_x_1939:
[----:B------:R1:W-:Y:S02]  /*2a540*/  SYNCS.ARRIVE.TRANS64.A1T0 RZ, [R4+URZ+0x30830], RZ ;  /* 0x030830ff04ff79a7 */ /* 0x0003e4000810003f */
[----:B------:R-:W-:Y:S05]  /*2a550*/  WARPSYNC.ALL ;  /* 0x0000000000007948 */ /* 0x000fea0003800000 */
[----:B------:R-:W-:Y:S01]  /*2a560*/  ULDC.64 UR4, c[0x0][0xa00] ;  /* 0x0002800000047ab9 */ /* 0x000fe20000000a00 */
[----:B0-----:R-:W-:Y:S01]  /*2a570*/  VIADD R2, R17, 0x10400 ;  /* 0x0001040011027836 */ /* 0x001fe20000000000 */
[----:B------:R-:W-:Y:S01]  /*2a580*/  BAR.SYNC.DEFER_BLOCKING 0x8, 0x180 ;  /* 0x0206000000007b1d */ /* 0x000fe20000010000 */
[----:B------:R-:W-:Y:S02]  /*2a590*/  ISETP.NE.U32.AND P0, PT, RZ, UR4, PT ;  /* 0x00000004ff007c0c */ /* 0x000fe4000bf05070 */
[----:B------:R-:W-:-:S02]  /*2a5a0*/  SHF.R.S32.HI R0, RZ, 0x1f, R27 ;  /* 0x0000001fff007819 */ /* 0x000fc4000001141b */
[----:B------:R-:W-:Y:S01]  /*2a5b0*/  ISETP.NE.AND.EX P0, PT, RZ, UR5, PT, P0 ;  /* 0x00000005ff007c0c */ /* 0x000fe2000bf05300 */
[----:B------:R-:W-:Y:S01]  /*2a5c0*/  ULDC.64 UR4, c[0x0][0x298] ;  /* 0x0000a60000047ab9 */ /* 0x000fe20000000a00 */
[----:B------:R-:W-:Y:S01]  /*2a5d0*/  LOP3.LUT P1, RZ, R2, 0x3ff, RZ, 0xc0, !PT ;  /* 0x000003ff02ff7812 */ /* 0x000fe2000782c0ff */
[----:B------:R-:W-:Y:S01]  /*2a5e0*/  BSSY B6, `(.L_x_1940) ;  /* 0x000001c000067945 */ /* 0x000fe20003800000 */
[----:B------:R-:W-:Y:S02]  /*2a5f0*/  SEL R0, R0, RZ, !P0 ;  /* 0x000000ff00007207 */ /* 0x000fe40004000000 */
[----:B------:R-:W-:-:S03]  /*2a600*/  SEL R2, R27, RZ, !P0 ;  /* 0x000000ff1b027207 */ /* 0x000fc60004000000 */
[----:B------:R0:W-:Y:S04]  /*2a610*/  STL [R1+0x30], R0 ;  /* 0x0000300001007387 */ /* 0x0001e80000100800 */
[----:B------:R2:W-:Y:S01]  /*2a620*/  STL [R1+0x18], R2 ;  /* 0x0000180201007387 */ /* 0x0005e20000100800 */
[----:B0-----:R-:W-:Y:S01]  /*2a630*/  SHF.R.S32.HI R0, RZ, 0x1f, R35 ;  /* 0x0000001fff007819 */ /* 0x001fe20000011423 */
[----:B--2---:R-:W-:-:S04]  /*2a640*/  IMAD.WIDE.U32 R2, R35, UR4, RZ ;  /* 0x0000000423027c25 */ /* 0x004fc8000f8e00ff */
[----:B------:R-:W-:Y:S01]  /*2a650*/  IMAD R0, R0, UR4, RZ ;  /* 0x0000000400007c24 */ /* 0x000fe2000f8e02ff */
[----:B------:R0:W-:Y:S03]  /*2a660*/  STL.64 [R1+0x20], R2 ;  /* 0x0000200201007387 */ /* 0x0001e60000100a00 */
[----:B------:R-:W-:-:S04]  /*2a670*/  IMAD R0, R35, UR5, R0 ;  /* 0x0000000523007c24 */ /* 0x000fc8000f8e0200 */
[----:B------:R-:W-:Y:S01]  /*2a680*/  IMAD.IADD R35, R3, 0x1, R0 ;  /* 0x0000000103237824 */ /* 0x000fe200078e0200 */
[----:B------:R-:W-:Y:S06]  /*2a690*/  @!P1 BRA `(.L_x_1941) ;  /* 0x0000000000409947 */ /* 0x000fec0003800000 */
[----:B0-----:R-:W-:Y:S01]  /*2a6a0*/  MOV R2, 0x0 ;  /* 0x0000000000027802 */ /* 0x001fe20000000f00 */
[----:B------:R-:W-:Y:S01]  /*2a6b0*/  ULDC.64 UR4, c[0x4][0xa8] ;  /* 0x01002a0000047ab9 */ /* 0x000fe20000000a00 */
[----:B------:R-:W-:Y:S01]  /*2a6c0*/  ULDC.64 UR6, c[0x4][0xb0] ;  /* 0x01002c0000067ab9 */ /* 0x000fe20000000a00 */
[----:B------:R-:W-:Y:S01]  /*2a6d0*/  ULDC.64 UR8, c[0x4][0x20] ;  /* 0x0100080000087ab9 */ /* 0x000fe20000000a00 */
[----:B-1----:R-:W-:Y:S02]  /*2a6e0*/  IMAD.U32 R4, RZ, RZ, UR4 ;  /* 0x00000004ff047e24 */ /* 0x002fe4000f8e00ff */
        /* <DEDUP_REMOVED lines=11> */
.L_x_1941:
[----:B------:R-:W-:Y:S05]  /*2a7a0*/  BSYNC B6 ;  /* 0x0000000000067941 */ /* 0x000fea0003800000 */
.L_x_1940:
[----:B------:R-:W2:Y:S01]  /*2a7b0*/  LDL.LU R20, [R1+0x30] ;  /* 0x0000300001147983 */ /* 0x000ea20000300800 */
[----:B------:R-:W-:Y:S01]  /*2a7c0*/  ULDC.64 UR4, c[0x0][0x2d8] ;  /* 0x0000b60000047ab9 */ /* 0x000fe20000000a00 */
[----:B------:R-:W3:Y:S02]  /*2a7d0*/  LDC R7, c[0x0][0x448] ;  /* 0x00011200ff077b82 */ /* 0x000ee40000000800 */
[----:B------:R-:W4:Y:S04]  /*2a7e0*/  LDL.LU R21, [R1+0x18] ;  /* 0x0000180001157983 */ /* 0x000f280000300800 */
[----:B0-----:R-:W5:Y:S01]  /*2a7f0*/  LDL.LU.64 R2, [R1+0x20] ;  /* 0x0000200001027983 */ /* 0x001f620000300a00 */
[C---:B------:R-:W-:Y:S02]  /*2a800*/  LOP3.LUT R9, R36.reuse, 0x40, RZ, 0xfc, !PT ;  /* 0x0000004024097812 */ /* 0x040fe400078efcff */
[----:B------:R-:W-:-:S02]  /*2a810*/  LOP3.LUT R8, R36, 0x80, RZ, 0xfc, !PT ;  /* 0x0000008024087812 */ /* 0x000fc400078efcff */
[----:B---3--:R-:W-:-:S13]  /*2a820*/  ISETP.NE.AND P0, PT, R7, 0x1, PT ;  /* 0x000000010700780c */ /* 0x008fda0003f05270 */
[----:B------:R-:W0:Y:S01]  /*2a830*/  @P0 LDC R6, c[0x0][0x44c] ;  /* 0x00011300ff060b82 */ /* 0x000e220000000800 */
[----:B-----5:R-:W-:Y:S02]  /*2a840*/  IMAD.MOV.U32 R3, RZ, RZ, R35 ;  /* 0x000000ffff037224 */ /* 0x020fe400078e0023 */
[----:B------:R-:W-:-:S04]  /*2a850*/  IMAD.WIDE.U32 R2, R26, UR4, R2 ;  /* 0x000000041a027c25 */ /* 0x000fc8000f8e0002 */
[----:B------:R-:W-:Y:S01]  /*2a860*/  IMAD R3, R26, UR5, R3 ;  /* 0x000000051a037c24 */ /* 0x000fe2000f8e0203 */
[----:B------:R-:W-:Y:S02]  /*2a870*/  ULDC.64 UR4, c[0x0][0x2e0] ;  /* 0x0000b80000047ab9 */ /* 0x000fe40000000a00 */
[----:B--2---:R-:W-:Y:S02]  /*2a880*/  IMAD R0, R20, UR4, RZ ;  /* 0x0000000414007c24 */ /* 0x004fe4000f8e02ff */
[----:B------:R-:W2:Y:S01]  /*2a890*/  S2R R20, SR_TID.X ;  /* 0x0000000000147919 */ /* 0x000ea20000002100 */
[----:B----4-:R-:W-:-:S04]  /*2a8a0*/  IMAD.WIDE.U32 R2, R21, UR4, R2 ;  /* 0x0000000415027c25 */ /* 0x010fc8000f8e0002 */
[----:B------:R-:W-:Y:S01]  /*2a8b0*/  IMAD R0, R21, UR5, R0 ;  /* 0x0000000515007c24 */ /* 0x000fe2000f8e0200 */
[----:B------:R-:W-:-:S03]  /*2a8c0*/  ULDC.64 UR4, c[0x0][0x2d0] ;  /* 0x0000b40000047ab9 */ /* 0x000fc60000000a00 */
[----:B------:R-:W-:Y:S02]  /*2a8d0*/  IMAD.IADD R3, R3, 0x1, R0 ;  /* 0x0000000103037824 */ /* 0x000fe400078e0200 */
[----:B------:R-:W3:Y:S01]  /*2a8e0*/  @P0 LDC R0, c[0x0][0x450] ;  /* 0x00011400ff000b82 */ /* 0x000ee20000000800 */
[----:B--2---:R-:W-:-:S04]  /*2a8f0*/  LOP3.LUT R20, R20, 0x7f, RZ, 0xc0, !PT ;  /* 0x0000007f14147812 */ /* 0x004fc800078ec0ff */
[----:B------:R-:W-:Y:S02]  /*2a900*/  SHF.R.U32.HI R21, RZ, 0x3, R20 ;  /* 0x00000003ff157819 */ /* 0x000fe40000011614 */
[----:B------:R-:W2:Y:S02]  /*2a910*/  S2R R20, SR_TID.X ;  /* 0x0000000000147919 */ /* 0x000ea40000002100 */
[----:B--2---:R-:W-:-:S05]  /*2a920*/  IMAD.SHL.U32 R20, R20, 0x10, RZ ;  /* 0x0000001014147824 */ /* 0x004fca00078e00ff */
[----:B------:R-:W-:-:S05]  /*2a930*/  LOP3.LUT R20, R21, 0x70, R20, 0xf8, !PT ;  /* 0x0000007015147812 */ /* 0x000fca00078ef814 */
[----:B------:R-:W-:Y:S02]  /*2a940*/  IMAD.IADD R5, R20, 0x1, R25 ;  /* 0x0000000114057824 */ /* 0x000fe400078e0219 */
[----:B------:R-:W2:Y:S02]  /*2a950*/  S2R R20, SR_TID.X ;  /* 0x0000000000147919 */ /* 0x000ea40000002100 */
[----:B0-----:R-:W-:-:S04]  /*2a960*/  @P0 IMAD.HI.U32 R6, R5, R6, RZ ;  /* 0x0000000605060227 */ /* 0x001fc800078e00ff */
[----:B-1----:R-:W-:Y:S01]  /*2a970*/  IMAD.MOV.U32 R4, RZ, RZ, R5 ;  /* 0x000000ffff047224 */ /* 0x002fe200078e0005 */
[----:B---3--:R-:W-:-:S05]  /*2a980*/  @P0 SHF.R.U32.HI R4, RZ, R0, R6 ;  /* 0x00000000ff040219 */ /* 0x008fca0000011606 */
[----:B------:R-:W-:Y:S02]  /*2a990*/  IMAD.MOV R0, RZ, RZ, -R4 ;  /* 0x000000ffff007224 */ /* 0x000fe400078e0a04 */
[----:B------:R-:W-:-:S04]  /*2a9a0*/  IMAD.WIDE.U32 R2, R4, UR4, R2 ;  /* 0x0000000404027c25 */ /* 0x000fc8000f8e0002 */
[----:B------:R-:W-:Y:S01]  /*2a9b0*/  IMAD R0, R7, R0, R5 ;  /* 0x0000000007007224 */ /* 0x000fe200078e0205 */
[----:B------:R-:W-:-:S05]  /*2a9c0*/  SHF.R.S32.HI R5, RZ, 0x1f, R4 ;  /* 0x0000001fff057819 */ /* 0x000fca0000011404 */
[----:B------:R-:W-:-:S04]  /*2a9d0*/  IMAD R5, R5, UR4, RZ ;  /* 0x0000000405057c24 */ /* 0x000fc8000f8e02ff */
[----:B------:R-:W-:Y:S01]  /*2a9e0*/  IMAD R5, R4, UR5, R5 ;  /* 0x0000000504057c24 */ /* 0x000fe2000f8e0205 */
[----:B------:R-:W-:Y:S01]  /*2a9f0*/  SHF.R.S32.HI R4, RZ, 0x1f, R0 ;  /* 0x0000001fff047819 */ /* 0x000fe20000011400 */
[----:B------:R-:W-:Y:S02]  /*2aa00*/  ULDC.64 UR4, c[0x0][0x2c8] ;  /* 0x0000b20000047ab9 */ /* 0x000fe40000000a00 */
[----:B------:R-:W-:Y:S01]  /*2aa10*/  IMAD.IADD R3, R3, 0x1, R5 ;  /* 0x0000000103037824 */ /* 0x000fe200078e0205 */
[----:B--2---:R-:W-:Y:S01]  /*2aa20*/  LOP3.LUT R20, R20, 0x7f, RZ, 0xc0, !PT ;  /* 0x0000007f14147812 */ /* 0x004fe200078ec0ff */
[----:B------:R-:W-:Y:S02]  /*2aa30*/  IMAD R4, R4, UR4, RZ ;  /* 0x0000000404047c24 */ /* 0x000fe4000f8e02ff */
[----:B------:R-:W-:-:S04]  /*2aa40*/  IMAD.WIDE.U32 R2, R0, UR4, R2 ;  /* 0x0000000400027c25 */ /* 0x000fc8000f8e0002 */
[----:B------:R-:W-:Y:S01]  /*2aa50*/  IMAD R5, R0, UR5, R4 ;  /* 0x0000000500057c24 */ /* 0x000fe2000f8e0204 */
[----:B------:R-:W-:Y:S02]  /*2aa60*/  ULDC.64 UR4, c[0x0][0x280] ;  /* 0x0000a00000047ab9 */ /* 0x000fe40000000a00 */
[----:B------:R-:W-:Y:S01]  /*2aa70*/  LEA R4, P0, R2, UR4, 0x1 ;  /* 0x0000000402047c11 */ /* 0x000fe2000f8008ff */
[----:B------:R-:W-:Y:S01]  /*2aa80*/  IMAD.IADD R0, R3, 0x1, R5 ;  /* 0x0000000103007824 */ /* 0x000fe200078e0205 */
[----:B------:R-:W-:Y:S02]  /*2aa90*/  ULDC UR4, c[0x0][0x2b8] ;  /* 0x0000ae0000047ab9 */ /* 0x000fe40000000800 */
[----:B------:R-:W-:Y:S02]  /*2aaa0*/  ISETP.GE.AND P4, PT, R36, UR4, PT ;  /* 0x0000000424007c0c */ /* 0x000fe4000bf86270 */
[----:B------:R-:W-:Y:S01]  /*2aab0*/  LEA.HI.X R0, R2, UR5, R0, 0x1, P0 ;  /* 0x0000000502007c11 */ /* 0x000fe200080f0c00 */
[----:B------:R-:W-:Y:S01]  /*2aac0*/  UMOV UR5, 0xffffffff ;  /* 0xffffffff00057882 */ /* 0x000fe20000000000 */
[----:B------:R-:W-:-:S02]  /*2aad0*/  ISETP.GE.AND P3, PT, R9, UR4, PT ;  /* 0x0000000409007c0c */ /* 0x000fc4000bf66270 */
[----:B------:R-:W-:Y:S02]  /*2aae0*/  ISETP.GE.AND P2, PT, R8, UR4, PT ;  /* 0x0000000408007c0c */ /* 0x000fe4000bf46270 */
[----:B------:R-:W-:Y:S02]  /*2aaf0*/  ISETP.GE.AND P1, PT, R37, UR4, PT ;  /* 0x0000000425007c0c */ /* 0x000fe4000bf26270 */
[----:B------:R-:W-:Y:S01]  /*2ab00*/  SHF.R.U32.HI R8, RZ, 0x3, R20 ;  /* 0x00000003ff087819 */ /* 0x000fe20000011614 */
[----:B------:R-:W-:Y:S10]  /*2ab10*/  BRA.DIV UR5, `(.L_x_1942) ;  /* 0x0000005605847947 */ /* 0x000ff4000b800000 */
[----:B------:R-:W0:Y:S01]  /*2ab20*/  SHFL.IDX PT, R3, R4, RZ, 0x181f ;  /* 0x00181fff04037589 */ /* 0x000e2200000e0000 */
[----:B------:R-:W-:Y:S02]  /*2ab30*/  IMAD R5, R31, R7, RZ ;  /* 0x000000071f057224 */ /* 0x000fe400078e02ff */
        /* <DEDUP_REMOVED lines=84> */
.L_x_2114:
[----:B0-----:R-:W-:Y:S01]  /*2b080*/  VIADD R0, R25, 0x70 ;  /* 0x0000007019007836 */ /* 0x001fe20000000000 */
[----:B------:R-:W-:Y:S04]  /*2b090*/  BSSY B0, `(.L_x_1943) ;  /* 0x000000c000007945 */ /* 0x000fe80003800000 */
[----:B------:R-:W-:-:S13]  /*2b0a0*/  ISETP.GE.AND P0, PT, R0, R5, PT ;  /* 0x000000050000720c */ /* 0x000fda0003f06270 */
[----:B------:R-:W-:Y:S05]  /*2b0b0*/  @P0 BRA `(.L_x_1944) ;  /* 0x0000000000240947 */ /* 0x000fea0003800000 */
[----:B------:R-:W-:-:S05]  /*2b0c0*/  LEA R2, P0, R36, R14, 0x1 ;  /* 0x0000000e24027211 */ /* 0x000fca00078008ff */
        /* <DEDUP_REMOVED lines=8> */
.L_x_1944:
[----:B------:R-:W-:Y:S05]  /*2b150*/  BSYNC B0 ;  /* 0x0000000000007941 */ /* 0x000fea0003800000 */
.L_x_1943:
[----:B------:R-:W-:Y:S01]  /*2b160*/  NOP ;  /* 0x0000000000007918 */ /* 0x000fe20000000000 */
[----:B------:R-:W-:-:S13]  /*2b170*/  PLOP3.LUT P0, PT, PT, PT, PT, 0x80, 0x0 ;  /* 0x000000000000781c */ /* 0x000fda0003f0f070 */
.L_x_1945:
        /* <DEDUP_REMOVED lines=20> */
.L_x_2115:
[----:B------:R-:W-:Y:S05]  /*2b2c0*/  BSYNC B0 ;  /* 0x0000000000007941 */ /* 0x000fea0003800000 */
.L_x_1946:
        /* <DEDUP_REMOVED lines=14> */
.L_x_1962:
[----:B0-----:R-:W2:Y:S01]  /*2b3b0*/  LDL R0, [R1+0x10] ;  /* 0x0000100001007983 */ /* 0x001ea20000100800 */
[----:B------:R-:W0:Y:S03]  /*2b3c0*/  LDC R12, c[0x0][0x430] ;  /* 0x00010c00ff0c7b82 */ /* 0x000e260000000800 */
[----:B------:R-:W3:Y:S01]  /*2b3d0*/  LDL R8, [R1+0x14] ;  /* 0x0000140001087983 */ /* 0x000ee20000100800 */
[----:B------:R-:W1:Y:S01]  /*2b3e0*/  S2R R2, SR_TID.X ;  /* 0x0000000000027919 */ /* 0x000e620000002100 */
[----:B------:R-:W4:Y:S01]  /*2b3f0*/  S2R R4, SR_TID.X ;  /* 0x0000000000047919 */ /* 0x000f220000002100 */
[----:B0-----:R-:W-:-:S13]  /*2b400*/  ISETP.NE.AND P0, PT, R12, 0x1, PT ;  /* 0x000000010c00780c */ /* 0x001fda0003f05270 */
[----:B------:R-:W0:Y:S01]  /*2b410*/  @P0 LDC R3, c[0x0][0x434] ;  /* 0x00010d00ff030b82 */ /* 0x000e220000000800 */
[----:B-1----:R-:W-:Y:S01]  /*2b420*/  LOP3.LUT R2, R2, 0x7f, RZ, 0xc0, !PT ;  /* 0x0000007f02027812 */ /* 0x002fe200078ec0ff */
[----:B----4-:R-:W-:-:S03]  /*2b430*/  IMAD.SHL.U32 R4, R4, 0x10, RZ ;  /* 0x0000001004047824 */ /* 0x010fc600078e00ff */
[----:B------:R-:W-:-:S04]  /*2b440*/  SHF.R.U32.HI R2, RZ, 0x3, R2 ;  /* 0x00000003ff027819 */ /* 0x000fc80000011602 */
[----:B------:R-:W-:Y:S02]  /*2b450*/  LOP3.LUT R4, R2, 0x70, R4, 0xf8, !PT ;  /* 0x0000007002047812 */ /* 0x000fe400078ef804 */
[----:B------:R-:W1:Y:S02]  /*2b460*/  @P0 LDC R2, c[0x0][0x438] ;  /* 0x00010e00ff020b82 */ /* 0x000e640000000800 */
[----:B------:R-:W-:Y:S01]  /*2b470*/  ISETP.GT.U32.AND P6, PT, R4, 0x3f, PT ;  /* 0x0000003f0400780c */ /* 0x000fe20003fc4070 */
[----:B--2---:R-:W-:-:S04]  /*2b480*/  IMAD R0, R7, 0x40, R0 ;  /* 0x0000004007007824 */ /* 0x004fc800078e0200 */
[----:B------:R-:W-:-:S08]  /*2b490*/  IMAD.IADD R0, R4, 0x1, R0 ;  /* 0x0000000104007824 */ /* 0x000fd000078e0200 */
[----:B------:R-:W2:Y:S01]  /*2b4a0*/  @!P6 LDC.64 R4, c[0x0][0x428] ;  /* 0x00010a00ff04eb82 */ /* 0x000ea20000000a00 */
        /* <DEDUP_REMOVED lines=10> */
[----:B------:R-:W-:-:S04]  /*2b550*/  IMAD.MOV R5, RZ, RZ, -R11 ;  /* 0x000000ffff057224 */ /* 0x000fc800078e0a0b */
[----:B------:R-:W-:Y:S02]  /*2b560*/  IMAD R5, R12, R5, R0 ;  /* 0x000000050c057224 */ /* 0x000fe400078e0200 */
[----:B------:R-:W-:Y:S01]  /*2b570*/  IMAD.MOV.U32 R0, RZ, RZ, RZ ;  /* 0x000000ffff007224 */ /* 0x000fe200078e00ff */
[----:B0-----:R-:W-:-:S04]  /*2b580*/  @!P6 LEA R8, P0, R2, R8, 0x2 ;  /* 0x000000080208e211 */ /* 0x001fc800078010ff */
[----:B------:R-:W-:-:S05]  /*2b590*/  @!P6 LEA.HI.X R9, R2, R9, R3, 0x2, P0 ;  /* 0x000000090209e211 */ /* 0x000fca00000f1403 */
[----:B------:R0:W5:Y:S01]  /*2b5a0*/  @!P6 LDG.E R0, desc[UR60][R8.64] ;  /* 0x0000003c0800e981 */ /* 0x000162000c1e1900 */
[----:B------:R-:W-:Y:S01]  /*2b5b0*/  LOP3.LUT P5, RZ, R16, 0x20, RZ, 0xc0, !PT ;  /* 0x0000002010ff7812 */ /* 0x000fe200078ac0ff */
[----:B------:R-:W-:-:S05]  /*2b5c0*/  VIADD R22, R6, 0x1 ;  /* 0x0000000106167836 */ /* 0x000fca0000000000 */
[C---:B------:R-:W-:Y:S01]  /*2b5d0*/  ISETP.NE.AND P0, PT, R22.reuse, 0x2, PT ;  /* 0x000000021600780c */ /* 0x040fe20003f05270 */
[----:B------:R-:W-:Y:S05]  /*2b5e0*/  YIELD ;  /* 0x0000000000007946 */ /* 0x000fea0003800000 */
[----:B------:R-:W-:Y:S01]  /*2b5f0*/  SEL R29, RZ, 0x1, P0 ;  /* 0x00000001ff1d7807 */ /* 0x000fe20000000000 */
[----:B------:R-:W-:Y:S01]  /*2b600*/  IMAD.MOV.U32 R23, RZ, RZ, R7 ;  /* 0x000000ffff177224 */ /* 0x000fe200078e0007 */
[----:B------:R-:W-:Y:S02]  /*2b610*/  SEL R22, R22, RZ, P0 ;  /* 0x000000ff16167207 */ /* 0x000fe40000000000 */
[----:B------:R-:W-:Y:S01]  /*2b620*/  LOP3.LUT R29, R10, R29, RZ, 0x3c, !PT ;  /* 0x0000001d0a1d7212 */ /* 0x000fe200078e3cff */
[----:B0-----:R-:W-:Y:S06]  /*2b630*/  @!P5 BRA `(.L_x_1950) ;  /* 0x000000000004d947 */ /* 0x001fec0003800000 */
[----:B------:R-:W-:Y:S01]  /*2b640*/  BPT.TRAP 0x1 ;  /* 0x000000040000795c */ /* 0x000fe20000300000 */
.L_x_1950:
[----:B------:R-:W-:Y:S01]  /*2b650*/  IMAD R7, R22, 0x8, R17 ;  /* 0x0000000816077824 */ /* 0x000fe200078e0211 */
[----:B------:R-:W-:Y:S01]  /*2b660*/  SHF.L.U32 R2, R29, 0x1f, RZ ;  /* 0x0000001f1d027819 */ /* 0x000fe200000006ff */
[----:B------:R-:W-:Y:S03]  /*2b670*/  BSSY B1, `(.L_x_1951) ;  /* 0x0000003000017945 */ /* 0x000fe60003800000 */
[----:B------:R-:W0:Y:S02]  /*2b680*/  SYNCS.PHASECHK.TRANS64.TRYWAIT P0, [R7+URZ+0x30840], R2 ;  /* 0x03084002070075a7 */ /* 0x000e24000800017f */
[----:B0-----:R-:W-:Y:S05]  /*2b690*/  @!P0 BRA `(.L_x_1952) ;  /* 0x00000054008c8947 */ /* 0x001fea0003800000 */
.L_x_2116:
[----:B------:R-:W-:Y:S05]  /*2b6a0*/  BSYNC B1 ;  /* 0x0000000000017941 */ /* 0x000fea0003800000 */
.L_x_1951:
[----:B------:R-:W-:Y:S01]  /*2b6b0*/  SHF.R.S32.HI R20, RZ, 0x1f, R5 ;  /* 0x0000001fff147819 */ /* 0x000fe20000011405 */
[----:B------:R-:W-:Y:S01]  /*2b6c0*/  ULDC.64 UR4, c[0x0][0x300] ;  /* 0x0000c00000047ab9 */ /* 0x000fe20000000a00 */
[----:B-----5:R-:W-:Y:S01]  /*2b6d0*/  SHF.R.S32.HI R25, RZ, 0x1f, R0 ;  /* 0x0000001fff197819 */ /* 0x020fe20000011400 */
[C---:B0-----:R-:W-:Y:S01]  /*2b6e0*/  IMAD.WIDE.U32 R2, R5.reuse, UR4, RZ ;  /* 0x0000000405027c25 */ /* 0x041fe2000f8e00ff */
        /* <DEDUP_REMOVED lines=55> */
.L_x_2126:
        /* <DEDUP_REMOVED lines=17> */
.L_x_1954:
        /* <DEDUP_REMOVED lines=10> */
.L_x_1955:
[----:B------:R2:W-:Y:S01]  /*2bc10*/  SYNCS.ARRIVE.TRANS64.A1T0 RZ, [R7+URZ+0x30830], RZ ;  /* 0x030830ff07ff79a7 */ /* 0x0005e2000810003f */
[----:B------:R-:W-:Y:S05]  /*2bc20*/  @!P6 BRA `(.L_x_1956) ;  /* 0x000000000004e947 */ /* 0x000fea0003800000 */
[----:B------:R-:W-:Y:S01]  /*2bc30*/  BPT.TRAP 0x1 ;  /* 0x000000040000795c */ /* 0x000fe20000300000 */
.L_x_1956:
[----:B-1----:R-:W-:Y:S01]  /*2bc40*/  SHF.L.U32 R2, R10, 0x1f, RZ ;  /* 0x0000001f0a027819 */ /* 0x002fe200000006ff */
[----:B--2---:R-:W-:Y:S01]  /*2bc50*/  IMAD R7, R6, 0x8, R17 ;  /* 0x0000000806077824 */ /* 0x004fe200078e0211 */
[----:B------:R-:W-:Y:S03]  /*2bc60*/  BSSY B1, `(.L_x_1957) ;  /* 0x0000003000017945 */ /* 0x000fe60003800000 */
[----:B------:R-:W1:Y:S02]  /*2bc70*/  SYNCS.PHASECHK.TRANS64.TRYWAIT P0, [R7+URZ+0x30860], R2 ;  /* 0x03086002070075a7 */ /* 0x000e64000800017f */
[----:B-1----:R-:W-:Y:S05]  /*2bc80*/  @!P0 BRA `(.L_x_1958) ;  /* 0x0000005400988947 */ /* 0x002fea0003800000 */
.L_x_2127:
[----:B------:R-:W-:Y:S05]  /*2bc90*/  BSYNC B1 ;  /* 0x0000000000017941 */ /* 0x000fea0003800000 */
.L_x_1957:
        /* <DEDUP_REMOVED lines=49> */
.L_x_2137:
[----:B-1----:R-:W-:Y:S01]  /*2bfb0*/  IADD3 R2, P0, R2, R4, RZ ;  /* 0x0000000402027210 */ /* 0x002fe20007f1e0ff */
        /* <DEDUP_REMOVED lines=27> */
[----:B0-----:R-:W-:-:S04]  /*2c170*/  LEA R18, P0, R2, UR6, 0x1 ;  /* 0x0000000602127c11 */ /* 0x001fc8000f8008ff */
[----:B------:R-:W-:Y:S02]  /*2c180*/  LEA.HI.X R19, R2, UR7, R3, 0x1, P0 ;  /* 0x0000000702137c11 */ /* 0x000fe400080f0c03 */
[----:B------:R-:W-:-:S13]  /*2c190*/  PLOP3.LUT P0, PT, PT, PT, PT, 0x80, 0x0 ;  /* 0x000000000000781c */ /* 0x000fda0003f0f070 */
.L_x_1960:
        /* <DEDUP_REMOVED lines=10> */
.L_x_1961:
[----:B------:R-:W2:Y:S01]  /*2c240*/  LDL R0, [R1+0xc] ;  /* 0x00000c0001007983 */ /* 0x000ea20000100800 */
[----:B------:R0:W-:Y:S01]  /*2c250*/  SYNCS.ARRIVE.TRANS64.A1T0 RZ, [R7+URZ+0x30850], RZ ;  /* 0x030850ff07ff79a7 */ /* 0x0001e2000810003f */
[----:B------:R-:W-:Y:S02]  /*2c260*/  IMAD.MOV.U32 R6, RZ, RZ, R22 ;  /* 0x000000ffff067224 */ /* 0x000fe400078e0016 */
[----:B------:R-:W-:Y:S02]  /*2c270*/  IMAD.MOV.U32 R10, RZ, RZ, R29 ;  /* 0x000000ffff0a7224 */ /* 0x000fe400078e001d */
[----:B------:R-:W-:Y:S02]  /*2c280*/  IMAD.MOV.U32 R31, RZ, RZ, R23 ;  /* 0x000000ffff1f7224 */ /* 0x000fe400078e0017 */
[C---:B0-----:R-:W-:Y:S01]  /*2c290*/  VIADD R7, R23.reuse, 0xffffffff ;  /* 0xffffffff17077836 */ /* 0x041fe20000000000 */
[----:B--2---:R-:W-:-:S13]  /*2c2a0*/  ISETP.GT.AND P0, PT, R23, R0, PT ;  /* 0x000000001700720c */ /* 0x004fda0003f04270 */
[----:B------:R-:W-:Y:S05]  /*2c2b0*/  @P0 BRA `(.L_x_1962) ;  /* 0xfffffff0003c0947 */ /* 0x000fea000383ffff */
.L_x_1949:
[----:B------:R-:W-:Y:S05]  /*2c2c0*/  BSYNC B0 ;  /* 0x0000000000007941 */ /* 0x000fea0003800000 */
.L_x_1948:
        /* <DEDUP_REMOVED lines=17> */
.L_x_1964:
[----:B------:R-:W-:Y:S05]  /*2c3e0*/  BSYNC B0 ;  /* 0x0000000000007941 */ /* 0x000fea0003800000 */
.L_x_1963:
[----:B------:R-:W-:-:S13]  /*2c3f0*/  LOP3.LUT P0, RZ, R16, 0x20, RZ, 0xc0, !PT ;  /* 0x0000002010ff7812 */ /* 0x000fda000780c0ff */
[----:B------:R-:W-:Y:S05]  /*2c400*/  @!P0 BRA `(.L_x_1965) ;  /* 0x0000000000048947 */ /* 0x000fea0003800000 */
[----:B------:R-:W-:Y:S01]  /*2c410*/  BPT.TRAP 0x1 ;  /* 0x000000040000795c */ /* 0x000fe20000300000 */
.L_x_1965:
[----:B------:R-:W2:Y:S01]  /*2c420*/  LDL.LU R0, [R1+0x8] ;  /* 0x0000080001007983 */ /* 0x000ea20000300800 */
[----:B------:R-:W-:Y:S01]  /*2c430*/  IMAD R4, R22, 0x8, R17 ;  /* 0x0000000816047824 */ /* 0x000fe200078e0211 */
[----:B------:R-:W-:Y:S01]  /*2c440*/  SHF.L.U32 R3, R29, 0x1f, RZ ;  /* 0x0000001f1d037819 */ /* 0x000fe200000006ff */
[----:B------:R-:W-:Y:S03]  /*2c450*/  BSSY B0, `(.L_x_1966) ;  /* 0x0000004000007945 */ /* 0x000fe60003800000 */
[----:B------:R-:W0:Y:S01]  /*2c460*/  SYNCS.PHASECHK.TRANS64.TRYWAIT P0, [R4+URZ+0x30860], R3 ;  /* 0x03086003040075a7 */ /* 0x000e22000800017f */
[----:B--2---:R-:W-:Y:S01]  /*2c470*/  IMAD R5, R23, -0x40, R0 ;  /* 0xffffffc017057824 */ /* 0x004fe200078e0200 */
[----:B0-----:R-:W-:Y:S06]  /*2c480*/  @!P0 BRA `(.L_x_1967) ;  /* 0x0000005400288947 */ /* 0x001fec0003800000 */
.L_x_2138:
[----:B------:R-:W-:Y:S05]  /*2c490*/  BSYNC B0 ;  /* 0x0000000000007941 */ /* 0x000fea0003800000 */
.L_x_1966:
[----:B------:R-:W2:Y:S01]  /*2c4a0*/  S2R R0, SR_TID.X ;  /* 0x0000000000007919 */ /* 0x000ea20000002100 */
[----:B------:R-:W-:Y:S01]  /*2c4b0*/  UMOV UR4, 0xffffffff ;  /* 0xffffffff00047882 */ /* 0x000fe20000000000 */
[----:B--2---:R-:W-:-:S04]  /*2c4c0*/  LOP3.LUT R0, R0, 0x7f, RZ, 0xc0, !PT ;  /* 0x0000007f00007812 */ /* 0x004fc800078ec0ff */
[----:B------:R-:W-:-:S05]  /*2c4d0*/  SHF.R.U32.HI R0, RZ, 0x3, R0 ;  /* 0x00000003ff007819 */ /* 0x000fca0000011600 */
[----:B------:R-:W-:Y:S02]  /*2c4e0*/  IMAD.IADD R5, R5, 0x1, -R0 ;  /* 0x0000000105057824 */ /* 0x000fe400078e0a00 */
[----:B------:R-:W-:Y:S01]  /*2c4f0*/  IMAD R0, R22, 0x4000, R33 ;  /* 0x0000400016007824 */ /* 0x000fe200078e0221 */
        /* <DEDUP_REMOVED lines=8> */
[----:B------:R-:W-:Y:S02]  /*2c580*/  ISETP.LT.OR P4, PT, R5, 0x1, P3 ;  /* 0x000000010500780c */ /* 0x000fe40001f81670 */
        /* <DEDUP_REMOVED lines=28> */
[----:B-1----:R-:W-:Y:S02]  /*2c750*/  IADD3 R2, P4, R14, R8, RZ ;  /* 0x000000080e027210 */ /* 0x002fe40007f9e0ff */
[----:B------:R1:W3:Y:S03]  /*2c760*/  SHFL.IDX PT, R14, R18, 0x3, 0x181f ;  /* 0x00781f00120e7f89 */ /* 0x0002e600000e0000 */
        /* <DEDUP_REMOVED lines=9> */
.L_x_2148:
        /* <DEDUP_REMOVED lines=15> */
.L_x_1969:
        /* <DEDUP_REMOVED lines=10> */
.L_x_1970:
[----:B------:R1:W-:Y:S01]  /*2c990*/  SYNCS.ARRIVE.TRANS64.A1T0 RZ, [R4+URZ+0x30850], RZ ;  /* 0x030850ff04ff79a7 */ /* 0x0003e2000810003f */
[----:B------:R-:W-:-:S05]  /*2c9a0*/  VIADD R22, R22, 0x1 ;  /* 0x0000000116167836 */ /* 0x000fca0000000000 */
[----:B------:R-:W-:-:S04]  /*2c9b0*/  ISETP.NE.AND P0, PT, R22, 0x2, PT ;  /* 0x000000021600780c */ /* 0x000fc80003f05270 */
[----:B0-----:R-:W-:Y:S02]  /*2c9c0*/  SEL R0, RZ, 0x1, P0 ;  /* 0x00000001ff007807 */ /* 0x001fe40000000000 */
[----:B------:R-:W-:Y:S02]  /*2c9d0*/  SEL R22, R22, RZ, P0 ;  /* 0x000000ff16167207 */ /* 0x000fe40000000000 */
[----:B-1----:R-:W-:-:S07]  /*2c9e0*/  LOP3.LUT R29, R29, R0, RZ, 0x3c, !PT ;  /* 0x000000001d1d7212 */ /* 0x002fce00078e3cff */
.L_x_1927:
[----:B------:R-:W-:Y:S05]  /*2c9f0*/  BSYNC B7 ;  /* 0x0000000000077941 */ /* 0x000fea0003800000 */
.L_x_1925:
[----:B------:R-:W-:-:S13]  /*2ca00*/  LOP3.LUT P0, RZ, R16, 0x40, RZ, 0xc0, !PT ;  /* 0x0000004010ff7812 */ /* 0x000fda000780c0ff */
[----:B------:R-:W-:Y:S05]  /*2ca10*/  @!P0 BRA `(.L_x_1971) ;  /* 0x0000000000248947 */ /* 0x000fea0003800000 */
[----:B------:R-:W-:Y:S05]  /*2ca20*/  WARPSYNC.ALL ;  /* 0x0000000000007948 */ /* 0x000fea0003800000 */
[----:B------:R-:W1:Y:S08]  /*2ca30*/  S2UR UR5, SR_CgaCtaId ;  /* 0x00000000000579c3 */ /* 0x000e700000008800 */
[----:B------:R-:W-:Y:S06]  /*2ca40*/  BAR.SYNC.DEFER_BLOCKING 0x5, 0x180 ;  /* 0x0146000000007b1d */ /* 0x000fec0000010000 */
[----:B------:R-:W-:-:S02]  /*2ca50*/  UMOV UR4, 0x400 ;  /* 0x0000040000047882 */ /* 0x000fc40000000000 */
[----:B-1----:R-:W-:-:S06]  /*2ca60*/  ULEA UR4, UR5, UR4, 0x18 ;  /* 0x0000000405047291 */ /* 0x002fcc000f8ec03f */
[----:B------:R-:W-:-:S05]  /*2ca70*/  IMAD.U32 R17, RZ, RZ, UR4 ;  /* 0x00000004ff117e24 */ /* 0x000fca000f8e00ff */
[----:B------:R1:W2:Y:S01]  /*2ca80*/  LDS.128 R24, [R17+0x308d0] ;  /* 0x0308d00011187984 */ /* 0x0002a20000000c00 */
[----:B------:R-:W-:Y:S06]  /*2ca90*/  BAR.ARV 0x4, 0x180 ;  /* 0x0106000000007b1d */ /* 0x000fec0000002000 */
[----:B------:R-:W-:Y:S05]  /*2caa0*/  BRA `(.L_x_1972) ;  /* 0x0000000c00d47947 */ /* 0x000fea0003800000 */
.L_x_1971:
[----:B------:R-:W1:Y:S01]  /*2cab0*/  S2R R10, SR_TID.X ;  /* 0x00000000000a7919 */ /* 0x000e620000002100 */
[----:B------:R-:W-:Y:S01]  /*2cac0*/  UMOV UR4, 0xffffffff ;  /* 0xffffffff00047882 */ /* 0x000fe20000000000 */
[----:B-1----:R-:W-:-:S04]  /*2cad0*/  LOP3.LUT R10, R10, 0x1f, RZ, 0xc0, !PT ;  /* 0x0000001f0a0a7812 */ /* 0x002fc800078ec0ff */
[----:B------:R-:W-:Y:S01]  /*2cae0*/  ISETP.NE.AND P0, PT, R10, 0x1f, PT ;  /* 0x0000001f0a00780c */ /* 0x000fe20003f05270 */
[----:B------:R-:W-:-:S12]  /*2caf0*/  BRA.DIV UR4, `(.L_x_1973) ;  /* 0x0000005604447947 */ /* 0x000fd8000b800000 */
[----:B------:R-:W-:Y:S01]  /*2cb00*/  IMAD.IADD R9, R27, 0x1, R10 ;  /* 0x000000011b097824 */ /* 0x000fe200078e020a */
[----:B------:R-:W-:-:S04]  /*2cb10*/  ULDC UR4, c[0x0][0xc3c] ;  /* 0x00030f0000047ab9 */ /* 0x000fc80000000800 */
        /* <DEDUP_REMOVED lines=14> */
[----:B0-----:R0:W-:Y:S02]  /*2cc00*/  SHFL.IDX PT, R6, R24, 0x1, 0x1f ;  /* 0x00201f0018067f89 */ /* 0x0011e400000e0000 */
[----:B0-----:R-:W-:-:S02]  /*2cc10*/  IMAD.MOV.U32 R24, RZ, RZ, RZ ;  /* 0x000000ffff187224 */ /* 0x001fc400078e00ff */
[----:B---3--:R-:W-:Y:S02]  /*2cc20*/  @!P1 IMAD.MOV.U32 R25, RZ, RZ, R7 ;  /* 0x000000ffff199224 */ /* 0x008fe400078e0007 */
        /* <DEDUP_REMOVED lines=19> */
.L_x_2158:
[----:B------:R-:W-:Y:S02]  /*2cd60*/  ULDC UR4, c[0x0][0xc38] ;  /* 0x00030e0000047ab9 */ /* 0x000fe40000000800 */
[----:B------:R-:W-:-:S04]  /*2cd70*/  IMAD.U32 R4, RZ, RZ, UR4 ;  /* 0x00000004ff047e24 */ /* 0x000fc8000f8e00ff */
[----:B-1----:R-:W-:-:S04]  /*2cd80*/  IMAD R5, R14, R4, RZ ;  /* 0x000000040e057224 */ /* 0x002fc800078e02ff */
[----:B------:R-:W-:-:S05]  /*2cd90*/  IMAD.IADD R6, R6, 0x1, R5 ;  /* 0x0000000106067824 */ /* 0x000fca00078e0205 */
[----:B------:R-:W-:-:S13]  /*2cda0*/  ISETP.GT.AND P6, PT, R6, R0, PT ;  /* 0x000000000600720c */ /* 0x000fda0003fc4270 */
[----:B------:R-:W-:Y:S05]  /*2cdb0*/  @P6 BRA `(.L_x_1974) ;  /* 0x0000000000a46947 */ /* 0x000fea0003800000 */
.L_x_1977:
[----:B------:R-:W1:Y:S01]  /*2cdc0*/  LDC R2, c[0x0][0xc3c] ;  /* 0x00030f00ff027b82 */ /* 0x000e620000000800 */
[----:B------:R-:W-:-:S05]  /*2cdd0*/  VIADD R27, R27, 0x1f ;  /* 0x0000001f1b1b7836 */ /* 0x000fca0000000000 */
[----:B-1----:R-:W-:-:S13]  /*2cde0*/  ISETP.GE.AND P6, PT, R27, R2, PT ;  /* 0x000000021b00720c */ /* 0x002fda0003fc6270 */
[----:B------:R-:W-:Y:S05]  /*2cdf0*/  @P6 BRA `(.L_x_1975) ;  /* 0x0000000800bc6947 */ /* 0x000fea0003800000 */
[----:B0-----:R-:W0:Y:S01]  /*2ce00*/  S2R R3, SR_TID.X ;  /* 0x0000000000037919 */ /* 0x001e220000002100 */
[----:B------:R-:W-:Y:S01]  /*2ce10*/  IMAD.MOV.U32 R25, RZ, RZ, RZ ;  /* 0x000000ffff197224 */ /* 0x000fe200078e00ff */
[----:B0-----:R-:W-:-:S05]  /*2ce20*/  LOP3.LUT R3, R3, 0x1f, RZ, 0xc0, !PT ;  /* 0x0000001f03037812 */ /* 0x001fca00078ec0ff */
[----:B------:R-:W-:-:S05]  /*2ce30*/  IMAD.IADD R7, R27, 0x1, R3 ;  /* 0x000000011b077824 */ /* 0x000fca00078e0203 */
[----:B------:R-:W-:-:S13]  /*2ce40*/  ISETP.GE.OR P6, PT, R7, R2, !P0 ;  /* 0x000000020700720c */ /* 0x000fda00047c6670 */
[----:B------:R-:W0:Y:S08]  /*2ce50*/  @!P6 LDC.64 R2, c[0x0][0xc80] ;  /* 0x00032000ff02eb82 */ /* 0x000e300000000a00 */
[----:B------:R-:W1:Y:S01]  /*2ce60*/  @!P6 LDC.64 R4, c[0x0][0xc78] ;  /* 0x00031e00ff04eb82 */ /* 0x000e620000000a00 */
[----:B------:R-:W-:Y:S02]  /*2ce70*/  IMAD.MOV.U32 R8, RZ, RZ, RZ ;  /* 0x000000ffff087224 */ /* 0x000fe400078e00ff */
[----:B0-----:R-:W-:-:S05]  /*2ce80*/  @!P6 IMAD.WIDE R2, R7, 0x4, R2 ;  /* 0x000000040702e825 */ /* 0x001fca00078e0202 */
[----:B------:R1:W2:Y:S02]  /*2ce90*/  @!P6 LDG.E R25, desc[UR60][R2.64] ;  /* 0x0000003c0219e981 */ /* 0x0002a4000c1e1900 */
[----:B-1----:R-:W-:-:S05]  /*2cea0*/  @!P6 IMAD.WIDE R2, R7, 0x4, R4 ;  /* 0x000000040702e825 */ /* 0x002fca00078e0204 */
        /* <DEDUP_REMOVED lines=20> */
.L_x_2166:
[----:B------:R-:W-:Y:S02]  /*2cff0*/  ULDC UR4, c[0x0][0xc38] ;  /* 0x00030e0000047ab9 */ /* 0x000fe40000000800 */
[----:B------:R-:W-:-:S04]  /*2d000*/  IMAD.U32 R4, RZ, RZ, UR4 ;  /* 0x00000004ff047e24 */ /* 0x000fc8000f8e00ff */
[----:B-1----:R-:W-:-:S04]  /*2d010*/  IMAD R5, R14, R4, RZ ;  /* 0x000000040e057224 */ /* 0x002fc800078e02ff */
[----:B------:R-:W-:-:S05]  /*2d020*/  IMAD.IADD R6, R5, 0x1, R6 ;  /* 0x0000000105067824 */ /* 0x000fca00078e0206 */
[----:B------:R-:W-:-:S13]  /*2d030*/  ISETP.GT.AND P6, PT, R6, R0, PT ;  /* 0x000000000600720c */ /* 0x000fda0003fc4270 */
[----:B------:R-:W-:Y:S05]  /*2d040*/  @!P6 BRA `(.L_x_1977) ;  /* 0xfffffffc005ce947 */ /* 0x000fea000383ffff */
.L_x_1974:
        /* <DEDUP_REMOVED lines=10> */
.L_x_2171:
[----:B------:R-:W-:-:S13]  /*2d0f0*/  ISETP.NE.AND P0, PT, R2, RZ, PT ;  /* 0x000000ff0200720c */ /* 0x000fda0003f05270 */
[----:B------:R-:W-:Y:S05]  /*2d100*/  @!P0 BRA `(.L_x_1979) ;  /* 0x0000000000108947 */ /* 0x000fea0003800000 */
[----:B------:R-:W-:Y:S01]  /*2d110*/  UMOV UR4, 0xffffffff ;  /* 0xffffffff00047882 */ /* 0x000fe20000000000 */
[----:B-1----:R-:W-:Y:S02]  /*2d120*/  VIADD R12, R12, 0xffffffff ;  /* 0xffffffff0c0c7836 */ /* 0x002fe40000000000 */
[----:B------:R-:W-:Y:S05]  /*2d130*/  BRA.DIV UR4, `(.L_x_1980) ;  /* 0x0000005a04007947 */ /* 0x000fea000b800000 */
[----:B------:R4:W1:Y:S02]  /*2d140*/  SHFL.IDX PT, R24, R3, R12, 0x1f ;  /* 0x00001f0c03187589 */ /* 0x00086400000e0000 */
.L_x_1979:
[----:B---3--:R-:W-:Y:S01]  /*2d150*/  ISETP.NE.AND P0, PT, R8, 0x1, PT ;  /* 0x000000010800780c */ /* 0x008fe20003f05270 */
[----:B-1----:R-:W-:-:S04]  /*2d160*/  IMAD R24, R24, R4, R5 ;  /* 0x0000000418187224 */ /* 0x002fc800078e0205 */
[----:B------:R-:W-:-:S08]  /*2d170*/  IMAD.IADD R0, R0, 0x1, -R24 ;  /* 0x0000000100007824 */ /* 0x000fd000078e0a18 */
[----:B------:R-:W-:Y:S05]  /*2d180*/  @!P0 BRA `(.L_x_1981) ;  /* 0x0000000000dc8947 */ /* 0x000fea0003800000 */
[----:B--2---:R-:W-:Y:S02]  /*2d190*/  IABS R4, R25 ;  /* 0x0000001900047213 */ /* 0x004fe40000000000 */
[----:B------:R-:W-:Y:S02]  /*2d1a0*/  IABS R5, R8 ;  /* 0x0000000800057213 */ /* 0x000fe40000000000 */
[----:B------:R-:W1:Y:S08]  /*2d1b0*/  I2F.RP R6, R4 ;  /* 0x0000000400067306 */ /* 0x000e700000209400 */
[----:B------:R-:W2:Y:S08]  /*2d1c0*/  I2F.RP R9, R5 ;  /* 0x0000000500097306 */ /* 0x000eb00000209400 */
[----:B-1----:R-:W1:Y:S08]  /*2d1d0*/  MUFU.RCP R6, R6 ;  /* 0x0000000600067308 */ /* 0x002e700000001000 */
[----:B--2---:R-:W-:Y:S01]  /*2d1e0*/  MUFU.RCP R9, R9 ;  /* 0x0000000900097308 */ /* 0x004fe20000001000 */
[----:B-1----:R-:W-:-:S07]  /*2d1f0*/  VIADD R2, R6, 0xffffffe ;  /* 0x0ffffffe06027836 */ /* 0x002fce0000000000 */
[----:B0---4-:R0:W1:Y:S02]  /*2d200*/  F2I.FTZ.U32.TRUNC.NTZ R3, R2 ;  /* 0x0000000200037305 */ /* 0x011064000021f000 */
[----:B0-----:R-:W-:Y:S02]  /*2d210*/  IMAD.MOV.U32 R2, RZ, RZ, RZ ;  /* 0x000000ffff027224 */ /* 0x001fe400078e00ff */
[----:B-1----:R-:W-:-:S04]  /*2d220*/  IMAD.MOV R7, RZ, RZ, -R3 ;  /* 0x000000ffff077224 */ /* 0x002fc800078e0a03 */
[----:B------:R-:W-:-:S04]  /*2d230*/  IMAD R7, R7, R4, RZ ;  /* 0x0000000407077224 */ /* 0x000fc800078e02ff */
[----:B------:R-:W-:Y:S01]  /*2d240*/  IMAD.HI.U32 R3, R3, R7, R2 ;  /* 0x0000000703037227 */ /* 0x000fe200078e0002 */
[----:B------:R-:W-:Y:S02]  /*2d250*/  IABS R7, R0 ;  /* 0x0000000000077213 */ /* 0x000fe40000000000 */
[----:B------:R-:W-:-:S03]  /*2d260*/  IABS R2, R25 ;  /* 0x0000001900027213 */ /* 0x000fc60000000000 */
[----:B------:R-:W-:-:S04]  /*2d270*/  IMAD.HI.U32 R6, R3, R7, RZ ;  /* 0x0000000703067227 */ /* 0x000fc800078e00ff */
[----:B------:R-:W-:Y:S02]  /*2d280*/  IMAD.MOV R2, RZ, RZ, -R2 ;  /* 0x000000ffff027224 */ /* 0x000fe400078e0a02 */
        /* <DEDUP_REMOVED lines=39> */
.L_x_1981:
        /* <DEDUP_REMOVED lines=37> */
[----:B0-----:R-:W-:-:S06]  /*2d750*/  VIADD R3, R8, 0xffffffe ;  /* 0x0ffffffe08037836 */ /* 0x001fcc0000000000 */
[----:B------:R-:W0:Y:S02]  /*2d760*/  F2I.FTZ.U32.TRUNC.NTZ R3, R3 ;  /* 0x0000000300037305 */ /* 0x000e24000021f000 */
[----:B0-----:R-:W-:-:S04]  /*2d770*/  IMAD.MOV R0, RZ, RZ, -R3 ;  /* 0x000000ffff007224 */ /* 0x001fc800078e0a03 */
[----:B------:R-:W-:Y:S01]  /*2d780*/  IMAD R9, R0, R7, RZ ;  /* 0x0000000700097224 */ /* 0x000fe200078e02ff */
[----:B------:R-:W-:-:S03]  /*2d790*/  IABS R0, R4 ;  /* 0x0000000400007213 */ /* 0x000fc60000000000 */
        /* <DEDUP_REMOVED lines=10> */
[----:B------:R-:W-:Y:S02]  /*2d840*/  LOP3.LUT R0, R5, R4, RZ, 0x3c, !PT ;  /* 0x0000000405007212 */ /* 0x000fe400078e3cff */
[----:B------:R-:W-:Y:S02]  /*2d850*/  IADD3 R5, R6, 0x1000000, R5 ;  /* 0x0100000006057810 */ /* 0x000fe40007ffe005 */
[----:B------:R-:W-:-:S07]  /*2d860*/  ISETP.GE.AND P2, PT, R0, RZ, PT ;  /* 0x000000ff0000720c */ /* 0x000fce0003f46270 */
[----:B------:R-:W-:-:S06]  /*2d870*/  @P0 VIADD R2, R2, 0x1 ;  /* 0x0000000102020836 */ /* 0x000fcc0000000000 */
[----:B------:R-:W-:Y:S01]  /*2d880*/  @!P2 IMAD.MOV R2, RZ, RZ, -R2 ;  /* 0x000000ffff02a224 */ /* 0x000fe200078e0a02 */
[----:B------:R-:W-:Y:S01]  /*2d890*/  @!P1 LOP3.LUT R2, RZ, R4, RZ, 0x33, !PT ;  /* 0x00000004ff029212 */ /* 0x000fe200078e33ff */
[----:B------:R-:W-:-:S04]  /*2d8a0*/  IMAD.MOV R4, RZ, RZ, -R4 ;  /* 0x000000ffff047224 */ /* 0x000fc800078e0a04 */
[----:B------:R-:W-:-:S07]  /*2d8b0*/  IMAD R26, R2, R4, R5 ;  /* 0x00000004021a7224 */ /* 0x000fce00078e0205 */
.L_x_1982:
[----:B------:R-:W-:-:S05]  /*2d8c0*/  LOP3.LUT R2, RZ, R2, RZ, 0x33, !PT ;  /* 0x00000002ff027212 */ /* 0x000fca00078e33ff */
[----:B------:R-:W-:Y:S01]  /*2d8d0*/  IMAD.IADD R25, R25, 0x1, R2 ;  /* 0x0000000119197824 */ /* 0x000fe200078e0202 */
[----:B------:R-:W-:Y:S06]  /*2d8e0*/  BRA `(.L_x_1983) ;  /* 0x00000000001c7947 */ /* 0x000fec0003800000 */
.L_x_1975:
[----:B------:R-:W-:Y:S01]  /*2d8f0*/  UMOV UR4, URZ ;  /* 0x0000003f00047c82 */ /* 0x000fe20008000000 */
[----:B------:R-:W-:Y:S01]  /*2d900*/  UMOV UR5, URZ ;  /* 0x0000003f00057c82 */ /* 0x000fe20008000000 */
[----:B------:R-:W-:Y:S01]  /*2d910*/  ULDC UR6, c[0x0][0xc3c] ;  /* 0x00030f0000067ab9 */ /* 0x000fe20000000800 */
[----:B------:R-:W-:Y:S02]  /*2d920*/  IMAD.MOV.U32 R24, RZ, RZ, R0 ;  /* 0x000000ffff187224 */ /* 0x000fe400078e0000 */
[----:B------:R-:W-:Y:S02]  /*2d930*/  IMAD.U32 R25, RZ, RZ, UR4 ;  /* 0x00000004ff197e24 */ /* 0x000fe4000f8e00ff */
[----:B------:R-:W-:Y:S02]  /*2d940*/  IMAD.U32 R26, RZ, RZ, UR5 ;  /* 0x00000005ff1a7e24 */ /* 0x000fe4000f8e00ff */
[----:B------:R-:W-:-:S07]  /*2d950*/  IMAD.U32 R27, RZ, RZ, UR6 ;  /* 0x00000006ff1b7e24 */ /* 0x000fce000f8e00ff */
.L_x_1983:
[----:B------:R-:W1:Y:S01]  /*2d960*/  S2R R0, SR_TID.X ;  /* 0x0000000000007919 */ /* 0x000e620000002100 */
[----:B------:R-:W-:Y:S05]  /*2d970*/  WARPSYNC.ALL ;  /* 0x0000000000007948 */ /* 0x000fea0003800000 */
[----:B------:R-:W-:Y:S01]  /*2d980*/  BAR.SYNC.DEFER_BLOCKING 0x4, 0x180 ;  /* 0x0106000000007b1d */ /* 0x000fe20000010000 */
[----:B-1----:R-:W-:-:S04]  /*2d990*/  LOP3.LUT R0, R0, 0x1f, RZ, 0xc0, !PT ;  /* 0x0000001f00007812 */ /* 0x002fc800078ec0ff */
[----:B------:R-:W-:-:S13]  /*2d9a0*/  ISETP.NE.AND P0, PT, R0, RZ, PT ;  /* 0x000000ff0000720c */ /* 0x000fda0003f05270 */
[----:B0-----:R-:W0:Y:S01]  /*2d9b0*/  @!P0 S2R R3, SR_CgaCtaId ;  /* 0x0000000000038919 */ /* 0x001e220000008800 */
[----:B------:R-:W-:-:S04]  /*2d9c0*/  @!P0 MOV R0, 0x400 ;  /* 0x0000040000008802 */ /* 0x000fc80000000f00 */
[----:B0-----:R-:W-:-:S05]  /*2d9d0*/  @!P0 LEA R17, R3, R0, 0x18 ;  /* 0x0000000003118211 */ /* 0x001fca00078ec0ff */
[----:B------:R3:W-:Y:S01]  /*2d9e0*/  @!P0 STS.128 [R17+0x308d0], R24 ;  /* 0x0308d01811008388 */ /* 0x0007e20000000c00 */
[----:B------:R-:W-:Y:S06]  /*2d9f0*/  BAR.ARV 0x5, 0x180 ;  /* 0x0146000000007b1d */ /* 0x000fec0000002000 */
.L_x_1972:
[----:B------:R-:W-:Y:S02]  /*2da00*/  ULDC UR4, c[0x0][0xc3c] ;  /* 0x00030f0000047ab9 */ /* 0x000fe40000000800 */
[----:B--2---:R-:W-:-:S13]  /*2da10*/  ISETP.GE.AND P0, PT, R27, UR4, PT ;  /* 0x000000041b007c0c */ /* 0x004fda000bf06270 */
[----:B------:R-:W-:Y:S05]  /*2da20*/  @!P0 BRA `(.L_x_1984) ;  /* 0xffffff8c00fc8947 */ /* 0x000fea000383ffff */
[----:B------:R-:W-:Y:S05]  /*2da30*/  BSYNC B8 ;  /* 0x0000000000087941 */ /* 0x000fea0003800000 */
.L_x_1857:
[----:B------:R-:W2:Y:S01]  /*2da40*/  LDL.LU R0, [R1+0x2c] ;  /* 0x00002c0001007983 */ /* 0x000ea20000300800 */
[----:B------:R-:W-:Y:S01]  /*2da50*/  BSSY B0, `(.L_x_1985) ;  /* 0x000000b000007945 */ /* 0x000fe20003800000 */
[----:B------:R-:W4:Y:S01]  /*2da60*/  S2R R5, SR_CgaCtaId ;  /* 0x0000000000057919 */ /* 0x000f220000008800 */
[----:B--2---:R-:W-:-:S05]  /*2da70*/  VIADD R0, R0, 0x1 ;  /* 0x0000000100007836 */ /* 0x004fca0000000000 */
        /* <DEDUP_REMOVED lines=8> */
.L_x_2174:
[----:B------:R-:W-:Y:S05]  /*2db00*/  BSYNC B0 ;  /* 0x0000000000007941 */ /* 0x000fea0003800000 */
.L_x_1985:
[----:B------:R-:W-:-:S03]  /*2db10*/  UMOV UR4, 0xffffffff ;  /* 0xffffffff00047882 */ /* 0x000fc60000000000 */
[----:B------:R-:W-:Y:S05]  /*2db20*/  BRA.DIV UR4, `(.L_x_1987) ;  /* 0x0000004e04c07947 */ /* 0x000fea000b800000 */
[----:B-1----:R-:W1:Y:S02]  /*2db30*/  S2R R0, SR_TID.X ;  /* 0x0000000000007919 */ /* 0x002e640000002100 */
[----:B-1----:R-:W-:-:S04]  /*2db40*/  SHF.R.U32.HI R0, RZ, 0x5, R0 ;  /* 0x00000005ff007819 */ /* 0x002fc80000011600 */
[----:B------:R-:W-:-:S05]  /*2db50*/  LOP3.LUT R0, R0, 0x3, RZ, 0xc0, !PT ;  /* 0x0000000300007812 */ /* 0x000fca00078ec0ff */
[----:B------:R1:W2:Y:S02]  /*2db60*/  SHFL.IDX PT, R14, R0, RZ, 0x1f ;  /* 0x00001fff000e7589 */ /* 0x0002a400000e0000 */
.L_x_2177:
[----:B--2---:R-:W-:-:S13]  /*2db70*/  ISETP.NE.AND P0, PT, R14, RZ, PT ;  /* 0x000000ff0e00720c */ /* 0x004fda0003f05270 */
[----:B------:R-:W-:Y:S05]  /*2db80*/  @P0 BRA `(.L_x_1537) ;  /* 0x0000000000900947 */ /* 0x000fea0003800000 */
[----:B------:R-:W-:-:S03]  /*2db90*/  UMOV UR4, 0xffffffff ;  /* 0xffffffff00047882 */ /* 0x000fc60000000000 */
[----:B------:R-:W-:Y:S05]  /*2dba0*/  BRA.DIV UR4, `(.L_x_1988) ;  /* 0x0000004e04d47947 */ /* 0x000fea000b800000 */
[----:B------:R-:W-:-:S13]  /*2dbb0*/  ELECT P6, URZ, PT ;  /* 0x00000000003f782f */ /* 0x000fda00038c0000 */
.L_x_2180:
        /* <DEDUP_REMOVED lines=8> */
.L_x_1989:
[C---:B------:R-:W-:Y:S01]  /*2dc40*/  IMAD R3, R22.reuse, 0x8, R5 ;  /* 0x0000000816037824 */ /* 0x040fe200078e0205 */
[----:B------:R-:W-:Y:S01]  /*2dc50*/  SHF.L.U32 R2, R29, 0x1f, RZ ;  /* 0x0000001f1d027819 */ /* 0x000fe200000006ff */
[----:B------:R-:W-:-:S03]  /*2dc60*/  VIADD R22, R22, 0x1 ;  /* 0x0000000116167836 */ /* 0x000fc60000000000 */
[----:B------:R-:W1:Y:S02]  /*2dc70*/  SYNCS.PHASECHK.TRANS64.TRYWAIT P1, [R3+URZ+0x30840], R2 ;  /* 0x03084002030075a7 */ /* 0x000e64000802017f */
[----:B------:R-:W-:-:S04]  /*2dc80*/  ISETP.NE.AND P2, PT, R22, 0x2, PT ;  /* 0x000000021600780c */ /* 0x000fc80003f45270 */
[----:B------:R-:W-:Y:S01]  /*2dc90*/  SEL R0, RZ, 0x1, P2 ;  /* 0x00000001ff007807 */ /* 0x000fe20001000000 */
[----:B-1----:R-:W-:Y:S08]  /*2dca0*/  @!P1 BRA `(.L_x_1990) ;  /* 0x0000004c00b49947 */ /* 0x002ff00003800000 */
.L_x_2181:
[----:B------:R-:W-:Y:S02]  /*2dcb0*/  SEL R22, R22, RZ, P2 ;  /* 0x000000ff16167207 */ /* 0x000fe40001000000 */
[----:B------:R-:W-:Y:S01]  /*2dcc0*/  LOP3.LUT R0, R29, R0, RZ, 0x3c, !PT ;  /* 0x000000001d007212 */ /* 0x000fe200078e3cff */
[----:B------:R-:W-:Y:S06]  /*2dcd0*/  @!P0 BRA `(.L_x_1991) ;  /* 0x0000000000048947 */ /* 0x000fec0003800000 */
[----:B------:R-:W-:Y:S01]  /*2dce0*/  BPT.TRAP 0x1 ;  /* 0x000000040000795c */ /* 0x000fe20000300000 */
.L_x_1991:
[----:B------:R-:W-:Y:S01]  /*2dcf0*/  IMAD R5, R22, 0x8, R5 ;  /* 0x0000000816057824 */ /* 0x000fe200078e0205 */
[----:B------:R-:W-:-:S04]  /*2dd00*/  SHF.L.U32 R0, R0, 0x1f, RZ ;  /* 0x0000001f00007819 */ /* 0x000fc800000006ff */
[----:B------:R-:W2:Y:S02]  /*2dd10*/  SYNCS.PHASECHK.TRANS64.TRYWAIT P1, [R5+URZ+0x30840], R0 ;  /* 0x03084000050075a7 */ /* 0x000ea4000802017f */
[----:B--2---:R-:W-:Y:S05]  /*2dd20*/  @!P1 BRA `(.L_x_1992) ;  /* 0x0000004c00a89947 */ /* 0x004fea0003800000 */
.L_x_2182:
[----:B------:R-:W-:Y:S05]  /*2dd30*/  @!P0 BRA `(.L_x_1993) ;  /* 0x0000000000048947 */ /* 0x000fea0003800000 */
[----:B------:R-:W-:Y:S01]  /*2dd40*/  BPT.TRAP 0x1 ;  /* 0x000000040000795c */ /* 0x000fe20000300000 */
.L_x_1993:
[----:B------:R-:W4:Y:S02]  /*2dd50*/  SYNCS.PHASECHK.TRANS64.TRYWAIT P1, [R3+URZ+0x30860], R2 ;  /* 0x03086002030075a7 */ /* 0x000f24000802017f */
[----:B----4-:R-:W-:Y:S05]  /*2dd60*/  @!P1 BRA `(.L_x_1994) ;  /* 0x0000004c00ac9947 */ /* 0x010fea0003800000 */
.L_x_2183:
[----:B------:R-:W-:Y:S05]  /*2dd70*/  @!P0 BRA `(.L_x_1995) ;  /* 0x0000000000048947 */ /* 0x000fea0003800000 */
[----:B------:R-:W-:Y:S01]  /*2dd80*/  BPT.TRAP 0x1 ;  /* 0x000000040000795c */ /* 0x000fe20000300000 */
.L_x_1995:
[----:B------:R0:W0:Y:S02]  /*2dd90*/  SYNCS.PHASECHK.TRANS64.TRYWAIT P0, [R5+URZ+0x30860], R0 ;  /* 0x03086000050075a7 */ /* 0x000024000800017f */
[----:B0-----:R-:W-:Y:S05]  /*2dda0*/  @!P0 NANOSLEEP.SYNCS 0x989680 ;  /* 0x009896800000895d */ /* 0x001fea0003900000 */
[----:B------:R-:W0:Y:S02]  /*2ddb0*/  @!P0 SYNCS.PHASECHK.TRANS64 P0, [R5+URZ+0x30860], R0 ;  /* 0x03086000050085a7 */ /* 0x000e24000800007f */
[----:B0-----:R-:W-:Y:S05]  /*2ddc0*/  @!P0 BRA `(.L_x_1995) ;  /* 0xfffffffc00f08947 */ /* 0x001fea000383ffff */
.L_x_1537:
[----:B------:R-:W-:Y:S05]  /*2ddd0*/  BSYNC B9 ;  /* 0x0000000000097941 */ /* 0x000fea0003800000 */
.L_x_1534:
[----:B------:R-:W-:Y:S05]  /*2dde0*/  EXIT ;  /* 0x000000000000794d */ /* 0x000fea0003800000 */
.L_x_1565:
[----:B0-----:R0:W1:Y:S02]  /*2ddf0*/  SYNCS.PHASECHK.TRANS64.TRYWAIT P6, [R88+URZ+0x30890], R100 ;  /* 0x03089064580075a7 */ /* 0x00106400080c017f */
[----:B-1----:R-:W-:Y:S05]  /*2de00*/  @!P6 NANOSLEEP.SYNCS 0x989680 ;  /* 0x009896800000e95d */ /* 0x002fea0003900000 */
[----:B------:R-:W1:Y:S02]  /*2de10*/  @!P6 SYNCS.PHASECHK.TRANS64 P6, [R88+URZ+0x30890], R100 ;  /* 0x030890645800e5a7 */ /* 0x000e6400080c007f */
[----:B-1----:R-:W-:Y:S05]  /*2de20*/  @!P6 BRA `(.L_x_1565) ;  /* 0xfffffffc00f0e947 */ /* 0x002fea000383ffff */
[----:B------:R-:W-:Y:S05]  /*2de30*/  BRA `(.L_x_1996) ;  /* 0xfffffd5c00e07947 */ /* 0x000fea000383ffff */
.L_x_1566:
        /* <DEDUP_REMOVED lines=8> */
.L_x_1998:
[----:B------:R-:W-:Y:S05]  /*2dec0*/  BSYNC B1 ;  /* 0x0000000000017941 */ /* 0x000fea0003800000 */
.L_x_1997:
        /* <DEDUP_REMOVED lines=8> */
.L_x_1999:
[----:B------:R-:W-:Y:S01]  /*2df50*/  IMAD.MOV.U32 R11, RZ, RZ, R14 ;  /* 0x000000ffff0b7224 */ /* 0x000fe200078e000e */
[----:B------:R-:W-:Y:S06]  /*2df60*/  BRA `(.L_x_2000) ;  /* 0xfffffd5c00a87947 */ /* 0x000fec000383ffff */
.L_x_1583:
        /* <DEDUP_REMOVED lines=8> */
.L_x_2002:
[----:B------:R-:W-:Y:S05]  /*2dff0*/  BSYNC B1 ;  /* 0x0000000000017941 */ /* 0x000fea0003800000 */
.L_x_2001:
        /* <DEDUP_REMOVED lines=8> */
.L_x_2003:
[----:B------:R-:W-:Y:S01]  /*2e080*/  IMAD.MOV.U32 R104, RZ, RZ, R14 ;  /* 0x000000ffff687224 */ /* 0x000fe200078e000e */
[----:B------:R-:W-:Y:S06]  /*2e090*/  BRA `(.L_x_2004) ;  /* 0xfffffd6c000c7947 */ /* 0x000fec000383ffff */
.L_x_1605:
[----:B0-----:R0:W1:Y:S02]  /*2e0a0*/  SYNCS.PHASECHK.TRANS64.TRYWAIT P6, [R88+URZ+0x30890], R100 ;  /* 0x03089064580075a7 */ /* 0x00106400080c017f */
[----:B-1----:R-:W-:Y:S05]  /*2e0b0*/  @!P6 NANOSLEEP.SYNCS 0x989680 ;  /* 0x009896800000e95d */ /* 0x002fea0003900000 */
[----:B------:R-:W1:Y:S02]  /*2e0c0*/  @!P6 SYNCS.PHASECHK.TRANS64 P6, [R88+URZ+0x30890], R100 ;  /* 0x030890645800e5a7 */ /* 0x000e6400080c007f */
[----:B-1----:R-:W-:Y:S05]  /*2e0d0*/  @!P6 BRA `(.L_x_1605) ;  /* 0xfffffffc00f0e947 */ /* 0x002fea000383ffff */
[----:B------:R-:W-:Y:S05]  /*2e0e0*/  BRA `(.L_x_2005) ;  /* 0xfffffd8000c07947 */ /* 0x000fea000383ffff */
.L_x_1606:
        /* <DEDUP_REMOVED lines=8> */
.L_x_2007:
[----:B------:R-:W-:Y:S05]  /*2e170*/  BSYNC B1 ;  /* 0x0000000000017941 */ /* 0x000fea0003800000 */
.L_x_2006:
        /* <DEDUP_REMOVED lines=8> */
.L_x_2008:
[----:B------:R-:W-:Y:S01]  /*2e200*/  IMAD.MOV.U32 R11, RZ, RZ, R14 ;  /* 0x000000ffff0b7224 */ /* 0x000fe200078e000e */
[----:B------:R-:W-:Y:S06]  /*2e210*/  BRA `(.L_x_2009) ;  /* 0xfffffd80008c7947 */ /* 0x000fec000383ffff */
.L_x_1615:
        /* <DEDUP_REMOVED lines=8> */
.L_x_2011:
[----:B------:R-:W-:Y:S05]  /*2e2a0*/  BSYNC B1 ;  /* 0x0000000000017941 */ /* 0x000fea0003800000 */
.L_x_2010:
        /* <DEDUP_REMOVED lines=8> */
.L_x_2012:
[----:B------:R-:W-:Y:S01]  /*2e330*/  IMAD.MOV.U32 R104, RZ, RZ, R14 ;  /* 0x000000ffff687224 */ /* 0x000fe200078e000e */
[----:B------:R-:W-:Y:S06]  /*2e340*/  BRA `(.L_x_2013) ;  /* 0xfffffd90005c7947 */ /* 0x000fec000383ffff */
.L_x_1624:
[----:B0-----:R0:W1:Y:S02]  /*2e350*/  SYNCS.PHASECHK.TRANS64.TRYWAIT P0, [R88+URZ+0x30890], R100 ;  /* 0x03089064580075a7 */ /* 0x001064000800017f */
[----:B-1----:R-:W-:Y:S05]  /*2e360*/  @!P0 NANOSLEEP.SYNCS 0x989680 ;  /* 0x009896800000895d */ /* 0x002fea0003900000 */
[----:B------:R-:W1:Y:S02]  /*2e370*/  @!P0 SYNCS.PHASECHK.TRANS64 P0, [R88+URZ+0x30890], R100 ;  /* 0x03089064580085a7 */ /* 0x000e64000800007f */
[----:B-1----:R-:W-:Y:S05]  /*2e380*/  @!P0 BRA `(.L_x_1624) ;  /* 0xfffffffc00f08947 */ /* 0x002fea000383ffff */
[----:B------:R-:W-:Y:S05]  /*2e390*/  BRA `(.L_x_2014) ;  /* 0xfffffda000847947 */ /* 0x000fea000383ffff */
.L_x_1625:
        /* <DEDUP_REMOVED lines=8> */
.L_x_2016:
[----:B------:R-:W-:Y:S05]  /*2e420*/  BSYNC B1 ;  /* 0x0000000000017941 */ /* 0x000fea0003800000 */
.L_x_2015:
        /* <DEDUP_REMOVED lines=8> */
.L_x_2017:
[----:B------:R-:W-:Y:S01]  /*2e4b0*/  IMAD.MOV.U32 R39, RZ, RZ, R14 ;  /* 0x000000ffff277224 */ /* 0x000fe200078e000e */
[----:B------:R-:W-:Y:S06]  /*2e4c0*/  BRA `(.L_x_2018) ;  /* 0xfffffda000a47947 */ /* 0x000fec000383ffff */
.L_x_1628:
[----:B------:R-:W-:Y:S01]  /*2e4d0*/  BSSY B1, `(.L_x_2019) ;  /* 0x0000008000017945 */ /* 0x000fe20003800000 */
[----:B----4-:R-:W-:Y:S02]  /*2e4e0*/  IMAD.MOV.U32 R13, RZ, RZ, R41 ;  /* 0x000000ffff0d7224 */ /* 0x010fe400078e0029 */
[----:B------:R-:W-:Y:S02]  /*2e4f0*/  IMAD.MOV.U32 R12, RZ, RZ, 0x1 ;  /* 0x00000001ff0c7424 */ /* 0x000fe400078e00ff */
[----:B------:R-:W-:Y:S02]  /*2e500*/  IMAD.MOV.U32 R11, RZ, RZ, 0x181f ;  /* 0x0000181fff0b7424 */ /* 0x000fe400078e00ff */
[----:B------:R-:W-:-:S07]  /*2e510*/  IMAD.MOV.U32 R15, RZ, RZ, -0x1 ;  /* 0xffffffffff0f7424 */ /* 0x000fce00078e00ff */
[----:B0123--:R-:W-:Y:S05]  /*2e520*/  WARPSYNC.COLLECTIVE R15, `(.L_x_2020) ;  /* 0x000000000f087348 */ /* 0x00ffea0003c00000 */
[----:B------:R4:W0:Y:S02]  /*2e530*/  SHFL.IDX P6, R14, R13, R12, R11 ;  /* 0x0000000c0d0e7389 */ /* 0x00082400000c000b */
[----:B01234-:R-:W-:Y:S01]  /*2e540*/  ENDCOLLECTIVE ;  /* 0x000000000000791b */ /* 0x01ffe20003800000 */
.L_x_2020:
[----:B------:R-:W-:Y:S05]  /*2e550*/  BSYNC B1 ;  /* 0x0000000000017941 */ /* 0x000fea0003800000 */
.L_x_2019:
        /* <DEDUP_REMOVED lines=8> */
.L_x_2021:
[----:B------:R-:W-:Y:S01]  /*2e5e0*/  IMAD.MOV.U32 R39, RZ, RZ, R14 ;  /* 0x000000ffff277224 */ /* 0x000fe200078e000e */
[----:B------:R-:W-:Y:S06]  /*2e5f0*/  BRA `(.L_x_2022) ;  /* 0xfffffda000cc7947 */ /* 0x000fec000383ffff */
.L_x_1632:
[----:B------:R0:W0:Y:S02]  /*2e600*/  SYNCS.PHASECHK.TRANS64.TRYWAIT P4, [R88+URZ+0x308b0], R100 ;  /* 0x0308b064580075a7 */ /* 0x000024000808017f */
[----:B0-----:R-:W-:Y:S05]  /*2e610*/  @!P4 NANOSLEEP.SYNCS 0x989680 ;  /* 0x009896800000c95d */ /* 0x001fea0003900000 */
[----:B------:R-:W0:Y:S02]  /*2e620*/  @!P4 SYNCS.PHASECHK.TRANS64 P4, [R88+URZ+0x308b0], R100 ;  /* 0x0308b0645800c5a7 */ /* 0x000e24000808007f */
[----:B0-----:R-:W-:Y:S05]  /*2e630*/  @!P4 BRA `(.L_x_1632) ;  /* 0xfffffffc00f0c947 */ /* 0x001fea000383ffff */
[----:B------:R-:W-:Y:S05]  /*2e640*/  BRA `(.L_x_2023) ;  /* 0xfffffda400707947 */ /* 0x000fea000383ffff */
.L_x_1662:
        /* <DEDUP_REMOVED lines=8> */
.L_x_2025:
[----:B------:R-:W-:Y:S05]  /*2e6d0*/  BSYNC B1 ;  /* 0x0000000000017941 */ /* 0x000fea0003800000 */
.L_x_2024:
        /* <DEDUP_REMOVED lines=8> */
.L_x_2026:
[----:B------:R-:W-:Y:S02]  /*2e760*/  IMAD.MOV.U32 R13, RZ, RZ, R33 ;  /* 0x000000ffff0d7224 */ /* 0x000fe400078e0021 */
[----:B------:R-:W-:-:S07]  /*2e770*/  IMAD.MOV.U32 R8, RZ, RZ, R14 ;  /* 0x000000ffff087224 */ /* 0x000fce00078e000e */
[----:B------:R-:W-:Y:S05]  /*2e780*/  WARPSYNC.COLLECTIVE R15, `(.L_x_2027) ;  /* 0x000000000f087348 */ /* 0x000fea0003c00000 */
[----:B------:R0:W1:Y:S02]  /*2e790*/  SHFL.IDX P6, R14, R13, R12, R11 ;  /* 0x0000000c0d0e7389 */ /* 0x00006400000c000b */
[----:B01----:R-:W-:Y:S01]  /*2e7a0*/  ENDCOLLECTIVE ;  /* 0x000000000000791b */ /* 0x003fe20003800000 */
.L_x_2027:
[----:B------:R-:W-:Y:S02]  /*2e7b0*/  IMAD.MOV.U32 R13, RZ, RZ, R31 ;  /* 0x000000ffff0d7224 */ /* 0x000fe400078e001f */
[----:B------:R-:W-:-:S07]  /*2e7c0*/  IMAD.MOV.U32 R26, RZ, RZ, R14 ;  /* 0x000000ffff1a7224 */ /* 0x000fce00078e000e */
[----:B------:R-:W-:Y:S05]  /*2e7d0*/  WARPSYNC.COLLECTIVE R15, `(.L_x_2028) ;  /* 0x000000000f087348 */ /* 0x000fea0003c00000 */
[----:B------:R0:W1:Y:S02]  /*2e7e0*/  SHFL.IDX P6, R14, R13, R12, R11 ;  /* 0x0000000c0d0e7389 */ /* 0x00006400000c000b */
[----:B01----:R-:W-:Y:S01]  /*2e7f0*/  ENDCOLLECTIVE ;  /* 0x000000000000791b */ /* 0x003fe20003800000 */
.L_x_2028:
[----:B------:R-:W-:Y:S01]  /*2e800*/  IMAD.MOV.U32 R5, RZ, RZ, R14 ;  /* 0x000000ffff057224 */ /* 0x000fe200078e000e */
[----:B------:R-:W-:Y:S06]  /*2e810*/  BRA `(.L_x_2029) ;  /* 0xfffffdbc00387947 */ /* 0x000fec000383ffff */
.L_x_1665:
[----:B------:R-:W-:Y:S01]  /*2e820*/  BSSY B1, `(.L_x_2030) ;  /* 0x0000008000017945 */ /* 0x000fe20003800000 */
[----:B------:R-:W-:Y:S02]  /*2e830*/  IMAD.MOV.U32 R13, RZ, RZ, R32 ;  /* 0x000000ffff0d7224 */ /* 0x000fe400078e0020 */
[----:B------:R-:W-:Y:S02]  /*2e840*/  IMAD.MOV.U32 R12, RZ, RZ, 0x1 ;  /* 0x00000001ff0c7424 */ /* 0x000fe400078e00ff */
[----:B------:R-:W-:Y:S02]  /*2e850*/  IMAD.MOV.U32 R11, RZ, RZ, 0x181f ;  /* 0x0000181fff0b7424 */ /* 0x000fe400078e00ff */
[----:B------:R-:W-:-:S07]  /*2e860*/  IMAD.MOV.U32 R15, RZ, RZ, -0x1 ;  /* 0xffffffffff0f7424 */ /* 0x000fce00078e00ff */
[----:B0-23--:R-:W-:Y:S05]  /*2e870*/  WARPSYNC.COLLECTIVE R15, `(.L_x_2031) ;  /* 0x000000000f087348 */ /* 0x00dfea0003c00000 */
[----:B------:R1:W4:Y:S02]  /*2e880*/  SHFL.IDX P6, R14, R13, R12, R11 ;  /* 0x0000000c0d0e7389 */ /* 0x00032400000c000b */
[----:B01234-:R-:W-:Y:S01]  /*2e890*/  ENDCOLLECTIVE ;  /* 0x000000000000791b */ /* 0x01ffe20003800000 */
.L_x_2031:
[----:B------:R-:W-:Y:S05]  /*2e8a0*/  BSYNC B1 ;  /* 0x0000000000017941 */ /* 0x000fea0003800000 */
.L_x_2030:
        /* <DEDUP_REMOVED lines=8> */
.L_x_2032:
[----:B------:R-:W-:Y:S02]  /*2e930*/  IMAD.MOV.U32 R13, RZ, RZ, R33 ;  /* 0x000000ffff0d7224 */ /* 0x000fe400078e0021 */
[----:B------:R-:W-:-:S07]  /*2e940*/  IMAD.MOV.U32 R8, RZ, RZ, R14 ;  /* 0x000000ffff087224 */ /* 0x000fce00078e000e */
[----:B------:R-:W-:Y:S05]  /*2e950*/  WARPSYNC.COLLECTIVE R15, `(.L_x_2033) ;  /* 0x000000000f087348 */ /* 0x000fea0003c00000 */
[----:B------:R0:W1:Y:S02]  /*2e960*/  SHFL.IDX P6, R14, R13, R12, R11 ;  /* 0x0000000c0d0e7389 */ /* 0x00006400000c000b */
[----:B01----:R-:W-:Y:S01]  /*2e970*/  ENDCOLLECTIVE ;  /* 0x000000000000791b */ /* 0x003fe20003800000 */
.L_x_2033:
[----:B------:R-:W-:Y:S02]  /*2e980*/  IMAD.MOV.U32 R13, RZ, RZ, R31 ;  /* 0x000000ffff0d7224 */ /* 0x000fe400078e001f */
[----:B------:R-:W-:-:S07]  /*2e990*/  IMAD.MOV.U32 R26, RZ, RZ, R14 ;  /* 0x000000ffff1a7224 */ /* 0x000fce00078e000e */
[----:B------:R-:W-:Y:S05]  /*2e9a0*/  WARPSYNC.COLLECTIVE R15, `(.L_x_2034) ;  /* 0x000000000f087348 */ /* 0x000fea0003c00000 */
[----:B------:R0:W1:Y:S02]  /*2e9b0*/  SHFL.IDX P6, R14, R13, R12, R11 ;  /* 0x0000000c0d0e7389 */ /* 0x00006400000c000b */
[----:B01----:R-:W-:Y:S01]  /*2e9c0*/  ENDCOLLECTIVE ;  /* 0x000000000000791b */ /* 0x003fe20003800000 */
.L_x_2034:
[----:B------:R-:W-:Y:S01]  /*2e9d0*/  IMAD.MOV.U32 R5, RZ, RZ, R14 ;  /* 0x000000ffff057224 */ /* 0x000fe200078e000e */
[----:B------:R-:W-:Y:S06]  /*2e9e0*/  BRA `(.L_x_2035) ;  /* 0xfffffdc000507947 */ /* 0x000fec000383ffff */
.L_x_1668:
[----:B------:R-:W-:Y:S01]  /*2e9f0*/  BSSY B1, `(.L_x_2036) ;  /* 0x0000008000017945 */ /* 0x000fe20003800000 */
[----:B------:R-:W-:Y:S02]  /*2ea00*/  IMAD.MOV.U32 R13, RZ, RZ, R32 ;  /* 0x000000ffff0d7224 */ /* 0x000fe400078e0020 */
[----:B------:R-:W-:Y:S02]  /*2ea10*/  IMAD.MOV.U32 R12, RZ, RZ, 0x2 ;  /* 0x00000002ff0c7424 */ /* 0x000fe400078e00ff */
[----:B------:R-:W-:Y:S02]  /*2ea20*/  IMAD.MOV.U32 R11, RZ, RZ, 0x181f ;  /* 0x0000181fff0b7424 */ /* 0x000fe400078e00ff */
[----:B------:R-:W-:-:S07]  /*2ea30*/  IMAD.MOV.U32 R15, RZ, RZ, -0x1 ;  /* 0xffffffffff0f7424 */ /* 0x000fce00078e00ff */
[----:B-1-34-:R-:W-:Y:S05]  /*2ea40*/  WARPSYNC.COLLECTIVE R15, `(.L_x_2037) ;  /* 0x000000000f087348 */ /* 0x01afea0003c00000 */
[----:B------:R0:W2:Y:S02]  /*2ea50*/  SHFL.IDX P6, R14, R13, R12, R11 ;  /* 0x0000000c0d0e7389 */ /* 0x0000a400000c000b */
[----:B01234-:R-:W-:Y:S01]  /*2ea60*/  ENDCOLLECTIVE ;  /* 0x000000000000791b */ /* 0x01ffe20003800000 */
.L_x_2037:
[----:B------:R-:W-:Y:S05]  /*2ea70*/  BSYNC B1 ;  /* 0x0000000000017941 */ /* 0x000fea0003800000 */
.L_x_2036:
        /* <DEDUP_REMOVED lines=8> */
.L_x_2038:
[----:B------:R-:W-:Y:S02]  /*2eb00*/  IMAD.MOV.U32 R13, RZ, RZ, R33 ;  /* 0x000000ffff0d7224 */ /* 0x000fe400078e0021 */
[----:B------:R-:W-:-:S07]  /*2eb10*/  IMAD.MOV.U32 R8, RZ, RZ, R14 ;  /* 0x000000ffff087224 */ /* 0x000fce00078e000e */
[----:B------:R-:W-:Y:S05]  /*2eb20*/  WARPSYNC.COLLECTIVE R15, `(.L_x_2039) ;  /* 0x000000000f087348 */ /* 0x000fea0003c00000 */
[----:B------:R0:W1:Y:S02]  /*2eb30*/  SHFL.IDX P6, R14, R13, R12, R11 ;  /* 0x0000000c0d0e7389 */ /* 0x00006400000c000b */
[----:B01----:R-:W-:Y:S01]  /*2eb40*/  ENDCOLLECTIVE ;  /* 0x000000000000791b */ /* 0x003fe20003800000 */
.L_x_2039:
[----:B------:R-:W-:Y:S02]  /*2eb50*/  IMAD.MOV.U32 R13, RZ, RZ, R31 ;  /* 0x000000ffff0d7224 */ /* 0x000fe400078e001f */
[----:B------:R-:W-:-:S07]  /*2eb60*/  IMAD.MOV.U32 R78, RZ, RZ, R14 ;  /* 0x000000ffff4e7224 */ /* 0x000fce00078e000e */
[----:B------:R-:W-:Y:S05]  /*2eb70*/  WARPSYNC.COLLECTIVE R15, `(.L_x_2040) ;  /* 0x000000000f087348 */ /* 0x000fea0003c00000 */
[----:B------:R0:W1:Y:S02]  /*2eb80*/  SHFL.IDX P6, R14, R13, R12, R11 ;  /* 0x0000000c0d0e7389 */ /* 0x00006400000c000b */
[----:B01----:R-:W-:Y:S01]  /*2eb90*/  ENDCOLLECTIVE ;  /* 0x000000000000791b */ /* 0x003fe20003800000 */
.L_x_2040:
[----:B------:R-:W-:Y:S01]  /*2eba0*/  IMAD.MOV.U32 R5, RZ, RZ, R14 ;  /* 0x000000ffff057224 */ /* 0x000fe200078e000e */
[----:B------:R-:W-:Y:S06]  /*2ebb0*/  BRA `(.L_x_2041) ;  /* 0xfffffdc400487947 */ /* 0x000fec000383ffff */
.L_x_1671:
[----:B------:R-:W-:Y:S01]  /*2ebc0*/  BSSY B1, `(.L_x_2042) ;  /* 0x0000008000017945 */ /* 0x000fe20003800000 */
[----:B------:R-:W-:Y:S02]  /*2ebd0*/  IMAD.MOV.U32 R13, RZ, RZ, R32 ;  /* 0x000000ffff0d7224 */ /* 0x000fe400078e0020 */
[----:B------:R-:W-:Y:S02]  /*2ebe0*/  IMAD.MOV.U32 R12, RZ, RZ, 0x3 ;  /* 0x00000003ff0c7424 */ /* 0x000fe400078e00ff */
[----:B------:R-:W-:Y:S02]  /*2ebf0*/  IMAD.MOV.U32 R11, RZ, RZ, 0x181f ;  /* 0x0000181fff0b7424 */ /* 0x000fe400078e00ff */
[----:B------:R-:W-:-:S07]  /*2ec00*/  IMAD.MOV.U32 R15, RZ, RZ, -0x1 ;  /* 0xffffffffff0f7424 */ /* 0x000fce00078e00ff */
[----:B-1--4-:R-:W-:Y:S05]  /*2ec10*/  WARPSYNC.COLLECTIVE R15, `(.L_x_2043) ;  /* 0x000000000f087348 */ /* 0x012fea0003c00000 */
[----:B------:R0:W2:Y:S02]  /*2ec20*/  SHFL.IDX P6, R14, R13, R12, R11 ;  /* 0x0000000c0d0e7389 */ /* 0x0000a400000c000b */
[----:B012-4-:R-:W-:Y:S01]  /*2ec30*/  ENDCOLLECTIVE ;  /* 0x000000000000791b */ /* 0x017fe20003800000 */
.L_x_2043:
[----:B------:R-:W-:Y:S05]  /*2ec40*/  BSYNC B1 ;  /* 0x0000000000017941 */ /* 0x000fea0003800000 */
.L_x_2042:
        /* <DEDUP_REMOVED lines=8> */
.L_x_2044:
[----:B------:R-:W-:Y:S02]  /*2ecd0*/  IMAD.MOV.U32 R13, RZ, RZ, R33 ;  /* 0x000000ffff0d7224 */ /* 0x000fe400078e0021 */
[----:B------:R-:W-:-:S07]  /*2ece0*/  IMAD.MOV.U32 R80, RZ, RZ, R14 ;  /* 0x000000ffff507224 */ /* 0x000fce00078e000e */
[----:B------:R-:W-:Y:S05]  /*2ecf0*/  WARPSYNC.COLLECTIVE R15, `(.L_x_2045) ;  /* 0x000000000f087348 */ /* 0x000fea0003c00000 */
[----:B------:R0:W1:Y:S02]  /*2ed00*/  SHFL.IDX P6, R14, R13, R12, R11 ;  /* 0x0000000c0d0e7389 */ /* 0x00006400000c000b */
[----:B01----:R-:W-:Y:S01]  /*2ed10*/  ENDCOLLECTIVE ;  /* 0x000000000000791b */ /* 0x003fe20003800000 */
.L_x_2045:
[----:B------:R-:W-:Y:S02]  /*2ed20*/  IMAD.MOV.U32 R13, RZ, RZ, R31 ;  /* 0x000000ffff0d7224 */ /* 0x000fe400078e001f */
[----:B------:R-:W-:-:S07]  /*2ed30*/  IMAD.MOV.U32 R79, RZ, RZ, R14 ;  /* 0x000000ffff4f7224 */ /* 0x000fce00078e000e */
[----:B------:R-:W-:Y:S05]  /*2ed40*/  WARPSYNC.COLLECTIVE R15, `(.L_x_2046) ;  /* 0x000000000f087348 */ /* 0x000fea0003c00000 */
[----:B------:R0:W1:Y:S02]  /*2ed50*/  SHFL.IDX P6, R14, R13, R12, R11 ;  /* 0x0000000c0d0e7389 */ /* 0x00006400000c000b */
[----:B01----:R-:W-:Y:S01]  /*2ed60*/  ENDCOLLECTIVE ;  /* 0x000000000000791b */ /* 0x003fe20003800000 */
.L_x_2046:
[----:B------:R-:W-:Y:S01]  /*2ed70*/  IMAD.MOV.U32 R12, RZ, RZ, R14 ;  /* 0x000000ffff0c7224 */ /* 0x000fe200078e000e */
[----:B------:R-:W-:Y:S06]  /*2ed80*/  BRA `(.L_x_2047) ;  /* 0xfffffdc800487947 */ /* 0x000fec000383ffff */
.L_x_1675:
[----:B0-----:R0:W1:Y:S02]  /*2ed90*/  SYNCS.PHASECHK.TRANS64.TRYWAIT P0, [R17+URZ+0x30800], R0 ;  /* 0x03080000110075a7 */ /* 0x001064000800017f */
[----:B-1----:R-:W-:Y:S05]  /*2eda0*/  @!P0 NANOSLEEP.SYNCS 0x989680 ;  /* 0x009896800000895d */ /* 0x002fea0003900000 */
[----:B------:R-:W1:Y:S02]  /*2edb0*/  @!P0 SYNCS.PHASECHK.TRANS64 P0, [R17+URZ+0x30800], R0 ;  /* 0x03080000110085a7 */ /* 0x000e64000800007f */
[----:B-1----:R-:W-:Y:S05]  /*2edc0*/  @!P0 BRA `(.L_x_1675) ;  /* 0xfffffffc00f08947 */ /* 0x002fea000383ffff */
[----:B------:R-:W-:Y:S05]  /*2edd0*/  BRA `(.L_x_2048) ;  /* 0xfffffdcc00507947 */ /* 0x000fea000383ffff */
.L_x_1707:
        /* <DEDUP_REMOVED lines=8> */
.L_x_2050:
[----:B------:R-:W-:Y:S05]  /*2ee60*/  BSYNC B1 ;  /* 0x0000000000017941 */ /* 0x000fea0003800000 */
.L_x_2049:
        /* <DEDUP_REMOVED lines=8> */
.L_x_2051:
[----:B------:R-:W-:Y:S02]  /*2eef0*/  IMAD.MOV.U32 R13, RZ, RZ, R72 ;  /* 0x000000ffff0d7224 */ /* 0x000fe400078e0048 */
[----:B------:R-:W-:-:S07]  /*2ef00*/  IMAD.MOV.U32 R6, RZ, RZ, R14 ;  /* 0x000000ffff067224 */ /* 0x000fce00078e000e */
[----:B------:R-:W-:Y:S05]  /*2ef10*/  WARPSYNC.COLLECTIVE R15, `(.L_x_2052) ;  /* 0x000000000f087348 */ /* 0x000fea0003c00000 */
[----:B------:R0:W1:Y:S02]  /*2ef20*/  SHFL.IDX P6, R14, R13, R12, R11 ;  /* 0x0000000c0d0e7389 */ /* 0x00006400000c000b */
[----:B01----:R-:W-:Y:S01]  /*2ef30*/  ENDCOLLECTIVE ;  /* 0x000000000000791b */ /* 0x003fe20003800000 */
.L_x_2052:
[----:B------:R-:W-:Y:S02]  /*2ef40*/  IMAD.MOV.U32 R13, RZ, RZ, R3 ;  /* 0x000000ffff0d7224 */ /* 0x000fe400078e0003 */
[----:B------:R-:W-:-:S07]  /*2ef50*/  IMAD.MOV.U32 R9, RZ, RZ, R14 ;  /* 0x000000ffff097224 */ /* 0x000fce00078e000e */
[----:B------:R-:W-:Y:S05]  /*2ef60*/  WARPSYNC.COLLECTIVE R15, `(.L_x_2053) ;  /* 0x000000000f087348 */ /* 0x000fea0003c00000 */
[----:B------:R0:W1:Y:S02]  /*2ef70*/  SHFL.IDX P6, R14, R13, R12, R11 ;  /* 0x0000000c0d0e7389 */ /* 0x00006400000c000b */
[----:B01----:R-:W-:Y:S01]  /*2ef80*/  ENDCOLLECTIVE ;  /* 0x000000000000791b */ /* 0x003fe20003800000 */
.L_x_2053:
[----:B------:R-:W-:Y:S05]  /*2ef90*/  BRA `(.L_x_2054) ;  /* 0xfffffe0000c47947 */ /* 0x000fea000383ffff */
.L_x_1710:
[----:B------:R-:W-:Y:S01]  /*2efa0*/  BSSY B1, `(.L_x_2055) ;  /* 0x0000008000017945 */ /* 0x000fe20003800000 */
[----:B------:R-:W-:Y:S02]  /*2efb0*/  IMAD.MOV.U32 R13, RZ, RZ, R21 ;  /* 0x000000ffff0d7224 */ /* 0x000fe400078e0015 */
[----:B------:R-:W-:Y:S02]  /*2efc0*/  IMAD.MOV.U32 R12, RZ, RZ, 0x1 ;  /* 0x00000001ff0c7424 */ /* 0x000fe400078e00ff */
[----:B------:R-:W-:Y:S02]  /*2efd0*/  IMAD.MOV.U32 R11, RZ, RZ, 0x181f ;  /* 0x0000181fff0b7424 */ /* 0x000fe400078e00ff */
[----:B------:R-:W-:-:S07]  /*2efe0*/  IMAD.MOV.U32 R15, RZ, RZ, -0x1 ;  /* 0xffffffffff0f7424 */ /* 0x000fce00078e00ff */
[----:B0--34-:R-:W-:Y:S05]  /*2eff0*/  WARPSYNC.COLLECTIVE R15, `(.L_x_2056) ;  /* 0x000000000f087348 */ /* 0x019fea0003c00000 */
[----:B----4-:R1:W2:Y:S02]  /*2f000*/  SHFL.IDX P6, R14, R13, R12, R11 ;  /* 0x0000000c0d0e7389 */ /* 0x0102a400000c000b */
[----:B0123--:R-:W-:Y:S01]  /*2f010*/  ENDCOLLECTIVE ;  /* 0x000000000000791b */ /* 0x00ffe20003800000 */
.L_x_2056:
[----:B------:R-:W-:Y:S05]  /*2f020*/  BSYNC B1 ;  /* 0x0000000000017941 */ /* 0x000fea0003800000 */
.L_x_2055:
        /* <DEDUP_REMOVED lines=8> */
.L_x_2057:
[----:B------:R-:W-:Y:S02]  /*2f0b0*/  IMAD.MOV.U32 R13, RZ, RZ, R72 ;  /* 0x000000ffff0d7224 */ /* 0x000fe400078e0048 */
[----:B------:R-:W-:-:S07]  /*2f0c0*/  IMAD.MOV.U32 R6, RZ, RZ, R14 ;  /* 0x000000ffff067224 */ /* 0x000fce00078e000e */
[----:B------:R-:W-:Y:S05]  /*2f0d0*/  WARPSYNC.COLLECTIVE R15, `(.L_x_2058) ;  /* 0x000000000f087348 */ /* 0x000fea0003c00000 */
[----:B------:R0:W1:Y:S02]  /*2f0e0*/  SHFL.IDX P6, R14, R13, R12, R11 ;  /* 0x0000000c0d0e7389 */ /* 0x00006400000c000b */
[----:B01----:R-:W-:Y:S01]  /*2f0f0*/  ENDCOLLECTIVE ;  /* 0x000000000000791b */ /* 0x003fe20003800000 */
.L_x_2058:
[----:B------:R-:W-:Y:S02]  /*2f100*/  IMAD.MOV.U32 R13, RZ, RZ, R3 ;  /* 0x000000ffff0d7224 */ /* 0x000fe400078e0003 */
[----:B------:R-:W-:-:S07]  /*2f110*/  IMAD.MOV.U32 R9, RZ, RZ, R14 ;  /* 0x000000ffff097224 */ /* 0x000fce00078e000e */
[----:B------:R-:W-:Y:S05]  /*2f120*/  WARPSYNC.COLLECTIVE R15, `(.L_x_2059) ;  /* 0x000000000f087348 */ /* 0x000fea0003c00000 */
[----:B------:R0:W1:Y:S02]  /*2f130*/  SHFL.IDX P6, R14, R13, R12, R11 ;  /* 0x0000000c0d0e7389 */ /* 0x00006400000c000b */
[----:B01----:R-:W-:Y:S01]  /*2f140*/  ENDCOLLECTIVE ;  /* 0x000000000000791b */ /* 0x003fe20003800000 */
.L_x_2059:
[----:B------:R-:W-:Y:S05]  /*2f150*/  BRA `(.L_x_2060) ;  /* 0xfffffe04008c7947 */ /* 0x000fea000383ffff */
.L_x_1713:
[----:B------:R-:W-:Y:S01]  /*2f160*/  BSSY B1, `(.L_x_2061) ;  /* 0x0000008000017945 */ /* 0x000fe20003800000 */
[----:B------:R-:W-:Y:S02]  /*2f170*/  IMAD.MOV.U32 R13, RZ, RZ, R21 ;  /* 0x000000ffff0d7224 */ /* 0x000fe400078e0015 */
[----:B------:R-:W-:Y:S02]  /*2f180*/  IMAD.MOV.U32 R12, RZ, RZ, 0x2 ;  /* 0x00000002ff0c7424 */ /* 0x000fe400078e00ff */
[----:B------:R-:W-:Y:S02]  /*2f190*/  IMAD.MOV.U32 R11, RZ, RZ, 0x181f ;  /* 0x0000181fff0b7424 */ /* 0x000fe400078e00ff */
[----:B------:R-:W-:-:S07]  /*2f1a0*/  IMAD.MOV.U32 R15, RZ, RZ, -0x1 ;  /* 0xffffffffff0f7424 */ /* 0x000fce00078e00ff */
[----:B-1-34-:R-:W-:Y:S05]  /*2f1b0*/  WARPSYNC.COLLECTIVE R15, `(.L_x_2062) ;  /* 0x000000000f087348 */ /* 0x01afea0003c00000 */
[----:B----4-:R0:W2:Y:S02]  /*2f1c0*/  SHFL.IDX P6, R14, R13, R12, R11 ;  /* 0x0000000c0d0e7389 */ /* 0x0100a400000c000b */
[----:B0123--:R-:W-:Y:S01]  /*2f1d0*/  ENDCOLLECTIVE ;  /* 0x000000000000791b */ /* 0x00ffe20003800000 */
.L_x_2062:
[----:B------:R-:W-:Y:S05]  /*2f1e0*/  BSYNC B1 ;  /* 0x0000000000017941 */ /* 0x000fea0003800000 */
.L_x_2061:
        /* <DEDUP_REMOVED lines=8> */
.L_x_2063:
[----:B------:R-:W-:Y:S02]  /*2f270*/  IMAD.MOV.U32 R13, RZ, RZ, R72 ;  /* 0x000000ffff0d7224 */ /* 0x000fe400078e0048 */
[----:B------:R-:W-:-:S07]  /*2f280*/  IMAD.MOV.U32 R6, RZ, RZ, R14 ;  /* 0x000000ffff067224 */ /* 0x000fce00078e000e */
[----:B------:R-:W-:Y:S05]  /*2f290*/  WARPSYNC.COLLECTIVE R15, `(.L_x_2064) ;  /* 0x000000000f087348 */ /* 0x000fea0003c00000 */
[----:B------:R0:W1:Y:S02]  /*2f2a0*/  SHFL.IDX P6, R14, R13, R12, R11 ;  /* 0x0000000c0d0e7389 */ /* 0x00006400000c000b */
[----:B01----:R-:W-:Y:S01]  /*2f2b0*/  ENDCOLLECTIVE ;  /* 0x000000000000791b */ /* 0x003fe20003800000 */
.L_x_2064:
[----:B------:R-:W-:Y:S02]  /*2f2c0*/  IMAD.MOV.U32 R13, RZ, RZ, R3 ;  /* 0x000000ffff0d7224 */ /* 0x000fe400078e0003 */
[----:B------:R-:W-:-:S07]  /*2f2d0*/  IMAD.MOV.U32 R9, RZ, RZ, R14 ;  /* 0x000000ffff097224 */ /* 0x000fce00078e000e */
[----:B------:R-:W-:Y:S05]  /*2f2e0*/  WARPSYNC.COLLECTIVE R15, `(.L_x_2065) ;  /* 0x000000000f087348 */ /* 0x000fea0003c00000 */
[----:B------:R0:W1:Y:S02]  /*2f2f0*/  SHFL.IDX P6, R14, R13, R12, R11 ;  /* 0x0000000c0d0e7389 */ /* 0x00006400000c000b */
[----:B01----:R-:W-:Y:S01]  /*2f300*/  ENDCOLLECTIVE ;  /* 0x000000000000791b */ /* 0x003fe20003800000 */
.L_x_2065:
[----:B------:R-:W-:Y:S05]  /*2f310*/  BRA `(.L_x_2066) ;  /* 0xfffffe0800307947 */ /* 0x000fea000383ffff */
.L_x_1716:
        /* <DEDUP_REMOVED lines=8> */
.L_x_2068:
[----:B------:R-:W-:Y:S05]  /*2f3a0*/  BSYNC B1 ;  /* 0x0000000000017941 */ /* 0x000fea0003800000 */
.L_x_2067:
        /* <DEDUP_REMOVED lines=8> */
.L_x_2069:
[----:B------:R-:W-:Y:S02]  /*2f430*/  IMAD.MOV.U32 R13, RZ, RZ, R72 ;  /* 0x000000ffff0d7224 */ /* 0x000fe400078e0048 */
[----:B------:R-:W-:-:S07]  /*2f440*/  IMAD.MOV.U32 R20, RZ, RZ, R14 ;  /* 0x000000ffff147224 */ /* 0x000fce00078e000e */
[----:B------:R-:W-:Y:S05]  /*2f450*/  WARPSYNC.COLLECTIVE R15, `(.L_x_2070) ;  /* 0x000000000f087348 */ /* 0x000fea0003c00000 */
[----:B------:R0:W1:Y:S02]  /*2f460*/  SHFL.IDX P6, R14, R13, R12, R11 ;  /* 0x0000000c0d0e7389 */ /* 0x00006400000c000b */
[----:B01----:R-:W-:Y:S01]  /*2f470*/  ENDCOLLECTIVE ;  /* 0x000000000000791b */ /* 0x003fe20003800000 */
.L_x_2070:
[----:B------:R-:W-:Y:S02]  /*2f480*/  IMAD.MOV.U32 R13, RZ, RZ, R3 ;  /* 0x000000ffff0d7224 */ /* 0x000fe400078e0003 */
[----:B------:R-:W-:-:S07]  /*2f490*/  IMAD.MOV.U32 R77, RZ, RZ, R14 ;  /* 0x000000ffff4d7224 */ /* 0x000fce00078e000e */
[----:B------:R-:W-:Y:S05]  /*2f4a0*/  WARPSYNC.COLLECTIVE R15, `(.L_x_2071) ;  /* 0x000000000f087348 */ /* 0x000fea0003c00000 */
[----:B------:R0:W1:Y:S02]  /*2f4b0*/  SHFL.IDX P6, R14, R13, R12, R11 ;  /* 0x0000000c0d0e7389 */ /* 0x00006400000c000b */
[----:B01----:R-:W-:Y:S01]  /*2f4c0*/  ENDCOLLECTIVE ;  /* 0x000000000000791b */ /* 0x003fe20003800000 */
.L_x_2071:
[----:B------:R-:W-:Y:S01]  /*2f4d0*/  IMAD.MOV.U32 R3, RZ, RZ, R14 ;  /* 0x000000ffff037224 */ /* 0x000fe200078e000e */
[----:B------:R-:W-:Y:S06]  /*2f4e0*/  BRA `(.L_x_2072) ;  /* 0xfffffe0800d87947 */ /* 0x000fec000383ffff */
.L_x_1720:
[----:B---3--:R3:W4:Y:S02]  /*2f4f0*/  SYNCS.PHASECHK.TRANS64.TRYWAIT P0, [R17+URZ+0x30800], R0 ;  /* 0x03080000110075a7 */ /* 0x008724000800017f */
[----:B----4-:R-:W-:Y:S05]  /*2f500*/  @!P0 NANOSLEEP.SYNCS 0x989680 ;  /* 0x009896800000895d */ /* 0x010fea0003900000 */
[----:B------:R-:W4:Y:S02]  /*2f510*/  @!P0 SYNCS.PHASECHK.TRANS64 P0, [R17+URZ+0x30800], R0 ;  /* 0x03080000110085a7 */ /* 0x000f24000800007f */
[----:B----4-:R-:W-:Y:S05]  /*2f520*/  @!P0 BRA `(.L_x_1720) ;  /* 0xfffffffc00f08947 */ /* 0x010fea000383ffff */
[----:B------:R-:W-:Y:S05]  /*2f530*/  BRA `(.L_x_2073) ;  /* 0xfffffe0c00807947 */ /* 0x000fea000383ffff */
.L_x_1738:
[----:B-1----:R1:W3:Y:S02]  /*2f540*/  SYNCS.PHASECHK.TRANS64.TRYWAIT P1, [R0+URZ+0x30830], R5 ;  /* 0x03083005000075a7 */ /* 0x0022e4000802017f */
[----:B---3--:R-:W-:Y:S05]  /*2f550*/  @!P1 NANOSLEEP.SYNCS 0x989680 ;  /* 0x009896800000995d */ /* 0x008fea0003900000 */
[----:B------:R-:W3:Y:S02]  /*2f560*/  @!P1 SYNCS.PHASECHK.TRANS64 P1, [R0+URZ+0x30830], R5 ;  /* 0x03083005000095a7 */ /* 0x000ee4000802007f */
[----:B---3--:R-:W-:Y:S05]  /*2f570*/  @!P1 BRA `(.L_x_1738) ;  /* 0xfffffffc00f09947 */ /* 0x008fea000383ffff */
[----:B------:R-:W-:Y:S05]  /*2f580*/  BRA `(.L_x_1737) ;  /* 0xfffffe4800907947 */ /* 0x000fea000383ffff */
.L_x_1759:
[----:B-1----:R1:W2:Y:S02]  /*2f590*/  SYNCS.PHASECHK.TRANS64.TRYWAIT P1, [R2+URZ+0x30830], R152 ;  /* 0x03083098020075a7 */ /* 0x0022a4000802017f */
[----:B--2---:R-:W-:Y:S05]  /*2f5a0*/  @!P1 NANOSLEEP.SYNCS 0x989680 ;  /* 0x009896800000995d */ /* 0x004fea0003900000 */
[----:B------:R-:W2:Y:S02]  /*2f5b0*/  @!P1 SYNCS.PHASECHK.TRANS64 P1, [R2+URZ+0x30830], R152 ;  /* 0x03083098020095a7 */ /* 0x000ea4000802007f */
[----:B--2---:R-:W-:Y:S05]  /*2f5c0*/  @!P1 BRA `(.L_x_1759) ;  /* 0xfffffffc00f09947 */ /* 0x004fea000383ffff */
[----:B------:R-:W-:Y:S05]  /*2f5d0*/  BRA `(.L_x_1758) ;  /* 0xfffffe7800207947 */ /* 0x000fea000383ffff */
.L_x_1764:
[----:B-1----:R1:W2:Y:S02]  /*2f5e0*/  SYNCS.PHASECHK.TRANS64.TRYWAIT P1, [R218+URZ+0x30850], R0 ;  /* 0x03085000da0075a7 */ /* 0x0022a4000802017f */
[----:B--2---:R-:W-:Y:S05]  /*2f5f0*/  @!P1 NANOSLEEP.SYNCS 0x989680 ;  /* 0x009896800000995d */ /* 0x004fea0003900000 */
[----:B------:R-:W2:Y:S02]  /*2f600*/  @!P1 SYNCS.PHASECHK.TRANS64 P1, [R218+URZ+0x30850], R0 ;  /* 0x03085000da0095a7 */ /* 0x000ea4000802007f */
[----:B--2---:R-:W-:Y:S05]  /*2f610*/  @!P1 BRA `(.L_x_1764) ;  /* 0xfffffffc00f09947 */ /* 0x004fea000383ffff */
[----:B------:R-:W-:Y:S05]  /*2f620*/  BRA `(.L_x_1763) ;  /* 0xfffffe8800a47947 */ /* 0x000fea000383ffff */
.L_x_1787:
[----:B-1----:R1:W2:Y:S02]  /*2f630*/  SYNCS.PHASECHK.TRANS64.TRYWAIT P1, [R222+URZ+0x30830], R2 ;  /* 0x03083002de0075a7 */ /* 0x0022a4000802017f */
[----:B--2---:R-:W-:Y:S05]  /*2f640*/  @!P1 NANOSLEEP.SYNCS 0x989680 ;  /* 0x009896800000995d */ /* 0x004fea0003900000 */
[----:B------:R-:W2:Y:S02]  /*2f650*/  @!P1 SYNCS.PHASECHK.TRANS64 P1, [R222+URZ+0x30830], R2 ;  /* 0x03083002de0095a7 */ /* 0x000ea4000802007f */
[----:B--2---:R-:W-:Y:S05]  /*2f660*/  @!P1 BRA `(.L_x_1787) ;  /* 0xfffffffc00f09947 */ /* 0x004fea000383ffff */
[----:B------:R-:W-:Y:S05]  /*2f670*/  BRA `(.L_x_1786) ;  /* 0xfffffeac00507947 */ /* 0x000fea000383ffff */
.L_x_1792:
[----:B-1----:R1:W2:Y:S02]  /*2f680*/  SYNCS.PHASECHK.TRANS64.TRYWAIT P1, [R11+URZ+0x30850], R0 ;  /* 0x030850000b0075a7 */ /* 0x0022a4000802017f */
[----:B--2---:R-:W-:Y:S05]  /*2f690*/  @!P1 NANOSLEEP.SYNCS 0x989680 ;  /* 0x009896800000995d */ /* 0x004fea0003900000 */
[----:B------:R-:W2:Y:S02]  /*2f6a0*/  @!P1 SYNCS.PHASECHK.TRANS64 P1, [R11+URZ+0x30850], R0 ;  /* 0x030850000b0095a7 */ /* 0x000ea4000802007f */
[----:B--2---:R-:W-:Y:S05]  /*2f6b0*/  @!P1 BRA `(.L_x_1792) ;  /* 0xfffffffc00f09947 */ /* 0x004fea000383ffff */
[----:B------:R-:W-:Y:S05]  /*2f6c0*/  BRA `(.L_x_1791) ;  /* 0xfffffebc00d87947 */ /* 0x000fea000383ffff */
.L_x_1802:
[----:B--2---:R2:W3:Y:S02]  /*2f6d0*/  SYNCS.PHASECHK.TRANS64.TRYWAIT P1, [R4+URZ+0x30830], R2 ;  /* 0x03083002040075a7 */ /* 0x0044e4000802017f */
[----:B---3--:R-:W-:Y:S05]  /*2f6e0*/  @!P1 NANOSLEEP.SYNCS 0x989680 ;  /* 0x009896800000995d */ /* 0x008fea0003900000 */
[----:B------:R-:W3:Y:S02]  /*2f6f0*/  @!P1 SYNCS.PHASECHK.TRANS64 P1, [R4+URZ+0x30830], R2 ;  /* 0x03083002040095a7 */ /* 0x000ee4000802007f */
[----:B---3--:R-:W-:Y:S05]  /*2f700*/  @!P1 BRA `(.L_x_1802) ;  /* 0xfffffffc00f09947 */ /* 0x008fea000383ffff */
[----:B------:R-:W-:Y:S05]  /*2f710*/  BRA `(.L_x_1801) ;  /* 0xfffffed000b47947 */ /* 0x000fea000383ffff */
.L_x_1807:
[----:B-1----:R1:W2:Y:S02]  /*2f720*/  SYNCS.PHASECHK.TRANS64.TRYWAIT P1, [R222+URZ+0x30850], R0 ;  /* 0x03085000de0075a7 */ /* 0x0022a4000802017f */
[----:B--2---:R-:W-:Y:S05]  /*2f730*/  @!P1 NANOSLEEP.SYNCS 0x989680 ;  /* 0x009896800000995d */ /* 0x004fea0003900000 */
[----:B------:R-:W2:Y:S02]  /*2f740*/  @!P1 SYNCS.PHASECHK.TRANS64 P1, [R222+URZ+0x30850], R0 ;  /* 0x03085000de0095a7 */ /* 0x000ea4000802007f */
[----:B--2---:R-:W-:Y:S05]  /*2f750*/  @!P1 BRA `(.L_x_1807) ;  /* 0xfffffffc00f09947 */ /* 0x004fea000383ffff */
[----:B------:R-:W-:Y:S05]  /*2f760*/  BRA `(.L_x_1806) ;  /* 0xfffffee400407947 */ /* 0x000fea000383ffff */
.L_x_1823:
[----:B--2---:R2:W3:Y:S02]  /*2f770*/  SYNCS.PHASECHK.TRANS64.TRYWAIT P1, [R5+URZ+0x30850], R0 ;  /* 0x03085000050075a7 */ /* 0x0044e4000802017f */
[----:B---3--:R-:W-:Y:S05]  /*2f780*/  @!P1 NANOSLEEP.SYNCS 0x989680 ;  /* 0x009896800000995d */ /* 0x008fea0003900000 */
[----:B------:R-:W3:Y:S02]  /*2f790*/  @!P1 SYNCS.PHASECHK.TRANS64 P1, [R5+URZ+0x30850], R0 ;  /* 0x03085000050095a7 */ /* 0x000ee4000802007f */
[----:B---3--:R-:W-:Y:S05]  /*2f7a0*/  @!P1 BRA `(.L_x_1823) ;  /* 0xfffffffc00f09947 */ /* 0x008fea000383ffff */
[----:B------:R-:W-:Y:S05]  /*2f7b0*/  BRA `(.L_x_1822) ;  /* 0xffffff0800e47947 */ /* 0x000fea000383ffff */
.L_x_1873:
[----:B------:R-:W0:Y:S01]  /*2f7c0*/  S2R R12, SR_TID.X ;  /* 0x00000000000c7919 */ /* 0x000e220000002100 */
[----:B------:R-:W-:Y:S01]  /*2f7d0*/  BSSY B1, `(.L_x_2074) ;  /* 0x000000a000017945 */ /* 0x000fe20003800000 */
[----:B------:R-:W-:Y:S02]  /*2f7e0*/  IMAD.MOV.U32 R11, RZ, RZ, 0x1f ;  /* 0x0000001fff0b7424 */ /* 0x000fe400078e00ff */
[----:B------:R-:W-:Y:S01]  /*2f7f0*/  IMAD.MOV.U32 R15, RZ, RZ, -0x1 ;  /* 0xffffffffff0f7424 */ /* 0x000fe200078e00ff */
[----:B0-----:R-:W-:-:S04]  /*2f800*/  SHF.R.U32.HI R12, RZ, 0x5, R12 ;  /* 0x00000005ff0c7819 */ /* 0x001fc8000001160c */
[----:B------:R-:W-:-:S05]  /*2f810*/  LOP3.LUT R12, R12, 0x3, RZ, 0xc0, !PT ;  /* 0x000000030c0c7812 */ /* 0x000fca00078ec0ff */
[----:B------:R-:W-:Y:S02]  /*2f820*/  IMAD.MOV.U32 R13, RZ, RZ, R12 ;  /* 0x000000ffff0d7224 */ /* 0x000fe400078e000c */
[----:B------:R-:W-:-:S07]  /*2f830*/  IMAD.MOV.U32 R12, RZ, RZ, RZ ;  /* 0x000000ffff0c7224 */ /* 0x000fce00078e00ff */
[----:B------:R-:W-:Y:S05]  /*2f840*/  WARPSYNC.COLLECTIVE R15, `(.L_x_2075) ;  /* 0x000000000f087348 */ /* 0x000fea0003c00000 */
[----:B------:R0:W1:Y:S02]  /*2f850*/  SHFL.IDX P6, R14, R13, R12, R11 ;  /* 0x0000000c0d0e7389 */ /* 0x00006400000c000b */
[----:B01----:R-:W-:Y:S01]  /*2f860*/  ENDCOLLECTIVE ;  /* 0x000000000000791b */ /* 0x003fe20003800000 */
.L_x_2075:
[----:B------:R-:W-:Y:S05]  /*2f870*/  BSYNC B1 ;  /* 0x0000000000017941 */ /* 0x000fea0003800000 */
.L_x_2074:
[----:B------:R-:W-:Y:S05]  /*2f880*/  BRA `(.L_x_2076) ;  /* 0xffffff7c009c7947 */ /* 0x000fea000383ffff */
.L_x_1875:
[----:B------:R-:W-:Y:S01]  /*2f890*/  BSSY B1, `(.L_x_2077) ;  /* 0x0000006000017945 */ /* 0x000fe20003800000 */
[----:B------:R-:W-:-:S07]  /*2f8a0*/  IMAD.MOV.U32 R15, RZ, RZ, -0x1 ;  /* 0xffffffffff0f7424 */ /* 0x000fce00078e00ff */
[----:B0-----:R-:W-:Y:S05]  /*2f8b0*/  WARPSYNC.COLLECTIVE R15, `(.L_x_2078) ;  /* 0x000000000f0c7348 */ /* 0x001fea0003c00000 */
[----:B------:R-:W-:Y:S02]  /*2f8c0*/  ELECT P6, UR62, PT ;  /* 0x00000000003e782f */ /* 0x000fe400038c0000 */
[----:B------:R-:W-:Y:S01]  /*2f8d0*/  MOV R14, UR62 ;  /* 0x0000003e000e7c02 */ /* 0x000fe20008000f00 */
[----:B0-----:R-:W-:Y:S10]  /*2f8e0*/  ENDCOLLECTIVE ;  /* 0x000000000000791b */ /* 0x001ff40003800000 */
.L_x_2078:
[----:B------:R-:W-:Y:S05]  /*2f8f0*/  BSYNC B1 ;  /* 0x0000000000017941 */ /* 0x000fea0003800000 */
.L_x_2077:
[----:B------:R-:W-:Y:S05]  /*2f900*/  BRA `(.L_x_1874) ;  /* 0xffffff7c00947947 */ /* 0x000fea000383ffff */
.L_x_1877:
[----:B0-----:R0:W1:Y:S02]  /*2f910*/  SYNCS.PHASECHK.TRANS64.TRYWAIT P0, [R17+URZ+0x30820], R8 ;  /* 0x03082008110075a7 */ /* 0x001064000800017f */
[----:B-1----:R-:W-:Y:S05]  /*2f920*/  @!P0 NANOSLEEP.SYNCS 0x989680 ;  /* 0x009896800000895d */ /* 0x002fea0003900000 */
[----:B------:R-:W1:Y:S02]  /*2f930*/  @!P0 SYNCS.PHASECHK.TRANS64 P0, [R17+URZ+0x30820], R8 ;  /* 0x03082008110085a7 */ /* 0x000e64000800007f */
[----:B-1----:R-:W-:Y:S05]  /*2f940*/  @!P0 BRA `(.L_x_1877) ;  /* 0xfffffffc00f08947 */ /* 0x002fea000383ffff */
[----:B------:R-:W-:Y:S05]  /*2f950*/  BRA `(.L_x_2079) ;  /* 0xffffff7c00a47947 */ /* 0x000fea000383ffff */
.L_x_1881:
[----:B-1----:R1:W2:Y:S02]  /*2f960*/  SYNCS.PHASECHK.TRANS64.TRYWAIT P0, [R12+URZ+0x308a0], R11 ;  /* 0x0308a00b0c0075a7 */ /* 0x0022a4000800017f */
[----:B--2---:R-:W-:Y:S05]  /*2f970*/  @!P0 NANOSLEEP.SYNCS 0x989680 ;  /* 0x009896800000895d */ /* 0x004fea0003900000 */
[----:B------:R-:W2:Y:S02]  /*2f980*/  @!P0 SYNCS.PHASECHK.TRANS64 P0, [R12+URZ+0x308a0], R11 ;  /* 0x0308a00b0c0085a7 */ /* 0x000ea4000800007f */
[----:B--2---:R-:W-:Y:S05]  /*2f990*/  @!P0 BRA `(.L_x_1881) ;  /* 0xfffffffc00f08947 */ /* 0x004fea000383ffff */
[----:B------:R-:W-:Y:S05]  /*2f9a0*/  BRA `(.L_x_2080) ;  /* 0xffffff7c00bc7947 */ /* 0x000fea000383ffff */
.L_x_1889:
[----:B0-----:R0:W2:Y:S02]  /*2f9b0*/  SYNCS.PHASECHK.TRANS64.TRYWAIT P0, [R12+URZ+0x308c0], R11 ;  /* 0x0308c00b0c0075a7 */ /* 0x0010a4000800017f */
[----:B--2---:R-:W-:Y:S05]  /*2f9c0*/  @!P0 NANOSLEEP.SYNCS 0x989680 ;  /* 0x009896800000895d */ /* 0x004fea0003900000 */
[----:B------:R-:W2:Y:S02]  /*2f9d0*/  @!P0 SYNCS.PHASECHK.TRANS64 P0, [R12+URZ+0x308c0], R11 ;  /* 0x0308c00b0c0085a7 */ /* 0x000ea4000800007f */
[----:B--2---:R-:W-:Y:S05]  /*2f9e0*/  @!P0 BRA `(.L_x_1889) ;  /* 0xfffffffc00f08947 */ /* 0x004fea000383ffff */
[----:B------:R-:W-:Y:S05]  /*2f9f0*/  BRA `(.L_x_2081) ;  /* 0xffffff8000fc7947 */ /* 0x000fea000383ffff */
.L_x_1899:
[----:B0-----:R0:W1:Y:S02]  /*2fa00*/  SYNCS.PHASECHK.TRANS64.TRYWAIT P1, [R7+URZ+0x308a0], R3 ;  /* 0x0308a003070075a7 */ /* 0x001064000802017f */
[----:B-1----:R-:W-:Y:S05]  /*2fa10*/  @!P1 NANOSLEEP.SYNCS 0x989680 ;  /* 0x009896800000995d */ /* 0x002fea0003900000 */
[----:B------:R-:W1:Y:S02]  /*2fa20*/  @!P1 SYNCS.PHASECHK.TRANS64 P1, [R7+URZ+0x308a0], R3 ;  /* 0x0308a003070095a7 */ /* 0x000e64000802007f */
[----:B-1----:R-:W-:Y:S05]  /*2fa30*/  @!P1 BRA `(.L_x_1899) ;  /* 0xfffffffc00f09947 */ /* 0x002fea000383ffff */
[----:B------:R-:W-:Y:S05]  /*2fa40*/  BRA `(.L_x_2082) ;  /* 0xffffff8800707947 */ /* 0x000fea000383ffff */
.L_x_1907:
[----:B-1----:R1:W2:Y:S02]  /*2fa50*/  SYNCS.PHASECHK.TRANS64.TRYWAIT P1, [R7+URZ+0x308c0], R3 ;  /* 0x0308c003070075a7 */ /* 0x0022a4000802017f */
[----:B--2---:R-:W-:Y:S05]  /*2fa60*/  @!P1 NANOSLEEP.SYNCS 0x989680 ;  /* 0x009896800000995d */ /* 0x004fea0003900000 */
[----:B------:R-:W2:Y:S02]  /*2fa70*/  @!P1 SYNCS.PHASECHK.TRANS64 P1, [R7+URZ+0x308c0], R3 ;  /* 0x0308c003070095a7 */ /* 0x000ea4000802007f */
[----:B--2---:R-:W-:Y:S05]  /*2fa80*/  @!P1 BRA `(.L_x_1907) ;  /* 0xfffffffc00f09947 */ /* 0x004fea000383ffff */
[----:B------:R-:W-:Y:S05]  /*2fa90*/  BRA `(.L_x_2083) ;  /* 0xffffff8c00a87947 */ /* 0x000fea000383ffff */
.L_x_1933:
        /* <DEDUP_REMOVED lines=11> */
.L_x_2085:
[----:B------:R-:W-:Y:S05]  /*2fb50*/  BSYNC B0 ;  /* 0x0000000000007941 */ /* 0x000fea0003800000 */
.L_x_2084:
[----:B------:R-:W-:Y:S05]  /*2fb60*/  BRA `(.L_x_2086) ;  /* 0xffffffa000ac7947 */ /* 0x000fea000383ffff */
.L_x_1936:
[----:B0-----:R0:W1:Y:S02]  /*2fb70*/  SYNCS.PHASECHK.TRANS64.TRYWAIT P0, [R4+URZ+0x30840], R2 ;  /* 0x03084002040075a7 */ /* 0x001064000800017f */
[----:B-1----:R-:W-:Y:S05]  /*2fb80*/  @!P0 NANOSLEEP.SYNCS 0x989680 ;  /* 0x009896800000895d */ /* 0x002fea0003900000 */
[----:B------:R-:W1:Y:S02]  /*2fb90*/  @!P0 SYNCS.PHASECHK.TRANS64 P0, [R4+URZ+0x30840], R2 ;  /* 0x03084002040085a7 */ /* 0x000e64000800007f */
[----:B-1----:R-:W-:Y:S05]  /*2fba0*/  @!P0 BRA `(.L_x_1936) ;  /* 0xfffffffc00f08947 */ /* 0x002fea000383ffff */
[----:B------:R-:W-:Y:S05]  /*2fbb0*/  BRA `(.L_x_2087) ;  /* 0xffffffa400007947 */ /* 0x000fea000383ffff */
.L_x_1937:
        /* <DEDUP_REMOVED lines=8> */
.L_x_2089:
[----:B------:R-:W-:Y:S05]  /*2fc40*/  BSYNC B0 ;  /* 0x0000000000007941 */ /* 0x000fea0003800000 */
.L_x_2088:
        /* <DEDUP_REMOVED lines=9> */
.L_x_2090:
[----:B------:R-:W-:Y:S02]  /*2fce0*/  IMAD.MOV.U32 R13, RZ, RZ, R6 ;  /* 0x000000ffff0d7224 */ /* 0x000fe400078e0006 */
[----:B------:R-:W-:Y:S02]  /*2fcf0*/  IMAD.MOV.U32 R12, RZ, RZ, 0x1 ;  /* 0x00000001ff0c7424 */ /* 0x000fe400078e00ff */
[----:B------:R-:W-:-:S07]  /*2fd00*/  IMAD.MOV.U32 R3, RZ, RZ, R14 ;  /* 0x000000ffff037224 */ /* 0x000fce00078e000e */
[----:B------:R-:W-:Y:S05]  /*2fd10*/  WARPSYNC.COLLECTIVE R15, `(.L_x_2091) ;  /* 0x000000000f087348 */ /* 0x000fea0003c00000 */
[----:B------:R0:W1:Y:S02]  /*2fd20*/  SHFL.IDX P6, R14, R13, R12, R11 ;  /* 0x0000000c0d0e7389 */ /* 0x00006400000c000b */
[----:B01----:R-:W-:Y:S01]  /*2fd30*/  ENDCOLLECTIVE ;  /* 0x000000000000791b */ /* 0x003fe20003800000 */
.L_x_2091:
        /* <DEDUP_REMOVED lines=10> */
.L_x_2092:
        /* <DEDUP_REMOVED lines=14> */
.L_x_2093:
        /* <DEDUP_REMOVED lines=16> */
.L_x_2094:
[----:B------:R-:W-:Y:S02]  /*2ffc0*/  @P0 IMAD R9, R7, 0x2, R17 ;  /* 0x0000000207090824 */ /* 0x000fe400078e0211 */
[----:B------:R-:W-:Y:S02]  /*2ffd0*/  IMAD.MOV.U32 R13, RZ, RZ, R6 ;  /* 0x000000ffff0d7224 */ /* 0x000fe400078e0006 */
[----:B------:R-:W-:Y:S02]  /*2ffe0*/  IMAD.MOV.U32 R12, RZ, RZ, 0x3 ;  /* 0x00000003ff0c7424 */ /* 0x000fe400078e00ff */
[----:B------:R-:W-:-:S07]  /*2fff0*/  IMAD.MOV.U32 R2, RZ, RZ, R14 ;  /* 0x000000ffff027224 */ /* 0x000fce00078e000e */
[----:B------:R-:W-:Y:S05]  /*30000*/  WARPSYNC.COLLECTIVE R15, `(.L_x_2095) ;  /* 0x000000000f087348 */ /* 0x000fea0003c00000 */
[----:B------:R0:W1:Y:S02]  /*30010*/  SHFL.IDX P6, R14, R13, R12, R11 ;  /* 0x0000000c0d0e7389 */ /* 0x00006400000c000b */
[----:B01----:R-:W-:Y:S01]  /*30020*/  ENDCOLLECTIVE ;  /* 0x000000000000791b */ /* 0x003fe20003800000 */
.L_x_2095:
        /* <DEDUP_REMOVED lines=14> */
.L_x_2096:
[----:B------:R-:W-:Y:S01]  /*30110*/  IMAD.MOV.U32 R0, RZ, RZ, R14 ;  /* 0x000000ffff007224 */ /* 0x000fe200078e000e */
[----:B------:R-:W-:Y:S06]  /*30120*/  BRA `(.L_x_2097) ;  /* 0xffffffa000a87947 */ /* 0x000fec000383ffff */
.L_x_1942:
        /* <DEDUP_REMOVED lines=9> */
.L_x_2098:
[----:B------:R-:W-:Y:S01]  /*301c0*/  ISETP.GE.AND P0, PT, R25, R5, PT ;  /* 0x000000051900720c */ /* 0x000fe20003f06270 */
[----:B------:R-:W-:Y:S02]  /*301d0*/  IMAD.MOV.U32 R13, RZ, RZ, R4 ;  /* 0x000000ffff0d7224 */ /* 0x000fe400078e0004 */
[----:B------:R-:W-:-:S10]  /*301e0*/  IMAD.MOV.U32 R2, RZ, RZ, R14 ;  /* 0x000000ffff027224 */ /* 0x000fd400078e000e */
[----:B------:R-:W-:Y:S05]  /*301f0*/  WARPSYNC.COLLECTIVE R15, `(.L_x_2099) ;  /* 0x000000000f087348 */ /* 0x000fea0003c00000 */
[----:B------:R0:W1:Y:S02]  /*30200*/  SHFL.IDX P6, R14, R13, R12, R11 ;  /* 0x0000000c0d0e7389 */ /* 0x00006400000c000b */
[----:B01----:R-:W-:Y:S01]  /*30210*/  ENDCOLLECTIVE ;  /* 0x000000000000791b */ /* 0x003fe20003800000 */
.L_x_2099:
[----:B------:R-:W-:Y:S02]  /*30220*/  IMAD.MOV.U32 R13, RZ, RZ, R0 ;  /* 0x000000ffff0d7224 */ /* 0x000fe400078e0000 */
[----:B------:R-:W-:Y:S02]  /*30230*/  IMAD.MOV.U32 R12, RZ, RZ, 0x1 ;  /* 0x00000001ff0c7424 */ /* 0x000fe400078e00ff */
[----:B------:R-:W-:-:S07]  /*30240*/  IMAD.MOV.U32 R3, RZ, RZ, R14 ;  /* 0x000000ffff037224 */ /* 0x000fce00078e000e */
[----:B------:R-:W-:Y:S05]  /*30250*/  WARPSYNC.COLLECTIVE R15, `(.L_x_2100) ;  /* 0x000000000f087348 */ /* 0x000fea0003c00000 */
[----:B------:R0:W1:Y:S02]  /*30260*/  SHFL.IDX P6, R14, R13, R12, R11 ;  /* 0x0000000c0d0e7389 */ /* 0x00006400000c000b */
[----:B01----:R-:W-:Y:S01]  /*30270*/  ENDCOLLECTIVE ;  /* 0x000000000000791b */ /* 0x003fe20003800000 */
.L_x_2100:
[----:B------:R-:W-:-:S05]  /*30280*/  @!P0 LEA R6, P5, R36, R3, 0x1 ;  /* 0x0000000324068211 */ /* 0x000fca00078a08ff */
[----:B------:R-:W-:Y:S02]  /*30290*/  @!P0 IMAD.X R3, RZ, RZ, R2, P5 ;  /* 0x000000ffff038224 */ /* 0x000fe400028e0602 */
[----:B------:R-:W-:Y:S02]  /*302a0*/  @!P0 IMAD.MOV.U32 R2, RZ, RZ, R6 ;  /* 0x000000ffff028224 */ /* 0x000fe400078e0006 */
[----:B------:R-:W-:Y:S02]  /*302b0*/  VIADD R6, R25, 0x10 ;  /* 0x0000001019067836 */ /* 0x000fe40000000000 */
[----:B------:R-:W-:Y:S01]  /*302c0*/  IMAD.MOV.U32 R13, RZ, RZ, R4 ;  /* 0x000000ffff0d7224 */ /* 0x000fe200078e0004 */
[----:B------:R-:W-:Y:S01]  /*302d0*/  @!PT LDS RZ, [RZ] ;  /* 0x00000000fffff984 */ /* 0x000fe20000000800 */
[----:B------:R-:W-:Y:S01]  /*302e0*/  @!PT LDS RZ, [RZ] ;  /* 0x00000000fffff984 */ /* 0x000fe20000000800 */
[----:B------:R-:W-:Y:S01]  /*302f0*/  @!PT LDS RZ, [RZ] ;  /* 0x00000000fffff984 */ /* 0x000fe20000000800 */
[----:B------:R-:W-:Y:S04]  /*30300*/  @!P0 LDGSTS.E.BYPASS.LTC128B.128 [R34+0x10400], desc[UR60][R2.64], !P4 ;  /* 0x1040000002228fae */ /* 0x000fe8000e101d7c */
[----:B------:R-:W-:Y:S04]  /*30310*/  @!P0 LDGSTS.E.BYPASS.LTC128B.128 [R34+0x14400], desc[UR60][R2.64+0x80], !P3 ;  /* 0x1440008002228fae */ /* 0x000fe8000d901d7c */
[----:B------:R-:W-:Y:S04]  /*30320*/  @!P0 LDGSTS.E.BYPASS.LTC128B.128 [R34+0x18400], desc[UR60][R2.64+0x100], !P2 ;  /* 0x1840010002228fae */ /* 0x000fe8000d101d7c */
[----:B------:R0:W-:Y:S01]  /*30330*/  @!P0 LDGSTS.E.BYPASS.LTC128B.128 [R34+0x1c400], desc[UR60][R2.64+0x180], !P1 ;  /* 0x1c40018002228fae */ /* 0x0001e2000c901d7c */
[----:B------:R-:W-:Y:S01]  /*30340*/  ISETP.GE.AND P0, PT, R6, R5, PT ;  /* 0x000000050600720c */ /* 0x000fe20003f06270 */
[----:B0-----:R-:W-:-:S12]  /*30350*/  IMAD.MOV.U32 R2, RZ, RZ, R14 ;  /* 0x000000ffff027224 */ /* 0x001fd800078e000e */
[----:B------:R-:W-:Y:S05]  /*30360*/  WARPSYNC.COLLECTIVE R15, `(.L_x_2101) ;  /* 0x000000000f087348 */ /* 0x000fea0003c00000 */
[----:B------:R0:W1:Y:S02]  /*30370*/  SHFL.IDX P6, R14, R13, R12, R11 ;  /* 0x0000000c0d0e7389 */ /* 0x00006400000c000b */
[----:B01----:R-:W-:Y:S01]  /*30380*/  ENDCOLLECTIVE ;  /* 0x000000000000791b */ /* 0x003fe20003800000 */
.L_x_2101:
[----:B------:R-:W-:Y:S02]  /*30390*/  IMAD.MOV.U32 R13, RZ, RZ, R0 ;  /* 0x000000ffff0d7224 */ /* 0x000fe400078e0000 */
[----:B------:R-:W-:Y:S02]  /*303a0*/  IMAD.MOV.U32 R12, RZ, RZ, 0x2 ;  /* 0x00000002ff0c7424 */ /* 0x000fe400078e00ff */
[----:B------:R-:W-:-:S07]  /*303b0*/  IMAD.MOV.U32 R3, RZ, RZ, R14 ;  /* 0x000000ffff037224 */ /* 0x000fce00078e000e */
[----:B------:R-:W-:Y:S05]  /*303c0*/  WARPSYNC.COLLECTIVE R15, `(.L_x_2102) ;  /* 0x000000000f087348 */ /* 0x000fea0003c00000 */
[----:B------:R0:W1:Y:S02]  /*303d0*/  SHFL.IDX P6, R14, R13, R12, R11 ;  /* 0x0000000c0d0e7389 */ /* 0x00006400000c000b */
[----:B01----:R-:W-:Y:S01]  /*303e0*/  ENDCOLLECTIVE ;  /* 0x000000000000791b */ /* 0x003fe20003800000 */
.L_x_2102:
[----:B------:R-:W-:-:S05]  /*303f0*/  @!P0 LEA R6, P5, R36, R3, 0x1 ;  /* 0x0000000324068211 */ /* 0x000fca00078a08ff */
[----:B------:R-:W-:Y:S02]  /*30400*/  @!P0 IMAD.X R7, RZ, RZ, R2, P5 ;  /* 0x000000ffff078224 */ /* 0x000fe400028e0602 */
[----:B------:R-:W-:Y:S02]  /*30410*/  @!P0 IMAD.MOV.U32 R2, RZ, RZ, R6 ;  /* 0x000000ffff028224 */ /* 0x000fe400078e0006 */
[----:B------:R-:W-:Y:S02]  /*30420*/  @!P0 IMAD.MOV.U32 R3, RZ, RZ, R7 ;  /* 0x000000ffff038224 */ /* 0x000fe400078e0007 */
[----:B------:R-:W-:Y:S02]  /*30430*/  IMAD.MOV.U32 R13, RZ, RZ, R4 ;  /* 0x000000ffff0d7224 */ /* 0x000fe400078e0004 */
[----:B------:R-:W-:Y:S01]  /*30440*/  VIADD R6, R25, 0x20 ;  /* 0x0000002019067836 */ /* 0x000fe20000000000 */
        /* <DEDUP_REMOVED lines=12> */
.L_x_2103:
[----:B------:R-:W-:Y:S02]  /*30510*/  IMAD.MOV.U32 R13, RZ, RZ, R0 ;  /* 0x000000ffff0d7224 */ /* 0x000fe400078e0000 */
[----:B------:R-:W-:Y:S02]  /*30520*/  IMAD.MOV.U32 R12, RZ, RZ, 0x3 ;  /* 0x00000003ff0c7424 */ /* 0x000fe400078e00ff */
[----:B------:R-:W-:-:S07]  /*30530*/  IMAD.MOV.U32 R3, RZ, RZ, R14 ;  /* 0x000000ffff037224 */ /* 0x000fce00078e000e */
[----:B------:R-:W-:Y:S05]  /*30540*/  WARPSYNC.COLLECTIVE R15, `(.L_x_2104) ;  /* 0x000000000f087348 */ /* 0x000fea0003c00000 */
[----:B------:R0:W1:Y:S02]  /*30550*/  SHFL.IDX P6, R14, R13, R12, R11 ;  /* 0x0000000c0d0e7389 */ /* 0x00006400000c000b */
[----:B01----:R-:W-:Y:S01]  /*30560*/  ENDCOLLECTIVE ;  /* 0x000000000000791b */ /* 0x003fe20003800000 */
.L_x_2104:
        /* <DEDUP_REMOVED lines=18> */
.L_x_2105:
[----:B------:R-:W-:Y:S02]  /*30690*/  IMAD.MOV.U32 R13, RZ, RZ, R0 ;  /* 0x000000ffff0d7224 */ /* 0x000fe400078e0000 */
[----:B------:R-:W-:Y:S02]  /*306a0*/  IMAD.MOV.U32 R12, RZ, RZ, 0x4 ;  /* 0x00000004ff0c7424 */ /* 0x000fe400078e00ff */
[----:B------:R-:W-:-:S07]  /*306b0*/  IMAD.MOV.U32 R3, RZ, RZ, R14 ;  /* 0x000000ffff037224 */ /* 0x000fce00078e000e */
[----:B------:R-:W-:Y:S05]  /*306c0*/  WARPSYNC.COLLECTIVE R15, `(.L_x_2106) ;  /* 0x000000000f087348 */ /* 0x000fea0003c00000 */
[----:B------:R0:W1:Y:S02]  /*306d0*/  SHFL.IDX P6, R14, R13, R12, R11 ;  /* 0x0000000c0d0e7389 */ /* 0x00006400000c000b */
[----:B01----:R-:W-:Y:S01]  /*306e0*/  ENDCOLLECTIVE ;  /* 0x000000000000791b */ /* 0x003fe20003800000 */
.L_x_2106:
        /* <DEDUP_REMOVED lines=18> */
.L_x_2107:
[----:B------:R-:W-:Y:S02]  /*30810*/  IMAD.MOV.U32 R13, RZ, RZ, R0 ;  /* 0x000000ffff0d7224 */ /* 0x000fe400078e0000 */
[----:B------:R-:W-:Y:S02]  /*30820*/  IMAD.MOV.U32 R12, RZ, RZ, 0x5 ;  /* 0x00000005ff0c7424 */ /* 0x000fe400078e00ff */
[----:B------:R-:W-:-:S07]  /*30830*/  IMAD.MOV.U32 R3, RZ, RZ, R14 ;  /* 0x000000ffff037224 */ /* 0x000fce00078e000e */
[----:B------:R-:W-:Y:S05]  /*30840*/  WARPSYNC.COLLECTIVE R15, `(.L_x_2108) ;  /* 0x000000000f087348 */ /* 0x000fea0003c00000 */
[----:B------:R0:W1:Y:S02]  /*30850*/  SHFL.IDX P6, R14, R13, R12, R11 ;  /* 0x0000000c0d0e7389 */ /* 0x00006400000c000b */
[----:B01----:R-:W-:Y:S01]  /*30860*/  ENDCOLLECTIVE ;  /* 0x000000000000791b */ /* 0x003fe20003800000 */
.L_x_2108:
        /* <DEDUP_REMOVED lines=18> */
.L_x_2109:
[----:B------:R-:W-:Y:S02]  /*30990*/  IMAD.MOV.U32 R13, RZ, RZ, R0 ;  /* 0x000000ffff0d7224 */ /* 0x000fe400078e0000 */
[----:B------:R-:W-:Y:S02]  /*309a0*/  IMAD.MOV.U32 R12, RZ, RZ, 0x6 ;  /* 0x00000006ff0c7424 */ /* 0x000fe400078e00ff */
[----:B------:R-:W-:-:S07]  /*309b0*/  IMAD.MOV.U32 R3, RZ, RZ, R14 ;  /* 0x000000ffff037224 */ /* 0x000fce00078e000e */
[----:B------:R-:W-:Y:S05]  /*309c0*/  WARPSYNC.COLLECTIVE R15, `(.L_x_2110) ;  /* 0x000000000f087348 */ /* 0x000fea0003c00000 */
[----:B------:R0:W1:Y:S02]  /*309d0*/  SHFL.IDX P6, R14, R13, R12, R11 ;  /* 0x0000000c0d0e7389 */ /* 0x00006400000c000b */
[----:B01----:R-:W-:Y:S01]  /*309e0*/  ENDCOLLECTIVE ;  /* 0x000000000000791b */ /* 0x003fe20003800000 */
.L_x_2110:
        /* <DEDUP_REMOVED lines=18> */
.L_x_2111:
[----:B------:R-:W-:Y:S02]  /*30b10*/  IMAD.MOV.U32 R13, RZ, RZ, R0 ;  /* 0x000000ffff0d7224 */ /* 0x000fe400078e0000 */
[----:B------:R-:W-:Y:S02]  /*30b20*/  IMAD.MOV.U32 R12, RZ, RZ, 0x7 ;  /* 0x00000007ff0c7424 */ /* 0x000fe400078e00ff */
[----:B------:R-:W-:-:S07]  /*30b30*/  IMAD.MOV.U32 R3, RZ, RZ, R14 ;  /* 0x000000ffff037224 */ /* 0x000fce00078e000e */
[----:B------:R-:W-:Y:S05]  /*30b40*/  WARPSYNC.COLLECTIVE R15, `(.L_x_2112) ;  /* 0x000000000f087348 */ /* 0x000fea0003c00000 */
[----:B------:R0:W1:Y:S02]  /*30b50*/  SHFL.IDX P6, R14, R13, R12, R11 ;  /* 0x0000000c0d0e7389 */ /* 0x00006400000c000b */
[----:B01----:R-:W-:Y:S01]  /*30b60*/  ENDCOLLECTIVE ;  /* 0x000000000000791b */ /* 0x003fe20003800000 */
.L_x_2112:
[----:B------:R-:W-:-:S05]  /*30b70*/  @!P0 LEA R6, P5, R36, R3, 0x1 ;  /* 0x0000000324068211 */ /* 0x000fca00078a08ff */
[----:B------:R-:W-:Y:S02]  /*30b80*/  @!P0 IMAD.X R7, RZ, RZ, R2, P5 ;  /* 0x000000ffff078224 */ /* 0x000fe400028e0602 */
[----:B------:R-:W-:Y:S02]  /*30b90*/  @!P0 IMAD.MOV.U32 R2, RZ, RZ, R6 ;  /* 0x000000ffff028224 */ /* 0x000fe400078e0006 */
[----:B------:R-:W-:Y:S02]  /*30ba0*/  @!P0 IMAD.MOV.U32 R3, RZ, RZ, R7 ;  /* 0x000000ffff038224 */ /* 0x000fe400078e0007 */
[----:B------:R-:W-:-:S03]  /*30bb0*/  IMAD.MOV.U32 R13, RZ, RZ, R4 ;  /* 0x000000ffff0d7224 */ /* 0x000fc600078e0004 */
[----:B------:R-:W-:Y:S01]  /*30bc0*/  @!PT LDS RZ, [RZ] ;  /* 0x00000000fffff984 */ /* 0x000fe20000000800 */
[----:B------:R-:W-:Y:S01]  /*30bd0*/  @!PT LDS RZ, [RZ] ;  /* 0x00000000fffff984 */ /* 0x000fe20000000800 */
[----:B------:R-:W-:Y:S01]  /*30be0*/  @!PT LDS RZ, [RZ] ;  /* 0x00000000fffff984 */ /* 0x000fe20000000800 */
[----:B------:R0:W-:Y:S04]  /*30bf0*/  @!P0 LDGSTS.E.BYPASS.LTC128B.128 [R34+0x13400], desc[UR60][R2.64], !P4 ;  /* 0x1340000002228fae */ /* 0x0001e8000e101d7c */
[----:B------:R0:W-:Y:S01]  /*30c00*/  @!P0 LDGSTS.E.BYPASS.LTC128B.128 [R34+0x17400], desc[UR60][R2.64+0x80], !P3 ;  /* 0x1740008002228fae */ /* 0x0001e2000d901d7c */
[----:B------:R-:W-:-:S03]  /*30c10*/  IMAD.MOV.U32 R6, RZ, RZ, R14 ;  /* 0x000000ffff067224 */ /* 0x000fc600078e000e */
[----:B------:R0:W-:Y:S04]  /*30c20*/  @!P0 LDGSTS.E.BYPASS.LTC128B.128 [R34+0x1b400], desc[UR60][R2.64+0x100], !P2 ;  /* 0x1b40010002228fae */ /* 0x0001e8000d101d7c */
[----:B------:R0:W-:Y:S02]  /*30c30*/  @!P0 LDGSTS.E.BYPASS.LTC128B.128 [R34+0x1f400], desc[UR60][R2.64+0x180], !P1 ;  /* 0x1f40018002228fae */ /* 0x0001e4000c901d7c */
[----:B0-----:R-:W-:Y:S05]  /*30c40*/  WARPSYNC.COLLECTIVE R15, `(.L_x_2113) ;  /* 0x000000000f087348 */ /* 0x001fea0003c00000 */
[----:B------:R1:W2:Y:S02]  /*30c50*/  SHFL.IDX P6, R14, R13, R12, R11 ;  /* 0x0000000c0d0e7389 */ /* 0x0002a400000c000b */
[----:B012---:R-:W-:Y:S01]  /*30c60*/  ENDCOLLECTIVE ;  /* 0x000000000000791b */ /* 0x007fe20003800000 */
.L_x_2113:
[----:B------:R-:W-:Y:S05]  /*30c70*/  BRA `(.L_x_2114) ;  /* 0xffffffa400007947 */ /* 0x000fea000383ffff */
.L_x_1947:
[----:B0-----:R0:W2:Y:S02]  /*30c80*/  SYNCS.PHASECHK.TRANS64.TRYWAIT P0, [R17+URZ+0x30820], R0 ;  /* 0x03082000110075a7 */ /* 0x0010a4000800017f */
[----:B--2---:R-:W-:Y:S05]  /*30c90*/  @!P0 NANOSLEEP.SYNCS 0x989680 ;  /* 0x009896800000895d */ /* 0x004fea0003900000 */
[----:B------:R-:W2:Y:S02]  /*30ca0*/  @!P0 SYNCS.PHASECHK.TRANS64 P0, [R17+URZ+0x30820], R0 ;  /* 0x03082000110085a7 */ /* 0x000ea4000800007f */
[----:B--2---:R-:W-:Y:S05]  /*30cb0*/  @!P0 BRA `(.L_x_1947) ;  /* 0xfffffffc00f08947 */ /* 0x004fea000383ffff */
[----:B------:R-:W-:Y:S05]  /*30cc0*/  BRA `(.L_x_2115) ;  /* 0xffffffa4007c7947 */ /* 0x000fea000383ffff */
.L_x_1952:
[----:B0-----:R0:W1:Y:S02]  /*30cd0*/  SYNCS.PHASECHK.TRANS64.TRYWAIT P0, [R7+URZ+0x30840], R2 ;  /* 0x03084002070075a7 */ /* 0x001064000800017f */
[----:B-1----:R-:W-:Y:S05]  /*30ce0*/  @!P0 NANOSLEEP.SYNCS 0x989680 ;  /* 0x009896800000895d */ /* 0x002fea0003900000 */
[----:B------:R-:W1:Y:S02]  /*30cf0*/  @!P0 SYNCS.PHASECHK.TRANS64 P0, [R7+URZ+0x30840], R2 ;  /* 0x03084002070085a7 */ /* 0x000e64000800007f */
[----:B-1----:R-:W-:Y:S05]  /*30d00*/  @!P0 BRA `(.L_x_1952) ;  /* 0xfffffffc00f08947 */ /* 0x002fea000383ffff */
[----:B------:R-:W-:Y:S05]  /*30d10*/  BRA `(.L_x_2116) ;  /* 0xffffffa800607947 */ /* 0x000fea000383ffff */
.L_x_1953:
        /* <DEDUP_REMOVED lines=8> */
.L_x_2118:
[----:B------:R-:W-:Y:S05]  /*30da0*/  BSYNC B1 ;  /* 0x0000000000017941 */ /* 0x000fea0003800000 */
.L_x_2117:
        /* <DEDUP_REMOVED lines=12> */
.L_x_2119:
        /* <DEDUP_REMOVED lines=13> */
.L_x_2120:
        /* <DEDUP_REMOVED lines=14> */
.L_x_2121:
[----:B------:R-:W-:Y:S02]  /*31020*/  IMAD.MOV.U32 R13, RZ, RZ, R21 ;  /* 0x000000ffff0d7224 */ /* 0x000fe400078e0015 */
[----:B------:R-:W-:Y:S02]  /*31030*/  IMAD.MOV.U32 R12, RZ, RZ, 0x2 ;  /* 0x00000002ff0c7424 */ /* 0x000fe400078e00ff */
[----:B------:R-:W-:-:S07]  /*31040*/  IMAD.MOV.U32 R2, RZ, RZ, R14 ;  /* 0x000000ffff027224 */ /* 0x000fce00078e000e */
[----:B------:R-:W-:Y:S05]  /*31050*/  WARPSYNC.COLLECTIVE R15, `(.L_x_2122) ;  /* 0x000000000f087348 */ /* 0x000fea0003c00000 */
[----:B------:R0:W1:Y:S02]  /*31060*/  SHFL.IDX P6, R14, R13, R12, R11 ;  /* 0x0000000c0d0e7389 */ /* 0x00006400000c000b */
[----:B01----:R-:W-:Y:S01]  /*31070*/  ENDCOLLECTIVE ;  /* 0x000000000000791b */ /* 0x003fe20003800000 */
.L_x_2122:
        /* <DEDUP_REMOVED lines=14> */
.L_x_2123:
[----:B------:R-:W-:Y:S02]  /*31160*/  IMAD.MOV.U32 R13, RZ, RZ, R21 ;  /* 0x000000ffff0d7224 */ /* 0x000fe400078e0015 */
[----:B------:R-:W-:Y:S02]  /*31170*/  IMAD.MOV.U32 R12, RZ, RZ, 0x3 ;  /* 0x00000003ff0c7424 */ /* 0x000fe400078e00ff */
[----:B------:R-:W-:-:S07]  /*31180*/  IMAD.MOV.U32 R2, RZ, RZ, R14 ;  /* 0x000000ffff027224 */ /* 0x000fce00078e000e */
[----:B------:R-:W-:Y:S05]  /*31190*/  WARPSYNC.COLLECTIVE R15, `(.L_x_2124) ;  /* 0x000000000f087348 */ /* 0x000fea0003c00000 */
[----:B------:R0:W1:Y:S02]  /*311a0*/  SHFL.IDX P6, R14, R13, R12, R11 ;  /* 0x0000000c0d0e7389 */ /* 0x00006400000c000b */
[----:B01----:R-:W-:Y:S01]  /*311b0*/  ENDCOLLECTIVE ;  /* 0x000000000000791b */ /* 0x003fe20003800000 */
.L_x_2124:
        /* <DEDUP_REMOVED lines=17> */
.L_x_2125:
[----:B------:R-:W-:Y:S01]  /*312d0*/  IMAD.MOV.U32 R2, RZ, RZ, R14 ;  /* 0x000000ffff027224 */ /* 0x000fe200078e000e */
[----:B------:R-:W-:Y:S06]  /*312e0*/  BRA `(.L_x_2126) ;  /* 0xffffffa400dc7947 */ /* 0x000fec000383ffff */
.L_x_1958:
[----:B-1----:R1:W2:Y:S02]  /*312f0*/  SYNCS.PHASECHK.TRANS64.TRYWAIT P0, [R7+URZ+0x30860], R2 ;  /* 0x03086002070075a7 */ /* 0x0022a4000800017f */
[----:B--2---:R-:W-:Y:S05]  /*31300*/  @!P0 NANOSLEEP.SYNCS 0x989680 ;  /* 0x009896800000895d */ /* 0x004fea0003900000 */
[----:B------:R-:W2:Y:S02]  /*31310*/  @!P0 SYNCS.PHASECHK.TRANS64 P0, [R7+URZ+0x30860], R2 ;  /* 0x03086002070085a7 */ /* 0x000ea4000800007f */
[----:B--2---:R-:W-:Y:S05]  /*31320*/  @!P0 BRA `(.L_x_1958) ;  /* 0xfffffffc00f08947 */ /* 0x004fea000383ffff */
[----:B------:R-:W-:Y:S05]  /*31330*/  BRA `(.L_x_2127) ;  /* 0xffffffa800547947 */ /* 0x000fea000383ffff */
.L_x_1959:
        /* <DEDUP_REMOVED lines=8> */
.L_x_2129:
[----:B------:R-:W-:Y:S05]  /*313c0*/  BSYNC B1 ;  /* 0x0000000000017941 */ /* 0x000fea0003800000 */
.L_x_2128:
        /* <DEDUP_REMOVED lines=9> */
.L_x_2130:
[----:B------:R-:W-:Y:S02]  /*31460*/  IMAD.MOV.U32 R13, RZ, RZ, R19 ;  /* 0x000000ffff0d7224 */ /* 0x000fe400078e0013 */
[----:B------:R-:W-:Y:S02]  /*31470*/  IMAD.MOV.U32 R12, RZ, RZ, 0x1 ;  /* 0x00000001ff0c7424 */ /* 0x000fe400078e00ff */
[----:B------:R-:W-:-:S07]  /*31480*/  IMAD.MOV.U32 R2, RZ, RZ, R14 ;  /* 0x000000ffff027224 */ /* 0x000fce00078e000e */
[----:B------:R-:W-:Y:S05]  /*31490*/  WARPSYNC.COLLECTIVE R15, `(.L_x_2131) ;  /* 0x000000000f087348 */ /* 0x000fea0003c00000 */
[----:B------:R0:W1:Y:S02]  /*314a0*/  SHFL.IDX P6, R14, R13, R12, R11 ;  /* 0x0000000c0d0e7389 */ /* 0x00006400000c000b */
[----:B01----:R-:W-:Y:S01]  /*314b0*/  ENDCOLLECTIVE ;  /* 0x000000000000791b */ /* 0x003fe20003800000 */
.L_x_2131:
        /* <DEDUP_REMOVED lines=18> */
.L_x_2132:
[----:B------:R-:W-:Y:S02]  /*315e0*/  IMAD.MOV.U32 R13, RZ, RZ, R19 ;  /* 0x000000ffff0d7224 */ /* 0x000fe400078e0013 */
[----:B------:R-:W-:Y:S02]  /*315f0*/  IMAD.MOV.U32 R12, RZ, RZ, 0x2 ;  /* 0x00000002ff0c7424 */ /* 0x000fe400078e00ff */
[----:B------:R-:W-:-:S07]  /*31600*/  IMAD.MOV.U32 R2, RZ, RZ, R14 ;  /* 0x000000ffff027224 */ /* 0x000fce00078e000e */
[----:B------:R-:W-:Y:S05]  /*31610*/  WARPSYNC.COLLECTIVE R15, `(.L_x_2133) ;  /* 0x000000000f087348 */ /* 0x000fea0003c00000 */
[----:B------:R0:W1:Y:S02]  /*31620*/  SHFL.IDX P6, R14, R13, R12, R11 ;  /* 0x0000000c0d0e7389 */ /* 0x00006400000c000b */
[----:B01----:R-:W-:Y:S01]  /*31630*/  ENDCOLLECTIVE ;  /* 0x000000000000791b */ /* 0x003fe20003800000 */
.L_x_2133:
        /* <DEDUP_REMOVED lines=18> */
.L_x_2134:
[----:B------:R-:W-:Y:S02]  /*31760*/  IMAD.MOV.U32 R13, RZ, RZ, R19 ;  /* 0x000000ffff0d7224 */ /* 0x000fe400078e0013 */
[----:B------:R-:W-:Y:S02]  /*31770*/  IMAD.MOV.U32 R12, RZ, RZ, 0x3 ;  /* 0x00000003ff0c7424 */ /* 0x000fe400078e00ff */
[----:B------:R-:W-:-:S07]  /*31780*/  IMAD.MOV.U32 R2, RZ, RZ, R14 ;  /* 0x000000ffff027224 */ /* 0x000fce00078e000e */
[----:B------:R-:W-:Y:S05]  /*31790*/  WARPSYNC.COLLECTIVE R15, `(.L_x_2135) ;  /* 0x000000000f087348 */ /* 0x000fea0003c00000 */
[----:B------:R0:W1:Y:S02]  /*317a0*/  SHFL.IDX P6, R14, R13, R12, R11 ;  /* 0x0000000c0d0e7389 */ /* 0x00006400000c000b */
[----:B01----:R-:W-:Y:S01]  /*317b0*/  ENDCOLLECTIVE ;  /* 0x000000000000791b */ /* 0x003fe20003800000 */
.L_x_2135:
        /* <DEDUP_REMOVED lines=13> */
.L_x_2136:
[----:B------:R-:W-:Y:S01]  /*31890*/  @!PT LDS RZ, [RZ] ;  /* 0x00000000fffff984 */ /* 0x000fe20000000800 */
[----:B------:R-:W-:Y:S01]  /*318a0*/  @!PT LDS RZ, [RZ] ;  /* 0x00000000fffff984 */ /* 0x000fe20000000800 */
[----:B------:R-:W-:Y:S01]  /*318b0*/  @!PT LDS RZ, [RZ] ;  /* 0x00000000fffff984 */ /* 0x000fe20000000800 */
[----:B------:R-:W-:Y:S01]  /*318c0*/  LDGSTS.E.BYPASS.LTC128B.128 [R6+0x3400], desc[UR60][R2.64+0x80], !P0 ;  /* 0x0340008002067fae */ /* 0x000fe2000c101d7c */
[----:B------:R-:W-:-:S13]  /*318d0*/  ISETP.LT.OR P0, PT, R8, 0x21, P2 ;  /* 0x000000210800780c */ /* 0x000fda0001701670 */
[----:B------:R-:W-:Y:S01]  /*318e0*/  LDGSTS.E.BYPASS.LTC128B.128 [R6+0x5400], desc[UR60][R2.64+0x100], !P0 ;  /* 0x0540010002067fae */ /* 0x000fe2000c101d7c */
[----:B------:R-:W-:-:S13]  /*318f0*/  ISETP.LT.OR P0, PT, R8, 0x21, P1 ;  /* 0x000000210800780c */ /* 0x000fda0000f01670 */
[----:B------:R0:W-:Y:S02]  /*31900*/  LDGSTS.E.BYPASS.LTC128B.128 [R6+0x7400], desc[UR60][R2.64+0x180], !P0 ;  /* 0x0740018002067fae */ /* 0x0001e4000c101d7c */
[----:B0-----:R-:W-:Y:S01]  /*31910*/  IMAD.MOV.U32 R2, RZ, RZ, R14 ;  /* 0x000000ffff027224 */ /* 0x001fe200078e000e */
[----:B------:R-:W-:Y:S06]  /*31920*/  BRA `(.L_x_2137) ;  /* 0xffffffa400a07947 */ /* 0x000fec000383ffff */
.L_x_1967:
[----:B0-----:R0:W2:Y:S02]  /*31930*/  SYNCS.PHASECHK.TRANS64.TRYWAIT P0, [R4+URZ+0x30860], R3 ;  /* 0x03086003040075a7 */ /* 0x0010a4000800017f */
[----:B--2---:R-:W-:Y:S05]  /*31940*/  @!P0 NANOSLEEP.SYNCS 0x989680 ;  /* 0x009896800000895d */ /* 0x004fea0003900000 */
[----:B------:R-:W2:Y:S02]  /*31950*/  @!P0 SYNCS.PHASECHK.TRANS64 P0, [R4+URZ+0x30860], R3 ;  /* 0x03086003040085a7 */ /* 0x000ea4000800007f */
[----:B--2---:R-:W-:Y:S05]  /*31960*/  @!P0 BRA `(.L_x_1967) ;  /* 0xfffffffc00f08947 */ /* 0x004fea000383ffff */
[----:B------:R-:W-:Y:S05]  /*31970*/  BRA `(.L_x_2138) ;  /* 0xffffffa800c47947 */ /* 0x000fea000383ffff */
.L_x_1968:
[----:B------:R-:W-:Y:S01]  /*31980*/  BSSY B0, `(.L_x_2139) ;  /* 0x0000008000007945 */ /* 0x000fe20003800000 */
[----:B------:R-:W-:Y:S02]  /*31990*/  IMAD.MOV.U32 R13, RZ, RZ, R19 ;  /* 0x000000ffff0d7224 */ /* 0x000fe400078e0013 */
[----:B------:R-:W-:Y:S02]  /*319a0*/  IMAD.MOV.U32 R12, RZ, RZ, RZ ;  /* 0x000000ffff0c7224 */ /* 0x000fe400078e00ff */
[----:B------:R-:W-:Y:S02]  /*319b0*/  IMAD.MOV.U32 R11, RZ, RZ, 0x181f ;  /* 0x0000181fff0b7424 */ /* 0x000fe400078e00ff */
[----:B------:R-:W-:-:S07]  /*319c0*/  IMAD.MOV.U32 R15, RZ, RZ, -0x1 ;  /* 0xffffffffff0f7424 */ /* 0x000fce00078e00ff */
[----:B01----:R-:W-:Y:S05]  /*319d0*/  WARPSYNC.COLLECTIVE R15, `(.L_x_2140) ;  /* 0x000000000f087348 */ /* 0x003fea0003c00000 */
[----:B------:R2:W3:Y:S02]  /*319e0*/  SHFL.IDX P6, R14, R13, R12, R11 ;  /* 0x0000000c0d0e7389 */ /* 0x0004e400000c000b */
[----:B0123--:R-:W-:Y:S01]  /*319f0*/  ENDCOLLECTIVE ;  /* 0x000000000000791b */ /* 0x00ffe20003800000 */
.L_x_2140:
[----:B------:R-:W-:Y:S05]  /*31a00*/  BSYNC B0 ;  /* 0x0000000000007941 */ /* 0x000fea0003800000 */
.L_x_2139:
[----:B------:R-:W-:Y:S01]  /*31a10*/  IMAD.MOV.U32 R13, RZ, RZ, R18 ;  /* 0x000000ffff0d7224 */ /* 0x000fe200078e0012 */
[C---:B------:R-:W-:Y:S01]  /*31a20*/  LOP3.LUT R7, R36.reuse, 0x40, RZ, 0xfc, !PT ;  /* 0x0000004024077812 */ /* 0x040fe200078efcff */
[----:B------:R-:W-:Y:S01]  /*31a30*/  IMAD.MOV.U32 R12, RZ, RZ, RZ ;  /* 0x000000ffff0c7224 */ /* 0x000fe200078e00ff */
[C---:B------:R-:W-:Y:S01]  /*31a40*/  LOP3.LUT R6, R36.reuse, 0x80, RZ, 0xfc, !PT ;  /* 0x0000008024067812 */ /* 0x040fe200078efcff */
[----:B------:R-:W-:Y:S02]  /*31a50*/  IMAD.MOV.U32 R11, RZ, RZ, 0x181f ;  /* 0x0000181fff0b7424 */ /* 0x000fe400078e00ff */
[----:B------:R-:W-:Y:S02]  /*31a60*/  IMAD.MOV.U32 R15, RZ, RZ, -0x1 ;  /* 0xffffffffff0f7424 */ /* 0x000fe400078e00ff */
[----:B------:R-:W-:Y:S02]  /*31a70*/  IMAD.MOV.U32 R3, RZ, RZ, R14 ;  /* 0x000000ffff037224 */ /* 0x000fe400078e000e */
[----:B------:R-:W-:-:S07]  /*31a80*/  IMAD.SHL.U32 R8, R36, 0x2, RZ ;  /* 0x0000000224087824 */ /* 0x000fce00078e00ff */
[----:B------:R-:W-:Y:S05]  /*31a90*/  WARPSYNC.COLLECTIVE R15, `(.L_x_2141) ;  /* 0x000000000f087348 */ /* 0x000fea0003c00000 */
[----:B------:R0:W1:Y:S02]  /*31aa0*/  SHFL.IDX P6, R14, R13, R12, R11 ;  /* 0x0000000c0d0e7389 */ /* 0x00006400000c000b */
[----:B01----:R-:W-:Y:S01]  /*31ab0*/  ENDCOLLECTIVE ;  /* 0x000000000000791b */ /* 0x003fe20003800000 */
.L_x_2141:
        /* <DEDUP_REMOVED lines=21> */
.L_x_2142:
[----:B------:R-:W-:Y:S01]  /*31c10*/  @!PT LDS RZ, [RZ] ;  /* 0x00000000fffff984 */ /* 0x000fe20000000800 */
[----:B------:R-:W-:Y:S01]  /*31c20*/  @!PT LDS RZ, [RZ] ;  /* 0x00000000fffff984 */ /* 0x000fe20000000800 */
[----:B------:R-:W-:Y:S01]  /*31c30*/  @!PT LDS RZ, [RZ] ;  /* 0x00000000fffff984 */ /* 0x000fe20000000800 */
[----:B------:R-:W-:Y:S01]  /*31c40*/  LDGSTS.E.BYPASS.LTC128B.128 [R0+0x4400], desc[UR60][R2.64+0x100], !P4 ;  /* 0x0440010002007fae */ /* 0x000fe2000e101d7c */
[----:B------:R-:W-:Y:S01]  /*31c50*/  ISETP.LT.OR P4, PT, R5, 0x1, P0 ;  /* 0x000000010500780c */ /* 0x000fe20000781670 */
[----:B------:R-:W-:-:S12]  /*31c60*/  IMAD.MOV.U32 R13, RZ, RZ, R18 ;  /* 0x000000ffff0d7224 */ /* 0x000fd800078e0012 */
[----:B------:R0:W-:Y:S02]  /*31c70*/  LDGSTS.E.BYPASS.LTC128B.128 [R0+0x6400], desc[UR60][R2.64+0x180], !P4 ;  /* 0x0640018002007fae */ /* 0x0001e4000e101d7c */
[----:B0-----:R-:W-:-:S07]  /*31c80*/  IMAD.MOV.U32 R3, RZ, RZ, R14 ;  /* 0x000000ffff037224 */ /* 0x001fce00078e000e */
[----:B------:R-:W-:Y:S05]  /*31c90*/  WARPSYNC.COLLECTIVE R15, `(.L_x_2143) ;  /* 0x000000000f087348 */ /* 0x000fea0003c00000 */
[----:B------:R0:W1:Y:S02]  /*31ca0*/  SHFL.IDX P6, R14, R13, R12, R11 ;  /* 0x0000000c0d0e7389 */ /* 0x00006400000c000b */
[----:B01----:R-:W-:Y:S01]  /*31cb0*/  ENDCOLLECTIVE ;  /* 0x000000000000791b */ /* 0x003fe20003800000 */
.L_x_2143:
[----:B------:R-:W-:Y:S02]  /*31cc0*/  IMAD.MOV.U32 R13, RZ, RZ, R19 ;  /* 0x000000ffff0d7224 */ /* 0x000fe400078e0013 */
[----:B------:R-:W-:Y:S01]  /*31cd0*/  IMAD.MOV.U32 R12, RZ, RZ, 0x2 ;  /* 0x00000002ff0c7424 */ /* 0x000fe200078e00ff */
[----:B------:R-:W-:-:S13]  /*31ce0*/  IADD3 R2, P4, R14, R8, RZ ;  /* 0x000000080e027210 */ /* 0x000fda0007f9e0ff */
[----:B------:R-:W-:Y:S05]  /*31cf0*/  WARPSYNC.COLLECTIVE R15, `(.L_x_2144) ;  /* 0x000000000f087348 */ /* 0x000fea0003c00000 */
[----:B------:R0:W1:Y:S02]  /*31d00*/  SHFL.IDX P6, R14, R13, R12, R11 ;  /* 0x0000000c0d0e7389 */ /* 0x00006400000c000b */
[----:B01----:R-:W-:Y:S01]  /*31d10*/  ENDCOLLECTIVE ;  /* 0x000000000000791b */ /* 0x003fe20003800000 */
.L_x_2144:
        /* <DEDUP_REMOVED lines=12> */
.L_x_2145:
        /* <DEDUP_REMOVED lines=14> */
.L_x_2146:
        /* <DEDUP_REMOVED lines=12> */
.L_x_2147:
        /* <DEDUP_REMOVED lines=9> */
.L_x_1973:
        /* <DEDUP_REMOVED lines=8> */
.L_x_2150:
[----:B------:R-:W-:Y:S05]  /*32090*/  BSYNC B0 ;  /* 0x0000000000007941 */ /* 0x000fea0003800000 */
.L_x_2149:
        /* <DEDUP_REMOVED lines=9> */
.L_x_2151:
[----:B------:R-:W-:Y:S02]  /*32130*/  ULDC UR4, c[0x0][0xc3c] ;  /* 0x00030f0000047ab9 */ /* 0x000fe40000000800 */
[----:B------:R-:W-:-:S13]  /*32140*/  ISETP.GE.OR P1, PT, R9, UR4, !P0 ;  /* 0x0000000409007c0c */ /* 0x000fda000c726670 */
[----:B------:R-:W0:Y:S08]  /*32150*/  @!P1 LDC.64 R2, c[0x0][0xc80] ;  /* 0x00032000ff029b82 */ /* 0x000e300000000a00 */
[----:B------:R-:W1:Y:S01]  /*32160*/  @!P1 LDC.64 R4, c[0x0][0xc78] ;  /* 0x00031e00ff049b82 */ /* 0x000e620000000a00 */
[----:B------:R-:W-:Y:S01]  /*32170*/  CS2R R24, SRZ ;  /* 0x0000000000187805 */ /* 0x000fe2000001ff00 */
[----:B------:R-:W-:-:S02]  /*32180*/  IMAD.MOV.U32 R8, RZ, RZ, RZ ;  /* 0x000000ffff087224 */ /* 0x000fc400078e00ff */
[----:B------:R-:W-:Y:S02]  /*32190*/  IMAD.MOV.U32 R11, RZ, RZ, RZ ;  /* 0x000000ffff0b7224 */ /* 0x000fe400078e00ff */
[----:B------:R-:W-:Y:S02]  /*321a0*/  IMAD.MOV.U32 R6, RZ, RZ, R14 ;  /* 0x000000ffff067224 */ /* 0x000fe400078e000e */
[----:B0-----:R-:W-:-:S05]  /*321b0*/  @!P1 IMAD.WIDE R2, R9, 0x4, R2 ;  /* 0x0000000409029825 */ /* 0x001fca00078e0202 */
[----:B------:R1:W2:Y:S02]  /*321c0*/  @!P1 LDG.E R7, desc[UR60][R2.64] ;  /* 0x0000003c02079981 */ /* 0x0002a4000c1e1900 */
[----:B-1----:R-:W-:-:S05]  /*321d0*/  @!P1 IMAD.WIDE R2, R9, 0x4, R4 ;  /* 0x0000000409029825 */ /* 0x002fca00078e0204 */
[----:B------:R-:W3:Y:S01]  /*321e0*/  @!P1 LDG.E R4, desc[UR60][R2.64] ;  /* 0x0000003c02049981 */ /* 0x000ee2000c1e1900 */
[C---:B------:R-:W-:Y:S02]  /*321f0*/  ISETP.GE.U32.AND P2, PT, R10.reuse, 0x2, PT ;  /* 0x000000020a00780c */ /* 0x040fe40003f46070 */
[C---:B------:R-:W-:Y:S02]  /*32200*/  ISETP.GE.U32.AND P3, PT, R10.reuse, 0x4, PT ;  /* 0x000000040a00780c */ /* 0x040fe40003f66070 */
[C---:B------:R-:W-:Y:S02]  /*32210*/  ISETP.GE.U32.AND P4, PT, R10.reuse, 0x8, PT ;  /* 0x000000080a00780c */ /* 0x040fe40003f86070 */
[C---:B------:R-:W-:Y:S01]  /*32220*/  ISETP.GE.U32.AND P5, PT, R10.reuse, 0x10, PT ;  /* 0x000000100a00780c */ /* 0x040fe20003fa6070 */
[----:B--2---:R-:W-:Y:S02]  /*32230*/  @!P1 IMAD.MOV.U32 R25, RZ, RZ, R7 ;  /* 0x000000ffff199224 */ /* 0x004fe400078e0007 */
[----:B---3--:R-:W-:Y:S01]  /*32240*/  @!P1 IMAD.MOV.U32 R8, RZ, RZ, R4 ;  /* 0x000000ffff089224 */ /* 0x008fe200078e0004 */
[----:B------:R-:W-:-:S03]  /*32250*/  ISETP.NE.AND P1, PT, R10, RZ, PT ;  /* 0x000000ff0a00720c */ /* 0x000fc60003f25270 */
[----:B------:R-:W-:-:S10]  /*32260*/  IMAD R13, R8, R25, RZ ;  /* 0x00000019080d7224 */ /* 0x000fd400078e02ff */
[----:B------:R-:W-:Y:S05]  /*32270*/  WARPSYNC.COLLECTIVE R15, `(.L_x_2152) ;  /* 0x000000000f087348 */ /* 0x000fea0003c00000 */
[----:B------:R0:W1:Y:S02]  /*32280*/  SHFL.UP P6, R14, R13, R12, R11 ;  /* 0x0400000c0d0e7389 */ /* 0x00006400000c000b */
[----:B01----:R-:W-:Y:S01]  /*32290*/  ENDCOLLECTIVE ;  /* 0x000000000000791b */ /* 0x003fe20003800000 */
.L_x_2152:
[----:B------:R-:W-:Y:S01]  /*322a0*/  IMAD.MOV.U32 R12, RZ, RZ, 0x2 ;  /* 0x00000002ff0c7424 */ /* 0x000fe200078e00ff */
[----:B------:R-:W-:-:S05]  /*322b0*/  SEL R4, R14, RZ, P1 ;  /* 0x000000ff0e047207 */ /* 0x000fca0000800000 */
[----:B------:R-:W-:-:S04]  /*322c0*/  IMAD.IADD R4, R13, 0x1, R4 ;  /* 0x000000010d047824 */ /* 0x000fc800078e0204 */
[----:B------:R-:W-:-:S07]  /*322d0*/  IMAD.MOV.U32 R13, RZ, RZ, R4 ;  /* 0x000000ffff0d7224 */ /* 0x000fce00078e0004 */
[----:B------:R-:W-:Y:S05]  /*322e0*/  WARPSYNC.COLLECTIVE R15, `(.L_x_2153) ;  /* 0x000000000f087348 */ /* 0x000fea0003c00000 */
[----:B------:R0:W1:Y:S02]  /*322f0*/  SHFL.UP P6, R14, R13, R12, R11 ;  /* 0x0400000c0d0e7389 */ /* 0x00006400000c000b */
[----:B01----:R-:W-:Y:S01]  /*32300*/  ENDCOLLECTIVE ;  /* 0x000000000000791b */ /* 0x003fe20003800000 */
.L_x_2153:
[----:B------:R-:W-:Y:S01]  /*32310*/  IMAD.MOV.U32 R12, RZ, RZ, 0x4 ;  /* 0x00000004ff0c7424 */ /* 0x000fe200078e00ff */
[----:B------:R-:W-:-:S05]  /*32320*/  SEL R3, R14, RZ, P2 ;  /* 0x000000ff0e037207 */ /* 0x000fca0001000000 */
[----:B------:R-:W-:-:S04]  /*32330*/  IMAD.IADD R2, R4, 0x1, R3 ;  /* 0x0000000104027824 */ /* 0x000fc800078e0203 */
[----:B------:R-:W-:-:S07]  /*32340*/  IMAD.MOV.U32 R13, RZ, RZ, R2 ;  /* 0x000000ffff0d7224 */ /* 0x000fce00078e0002 */
[----:B------:R-:W-:Y:S05]  /*32350*/  WARPSYNC.COLLECTIVE R15, `(.L_x_2154) ;  /* 0x000000000f087348 */ /* 0x000fea0003c00000 */
[----:B------:R0:W1:Y:S02]  /*32360*/  SHFL.UP P6, R14, R13, R12, R11 ;  /* 0x0400000c0d0e7389 */ /* 0x00006400000c000b */
[----:B01----:R-:W-:Y:S01]  /*32370*/  ENDCOLLECTIVE ;  /* 0x000000000000791b */ /* 0x003fe20003800000 */
.L_x_2154:
[----:B------:R-:W-:Y:S01]  /*32380*/  IMAD.MOV.U32 R12, RZ, RZ, 0x8 ;  /* 0x00000008ff0c7424 */ /* 0x000fe200078e00ff */
[----:B------:R-:W-:-:S05]  /*32390*/  SEL R3, R14, RZ, P3 ;  /* 0x000000ff0e037207 */ /* 0x000fca0001800000 */
[----:B------:R-:W-:-:S04]  /*323a0*/  IMAD.IADD R3, R2, 0x1, R3 ;  /* 0x0000000102037824 */ /* 0x000fc800078e0203 */
[----:B------:R-:W-:-:S07]  /*323b0*/  IMAD.MOV.U32 R13, RZ, RZ, R3 ;  /* 0x000000ffff0d7224 */ /* 0x000fce00078e0003 */
[----:B------:R-:W-:Y:S05]  /*323c0*/  WARPSYNC.COLLECTIVE R15, `(.L_x_2155) ;  /* 0x000000000f087348 */ /* 0x000fea0003c00000 */
[----:B------:R0:W1:Y:S02]  /*323d0*/  SHFL.UP P6, R14, R13, R12, R11 ;  /* 0x0400000c0d0e7389 */ /* 0x00006400000c000b */
[----:B01----:R-:W-:Y:S01]  /*323e0*/  ENDCOLLECTIVE ;  /* 0x000000000000791b */ /* 0x003fe20003800000 */
.L_x_2155:
[----:B------:R-:W-:Y:S01]  /*323f0*/  IMAD.MOV.U32 R12, RZ, RZ, 0x10 ;  /* 0x00000010ff0c7424 */ /* 0x000fe200078e00ff */
[----:B------:R-:W-:-:S05]  /*32400*/  SEL R4, R14, RZ, P4 ;  /* 0x000000ff0e047207 */ /* 0x000fca0002000000 */
[----:B------:R-:W-:-:S04]  /*32410*/  IMAD.IADD R4, R3, 0x1, R4 ;  /* 0x0000000103047824 */ /* 0x000fc800078e0204 */
[----:B------:R-:W-:-:S07]  /*32420*/  IMAD.MOV.U32 R13, RZ, RZ, R4 ;  /* 0x000000ffff0d7224 */ /* 0x000fce00078e0004 */
[----:B------:R-:W-:Y:S05]  /*32430*/  WARPSYNC.COLLECTIVE R15, `(.L_x_2156) ;  /* 0x000000000f087348 */ /* 0x000fea0003c00000 */
[----:B------:R0:W1:Y:S02]  /*32440*/  SHFL.UP P6, R14, R13, R12, R11 ;  /* 0x0400000c0d0e7389 */ /* 0x00006400000c000b */
[----:B01----:R-:W-:Y:S01]  /*32450*/  ENDCOLLECTIVE ;  /* 0x000000000000791b */ /* 0x003fe20003800000 */
.L_x_2156:
        /* <DEDUP_REMOVED lines=8> */
.L_x_2157:
[----:B------:R-:W-:Y:S05]  /*324e0*/  BRA `(.L_x_2158) ;  /* 0xffffffa8001c7947 */ /* 0x000fea000383ffff */
.L_x_1976:
[----:B------:R-:W-:Y:S01]  /*324f0*/  BSSY B0, `(.L_x_2159) ;  /* 0x0000007000007945 */ /* 0x000fe20003800000 */
[----:B------:R-:W-:Y:S02]  /*32500*/  IMAD.MOV.U32 R12, RZ, RZ, 0x1 ;  /* 0x00000001ff0c7424 */ /* 0x000fe400078e00ff */
[----:B------:R-:W-:Y:S02]  /*32510*/  IMAD.MOV.U32 R11, RZ, RZ, RZ ;  /* 0x000000ffff0b7224 */ /* 0x000fe400078e00ff */
[----:B------:R-:W-:-:S07]  /*32520*/  IMAD.MOV.U32 R15, RZ, RZ, -0x1 ;  /* 0xffffffffff0f7424 */ /* 0x000fce00078e00ff */
[----:B------:R-:W-:Y:S05]  /*32530*/  WARPSYNC.COLLECTIVE R15, `(.L_x_2160) ;  /* 0x000000000f087348 */ /* 0x000fea0003c00000 */
[----:B------:R0:W1:Y:S02]  /*32540*/  SHFL.UP P6, R14, R13, R12, R11 ;  /* 0x0400000c0d0e7389 */ /* 0x00006400000c000b */
[----:B01----:R-:W-:Y:S01]  /*32550*/  ENDCOLLECTIVE ;  /* 0x000000000000791b */ /* 0x003fe20003800000 */
.L_x_2160:
[----:B------:R-:W-:Y:S05]  /*32560*/  BSYNC B0 ;  /* 0x0000000000007941 */ /* 0x000fea0003800000 */
.L_x_2159:
        /* <DEDUP_REMOVED lines=8> */
.L_x_2161:
[----:B------:R-:W-:Y:S01]  /*325f0*/  IMAD.MOV.U32 R12, RZ, RZ, 0x4 ;  /* 0x00000004ff0c7424 */ /* 0x000fe200078e00ff */
[----:B------:R-:W-:-:S05]  /*32600*/  SEL R2, R14, RZ, P2 ;  /* 0x000000ff0e027207 */ /* 0x000fca0001000000 */
[----:B------:R-:W-:-:S04]  /*32610*/  IMAD.IADD R2, R13, 0x1, R2 ;  /* 0x000000010d027824 */ /* 0x000fc800078e0202 */
[----:B------:R-:W-:-:S07]  /*32620*/  IMAD.MOV.U32 R13, RZ, RZ, R2 ;  /* 0x000000ffff0d7224 */ /* 0x000fce00078e0002 */
[----:B------:R-:W-:Y:S05]  /*32630*/  WARPSYNC.COLLECTIVE R15, `(.L_x_2162) ;  /* 0x000000000f087348 */ /* 0x000fea0003c00000 */
[----:B------:R0:W1:Y:S02]  /*32640*/  SHFL.UP P6, R14, R13, R12, R11 ;  /* 0x0400000c0d0e7389 */ /* 0x00006400000c000b */
[----:B01----:R-:W-:Y:S01]  /*32650*/  ENDCOLLECTIVE ;  /* 0x000000000000791b */ /* 0x003fe20003800000 */
.L_x_2162:
[----:B------:R-:W-:Y:S01]  /*32660*/  IMAD.MOV.U32 R12, RZ, RZ, 0x8 ;  /* 0x00000008ff0c7424 */ /* 0x000fe200078e00ff */
[----:B------:R-:W-:-:S05]  /*32670*/  SEL R3, R14, RZ, P3 ;  /* 0x000000ff0e037207 */ /* 0x000fca0001800000 */
[----:B------:R-:W-:-:S04]  /*32680*/  IMAD.IADD R3, R2, 0x1, R3 ;  /* 0x0000000102037824 */ /* 0x000fc800078e0203 */
[----:B------:R-:W-:-:S07]  /*32690*/  IMAD.MOV.U32 R13, RZ, RZ, R3 ;  /* 0x000000ffff0d7224 */ /* 0x000fce00078e0003 */
[----:B------:R-:W-:Y:S05]  /*326a0*/  WARPSYNC.COLLECTIVE R15, `(.L_x_2163) ;  /* 0x000000000f087348 */ /* 0x000fea0003c00000 */
[----:B------:R0:W1:Y:S02]  /*326b0*/  SHFL.UP P6, R14, R13, R12, R11 ;  /* 0x0400000c0d0e7389 */ /* 0x00006400000c000b */
[----:B01----:R-:W-:Y:S01]  /*326c0*/  ENDCOLLECTIVE ;  /* 0x000000000000791b */ /* 0x003fe20003800000 */
.L_x_2163:
[----:B------:R-:W-:Y:S01]  /*326d0*/  IMAD.MOV.U32 R12, RZ, RZ, 0x10 ;  /* 0x00000010ff0c7424 */ /* 0x000fe200078e00ff */
[----:B------:R-:W-:-:S05]  /*326e0*/  SEL R4, R14, RZ, P4 ;  /* 0x000000ff0e047207 */ /* 0x000fca0002000000 */
[----:B------:R-:W-:-:S04]  /*326f0*/  IMAD.IADD R4, R3, 0x1, R4 ;  /* 0x0000000103047824 */ /* 0x000fc800078e0204 */
[----:B------:R-:W-:-:S07]  /*32700*/  IMAD.MOV.U32 R13, RZ, RZ, R4 ;  /* 0x000000ffff0d7224 */ /* 0x000fce00078e0004 */
[----:B------:R-:W-:Y:S05]  /*32710*/  WARPSYNC.COLLECTIVE R15, `(.L_x_2164) ;  /* 0x000000000f087348 */ /* 0x000fea0003c00000 */
[----:B------:R0:W1:Y:S02]  /*32720*/  SHFL.UP P6, R14, R13, R12, R11 ;  /* 0x0400000c0d0e7389 */ /* 0x00006400000c000b */
[----:B01----:R-:W-:Y:S01]  /*32730*/  ENDCOLLECTIVE ;  /* 0x000000000000791b */ /* 0x003fe20003800000 */
.L_x_2164:
        /* <DEDUP_REMOVED lines=8> */
.L_x_2165:
[----:B------:R-:W-:Y:S05]  /*327c0*/  BRA `(.L_x_2166) ;  /* 0xffffffa800087947 */ /* 0x000fea000383ffff */
.L_x_1978:
[----:B------:R-:W-:Y:S01]  /*327d0*/  BSSY B0, `(.L_x_2167) ;  /* 0x0000006000007945 */ /* 0x000fe20003800000 */
[----:B------:R-:W-:Y:S01]  /*327e0*/  PLOP3.LUT P6, PT, P6, PT, PT, 0x8, 0x0 ;  /* 0x000000000000781c */ /* 0x000fe200037ce170 */
[----:B------:R-:W-:-:S12]  /*327f0*/  IMAD.MOV.U32 R15, RZ, RZ, -0x1 ;  /* 0xffffffffff0f7424 */ /* 0x000fd800078e00ff */
[----:B0-----:R-:W-:Y:S05]  /*32800*/  WARPSYNC.COLLECTIVE R15, `(.L_x_2168) ;  /* 0x000000000f087348 */ /* 0x001fea0003c00000 */
[----:B------:R-:W-:Y:S01]  /*32810*/  VOTE.ANY R14, PT, P6 ;  /* 0x00000000000e7806 */ /* 0x000fe200030e0100 */
[----:B0-----:R-:W-:Y:S06]  /*32820*/  ENDCOLLECTIVE ;  /* 0x000000000000791b */ /* 0x001fec0003800000 */
.L_x_2168:
[----:B------:R-:W-:Y:S05]  /*32830*/  BSYNC B0 ;  /* 0x0000000000007941 */ /* 0x000fea0003800000 */
.L_x_2167:
        /* <DEDUP_REMOVED lines=8> */
.L_x_2169:
[----:B------:R-:W-:Y:S02]  /*328c0*/  IMAD.IADD R27, R12, 0x1, R27 ;  /* 0x000000010c1b7824 */ /* 0x000fe400078e021b */
[----:B------:R-:W-:Y:S02]  /*328d0*/  IMAD.MOV.U32 R13, RZ, RZ, R8 ;  /* 0x000000ffff0d7224 */ /* 0x000fe400078e0008 */
[----:B------:R-:W-:-:S07]  /*328e0*/  IMAD.MOV.U32 R25, RZ, RZ, R14 ;  /* 0x000000ffff197224 */ /* 0x000fce00078e000e */
[----:B------:R-:W-:Y:S05]  /*328f0*/  WARPSYNC.COLLECTIVE R15, `(.L_x_2170) ;  /* 0x000000000f087348 */ /* 0x000fea0003c00000 */
[----:B------:R0:W1:Y:S02]  /*32900*/  SHFL.IDX P6, R14, R13, R12, R11 ;  /* 0x0000000c0d0e7389 */ /* 0x00006400000c000b */
[----:B01----:R-:W-:Y:S01]  /*32910*/  ENDCOLLECTIVE ;  /* 0x000000000000791b */ /* 0x003fe20003800000 */
.L_x_2170:
[----:B------:R-:W-:Y:S01]  /*32920*/  IMAD.MOV.U32 R8, RZ, RZ, R14 ;  /* 0x000000ffff087224 */ /* 0x000fe200078e000e */
[----:B------:R-:W-:Y:S06]  /*32930*/  BRA `(.L_x_2171) ;  /* 0xffffffa400ec7947 */ /* 0x000fec000383ffff */
.L_x_1980:
[----:B------:R-:W-:Y:S01]  /*32940*/  BSSY B0, `(.L_x_2172) ;  /* 0x0000007000007945 */ /* 0x000fe20003800000 */
[----:B------:R-:W-:Y:S02]  /*32950*/  IMAD.MOV.U32 R13, RZ, RZ, R3 ;  /* 0x000000ffff0d7224 */ /* 0x000fe400078e0003 */
[----:B------:R-:W-:Y:S02]  /*32960*/  IMAD.MOV.U32 R11, RZ, RZ, 0x1f ;  /* 0x0000001fff0b7424 */ /* 0x000fe400078e00ff */
[----:B------:R-:W-:-:S07]  /*32970*/  IMAD.MOV.U32 R15, RZ, RZ, -0x1 ;  /* 0xffffffffff0f7424 */ /* 0x000fce00078e00ff */
[----:B0-23--:R-:W-:Y:S05]  /*32980*/  WARPSYNC.COLLECTIVE R15, `(.L_x_2173) ;  /* 0x000000000f087348 */ /* 0x00dfea0003c00000 */
[----:B------:R1:W4:Y:S02]  /*32990*/  SHFL.IDX P6, R14, R13, R12, R11 ;  /* 0x0000000c0d0e7389 */ /* 0x00032400000c000b */
[----:B01234-:R-:W-:Y:S01]  /*329a0*/  ENDCOLLECTIVE ;  /* 0x000000000000791b */ /* 0x01ffe20003800000 */
.L_x_2173:
[----:B------:R-:W-:Y:S05]  /*329b0*/  BSYNC B0 ;  /* 0x0000000000007941 */ /* 0x000fea0003800000 */
.L_x_2172:
[----:B------:R-:W-:Y:S01]  /*329c0*/  IMAD.MOV.U32 R24, RZ, RZ, R14 ;  /* 0x000000ffff187224 */ /* 0x000fe200078e000e */
[----:B------:R-:W-:Y:S06]  /*329d0*/  BRA `(.L_x_1979) ;  /* 0xffffffa400dc7947 */ /* 0x000fec000383ffff */
.L_x_1986:
[----:B-1----:R1:W2:Y:S02]  /*329e0*/  SYNCS.PHASECHK.TRANS64.TRYWAIT P0, [R5+URZ+0x30820], R0 ;  /* 0x03082000050075a7 */ /* 0x0022a4000800017f */
[----:B--2---:R-:W-:Y:S05]  /*329f0*/  @!P0 NANOSLEEP.SYNCS 0x989680 ;  /* 0x009896800000895d */ /* 0x004fea0003900000 */
[----:B------:R-:W2:Y:S02]  /*32a00*/  @!P0 SYNCS.PHASECHK.TRANS64 P0, [R5+URZ+0x30820], R0 ;  /* 0x03082000050085a7 */ /* 0x000ea4000800007f */
[----:B--2---:R-:W-:Y:S05]  /*32a10*/  @!P0 BRA `(.L_x_1986) ;  /* 0xfffffffc00f08947 */ /* 0x004fea000383ffff */
[----:B------:R-:W-:Y:S05]  /*32a20*/  BRA `(.L_x_2174) ;  /* 0xffffffb000347947 */ /* 0x000fea000383ffff */
.L_x_1987:
[----:B------:R-:W2:Y:S01]  /*32a30*/  S2R R2, SR_TID.X ;  /* 0x0000000000027919 */ /* 0x000ea20000002100 */
[----:B------:R-:W-:Y:S01]  /*32a40*/  BSSY B0, `(.L_x_2175) ;  /* 0x000000a000007945 */ /* 0x000fe20003800000 */
[----:B------:R-:W-:Y:S02]  /*32a50*/  IMAD.MOV.U32 R12, RZ, RZ, RZ ;  /* 0x000000ffff0c7224 */ /* 0x000fe400078e00ff */
[----:B------:R-:W-:Y:S02]  /*32a60*/  IMAD.MOV.U32 R11, RZ, RZ, 0x1f ;  /* 0x0000001fff0b7424 */ /* 0x000fe400078e00ff */
[----:B------:R-:W-:Y:S01]  /*32a70*/  IMAD.MOV.U32 R15, RZ, RZ, -0x1 ;  /* 0xffffffffff0f7424 */ /* 0x000fe200078e00ff */
[----:B--2---:R-:W-:-:S04]  /*32a80*/  SHF.R.U32.HI R2, RZ, 0x5, R2 ;  /* 0x00000005ff027819 */ /* 0x004fc80000011602 */
[----:B------:R-:W-:-:S05]  /*32a90*/  LOP3.LUT R2, R2, 0x3, RZ, 0xc0, !PT ;  /* 0x0000000302027812 */ /* 0x000fca00078ec0ff */
[----:B------:R-:W-:-:S07]  /*32aa0*/  IMAD.MOV.U32 R13, RZ, RZ, R2 ;  /* 0x000000ffff0d7224 */ /* 0x000fce00078e0002 */
[----:B01-3--:R-:W-:Y:S05]  /*32ab0*/  WARPSYNC.COLLECTIVE R15, `(.L_x_2176) ;  /* 0x000000000f087348 */ /* 0x00bfea0003c00000 */
[----:B------:R2:W4:Y:S02]  /*32ac0*/  SHFL.IDX P6, R14, R13, R12, R11 ;  /* 0x0000000c0d0e7389 */ /* 0x00052400000c000b */
[----:B01234-:R-:W-:Y:S01]  /*32ad0*/  ENDCOLLECTIVE ;  /* 0x000000000000791b */ /* 0x01ffe20003800000 */
.L_x_2176:
[----:B------:R-:W-:Y:S05]  /*32ae0*/  BSYNC B0 ;  /* 0x0000000000007941 */ /* 0x000fea0003800000 */
.L_x_2175:
[----:B------:R-:W-:Y:S05]  /*32af0*/  BRA `(.L_x_2177) ;  /* 0xffffffb0001c7947 */ /* 0x000fea000383ffff */
.L_x_1988:
[----:B------:R-:W-:Y:S01]  /*32b00*/  BSSY B0, `(.L_x_2178) ;  /* 0x0000006000007945 */ /* 0x000fe20003800000 */
[----:B------:R-:W-:-:S07]  /*32b10*/  IMAD.MOV.U32 R15, RZ, RZ, -0x1 ;  /* 0xffffffffff0f7424 */ /* 0x000fce00078e00ff */
[----:B01-3--:R-:W-:Y:S05]  /*32b20*/  WARPSYNC.COLLECTIVE R15, `(.L_x_2179) ;  /* 0x000000000f0c7348 */ /* 0x00bfea0003c00000 */
[----:B------:R-:W-:Y:S02]  /*32b30*/  ELECT P6, UR62, PT ;  /* 0x00000000003e782f */ /* 0x000fe400038c0000 */
[----:B------:R-:W-:Y:S01]  /*32b40*/  MOV R14, UR62 ;  /* 0x0000003e000e7c02 */ /* 0x000fe20008000f00 */
[----:B01-3--:R-:W-:Y:S10]  /*32b50*/  ENDCOLLECTIVE ;  /* 0x000000000000791b */ /* 0x00bff40003800000 */
.L_x_2179:
[----:B------:R-:W-:Y:S05]  /*32b60*/  BSYNC B0 ;  /* 0x0000000000007941 */ /* 0x000fea0003800000 */
.L_x_2178:
[----:B------:R-:W-:Y:S05]  /*32b70*/  BRA `(.L_x_2180) ;  /* 0xffffffb000107947 */ /* 0x000fea000383ffff */
.L_x_1990:
[----:B-1----:R1:W2:Y:S02]  /*32b80*/  SYNCS.PHASECHK.TRANS64.TRYWAIT P1, [R3+URZ+0x30840], R2 ;  /* 0x03084002030075a7 */ /* 0x0022a4000802017f */
[----:B--2---:R-:W-:Y:S05]  /*32b90*/  @!P1 NANOSLEEP.SYNCS 0x989680 ;  /* 0x009896800000995d */ /* 0x004fea0003900000 */
[----:B------:R-:W2:Y:S02]  /*32ba0*/  @!P1 SYNCS.PHASECHK.TRANS64 P1, [R3+URZ+0x30840], R2 ;  /* 0x03084002030095a7 */ /* 0x000ea4000802007f */
[----:B--2---:R-:W-:Y:S05]  /*32bb0*/  @!P1 BRA `(.L_x_1990) ;  /* 0xfffffffc00f09947 */ /* 0x004fea000383ffff */
[----:B------:R-:W-:Y:S05]  /*32bc0*/  BRA `(.L_x_2181) ;  /* 0xffffffb000387947 */ /* 0x000fea000383ffff */
.L_x_1992:
[----:B--2---:R2:W4:Y:S02]  /*32bd0*/  SYNCS.PHASECHK.TRANS64.TRYWAIT P1, [R5+URZ+0x30840], R0 ;  /* 0x03084000050075a7 */ /* 0x004524000802017f */
[----:B----4-:R-:W-:Y:S05]  /*32be0*/  @!P1 NANOSLEEP.SYNCS 0x989680 ;  /* 0x009896800000995d */ /* 0x010fea0003900000 */
[----:B------:R-:W4:Y:S02]  /*32bf0*/  @!P1 SYNCS.PHASECHK.TRANS64 P1, [R5+URZ+0x30840], R0 ;  /* 0x03084000050095a7 */ /* 0x000f24000802007f */
[----:B----4-:R-:W-:Y:S05]  /*32c00*/  @!P1 BRA `(.L_x_1992) ;  /* 0xfffffffc00f09947 */ /* 0x010fea000383ffff */
[----:B------:R-:W-:Y:S05]  /*32c10*/  BRA `(.L_x_2182) ;  /* 0xffffffb000447947 */ /* 0x000fea000383ffff */
.L_x_1994:
[----:B----4-:R4:W0:Y:S02]  /*32c20*/  SYNCS.PHASECHK.TRANS64.TRYWAIT P1, [R3+URZ+0x30860], R2 ;  /* 0x03086002030075a7 */ /* 0x010824000802017f */
[----:B0-----:R-:W-:Y:S05]  /*32c30*/  @!P1 NANOSLEEP.SYNCS 0x989680 ;  /* 0x009896800000995d */ /* 0x001fea0003900000 */
[----:B------:R-:W0:Y:S02]  /*32c40*/  @!P1 SYNCS.PHASECHK.TRANS64 P1, [R3+URZ+0x30860], R2 ;  /* 0x03086002030095a7 */ /* 0x000e24000802007f */
[----:B0-----:R-:W-:Y:S05]  /*32c50*/  @!P1 BRA `(.L_x_1994) ;  /* 0xfffffffc00f09947 */ /* 0x001fea000383ffff */
[----:B------:R-:W-:Y:S05]  /*32c60*/  BRA `(.L_x_2183) ;  /* 0xffffffb000407947 */ /* 0x000fea000383ffff */
.L_x_2184:
        /* <DEDUP_REMOVED lines=9> */
.L_x_3276:


//--------------------- .text._ZN7cutlass13device_kernelIN5flash11enable_sm90INS1_16FlashAttnFwdSm90INS1_25CollectiveMainloopFwdSm90ILi2EN4cute5tupleIJNS5_1CILi1EEES8_S8_EEENS6_IJNS7_ILi128EEENS7_ILi80EEENS7_ILi256EEEEEELi256ENS_10bfloat16_tEfNS_4arch4Sm90ELb1ELb0ELb1ELb0ELb1ELb0ELb0ELb1ELb1ELb1ELb1ELb0EEENS1_21CollectiveEpilogueFwdINS6_IJSA_SC_SB_EEES9_SE_SG_Li256ELb0ELb1ELb1ELb0EEENS1_19SingleTileSchedulerILb0ELb1ELb1ELi128EEEEEEEEEvNT_6ParamsE --------------------------
	.section	.text._ZN7cutlass13device_kernelIN5flash11enable_sm90INS1_16FlashAttnFwdSm90INS1_25CollectiveMainloopFwdSm90ILi2EN4cute5tupleIJNS5_1CILi1EEES8_S8_EEENS6_IJNS7_ILi128EEENS7_ILi80EEENS7_ILi256EEEEEELi256ENS_10bfloat16_tEfNS_4arch4Sm90ELb1ELb0ELb1ELb0ELb1ELb0ELb0ELb1ELb1ELb1ELb1ELb0EEENS1_21CollectiveEpilogueFwdINS6_IJSA_SC_SB_EEES9_SE_SG_Li256ELb0ELb1ELb1ELb0EEENS1_19SingleTileSchedulerILb0ELb1ELb1ELi128EEEEEEEEEvNT_6ParamsE,"ax",@progbits
	.align	128
.text._ZN7cutlass13device_kernelIN5flash11enable_sm90INS1_16FlashAttnFwdSm90INS1_25CollectiveMainloopFwdSm90ILi2EN4cute5tupleIJNS5_1CILi1EEES8_S8_EEENS6_IJNS7_ILi128EEENS7_ILi80EEENS7_ILi256EEEEEELi256ENS_10bfloat16_tEfNS_4arch4Sm90ELb1ELb0ELb1ELb0ELb1ELb0ELb0ELb1ELb1ELb1ELb1ELb0EEENS1_21CollectiveEpilogueFwdINS6_IJSA_SC_SB_EEES9_SE_SG_Li256ELb0ELb1ELb1ELb0EEENS1_19SingleTileSchedulerILb0ELb1ELb1ELi128EEEEEEEEEvNT_6ParamsE:
        .type           _ZN7cutlass13device_kernelIN5flash11enable_sm90INS1_16FlashAttnFwdSm90INS1_25CollectiveMainloopFwdSm90ILi2EN4cute5tupleIJNS5_1CILi1EEES8_S8_EEENS6_IJNS7_ILi128EEENS7_ILi80EEENS7_ILi256EEEEEELi256ENS_10bfloat16_tEfNS_4arch4Sm90ELb1ELb0ELb1ELb0ELb1ELb0ELb0ELb1ELb1ELb1ELb1ELb0EEENS1_21CollectiveEpilogueFwdINS6_IJSA_SC_SB_EEES9_SE_SG_Li256ELb0ELb1ELb1ELb0EEENS1_19SingleTileSchedulerILb0ELb1ELb1ELi128EEEEEEEEEvNT_6ParamsE,@function
        .size           _ZN7cutlass13device_kernelIN5flash11enable_sm90INS1_16FlashAttnFwdSm90INS1_25CollectiveMainloopFwdSm90ILi2EN4cute5tupleIJNS5_1CILi1EEES8_S8_EEENS6_IJNS7_ILi128EEENS7_ILi80EEENS7_ILi256EEEEEELi256ENS_10bfloat16_tEfNS_4arch4Sm90ELb1ELb0ELb1ELb0ELb1ELb0ELb0ELb1ELb1ELb1ELb1ELb0EEENS1_21CollectiveEpilogueFwdINS6_IJSA_SC_SB_EEES9_SE_SG_Li256ELb0ELb1ELb1ELb0EEENS1_19SingleTileSchedulerILb0ELb1ELb1ELi128EEEEEEEEEvNT_6ParamsE,(.L_x_3277 - _ZN7cutlass13device_kernelIN5flash11enable_sm90INS1_16FlashAttnFwdSm90INS1_25CollectiveMainloopFwdSm90ILi2EN4cute5tupleIJNS5_1CILi1EEES8_S8_EEENS6_IJNS7_ILi128EEENS7_ILi80EEENS7_ILi256EEEEEELi256ENS_10bfloat16_tEfNS_4arch4Sm90ELb1ELb0ELb1ELb0ELb1ELb0ELb0ELb1ELb1ELb1ELb1ELb0EEENS1_21CollectiveEpilogueFwdINS6_IJSA_SC_SB_EEES9_SE_SG_Li256ELb0ELb1ELb1ELb0EEENS1_19SingleTileSchedulerILb0ELb1ELb1ELi128EEEEEEEEEvNT_6ParamsE)
        .other          _ZN7cutlass13device_kernelIN5flash11enable_sm90INS1_16FlashAttnFwdSm90INS1_25CollectiveMainloopFwdSm90ILi2EN4cute5tupleIJNS5_1CILi1EEES8_S8_EEENS6_IJNS7_ILi128EEENS7_ILi80EEENS7_ILi256EEEEEELi256ENS_10bfloat16_tEfNS_4arch4Sm90ELb1ELb0ELb1ELb0ELb1ELb0ELb0ELb1ELb1ELb1ELb1ELb0EEENS1_21CollectiveEpilogueFwdINS6_IJSA_SC_SB_EEES9_SE_SG_Li256ELb0ELb1ELb1ELb0EEENS1_19SingleTileSchedulerILb0ELb1ELb1ELi128EEEEEEEEEvNT_6ParamsE,@"STO_CUDA_ENTRY STV_DEFAULT"
_ZN7cutlass13device_kernelIN5flash11enable_sm90INS1_16FlashAttnFwdSm90INS1_25CollectiveMainloopFwdSm90ILi2EN4cute5tupleIJNS5_1CILi1EEES8_S8_EEENS6_IJNS7_ILi128EEENS7_ILi80EEENS7_ILi256EEEEEELi256ENS_10bfloat16_tEfNS_4arch4Sm90ELb1ELb0ELb1ELb0ELb1ELb0ELb0ELb1ELb1ELb1ELb1ELb0EEENS1_21CollectiveEpilogueFwdINS6_IJSA_SC_SB_EEES9_SE_SG_Li256ELb0ELb1ELb1ELb0EEENS1_19SingleTileSchedulerILb0ELb1ELb1ELi128EEEEEEEEEvNT_6ParamsE:
        /* <DEDUP_REMOVED lines=45> */
.L_x_2185:
        /* <DEDUP_REMOVED lines=22> */
.L_x_2186:
        /* <DEDUP_REMOVED lines=18> */
.L_x_2187:
        /* <DEDUP_REMOVED lines=22> */
.L_x_2188:
        /* <DEDUP_REMOVED lines=23> */
.L_x_2189:
        /* <DEDUP_REMOVED lines=10> */
.L_x_2192:
        /* <DEDUP_REMOVED lines=19> */
[----:B------:R-:W1:Y:S01]  /*09f0*/  S2UR UR60, SR_CTAID.X ;  /* 0x00000000003c79c3 */ /* 0x000e620000002500 */
[----:B------:R-:W-:Y:S01]  /*0a00*/  ULDC UR4, c[0x0][0x448] ;  /* 0x0001120000047ab9 */ /* 0x000fe20000000800 */
[----:B------:R-:W-:Y:S01]  /*0a10*/  ULDC UR6, c[0x0][0x424] ;  /* 0x0001090000067ab9 */ /* 0x000fe20000000800 */
[----:B------:R-:W-:Y:S01]  /*0a20*/  UISETP.NE.AND UP1, UPT, UR4, 0x1, UPT ;  /* 0x000000010400788c */ /* 0x000fe2000bf25270 */
[----:B------:R-:W-:Y:S02]  /*0a30*/  ULDC UR7, c[0x0][0x288] ;  /* 0x0000a20000077ab9 */ /* 0x000fe40000000800 */
[----:B------:R-:W-:Y:S01]  /*0a40*/  ULDC.64 UR4, c[0x0][0x418] ;  /* 0x0001060000047ab9 */ /* 0x000fe20000000a00 */
[----:B------:R-:W-:Y:S02]  /*0a50*/  UIADD3 UR7, -UR7, 0x50, URZ ;  /* 0x0000005007077890 */ /* 0x000fe4000fffe13f */
[----:B------:R-:W-:Y:S02]  /*0a60*/  UISETP.NE.U32.AND UP0, UPT, UR4, URZ, UPT ;  /* 0x0000003f0400728c */ /* 0x000fe4000bf05070 */
[----:B------:R-:W-:-:S02]  /*0a70*/  UP2UR UR4, UPR, URZ, 0x2 ;  /* 0x000000023f047883 */ /* 0x000fc40008000000 */
[----:B------:R-:W-:Y:S01]  /*0a80*/  UISETP.NE.AND.EX UP0, UPT, UR5, URZ, UPT, UP0 ;  /* 0x0000003f0500728c */ /* 0x000fe2000bf05300 */
[----:B------:R-:W-:Y:S02]  /*0a90*/  ULDC UR8, c[0x0][0x2f0] ;  /* 0x0000bc0000087ab9 */ /* 0x000fe40000000800 */
[----:B------:R-:W-:Y:S01]  /*0aa0*/  @UP1 ULDC UR5, c[0x0][0x44c] ;  /* 0x0001130000051ab9 */ /* 0x000fe20000000800 */
[----:B------:R-:W-:Y:S01]  /*0ab0*/  MOV R19, UR4 ;  /* 0x0000000400137c02 */ /* 0x000fe20008000f00 */
[----:B------:R-:W-:Y:S01]  /*0ac0*/  USEL UR11, UR6, 0x1, UP0 ;  /* 0x00000001060b7887 */ /* 0x000fe20008000000 */
[----:B------:R-:W-:Y:S01]  /*0ad0*/  @UP1 ULDC UR10, c[0x0][0x450] ;  /* 0x00011400000a1ab9 */ /* 0x000fe20000000800 */
[----:B------:R-:W-:Y:S02]  /*0ae0*/  USHF.R.U32.HI UR12, URZ, 0x10, UR9 ;  /* 0x000000103f0c7899 */ /* 0x000fe40008011609 */
[----:B------:R-:W-:Y:S02]  /*0af0*/  UIMAD UR7, UR11, UR8, UR7 ;  /* 0x000000080b0772a4 */ /* 0x000fe4000f8e0207 */
[----:B------:R-:W-:Y:S01]  /*0b00*/  IMAD.U32 R17, RZ, RZ, UR11 ;  /* 0x0000000bff117e24 */ /* 0x000fe2000f8e00ff */
[----:B-1----:R-:W-:-:S04]  /*0b10*/  USHF.L.U32 UR60, UR60, 0x7, URZ ;  /* 0x000000073c3c7899 */ /* 0x002fc8000800063f */
[----:B------:R-:W-:Y:S02]  /*0b20*/  @UP1 UIADD3 UR4, UR60, 0x7f, URZ ;  /* 0x0000007f3c041890 */ /* 0x000fe4000fffe03f */
[----:B------:R-:W-:Y:S02]  /*0b30*/  UIADD3 UR6, UR60, 0x7f, URZ ;  /* 0x0000007f3c067890 */ /* 0x000fe4000fffe03f */
[----:B------:R-:W-:Y:S02]  /*0b40*/  UIMAD.WIDE.U32 UR4, UR4, UR5, URZ ;  /* 0x00000005040472a5 */ /* 0x000fe4000f8e003f */
[----:B------:R-:W-:Y:S02]  /*0b50*/  UIMAD UR4, UR11, UR8, 0x4f ;  /* 0x0000004f0b0474a4 */ /* 0x000fe4000f8e0208 */
[----:B------:R-:W-:Y:S02]  /*0b60*/  @UP1 USHF.R.U32.HI UR6, URZ, UR10, UR5 ;  /* 0x0000000a3f061299 */ /* 0x000fe40008011605 */
[----:B------:R-:W-:-:S02]  /*0b70*/  UIMAD.WIDE UR4, UR4, 0x66666667, URZ ;  /* 0x66666667040478a5 */ /* 0x000fc4000f8e023f */
[----:B------:R-:W-:Y:S02]  /*0b80*/  UIADD3 UR6, UR7, UR6, URZ ;  /* 0x0000000607067290 */ /* 0x000fe4000fffe03f */
[----:B------:R-:W-:Y:S02]  /*0b90*/  USHF.R.U32.HI UR4, URZ, 0x1f, UR5 ;  /* 0x0000001f3f047899 */ /* 0x000fe40008011605 */
[----:B------:R-:W-:Y:S02]  /*0ba0*/  UIMAD.WIDE UR6, UR6, 0x66666667, URZ ;  /* 0x66666667060678a5 */ /* 0x000fe4000f8e023f */
[----:B------:R-:W-:Y:S02]  /*0bb0*/  ULEA.HI.SX32 UR4, UR5, UR4, 0x1b ;  /* 0x0000000405047291 */ /* 0x000fe4000f8fda3f */
[----:B------:R-:W-:-:S04]  /*0bc0*/  USHF.R.U32.HI UR6, URZ, 0x1f, UR7 ;  /* 0x0000001f3f067899 */ /* 0x000fc80008011607 */
[----:B------:R-:W-:Y:S02]  /*0bd0*/  ULEA.HI.SX32 UR6, UR7, UR6, 0x1b ;  /* 0x0000000607067291 */ /* 0x000fe4000f8fda3f */
[----:B------:R-:W-:Y:S02]  /*0be0*/  ULOP3.LUT UR7, UR9, 0xffff, URZ, 0xc0, !UPT ;  /* 0x0000ffff09077892 */ /* 0x000fe4000f8ec03f */
[----:B------:R-:W-:-:S04]  /*0bf0*/  UISETP.LT.AND UP0, UPT, UR4, UR6, UPT ;  /* 0x000000060400728c */ /* 0x000fc8000bf01270 */
[----:B------:R-:W-:Y:S02]  /*0c00*/  USEL UR11, UR4, UR6, UP0 ;  /* 0x00000006040b7287 */ /* 0x000fe40008000000 */
[----:B------:R-:W-:Y:S02]  /*0c10*/  UISETP.NE.AND UP0, UPT, UR12, URZ, UPT ;  /* 0x0000003f0c00728c */ /* 0x000fe4000bf05270 */
[----:B------:R-:W-:Y:S01]  /*0c20*/  UISETP.GE.AND UP1, UPT, UR11, 0x1, UPT ;  /* 0x000000010b00788c */ /* 0x000fe2000bf26270 */
[----:B------:R-:W-:-:S05]  /*0c30*/  UMOV UR4, URZ ;  /* 0x0000003f00047c82 */ /* 0x000fca0008000000 */
[----:B------:R-:W-:-:S03]  /*0c40*/  PLOP3.LUT P0, PT, PT, PT, UP1, 0x80, 0x0 ;  /* 0x000000000000781c */ /* 0x000fc60003f0f018 */
[----:B------:R-:W-:-:S10]  /*0c50*/  @!UP0 ULDC UR12, c[0x0][0x9f0] ;  /* 0x00027c00000c8ab9 */ /* 0x000fd40000000800 */
[----:B------:R-:W-:Y:S05]  /*0c60*/  @!P0 BRA `(.L_x_2194) ;  /* 0x0000000000848947 */ /* 0x000fea0003800000 */
[----:B------:R-:W-:Y:S01]  /*0c70*/  IMAD.U32 R3, RZ, RZ, UR12 ;  /* 0x0000000cff037e24 */ /* 0x000fe2000f8e00ff */
[----:B------:R-:W-:Y:S01]  /*0c80*/  UIADD3 UR6, UR12, -0x1, UR11 ;  /* 0xffffffff0c067890 */ /* 0x000fe2000fffe00b */
[----:B------:R-:W-:-:S03]  /*0c90*/  UMOV UR4, URZ ;  /* 0x0000003f00047c82 */ /* 0x000fc60008000000 */
[-C--:B------:R-:W-:Y:S02]  /*0ca0*/  IABS R0, R3.reuse ;  /* 0x0000000300007213 */ /* 0x080fe40000000000 */
[----:B------:R-:W-:Y:S01]  /*0cb0*/  MOV R4, UR6 ;  /* 0x0000000600047c02 */ /* 0x000fe20008000f00 */
[----:B------:R-:W-:Y:S01]  /*0cc0*/  ULOP3.LUT UR6, UR6, UR12, URZ, 0x3c, !UPT ;  /* 0x0000000c06067292 */ /* 0x000fe2000f8e3c3f */
[----:B------:R-:W-:Y:S02]  /*0cd0*/  R2UR UR13, R0 ;  /* 0x00000000000d72ca */ /* 0x000fe400000e0000 */
[----:B------:R-:W-:Y:S02]  /*0ce0*/  IABS R4, R4 ;  /* 0x0000000400047213 */ /* 0x000fe40000000000 */
[----:B------:R-:W-:-:S03]  /*0cf0*/  IABS R5, R3 ;  /* 0x0000000300057213 */ /* 0x000fc60000000000 */
        /* <DEDUP_REMOVED lines=24> */
.L_x_2194:
[----:B------:R-:W-:Y:S01]  /*0e80*/  UIMAD UR6, UR7, UR4, URZ ;  /* 0x00000004070672a4 */ /* 0x000fe2000f8e023f */
[----:B------:R-:W-:Y:S01]  /*0e90*/  IMAD.U32 R0, RZ, RZ, UR11 ;  /* 0x0000000bff007e24 */ /* 0x000fe2000f8e00ff */
[----:B------:R-:W-:Y:S01]  /*0ea0*/  MOV R3, UR4 ;  /* 0x0000000400037c02 */ /* 0x000fe20008000f00 */
[----:B------:R-:W-:Y:S01]  /*0eb0*/  VIADD R18, R25, 0xffffff80 ;  /* 0xffffff8019127836 */ /* 0x000fe20000000000 */
[----:B------:R-:W-:Y:S01]  /*0ec0*/  R2UR UR5, R17 ;  /* 0x00000000110572ca */ /* 0x000fe200000e0000 */
[----:B0-----:R-:W-:Y:S01]  /*0ed0*/  IMAD.MOV.U32 R2, RZ, RZ, RZ ;  /* 0x000000ffff027224 */ /* 0x001fe200078e00ff */
[----:B------:R-:W-:Y:S01]  /*0ee0*/  VIADDMNMX R0, R3, UR6, R0, PT ;  /* 0x0000000603007c46 */ /* 0x000fe2000b800100 */
[----:B------:R-:W-:Y:S01]  /*0ef0*/  IMAD.U32 R22, RZ, RZ, UR6 ;  /* 0x00000006ff167e24 */ /* 0x000fe2000f8e00ff */
[----:B------:R-:W-:Y:S02]  /*0f00*/  PLOP3.LUT P0, PT, PT, PT, PT, 0x80, 0x0 ;  /* 0x000000000000781c */ /* 0x000fe40003f0f070 */
[----:B------:R-:W-:-:S02]  /*0f10*/  CS2R R150, SRZ ;  /* 0x0000000000967805 */ /* 0x000fc4000001ff00 */
[----:B------:R-:W-:Y:S02]  /*0f20*/  R2UR UR61, R0 ;  /* 0x00000000003d72ca */ /* 0x000fe400000e0000 */
[----:B------:R-:W-:Y:S02]  /*0f30*/  CS2R R148, SRZ ;  /* 0x0000000000947805 */ /* 0x000fe4000001ff00 */
[----:B------:R-:W-:Y:S02]  /*0f40*/  MOV R0, RZ ;  /* 0x000000ff00007202 */ /* 0x000fe40000000f00 */
[----:B------:R-:W-:Y:S02]  /*0f50*/  CS2R R146, SRZ ;  /* 0x0000000000927805 */ /* 0x000fe4000001ff00 */
[----:B------:R-:W-:Y:S02]  /*0f60*/  CS2R R144, SRZ ;  /* 0x0000000000907805 */ /* 0x000fe4000001ff00 */
[----:B------:R-:W-:-:S02]  /*0f70*/  CS2R R142, SRZ ;  /* 0x00000000008e7805 */ /* 0x000fc4000001ff00 */
[----:B------:R-:W-:Y:S01]  /*0f80*/  CS2R R140, SRZ ;  /* 0x00000000008c7805 */ /* 0x000fe2000001ff00 */
[----:B------:R-:W-:Y:S01]  /*0f90*/  UIMAD UR4, UR5, UR8, URZ ;  /* 0x00000008050472a4 */ /* 0x000fe2000f8e023f */
[----:B------:R-:W-:Y:S02]  /*0fa0*/  CS2R R138, SRZ ;  /* 0x00000000008a7805 */ /* 0x000fe4000001ff00 */
[----:B------:R-:W-:Y:S02]  /*0fb0*/  CS2R R136, SRZ ;  /* 0x0000000000887805 */ /* 0x000fe4000001ff00 */
[----:B------:R-:W-:Y:S02]  /*0fc0*/  CS2R R134, SRZ ;  /* 0x0000000000867805 */ /* 0x000fe4000001ff00 */
[----:B------:R-:W-:Y:S02]  /*0fd0*/  CS2R R132, SRZ ;  /* 0x0000000000847805 */ /* 0x000fe4000001ff00 */
[----:B------:R-:W-:Y:S01]  /*0fe0*/  CS2R R130, SRZ ;  /* 0x0000000000827805 */ /* 0x000fe2000001ff00 */
[----:B------:R-:W-:Y:S01]  /*0ff0*/  UISETP.GT.AND UP0, UPT, UR61, UR6, UPT ;  /* 0x000000063d00728c */ /* 0x000fe2000bf04270 */
[----:B------:R-:W-:Y:S01]  /*1000*/  IMAD.U32 R152, RZ, RZ, UR4 ;  /* 0x00000004ff987e24 */ /* 0x000fe2000f8e00ff */
[----:B------:R-:W-:-:S02]  /*1010*/  CS2R R128, SRZ ;  /* 0x0000000000807805 */ /* 0x000fc4000001ff00 */
[----:B------:R-:W-:Y:S02]  /*1020*/  CS2R R126, SRZ ;  /* 0x00000000007e7805 */ /* 0x000fe4000001ff00 */
[----:B------:R-:W-:Y:S02]  /*1030*/  CS2R R124, SRZ ;  /* 0x00000000007c7805 */ /* 0x000fe4000001ff00 */
[----:B------:R-:W-:Y:S02]  /*1040*/  CS2R R122, SRZ ;  /* 0x00000000007a7805 */ /* 0x000fe4000001ff00 */
[----:B------:R-:W-:Y:S02]  /*1050*/  PLOP3.LUT P1, PT, PT, PT, UP0, 0x80, 0x0 ;  /* 0x000000000000781c */ /* 0x000fe40003f2f008 */
        /* <DEDUP_REMOVED lines=85> */
.L_x_2196:
[----:B------:R-:W-:Y:S02]  /*15b0*/  R2UR UR4, R16 ;  /* 0x00000000100472ca */ /* 0x000fe400000e0000 */
[----:B------:R-:W-:-:S11]  /*15c0*/  SHF.L.U32 R0, RZ, 0x1f, RZ ;  /* 0x0000001fff007819 */ /* 0x000fd600000006ff */
[----:B------:R-:W0:Y:S02]  /*15d0*/  SYNCS.PHASECHK.TRANS64.TRYWAIT P0, [UR4+0x38800], R0 ;  /* 0x03880000ff0075a7 */ /* 0x000e240008000144 */
[----:B0-----:R-:W-:Y:S05]  /*15e0*/  @!P0 BRA `(.L_x_2197) ;  /* 0x0000014400308947 */ /* 0x001fea0003800000 */
.L_x_2284:
[----:B------:R-:W2:Y:S02]  /*15f0*/  LDL R2, [R1+0x4] ;  /* 0x0000040001027983 */ /* 0x000ea40000100800 */
[----:B--2---:R-:W-:-:S13]  /*1600*/  R2UR UR4, R2 ;  /* 0x00000000020472ca */ /* 0x004fda00000e0000 */
[----:B------:R-:W-:-:S06]  /*1610*/  ULOP3.LUT UR4, UR4, 0x1, URZ, 0xfc, !UPT ;  /* 0x0000000104047892 */ /* 0x000fcc000f8efc3f */
[----:B------:R-:W-:-:S04]  /*1620*/  MOV R2, UR4 ;  /* 0x0000000400027c02 */ /* 0x000fc80008000f00 */
[----:B------:R-:W-:-:S13]  /*1630*/  ISETP.NE.AND P0, PT, R2, 0x3, PT ;  /* 0x000000030200780c */ /* 0x000fda0003f05270 */
[----:B------:R-:W-:Y:S05]  /*1640*/  @!P0 BRA `(.L_x_2198) ;  /* 0x0000000000048947 */ /* 0x000fea0003800000 */
[----:B------:R-:W-:Y:S01]  /*1650*/  BPT.TRAP 0x1 ;  /* 0x000000040000795c */ /* 0x000fe20000300000 */
.L_x_2198:
[----:B------:R-:W-:-:S13]  /*1660*/  R2UR UR4, R16 ;  /* 0x00000000100472ca */ /* 0x000fda00000e0000 */
[----:B------:R1:W2:Y:S01]  /*1670*/  SYNCS.PHASECHK.TRANS64.TRYWAIT P1, [UR4+0x38830], R0 ;  /* 0x03883000ff0075a7 */ /* 0x0002a20008020144 */
[----:B------:R-:W-:Y:S05]  /*1680*/  @!P0 BRA `(.L_x_2199) ;  /* 0x0000000000048947 */ /* 0x000fea0003800000 */
[----:B------:R-:W-:Y:S01]  /*1690*/  BPT.TRAP 0x1 ;  /* 0x000000040000795c */ /* 0x000fe20000300000 */
.L_x_2199:
[----:B------:R-:W-:-:S05]  /*16a0*/  IMAD.U32 R4, RZ, RZ, UR36 ;  /* 0x00000024ff047e24 */ /* 0x000fca000f8e00ff */
[----:B------:R-:W-:Y:S01]  /*16b0*/  LOP3.LUT R4, R4, 0x10000, RZ, 0xfc, !PT ;  /* 0x0001000004047812 */ /* 0x000fe200078efcff */
[----:B--2---:R-:W-:Y:S06]  /*16c0*/  @P1 BRA `(.L_x_2200) ;  /* 0x00000000000c1947 */ /* 0x004fec0003800000 */
[----:B------:R-:W-:-:S13]  /*16d0*/  R2UR UR4, R16 ;  /* 0x00000000100472ca */ /* 0x000fda00000e0000 */
[----:B------:R-:W2:Y:S02]  /*16e0*/  SYNCS.PHASECHK.TRANS64.TRYWAIT P1, [UR4+0x38830], R0 ;  /* 0x03883000ff0075a7 */ /* 0x000ea40008020144 */
[----:B--2---:R-:W-:Y:S05]  /*16f0*/  @!P1 BRA `(.L_x_2201) ;  /* 0x0000014400089947 */ /* 0x004fea0003800000 */
.L_x_2200:
[----:B------:R-:W-:Y:S05]  /*1700*/  WARPSYNC.ALL ;  /* 0x0000000000007948 */ /* 0x000fea0003800000 */
[----:B------:R-:W-:Y:S01]  /*1710*/  IMAD.MOV.U32 R5, RZ, RZ, 0x40000040 ;  /* 0x40000040ff057424 */ /* 0x000fe200078e00ff */
[----:B------:R-:W-:Y:S01]  /*1720*/  R2UR UR4, R16 ;  /* 0x00000000100472ca */ /* 0x000fe200000e0000 */
[----:B------:R-:W-:-:S03]  /*1730*/  WARPGROUP.ARRIVE ;  /* 0x00000000000079c5 */ /* 0x000fc60000000000 */
        /* <DEDUP_REMOVED lines=16> */
[----:B------:R-:W-:Y:S01]  /*1840*/  R2UR UR21, R5 ;  /* 0x00000000051572ca */ /* 0x000fe200000e0000 */
[----:B------:R-:W-:Y:S01]  /*1850*/  IMAD.U32 R11, RZ, RZ, UR27 ;  /* 0x0000001bff0b7e24 */ /* 0x000fe2000f8e00ff */
[----:B------:R-:W-:Y:S01]  /*1860*/  R2UR UR4, R4 ;  /* 0x00000000040472ca */ /* 0x000fe200000e0000 */
[----:B------:R-:W-:Y:S01]  /*1870*/  ULOP3.LUT UR6, UR6, 0x3fff, URZ, 0xc0, !UPT ;  /* 0x00003fff06067892 */ /* 0x000fe2000f8ec03f */
[----:B------:R-:W-:Y:S01]  /*1880*/  UMOV UR31, 0x40000040 ;  /* 0x40000040001f7882 */ /* 0x000fe20000000000 */
[----:B------:R-:W-:-:S02]  /*1890*/  UMOV UR35, 0x40000040 ;  /* 0x4000004000237882 */ /* 0x000fc40000000000 */
[----:B------:R-:W-:Y:S01]  /*18a0*/  ULOP3.LUT UR24, UR6, 0x10000, URZ, 0xfc, !UPT ;  /* 0x0001000006187892 */ /* 0x000fe2000f8efc3f */
[----:B------:R-:W-:Y:S01]  /*18b0*/  UMOV UR39, 0x40000040 ;  /* 0x4000004000277882 */ /* 0x000fe20000000000 */
[----:B------:R-:W-:Y:S02]  /*18c0*/  UMOV UR43, 0x40000040 ;  /* 0x40000040002b7882 */ /* 0x000fe40000000000 */
[----:B------:R-:W-:Y:S02]  /*18d0*/  UIADD3 UR10, UR24, 0x80, URZ ;  /* 0x00000080180a7890 */ /* 0x000fe4000fffe03f */
[----:B------:R-:W-:Y:S02]  /*18e0*/  UIADD3 UR14, UR24, 0x100, URZ ;  /* 0x00000100180e7890 */ /* 0x000fe4000fffe03f */
[----:B------:R-:W-:Y:S01]  /*18f0*/  IMAD.U32 R15, RZ, RZ, UR24 ;  /* 0x00000018ff0f7e24 */ /* 0x000fe2000f8e00ff */
[----:B------:R-:W-:Y:S01]  /*1900*/  UMOV UR6, UR24 ;  /* 0x0000001800067c82 */ /* 0x000fe20008000000 */
[----:B------:R-:W-:Y:S01]  /*1910*/  UIADD3 UR18, UR24, 0x180, URZ ;  /* 0x0000018018127890 */ /* 0x000fe2000fffe03f */
[----:B------:R-:W-:Y:S01]  /*1920*/  HGMMA.64x16x16.F32.BF16 R56, gdesc[UR4], RZ, !UPT, gsb0 ;  /* 0x00200000043879f0 */ /* 0x000fe2000c0018ff */
[----:B------:R-:W-:Y:S01]  /*1930*/  UIADD3 UR22, UR24, 0x200, URZ ;  /* 0x0000020018167890 */ /* 0x000fe2000fffe03f */
[----:B------:R-:W-:Y:S01]  /*1940*/  R2UR UR6, R4 ;  /* 0x00000000040672ca */ /* 0x000fe200000e0000 */
[----:B------:R-:W-:Y:S01]  /*1950*/  UMOV UR5, 0x40000040 ;  /* 0x4000004000057882 */ /* 0x000fe20000000000 */
[----:B------:R-:W-:Y:S01]  /*1960*/  UIADD3 UR7, UR24, 0x204, URZ ;  /* 0x0000020418077890 */ /* 0x000fe2000fffe03f */
[----:B------:R-:W-:Y:S01]  /*1970*/  UMOV UR47, 0x40000040 ;  /* 0x40000040002f7882 */ /* 0x000fe20000000000 */
[----:B------:R-:W-:Y:S01]  /*1980*/  UMOV UR51, 0x40000040 ;  /* 0x4000004000337882 */ /* 0x000fe20000000000 */
[----:B------:R-:W-:Y:S01]  /*1990*/  UMOV UR55, 0x40000040 ;  /* 0x4000004000377882 */ /* 0x000fe20000000000 */
[----:B------:R-:W-:-:S07]  /*19a0*/  UMOV UR59, 0x40000040 ;  /* 0x40000040003b7882 */ /* 0x000fce0000000000 */
[----:B------:R-:W-:-:S07]  /*19b0*/  UIADD3 UR4, UR6, 0x2, URZ ;  /* 0x0000000206047890 */ /* 0x000fce000fffe03f */
[----:B------:R-:W-:Y:S01]  /*19c0*/  UMOV UR26, UR4 ;  /* 0x00000004001a7c82 */ /* 0x000fe20008000000 */
[----:B------:R-:W-:Y:S01]  /*19d0*/  UIADD3 UR4, UR24, 0x202, URZ ;  /* 0x0000020218047890 */ /* 0x000fe2000fffe03f */
[----:B------:R-:W-:Y:S01]  /*19e0*/  MOV R10, UR26 ;  /* 0x0000001a000a7c02 */ /* 0x000fe20008000f00 */
        /* <DEDUP_REMOVED lines=52> */
[----:B------:R-:W-:-:S06]  /*1d30*/  UMOV UR27, 0x40000040 ;  /* 0x40000040001b7882 */ /* 0x000fcc0000000000 */
        /* <DEDUP_REMOVED lines=120> */
[----:B------:R-:W-:Y:S01]  /*24c0*/  IMAD.U32 R9, RZ, RZ, UR15 ;  /* 0x0000000fff097e24 */ /* 0x000fe2000f8e00ff */
        /* <DEDUP_REMOVED lines=345> */
.L_x_2202:
[----:B------:R-:W-:Y:S01]  /*3a60*/  LOP3.LUT R3, R64, 0xffffff80, RZ, 0xc0, !PT ;  /* 0xffffff8040037812 */ /* 0x000fe200078ec0ff */
[----:B------:R-:W-:Y:S01]  /*3a70*/  UMOV UR7, 0xffffffb0 ;  /* 0xffffffb000077882 */ /* 0x000fe20000000000 */
[----:B------:R-:W-:Y:S01]  /*3a80*/  R2UR UR6, R19 ;  /* 0x00000000130672ca */ /* 0x000fe200000e0000 */
[----:B------:R-:W-:Y:S01]  /*3a90*/  UIMAD UR7, UR61, UR7, 0x51 ;  /* 0x000000513d0774a4 */ /* 0x000fe2000f8e0207 */
[----:B------:R-:W-:Y:S01]  /*3aa0*/  IADD3 R3, R18, -R3, RZ ;  /* 0x8000000312037210 */ /* 0x000fe20007ffe0ff */
[----:B------:R-:W-:Y:S01]  /*3ab0*/  ULDC UR10, c[0x0][0x9d8] ;  /* 0x00027600000a7ab9 */ /* 0x000fe20000000800 */
[----:B------:R-:W-:Y:S01]  /*3ac0*/  LEA.HI R65, R65, R18, RZ, 0x2 ;  /* 0x0000001241417211 */ /* 0x000fe200078f10ff */
[----:B------:R-:W-:Y:S01]  /*3ad0*/  FMUL.FTZ R58, R58, UR10 ;  /* 0x0000000a3a3a7c20 */ /* 0x000fe20008410000 */
[----:B------:R-:W-:Y:S01]  /*3ae0*/  SHF.R.S32.HI R0, RZ, 0x1f, R3 ;  /* 0x0000001fff007819 */ /* 0x000fe20000011403 */
[----:B------:R-:W-:Y:S01]  /*3af0*/  FMUL.FTZ R59, R59, UR10 ;  /* 0x0000000a3b3b7c20 */ /* 0x000fe20008410000 */
[----:B------:R-:W-:Y:S01]  /*3b00*/  LOP3.LUT R65, R65, 0xfffffffc, RZ, 0xc0, !PT ;  /* 0xfffffffc41417812 */ /* 0x000fe200078ec0ff */
[----:B------:R-:W-:Y:S01]  /*3b10*/  FMUL.FTZ R62, R62, UR10 ;  /* 0x0000000a3e3e7c20 */ /* 0x000fe20008410000 */
[CC--:B------:R-:W-:Y:S01]  /*3b20*/  LEA.HI R2, R0.reuse, R3.reuse, RZ, 0x2 ;  /* 0x0000000300027211 */ /* 0x0c0fe200078f10ff */
[----:B------:R-:W0:Y:S01]  /*3b30*/  MUFU.TANH R58, R58 ;  /* 0x0000003a003a7308 */ /* 0x000e220000002400 */
[----:B------:R-:W-:Y:S01]  /*3b40*/  LEA.HI R6, R0, R3, RZ, 0x5 ;  /* 0x0000000300067211 */ /* 0x000fe200078f28ff */
[----:B------:R-:W-:Y:S01]  /*3b50*/  IMAD.IADD R65, R18, 0x1, -R65 ;  /* 0x0000000112417824 */ /* 0x000fe200078e0a41 */
[--C-:B------:R-:W-:Y:S01]  /*3b60*/  SHF.R.S32.HI R0, RZ, 0x2, R2.reuse ;  /* 0x00000002ff007819 */ /* 0x100fe20000011402 */
[----:B------:R-:W-:Y:S01]  /*3b70*/  UISETP.NE.AND UP0, UPT, UR6, URZ, UPT ;  /* 0x0000003f0600728c */ /* 0x000fe2000bf05270 */
[----:B------:R-:W-:Y:S01]  /*3b80*/  SHF.R.S32.HI R7, RZ, 0x1f, R2 ;  /* 0x0000001fff077819 */ /* 0x000fe20000011402 */
[----:B------:R-:W-:Y:S01]  /*3b90*/  FMUL.FTZ R63, R63, UR10 ;  /* 0x0000000a3f3f7c20 */ /* 0x000fe20008410000 */
[----:B------:R-:W-:Y:S01]  /*3ba0*/  LEA.HI R12, R66, R66, RZ, 0x1 ;  /* 0x00000042420c7211 */ /* 0x000fe200078f08ff */
[----:B------:R-:W1:Y:S01]  /*3bb0*/  MUFU.TANH R59, R59 ;  /* 0x0000003b003b7308 */ /* 0x000e620000002400 */
[----:B------:R-:W-:Y:S01]  /*3bc0*/  SHF.R.S32.HI R6, RZ, 0x5, R6 ;  /* 0x00000005ff067819 */ /* 0x000fe20000011406 */
[----:B------:R-:W-:Y:S01]  /*3bd0*/  ULDC UR14, c[0x0][0x288] ;  /* 0x0000a200000e7ab9 */ /* 0x000fe20000000800 */
[-C--:B------:R-:W-:Y:S01]  /*3be0*/  LEA.HI R7, R7, R0.reuse, RZ, 0x3 ;  /* 0x0000000007077211 */ /* 0x080fe200078f18ff */
[----:B------:R-:W-:Y:S01]  /*3bf0*/  FMUL.FTZ R50, R50, UR10 ;  /* 0x0000000a32327c20 */ /* 0x000fe20008410000 */
[----:B------:R-:W-:Y:S01]  /*3c00*/  LOP3.LUT R13, R12, 0x3fffffe, RZ, 0xc0, !PT ;  /* 0x03fffffe0c0d7812 */ /* 0x000fe200078ec0ff */
[----:B------:R-:W-:Y:S01]  /*3c10*/  FMUL.FTZ R49, R49, UR10 ;  /* 0x0000000a31317c20 */ /* 0x000fe20008410000 */
[----:B------:R-:W-:Y:S01]  /*3c20*/  LEA R12, R6, UR60, 0x4 ;  /* 0x0000003c060c7c11 */ /* 0x000fe2000f8e20ff */
[----:B------:R-:W-:Y:S01]  /*3c30*/  @UP0 ULDC UR6, c[0x0][0x44c] ;  /* 0x0001130000060ab9 */ /* 0x000fe20000000800 */
[----:B------:R-:W-:Y:S01]  /*3c40*/  LOP3.LUT R7, R7, 0xfffffff8, RZ, 0xc0, !PT ;  /* 0xfffffff807077812 */ /* 0x000fe200078ec0ff */
[----:B------:R-:W-:Y:S01]  /*3c50*/  IMAD.IADD R13, R66, 0x1, -R13 ;  /* 0x00000001420d7824 */ /* 0x000fe200078e0a0d */
[----:B------:R-:W-:Y:S01]  /*3c60*/  LEA.HI R6, R65, R65, RZ, 0x1 ;  /* 0x0000004141067211 */ /* 0x000fe200078f08ff */
[----:B------:R-:W2:Y:S01]  /*3c70*/  MUFU.TANH R62, R62 ;  /* 0x0000003e003e7308 */ /* 0x000ea20000002400 */
[----:B------:R-:W-:Y:S01]  /*3c80*/  IADD3 R12, R12, R0, -R7 ;  /* 0x000000000c0c7210 */ /* 0x000fe20007ffe807 */
[----:B------:R-:W-:Y:S01]  /*3c90*/  FMUL.FTZ R52, R52, UR10 ;  /* 0x0000000a34347c20 */ /* 0x000fe20008410000 */
[----:B------:R-:W-:Y:S01]  /*3ca0*/  LOP3.LUT R6, R6, 0x1ffffffe, RZ, 0xc0, !PT ;  /* 0x1ffffffe06067812 */ /* 0x000fe200078ec0ff */
[----:B------:R-:W-:Y:S01]  /*3cb0*/  FMUL.FTZ R51, R51, UR10 ;  /* 0x0000000a33337c20 */ /* 0x000fe20008410000 */
[----:B------:R-:W-:Y:S01]  /*3cc0*/  PLOP3.LUT P1, PT, PT, PT, UP0, 0x80, 0x0 ;  /* 0x000000000000781c */ /* 0x000fe20003f2f008 */
[----:B------:R-:W-:Y:S01]  /*3cd0*/  FMUL.FTZ R42, R42, UR10 ;  /* 0x0000000a2a2a7c20 */ /* 0x000fe20008410000 */
[----:B------:R-:W-:Y:S01]  /*3ce0*/  LEA R13, R13, R12, 0x6 ;  /* 0x0000000c0d0d7211 */ /* 0x000fe200078e30ff */
[----:B------:R-:W-:Y:S01]  /*3cf0*/  IMAD.IADD R6, R65, 0x1, -R6 ;  /* 0x0000000141067824 */ /* 0x000fe200078e0a06 */
[----:B------:R-:W-:Y:S01]  /*3d00*/  PLOP3.LUT P2, PT, PT, PT, UP0, 0x80, 0x0 ;  /* 0x000000000000781c */ /* 0x000fe20003f4f008 */
[----:B------:R-:W3:Y:S01]  /*3d10*/  MUFU.TANH R63, R63 ;  /* 0x0000003f003f7308 */ /* 0x000ee20000002400 */
[----:B------:R-:W-:Y:S01]  /*3d20*/  R2UR UR22, R152 ;  /* 0x00000000981672ca */ /* 0x000fe200000e0000 */
[----:B------:R-:W-:Y:S01]  /*3d30*/  IMAD R14, R6, 0x8, R13 ;  /* 0x00000008060e7824 */ /* 0x000fe200078e020d */
[----:B------:R-:W-:Y:S01]  /*3d40*/  LOP3.LUT R18, R2, 0x7ffffffc, RZ, 0xc0, !PT ;  /* 0x7ffffffc02127812 */ /* 0x000fe200078ec0ff */
[----:B------:R-:W-:Y:S01]  /*3d50*/  FMUL.FTZ R43, R43, UR10 ;  /* 0x0000000a2b2b7c20 */ /* 0x000fe20008410000 */
[----:B------:R-:W-:Y:S01]  /*3d60*/  FMUL.FTZ R54, R54, UR10 ;  /* 0x0000000a36367c20 */ /* 0x000fe20008410000 */
[----:B------:R-:W-:-:S02]  /*3d70*/  IMAD.MOV.U32 R0, RZ, RZ, R14 ;  /* 0x000000ffff007224 */ /* 0x000fc400078e000e */
[----:B------:R-:W-:Y:S01]  /*3d80*/  FMUL.FTZ R46, R46, UR10 ;  /* 0x0000000a2e2e7c20 */ /* 0x000fe20008410000 */
[----:B------:R-:W-:Y:S01]  /*3d90*/  @P1 IMAD.HI.U32 R6, R14, UR6, RZ ;  /* 0x000000060e061c27 */ /* 0x000fe2000f8e00ff */
[----:B------:R-:W-:Y:S01]  /*3da0*/  @UP0 ULDC UR6, c[0x0][0x450] ;  /* 0x0001140000060ab9 */ /* 0x000fe20000000800 */
[----:B------:R-:W-:Y:S02]  /*3db0*/  MUFU.TANH R50, R50 ;  /* 0x0000003200327308 */ /* 0x000fe40000002400 */
[----:B------:R-:W-:Y:S01]  /*3dc0*/  FMUL.FTZ R55, R55, UR10 ;  /* 0x0000000a37377c20 */ /* 0x000fe20008410000 */
[----:B------:R-:W-:Y:S01]  /*3dd0*/  IMAD.IADD R18, R3, 0x1, -R18 ;  /* 0x0000000103127824 */ /* 0x000fe200078e0a12 */
[----:B------:R-:W-:Y:S01]  /*3de0*/  @P2 SHF.R.U32.HI R0, RZ, UR6, R6 ;  /* 0x00000006ff002c19 */ /* 0x000fe20008011606 */
[----:B------:R-:W-:Y:S01]  /*3df0*/  UIMAD UR6, UR61, -0x50, UR22 ;  /* 0xffffffb03d0678a4 */ /* 0x000fe2000f8e0216 */
[----:B------:R-:W-:Y:S01]  /*3e00*/  MOV R3, UR7 ;  /* 0x0000000700037c02 */ /* 0x000fe20008000f00 */
[----:B------:R-:W-:-:S02]  /*3e10*/  IMAD.U32 R12, RZ, RZ, UR22 ;  /* 0x00000016ff0c7e24 */ /* 0x000fc4000f8e00ff */
[----:B------:R-:W-:Y:S01]  /*3e20*/  FMUL.FTZ R47, R47, UR10 ;  /* 0x0000000a2f2f7c20 */ /* 0x000fe20008410000 */
[----:B------:R-:W4:Y:S01]  /*3e30*/  SHFL.IDX PT, R6, R0, 0x1, 0x1c1f ;  /* 0x003c1f0000067f89 */ /* 0x000f2200000e0000 */
[----:B------:R-:W-:Y:S01]  /*3e40*/  UIADD3 UR6, UR6, 0x50, URZ ;  /* 0x0000005006067890 */ /* 0x000fe2000fffe03f */
[----:B------:R-:W-:Y:S01]  /*3e50*/  IMAD R3, R18, -0x2, R3 ;  /* 0xfffffffe12037824 */ /* 0x000fe200078e0203 */
[----:B------:R-:W-:Y:S01]  /*3e60*/  MUFU.TANH R64, R49 ;  /* 0x0000003100407308 */ /* 0x000fe20000002400 */
[----:B------:R-:W-:Y:S01]  /*3e70*/  FMUL.FTZ R48, R48, UR10 ;  /* 0x0000000a30307c20 */ /* 0x000fe20008410000 */
[----:B------:R-:W-:Y:S01]  /*3e80*/  FMUL.FTZ R57, R57, UR10 ;  /* 0x0000000a39397c20 */ /* 0x000fe20008410000 */
[----:B------:R-:W-:Y:S01]  /*3e90*/  FMUL.FTZ R34, R34, UR10 ;  /* 0x0000000a22227c20 */ /* 0x000fe20008410000 */
[----:B------:R-:W-:Y:S01]  /*3ea0*/  IMAD.U32 R7, RZ, RZ, UR6 ;  /* 0x00000006ff077e24 */ /* 0x000fe2000f8e00ff */
[----:B------:R-:W-:Y:S01]  /*3eb0*/  IADD3 R3, R3, -UR14, R12 ;  /* 0x8000000e03037c10 */ /* 0x000fe2000fffe00c */
[----:B------:R-:W-:Y:S01]  /*3ec0*/  FMUL.FTZ R38, R38, UR10 ;  /* 0x0000000a26267c20 */ /* 0x000fe20008410000 */
[----:B------:R-:W-:Y:S01]  /*3ed0*/  FMUL.FTZ R35, R35, UR10 ;  /* 0x0000000a23237c20 */ /* 0x000fe20008410000 */
[----:B------:R-:W-:Y:S01]  /*3ee0*/  IMAD R2, R18, -0x2, R7 ;  /* 0xfffffffe12027824 */ /* 0x000fe200078e0207 */
        /* <DEDUP_REMOVED lines=10> */
[----:B------:R-:W2:Y:S01]  /*3f90*/  SHFL.IDX PT, R0, R0, RZ, 0x1c1f ;  /* 0x001c1fff00007589 */ /* 0x000ea200000e0000 */
[----:B------:R-:W-:Y:S01]  /*3fa0*/  FMUL.FTZ R53, R53, UR10 ;  /* 0x0000000a35357c20 */ /* 0x000fe20008410000 */
[--C-:B----4-:R-:W-:Y:S01]  /*3fb0*/  VIADDMNMX R6, R6, R3, R2.reuse, PT ;  /* 0x0000000306067246 */ /* 0x110fe20003800102 */
[----:B------:R-:W-:Y:S01]  /*3fc0*/  FMUL.FTZ R40, R40, UR10 ;  /* 0x0000000a28287c20 */ /* 0x000fe20008410000 */
[----:B------:R-:W-:Y:S01]  /*3fd0*/  FMUL.FTZ R41, R41, UR10 ;  /* 0x0000000a29297c20 */ /* 0x000fe20008410000 */
[----:B------:R-:W-:Y:S01]  /*3fe0*/  FMUL.FTZ R44, R44, UR10 ;  /* 0x0000000a2c2c7c20 */ /* 0x000fe20008410000 */
[C---:B------:R-:W-:Y:S01]  /*3ff0*/  ISETP.GT.AND P1, PT, R6.reuse, RZ, PT ;  /* 0x000000ff0600720c */ /* 0x040fe20003f24270 */
[----:B------:R0:W-:Y:S01]  /*4000*/  MUFU.TANH R13, R42 ;  /* 0x0000002a000d7308 */ /* 0x0001e20000002400 */
[----:B------:R-:W-:Y:S01]  /*4010*/  ISETP.GT.AND P2, PT, R6, 0x1, PT ;  /* 0x000000010600780c */ /* 0x000fe20003f44270 */
[----:B------:R-:W-:Y:S01]  /*4020*/  FMUL.FTZ R24, R24, UR10 ;  /* 0x0000000a18187c20 */ /* 0x000fe20008410000 */
[----:B------:R-:W-:Y:S01]  /*4030*/  ISETP.GT.AND P3, PT, R6, 0x8, PT ;  /* 0x000000080600780c */ /* 0x000fe20003f64270 */
[----:B------:R-:W-:Y:S01]  /*4040*/  FMUL.FTZ R45, R45, UR10 ;  /* 0x0000000a2d2d7c20 */ /* 0x000fe20008410000 */
[----:B------:R-:W-:Y:S01]  /*4050*/  FMUL.FTZ R25, R25, UR10 ;  /* 0x0000000a19197c20 */ /* 0x000fe20008410000 */
[----:B------:R-:W-:Y:S01]  /*4060*/  FMUL.FTZ R32, R32, UR10 ;  /* 0x0000000a20207c20 */ /* 0x000fe20008410000 */
[----:B------:R-:W-:Y:S01]  /*4070*/  FMUL.FTZ R28, R28, UR10 ;  /* 0x0000000a1c1c7c20 */ /* 0x000fe20008410000 */
[----:B------:R1:W-:Y:S01]  /*4080*/  MUFU.TANH R52, R43 ;  /* 0x0000002b00347308 */ /* 0x0003e20000002400 */
[----:B0-----:R-:W-:Y:S01]  /*4090*/  FSEL R42, R58, -INF , P1 ;  /* 0xff8000003a2a7808 */ /* 0x001fe20000800000 */
[----:B------:R-:W-:Y:S01]  /*40a0*/  FMUL.FTZ R33, R33, UR10 ;  /* 0x0000000a21217c20 */ /* 0x000fe20008410000 */
[----:B------:R-:W-:Y:S01]  /*40b0*/  ISETP.GT.AND P1, PT, R6, 0x9, PT ;  /* 0x000000090600780c */ /* 0x000fe20003f24270 */
[----:B------:R-:W-:Y:S01]  /*40c0*/  ULDC UR6, c[0x0][0x988] ;  /* 0x0002620000067ab9 */ /* 0x000fe20000000800 */
[----:B------:R-:W-:Y:S01]  /*40d0*/  FMUL.FTZ R36, R36, UR10 ;  /* 0x0000000a24247c20 */ /* 0x000fe20008410000 */
[----:B------:R-:W-:Y:S01]  /*40e0*/  FMUL.FTZ R37, R37, UR10 ;  /* 0x0000000a25257c20 */ /* 0x000fe20008410000 */
[----:B------:R-:W-:Y:S01]  /*40f0*/  FMUL.FTZ R29, R29, UR10 ;  /* 0x0000000a1d1d7c20 */ /* 0x000fe20008410000 */
[----:B------:R-:W0:Y:S01]  /*4100*/  MUFU.TANH R54, R54 ;  /* 0x0000003600367308 */ /* 0x000e220000002400 */
[----:B-1----:R-:W-:Y:S01]  /*4110*/  FSEL R43, R59, -INF , P2 ;  /* 0xff8000003b2b7808 */ /* 0x002fe20001000000 */
[----:B------:R-:W-:Y:S01]  /*4120*/  @UP0 ULDC UR10, c[0x0][0x44c] ;  /* 0x00011300000a0ab9 */ /* 0x000fe20000000800 */
[----:B------:R-:W-:Y:S01]  /*4130*/  ISETP.GT.AND P2, PT, R6, 0x10, PT ;  /* 0x000000100600780c */ /* 0x000fe20003f44270 */
[----:B------:R-:W-:Y:S01]  /*4140*/  @UP0 ULDC UR15, c[0x0][0x450] ;  /* 0x00011400000f0ab9 */ /* 0x000fe20000000800 */
[----:B------:R-:W-:Y:S01]  /*4150*/  FMNMX.FTZ R7, R42, R43, !PT ;  /* 0x0000002b2a077209 */ /* 0x000fe20007810000 */
[----:B------:R-:W-:Y:S01]  /*4160*/  UIADD3 UR18, UR61, -0x2, URZ ;  /* 0xfffffffe3d127890 */ /* 0x000fe2000fffe03f */
[----:B--2---:R-:W-:Y:S01]  /*4170*/  VIADDMNMX R0, R0, R3, R2, PT ;  /* 0x0000000300007246 */ /* 0x004fe20003800102 */
[----:B------:R1:W-:Y:S01]  /*4180*/  MUFU.TANH R20, R46 ;  /* 0x0000002e00147308 */ /* 0x0003e20000002400 */
[----:B------:R-:W-:Y:S01]  /*4190*/  R2UR UR11, R16 ;  /* 0x00000000100b72ca */ /* 0x000fe200000e0000 */
[----:B------:R-:W-:Y:S01]  /*41a0*/  UMOV UR61, URZ ;  /* 0x0000003f003d7c82 */ /* 0x000fe20008000000 */
[----:B------:R-:W-:Y:S01]  /*41b0*/  R2UR UR19, R22 ;  /* 0x00000000161372ca */ /* 0x000fe200000e0000 */
[----:B------:R-:W-:Y:S01]  /*41c0*/  IMAD.U32 R212, RZ, RZ, UR18 ;  /* 0x00000012ffd47e24 */ /* 0x000fe2000f8e00ff */
[----:B------:R-:W-:-:S02]  /*41d0*/  CS2R R150, SRZ ;  /* 0x0000000000967805 */ /* 0x000fc4000001ff00 */
[----:B------:R-:W-:Y:S02]  /*41e0*/  CS2R R148, SRZ ;  /* 0x0000000000947805 */ /* 0x000fe4000001ff00 */
[----:B------:R-:W-:Y:S01]  /*41f0*/  CS2R R146, SRZ ;  /* 0x0000000000927805 */ /* 0x000fe2000001ff00 */
[----:B------:R-:W2:Y:S01]  /*4200*/  MUFU.TANH R51, R55 ;  /* 0x0000003700337308 */ /* 0x000ea20000002400 */
[----:B-1----:R-:W-:Y:S02]  /*4210*/  FSEL R46, R62, -INF , P3 ;  /* 0xff8000003e2e7808 */ /* 0x002fe40001800000 */
[----:B------:R-:W-:Y:S02]  /*4220*/  CS2R R144, SRZ ;  /* 0x0000000000907805 */ /* 0x000fe4000001ff00 */
[----:B------:R-:W-:Y:S02]  /*4230*/  ISETP.GT.AND P3, PT, R0, 0x8, PT ;  /* 0x000000080000780c */ /* 0x000fe40003f64270 */
[----:B------:R-:W-:-:S02]  /*4240*/  CS2R R142, SRZ ;  /* 0x00000000008e7805 */ /* 0x000fc4000001ff00 */
[----:B------:R-:W-:Y:S01]  /*4250*/  FMNMX.FTZ R12, R46, R7, !PT ;  /* 0x000000072e0c7209 */ /* 0x000fe20007810000 */
[----:B------:R-:W-:Y:S01]  /*4260*/  UIADD3 UR7, UR11, 0x38840, URZ ;  /* 0x000388400b077890 */ /* 0x000fe2000fffe03f */
[----:B------:R-:W-:Y:S01]  /*4270*/  CS2R R140, SRZ ;  /* 0x00000000008c7805 */ /* 0x000fe2000001ff00 */
[----:B------:R3:W1:Y:S01]  /*4280*/  MUFU.TANH R21, R47 ;  /* 0x0000002f00157308 */ /* 0x0006620000002400 */
[----:B------:R-:W-:Y:S01]  /*4290*/  UIMAD.WIDE.U32 UR10, UR60, UR10, URZ ;  /* 0x0000000a3c0a72a5 */ /* 0x000fe2000f8e003f */
[----:B------:R-:W-:Y:S02]  /*42a0*/  CS2R R138, SRZ ;  /* 0x00000000008a7805 */ /* 0x000fe4000001ff00 */
[----:B------:R-:W-:Y:S02]  /*42b0*/  CS2R R136, SRZ ;  /* 0x0000000000887805 */ /* 0x000fe4000001ff00 */
[----:B------:R-:W-:Y:S01]  /*42c0*/  CS2R R134, SRZ ;  /* 0x0000000000867805 */ /* 0x000fe2000001ff00 */
[----:B------:R-:W-:Y:S01]  /*42d0*/  @UP0 USHF.R.U32.HI UR60, URZ, UR15, UR11 ;  /* 0x0000000f3f3c0299 */ /* 0x000fe2000801160b */
[----:B------:R-:W-:-:S02]  /*42e0*/  CS2R R132, SRZ ;  /* 0x0000000000847805 */ /* 0x000fc4000001ff00 */
[----:B------:R-:W-:Y:S01]  /*42f0*/  CS2R R130, SRZ ;  /* 0x0000000000827805 */ /* 0x000fe2000001ff00 */
[----:B------:R4:W-:Y:S01]  /*4300*/  MUFU.TANH R71, R48 ;  /* 0x0000003000477308 */ /* 0x0009e20000002400 */
[----:B---3--:R-:W-:Y:S01]  /*4310*/  FSEL R47, R63, -INF , P1 ;  /* 0xff8000003f2f7808 */ /* 0x008fe20000800000 */
[----:B------:R-:W-:Y:S01]  /*4320*/  UIADD3 UR10, UR60, -UR14, UR22 ;  /* 0x8000000e3c0a7290 */ /* 0x000fe2000fffe016 */
[----:B------:R-:W-:Y:S01]  /*4330*/  ISETP.GT.AND P1, PT, R6, 0x11, PT ;  /* 0x000000110600780c */ /* 0x000fe20003f24270 */
[----:B------:R-:W3:Y:S01]  /*4340*/  S2UR UR22, SR_CgaCtaId ;  /* 0x00000000001679c3 */ /* 0x000ee20000008800 */
[----:B------:R-:W-:Y:S01]  /*4350*/  FMNMX.FTZ R7, R47, R12, !PT ;  /* 0x0000000c2f077209 */ /* 0x000fe20007810000 */
[----:B------:R-:W-:Y:S01]  /*4360*/  UIMAD.WIDE UR10, UR10, 0x66666667, URZ ;  /* 0x666666670a0a78a5 */ /* 0x000fe2000f8e023f */
[----:B-----5:R-:W-:Y:S01]  /*4370*/  FSEL R49, R49, -INF , P1 ;  /* 0xff80000031317808 */ /* 0x020fe20000800000 */
[----:B------:R-:W-:Y:S01]  /*4380*/  MUFU.TANH R68, R57 ;  /* 0x0000003900447308 */ /* 0x000fe20000002400 */
[----:B----4-:R-:W-:Y:S01]  /*4390*/  FSEL R48, R50, -INF , P2 ;  /* 0xff80000032307808 */ /* 0x010fe20001000000 */
[----:B------:R-:W-:Y:S01]  /*43a0*/  USHF.R.U32.HI UR10, URZ, 0x1f, UR11 ;  /* 0x0000001f3f0a7899 */ /* 0x000fe2000801160b */
[----:B------:R-:W-:-:S02]  /*43b0*/  ISETP.GT.AND P2, PT, R6, 0x18, PT ;  /* 0x000000180600780c */ /* 0x000fc40003f44270 */
[----:B------:R-:W-:Y:S02]  /*43c0*/  CS2R R128, SRZ ;  /* 0x0000000000807805 */ /* 0x000fe4000001ff00 */
[----:B------:R-:W-:Y:S01]  /*43d0*/  FMNMX.FTZ R12, R48, R7, !PT ;  /* 0x00000007300c7209 */ /* 0x000fe20007810000 */
[----:B------:R-:W-:Y:S01]  /*43e0*/  ULEA.HI.SX32 UR10, UR11, UR10, 0x1b ;  /* 0x0000000a0b0a7291 */ /* 0x000fe2000f8fda3f */
[----:B------:R-:W-:Y:S01]  /*43f0*/  ISETP.GT.AND P1, PT, R6, 0x19, PT ;  /* 0x000000190600780c */ /* 0x000fe20003f24270 */
[----:B------:R-:W4:Y:S01]  /*4400*/  MUFU.TANH R34, R34 ;  /* 0x0000002200227308 */ /* 0x000f220000002400 */
[----:B0-----:R-:W-:Y:S01]  /*4410*/  FSEL R50, R54, -INF , P2 ;  /* 0xff80000036327808 */ /* 0x001fe20001000000 */
[----:B------:R-:W-:Y:S01]  /*4420*/  UISETP.LT.AND UP0, UPT, UR19, UR10, UPT ;  /* 0x0000000a1300728c */ /* 0x000fe2000bf01270 */
[----:B------:R-:W-:Y:S02]  /*4430*/  FMNMX.FTZ R7, R49, R12, !PT ;  /* 0x0000000c31077209 */ /* 0x000fe40007810000 */
[----:B------:R-:W-:-:S02]  /*4440*/  CS2R R126, SRZ ;  /* 0x00000000007e7805 */ /* 0x000fc4000001ff00 */
[----:B------:R-:W-:Y:S01]  /*4450*/  ISETP.GT.AND P2, PT, R6, 0x20, PT ;  /* 0x000000200600780c */ /* 0x000fe20003f44270 */
[----:B------:R-:W-:Y:S01]  /*4460*/  USEL UR11, UR19, UR10, !UP0 ;  /* 0x0000000a130b7287 */ /* 0x000fe2000c000000 */
[----:B--2---:R-:W-:Y:S01]  /*4470*/  FSEL R51, R51, -INF , P1 ;  /* 0xff80000033337808 */ /* 0x004fe20000800000 */
[----:B------:R0:W2:Y:S01]  /*4480*/  MUFU.TANH R57, R38 ;  /* 0x0000002600397308 */ /* 0x0000a20000002400 */
[----:B------:R-:W-:Y:S01]  /*4490*/  FMNMX.FTZ R12, R50, R7, !PT ;  /* 0x00000007320c7209 */ /* 0x000fe20007810000 */
[----:B------:R-:W-:Y:S01]  /*44a0*/  UISETP.GE.AND UP0, UPT, UR18, UR11, UPT ;  /* 0x0000000b1200728c */ /* 0x000fe2000bf06270 */
[----:B------:R-:W-:Y:S01]  /*44b0*/  ISETP.GT.AND P1, PT, R6, 0x21, PT ;  /* 0x000000210600780c */ /* 0x000fe20003f24270 */
[----:B---3--:R-:W-:Y:S01]  /*44c0*/  UPRMT UR7, UR22, 0x654, UR7 ;  /* 0x0000065416077896 */ /* 0x008fe20008000007 */
[----:B------:R-:W-:Y:S01]  /*44d0*/  FMNMX.FTZ R7, R51, R12, !PT ;  /* 0x0000000c33077209 */ /* 0x000fe20007810000 */
[----:B------:R-:W-:Y:S01]  /*44e0*/  IMAD.U32 R213, RZ, RZ, UR11 ;  /* 0x0000000bffd57e24 */ /* 0x000fe2000f8e00ff */
[----:B------:R-:W-:Y:S01]  /*44f0*/  FSEL R52, R52, -INF , P1 ;  /* 0xff80000034347808 */ /* 0x000fe20000800000 */
[----:B------:R-:W3:Y:S01]  /*4500*/  MUFU.TANH R35, R35 ;  /* 0x0000002300237308 */ /* 0x000ee20000002400 */
[----:B0-----:R-:W-:-:S02]  /*4510*/  FSEL R38, R13, -INF , P2 ;  /* 0xff8000000d267808 */ /* 0x001fc40001000000 */
[----:B------:R-:W-:Y:S02]  /*4520*/  CS2R R124, SRZ ;  /* 0x00000000007c7805 */ /* 0x000fe4000001ff00 */
[----:B------:R-:W-:Y:S02]  /*4530*/  ISETP.GT.AND P2, PT, R6, 0x28, PT ;  /* 0x000000280600780c */ /* 0x000fe40003f44270 */
[----:B------:R-:W-:Y:S02]  /*4540*/  CS2R R122, SRZ ;  /* 0x00000000007a7805 */ /* 0x000fe4000001ff00 */
[----:B------:R-:W-:Y:S01]  /*4550*/  FMNMX.FTZ R7, R38, R7, !PT ;  /* 0x0000000726077209 */ /* 0x000fe20007810000 */
[----:B------:R-:W-:Y:S01]  /*4560*/  SYNCS.ARRIVE.TRANS64.RED.A1T0 RZ, [UR7], RZ ;  /* 0x000000ffffff79a7 */ /* 0x000fe20008100407 */
[----:B------:R-:W-:Y:S01]  /*4570*/  ISETP.GT.AND P1, PT, R6, 0x29, PT ;  /* 0x000000290600780c */ /* 0x000fe20003f24270 */
[----:B------:R0:W5:Y:S01]  /*4580*/  MUFU.TANH R58, R39 ;  /* 0x00000027003a7308 */ /* 0x0001620000002400 */
[----:B------:R-:W-:Y:S01]  /*4590*/  FMNMX.FTZ R12, R52, R7, !PT ;  /* 0x00000007340c7209 */ /* 0x000fe20007810000 */
[----:B------:R-:W-:Y:S01]  /*45a0*/  UMOV UR7, URZ ;  /* 0x0000003f00077c82 */ /* 0x000fe20008000000 */
[----:B-1----:R-:W-:-:S02]  /*45b0*/  FSEL R54, R21, -INF , P1 ;  /* 0xff80000015367808 */ /* 0x002fc40000800000 */
[----:B------:R-:W-:Y:S02]  /*45c0*/  CS2R R120, SRZ ;  /* 0x0000000000787805 */ /* 0x000fe4000001ff00 */
[----:B------:R-:W-:Y:S02]  /*45d0*/  ISETP.GT.AND P1, PT, R6, 0x31, PT ;  /* 0x000000310600780c */ /* 0x000fe40003f24270 */
[----:B------:R-:W-:Y:S02]  /*45e0*/  CS2R R118, SRZ ;  /* 0x0000000000767805 */ /* 0x000fe4000001ff00 */
[----:B------:R-:W-:Y:S01]  /*45f0*/  CS2R R116, SRZ ;  /* 0x0000000000747805 */ /* 0x000fe2000001ff00 */
[----:B------:R-:W1:Y:S01]  /*4600*/  MUFU.TANH R26, R26 ;  /* 0x0000001a001a7308 */ /* 0x000e620000002400 */
[----:B0-----:R-:W-:Y:S02]  /*4610*/  FSEL R39, R20, -INF , P2 ;  /* 0xff80000014277808 */ /* 0x001fe40001000000 */
[----:B------:R-:W-:-:S02]  /*4620*/  CS2R R114, SRZ ;  /* 0x0000000000727805 */ /* 0x000fc4000001ff00 */
[----:B------:R-:W-:Y:S02]  /*4630*/  ISETP.GT.AND P2, PT, R6, 0x30, PT ;  /* 0x000000300600780c */ /* 0x000fe40003f44270 */
[----:B------:R-:W-:Y:S02]  /*4640*/  CS2R R112, SRZ ;  /* 0x0000000000707805 */ /* 0x000fe4000001ff00 */
[----:B------:R-:W-:Y:S02]  /*4650*/  FMNMX.FTZ R7, R39, R12, !PT ;  /* 0x0000000c27077209 */ /* 0x000fe40007810000 */
[----:B------:R-:W-:Y:S02]  /*4660*/  CS2R R110, SRZ ;  /* 0x00000000006e7805 */ /* 0x000fe4000001ff00 */
[----:B----4-:R-:W-:Y:S01]  /*4670*/  FSEL R55, R34, -INF , P2 ;  /* 0xff80000022377808 */ /* 0x010fe20001000000 */
[----:B------:R3:W-:Y:S01]  /*4680*/  MUFU.TANH R67, R56 ;  /* 0x0000003800437308 */ /* 0x0007e20000002400 */
[----:B------:R-:W-:-:S02]  /*4690*/  FMNMX.FTZ R12, R54, R7, !PT ;  /* 0x00000007360c7209 */ /* 0x000fc40007810000 */
[----:B------:R-:W-:Y:S02]  /*46a0*/  CS2R R108, SRZ ;  /* 0x00000000006c7805 */ /* 0x000fe4000001ff00 */
[----:B------:R-:W-:Y:S02]  /*46b0*/  ISETP.GT.AND P2, PT, R6, 0x38, PT ;  /* 0x000000380600780c */ /* 0x000fe40003f44270 */
[----:B------:R-:W-:Y:S02]  /*46c0*/  CS2R R106, SRZ ;  /* 0x00000000006a7805 */ /* 0x000fe4000001ff00 */
[----:B------:R-:W-:Y:S02]  /*46d0*/  FMNMX.FTZ R7, R55, R12, !PT ;  /* 0x0000000c37077209 */ /* 0x000fe40007810000 */
[----:B------:R-:W-:Y:S02]  /*46e0*/  CS2R R104, SRZ ;  /* 0x0000000000687805 */ /* 0x000fe4000001ff00 */
[----:B--2---:R-:W-:Y:S01]  /*46f0*/  FSEL R57, R57, -INF , P2 ;  /* 0xff80000039397808 */ /* 0x004fe20001000000 */
[----:B------:R-:W0:Y:S01]  /*4700*/  MUFU.TANH R27, R27 ;  /* 0x0000001b001b7308 */ /* 0x000e220000002400 */
[----:B---3--:R-:W-:-:S02]  /*4710*/  FSEL R56, R35, -INF , P1 ;  /* 0xff80000023387808 */ /* 0x008fc40000800000 */
[----:B------:R-:W-:Y:S02]  /*4720*/  CS2R R102, SRZ ;  /* 0x0000000000667805 */ /* 0x000fe4000001ff00 */
[----:B------:R-:W-:Y:S02]  /*4730*/  ISETP.GT.AND P1, PT, R6, 0x39, PT ;  /* 0x000000390600780c */ /* 0x000fe40003f24270 */
[----:B------:R-:W-:Y:S02]  /*4740*/  CS2R R100, SRZ ;  /* 0x0000000000647805 */ /* 0x000fe4000001ff00 */
[----:B------:R-:W-:Y:S02]  /*4750*/  FMNMX.FTZ R12, R56, R7, !PT ;  /* 0x00000007380c7209 */ /* 0x000fe40007810000 */
[----:B------:R-:W-:Y:S02]  /*4760*/  CS2R R98, SRZ ;  /* 0x0000000000627805 */ /* 0x000fe4000001ff00 */
[----:B------:R-:W-:Y:S01]  /*4770*/  ISETP.GT.AND P2, PT, R6, 0x40, PT ;  /* 0x000000400600780c */ /* 0x000fe20003f44270 */
[----:B------:R-:W-:Y:S01]  /*4780*/  MUFU.TANH R30, R30 ;  /* 0x0000001e001e7308 */ /* 0x000fe20000002400 */
[----:B-----5:R-:W-:-:S02]  /*4790*/  FSEL R58, R58, -INF , P1 ;  /* 0xff8000003a3a7808 */ /* 0x020fc40000800000 */
[----:B------:R-:W-:Y:S02]  /*47a0*/  CS2R R96, SRZ ;  /* 0x0000000000607805 */ /* 0x000fe4000001ff00 */
[----:B------:R-:W-:Y:S02]  /*47b0*/  FMNMX.FTZ R7, R57, R12, !PT ;  /* 0x0000000c39077209 */ /* 0x000fe40007810000 */
[----:B------:R-:W-:Y:S02]  /*47c0*/  CS2R R94, SRZ ;  /* 0x00000000005e7805 */ /* 0x000fe4000001ff00 */
[----:B------:R-:W-:Y:S02]  /*47d0*/  ISETP.GT.AND P1, PT, R6, 0x41, PT ;  /* 0x000000410600780c */ /* 0x000fe40003f24270 */
[----:B------:R-:W-:Y:S02]  /*47e0*/  CS2R R92, SRZ ;  /* 0x00000000005c7805 */ /* 0x000fe4000001ff00 */
[----:B-1----:R-:W-:Y:S01]  /*47f0*/  FSEL R59, R26, -INF , P2 ;  /* 0xff8000001a3b7808 */ /* 0x002fe20001000000 */
[----:B------:R-:W1:Y:S01]  /*4800*/  MUFU.TANH R31, R31 ;  /* 0x0000001f001f7308 */ /* 0x000e620000002400 */
[----:B------:R-:W-:-:S02]  /*4810*/  FMNMX.FTZ R12, R58, R7, !PT ;  /* 0x000000073a0c7209 */ /* 0x000fc40007810000 */
[----:B------:R-:W-:Y:S02]  /*4820*/  CS2R R90, SRZ ;  /* 0x00000000005a7805 */ /* 0x000fe4000001ff00 */
[----:B------:R-:W-:Y:S02]  /*4830*/  ISETP.GT.AND P2, PT, R6, 0x48, PT ;  /* 0x000000480600780c */ /* 0x000fe40003f44270 */
[----:B------:R-:W-:Y:S02]  /*4840*/  CS2R R88, SRZ ;  /* 0x0000000000587805 */ /* 0x000fe4000001ff00 */
[----:B------:R-:W-:Y:S02]  /*4850*/  FMNMX.FTZ R7, R59, R12, !PT ;  /* 0x0000000c3b077209 */ /* 0x000fe40007810000 */
[----:B------:R-:W-:Y:S02]  /*4860*/  CS2R R86, SRZ ;  /* 0x0000000000567805 */ /* 0x000fe4000001ff00 */
[----:B------:R-:W-:Y:S01]  /*4870*/  CS2R R84, SRZ ;  /* 0x0000000000547805 */ /* 0x000fe2000001ff00 */
[----:B------:R0:W2:Y:S01]  /*4880*/  MUFU.TANH R69, R60 ;  /* 0x0000003c00457308 */ /* 0x0000a20000002400 */
[----:B------:R-:W-:-:S02]  /*4890*/  CS2R R82, SRZ ;  /* 0x0000000000527805 */ /* 0x000fc4000001ff00 */
[----:B------:R-:W-:Y:S02]  /*48a0*/  CS2R R80, SRZ ;  /* 0x0000000000507805 */ /* 0x000fe4000001ff00 */
[----:B------:R-:W-:Y:S02]  /*48b0*/  CS2R R78, SRZ ;  /* 0x00000000004e7805 */ /* 0x000fe4000001ff00 */
[----:B------:R-:W-:Y:S02]  /*48c0*/  CS2R R76, SRZ ;  /* 0x00000000004c7805 */ /* 0x000fe4000001ff00 */
[----:B------:R-:W-:Y:S02]  /*48d0*/  CS2R R74, SRZ ;  /* 0x00000000004a7805 */ /* 0x000fe4000001ff00 */
[----:B------:R-:W-:Y:S01]  /*48e0*/  CS2R R72, SRZ ;  /* 0x0000000000487805 */ /* 0x000fe2000001ff00 */
[----:B------:R3:W4:Y:S01]  /*48f0*/  MUFU.TANH R70, R61 ;  /* 0x0000003d00467308 */ /* 0x0007220000002400 */
[----:B0-----:R-:W-:-:S02]  /*4900*/  FSEL R60, R27, -INF , P1 ;  /* 0xff8000001b3c7808 */ /* 0x001fc40000800000 */
[----:B------:R-:W-:Y:S02]  /*4910*/  ISETP.GT.AND P1, PT, R6, 0x49, PT ;  /* 0x000000490600780c */ /* 0x000fe40003f24270 */
[----:B------:R-:W-:Y:S02]  /*4920*/  FMNMX.FTZ R6, R60, R7, !PT ;  /* 0x000000073c067209 */ /* 0x000fe40007810000 */
[----:B-1----:R-:W-:Y:S01]  /*4930*/  FSEL R62, R31, -INF , P1 ;  /* 0xff8000001f3e7808 */ /* 0x002fe20000800000 */
[----:B------:R-:W0:Y:S01]  /*4940*/  MUFU.TANH R53, R53 ;  /* 0x0000003500357308 */ /* 0x000e220000002400 */
[----:B---3--:R-:W-:Y:S02]  /*4950*/  FSEL R61, R30, -INF , P2 ;  /* 0xff8000001e3d7808 */ /* 0x008fe40001000000 */
[----:B------:R-:W-:Y:S02]  /*4960*/  ISETP.GT.AND P1, PT, R0, RZ, PT ;  /* 0x000000ff0000720c */ /* 0x000fe40003f24270 */
[----:B------:R-:W-:-:S02]  /*4970*/  FMNMX.FTZ R7, R61, R6, !PT ;  /* 0x000000063d077209 */ /* 0x000fc40007810000 */
[----:B------:R-:W-:Y:S01]  /*4980*/  ISETP.GT.AND P2, PT, R0, 0x1, PT ;  /* 0x000000010000780c */ /* 0x000fe20003f44270 */
[----:B------:R-:W1:Y:S01]  /*4990*/  MUFU.TANH R26, R40 ;  /* 0x00000028001a7308 */ /* 0x000e620000002400 */
[----:B------:R-:W-:Y:S02]  /*49a0*/  FMNMX.FTZ R7, R62, R7, !PT ;  /* 0x000000073e077209 */ /* 0x000fe40007810000 */
[----:B------:R-:W-:Y:S02]  /*49b0*/  FSEL R2, R67, -INF , P1 ;  /* 0xff80000043027808 */ /* 0x000fe40000800000 */
[----:B------:R-:W-:Y:S01]  /*49c0*/  ISETP.GT.AND P1, PT, R0, 0x9, PT ;  /* 0x000000090000780c */ /* 0x000fe20003f24270 */
[----:B------:R-:W3:Y:S01]  /*49d0*/  SHFL.BFLY PT, R6, R7, 0x2, 0x1f ;  /* 0x0c401f0007067f89 */ /* 0x000ee200000e0000 */
[----:B--2---:R-:W-:Y:S01]  /*49e0*/  FSEL R12, R69, -INF , P3 ;  /* 0xff800000450c7808 */ /* 0x004fe20001800000 */
[----:B------:R-:W2:Y:S01]  /*49f0*/  MUFU.TANH R41, R41 ;  /* 0x0000002900297308 */ /* 0x000ea20000002400 */
[----:B----4-:R-:W-:-:S02]  /*4a00*/  FSEL R13, R70, -INF , P1 ;  /* 0xff800000460d7808 */ /* 0x010fc40000800000 */
[C---:B------:R-:W-:Y:S02]  /*4a10*/  ISETP.GT.AND P1, PT, R0.reuse, 0x11, PT ;  /* 0x000000110000780c */ /* 0x040fe40003f24270 */
[----:B------:R-:W-:-:S03]  /*4a20*/  ISETP.GT.AND P3, PT, R0, 0x28, PT ;  /* 0x000000280000780c */ /* 0x000fc60003f64270 */
[----:B------:R-:W4:Y:S08]  /*4a30*/  MUFU.TANH R44, R44 ;  /* 0x0000002c002c7308 */ /* 0x000f300000002400 */
[----:B------:R-:W-:Y:S01]  /*4a40*/  MUFU.TANH R40, R24 ;  /* 0x0000001800287308 */ /* 0x000fe20000002400 */
[----:B---3--:R-:W-:Y:S02]  /*4a50*/  FMNMX.FTZ R20, R7, R6, !PT ;  /* 0x0000000607147209 */ /* 0x008fe40007810000 */
[----:B------:R-:W-:-:S05]  /*4a60*/  FSEL R7, R68, -INF , P2 ;  /* 0xff80000044077808 */ /* 0x000fca0001000000 */
[----:B------:R-:W3:Y:S01]  /*4a70*/  MUFU.TANH R45, R45 ;  /* 0x0000002d002d7308 */ /* 0x000ee20000002400 */
[----:B------:R-:W-:Y:S01]  /*4a80*/  ISETP.GT.AND P2, PT, R0, 0x10, PT ;  /* 0x000000100000780c */ /* 0x000fe20003f44270 */
[----:B------:R-:W5:Y:S01]  /*4a90*/  SHFL.BFLY PT, R21, R20, 0x1, 0x1f ;  /* 0x0c201f0014157f89 */ /* 0x000f6200000e0000 */
[----:B------:R-:W-:Y:S02]  /*4aa0*/  FMNMX.FTZ R3, R2, R7, !PT ;  /* 0x0000000702037209 */ /* 0x000fe40007810000 */
[----:B------:R-:W-:Y:S02]  /*4ab0*/  CS2R R68, SRZ ;  /* 0x0000000000447805 */ /* 0x000fe4000001ff00 */
[----:B------:R-:W-:Y:S01]  /*4ac0*/  FMNMX.FTZ R6, R12, R3, !PT ;  /* 0x000000030c067209 */ /* 0x000fe20007810000 */
[----:B------:R-:W-:Y:S03]  /*4ad0*/  MUFU.TANH R63, R25 ;  /* 0x00000019003f7308 */ /* 0x000fe60000002400 */
[----:B------:R-:W-:-:S05]  /*4ae0*/  FMNMX.FTZ R27, R13, R6, !PT ;  /* 0x000000060d1b7209 */ /* 0x000fca0007810000 */
[----:B------:R-:W3:Y:S08]  /*4af0*/  MUFU.TANH R30, R32 ;  /* 0x00000020001e7308 */ /* 0x000ef00000002400 */
[----:B------:R0:W-:Y:S01]  /*4b00*/  MUFU.TANH R65, R28 ;  /* 0x0000001c00417308 */ /* 0x0001e20000002400 */
[----:B-----5:R-:W-:Y:S02]  /*4b10*/  FMNMX.FTZ R3, R20, R21, !PT ;  /* 0x0000001514037209 */ /* 0x020fe40007810000 */
[----:B------:R-:W-:-:S02]  /*4b20*/  FSEL R20, R71, -INF , P2 ;  /* 0xff80000047147808 */ /* 0x000fc40001000000 */
[----:B------:R-:W-:Y:S02]  /*4b30*/  CS2R R70, SRZ ;  /* 0x0000000000467805 */ /* 0x000fe4000001ff00 */
[----:B------:R-:W-:Y:S02]  /*4b40*/  ISETP.GT.AND P2, PT, R0, 0x18, PT ;  /* 0x000000180000780c */ /* 0x000fe40003f44270 */
[----:B------:R-:W-:Y:S01]  /*4b50*/  FSEL R21, R64, -INF , P1 ;  /* 0xff80000040157808 */ /* 0x000fe20000800000 */
[----:B0-----:R-:W-:Y:S01]  /*4b60*/  FMUL.FTZ R28, R3, UR6 ;  /* 0x00000006031c7c20 */ /* 0x001fe20008410000 */
[----:B------:R-:W-:Y:S01]  /*4b70*/  FMNMX.FTZ R6, R20, R27, !PT ;  /* 0x0000001b14067209 */ /* 0x000fe20007810000 */
[----:B------:R-:W0:Y:S01]  /*4b80*/  MUFU.TANH R34, R33 ;  /* 0x0000002100227308 */ /* 0x000e220000002400 */
[----:B------:R-:W-:Y:S02]  /*4b90*/  ISETP.GT.AND P1, PT, R0, 0x19, PT ;  /* 0x000000190000780c */ /* 0x000fe40003f24270 */
[----:B------:R-:W-:-:S02]  /*4ba0*/  FSEL R24, R66, -INF , P2 ;  /* 0xff80000042187808 */ /* 0x000fc40001000000 */
[----:B------:R-:W-:Y:S02]  /*4bb0*/  CS2R R66, SRZ ;  /* 0x0000000000427805 */ /* 0x000fe4000001ff00 */
[----:B------:R-:W-:Y:S02]  /*4bc0*/  FMNMX.FTZ R27, R21, R6, !PT ;  /* 0x00000006151b7209 */ /* 0x000fe40007810000 */
[----:B------:R-:W-:Y:S01]  /*4bd0*/  ISETP.GT.AND P2, PT, R0, 0x20, PT ;  /* 0x000000200000780c */ /* 0x000fe20003f44270 */
[----:B------:R-:W5:Y:S01]  /*4be0*/  MUFU.TANH R36, R36 ;  /* 0x0000002400247308 */ /* 0x000f620000002400 */
[----:B------:R-:W-:Y:S02]  /*4bf0*/  FSEL R25, R53, -INF , P1 ;  /* 0xff80000035197808 */ /* 0x000fe40000800000 */
[----:B------:R-:W-:Y:S02]  /*4c00*/  FMNMX.FTZ R6, R24, R27, !PT ;  /* 0x0000001b18067209 */ /* 0x000fe40007810000 */
[----:B------:R-:W-:-:S02]  /*4c10*/  ISETP.GT.AND P1, PT, R0, 0x21, PT ;  /* 0x000000210000780c */ /* 0x000fc40003f24270 */
[----:B-1----:R-:W-:Y:S01]  /*4c20*/  FSEL R26, R26, -INF , P2 ;  /* 0xff8000001a1a7808 */ /* 0x002fe20001000000 */
[----:B------:R-:W1:Y:S01]  /*4c30*/  MUFU.TANH R37, R37 ;  /* 0x0000002500257308 */ /* 0x000e620000002400 */
[----:B------:R-:W-:Y:S02]  /*4c40*/  FMNMX.FTZ R31, R25, R6, !PT ;  /* 0x00000006191f7209 */ /* 0x000fe40007810000 */
[----:B------:R-:W-:Y:S02]  /*4c50*/  FSETP.NEU.FTZ.AND P2, PT, R3, -INF , PT ;  /* 0xff8000000300780b */ /* 0x000fe40003f5d000 */
[----:B--2---:R-:W-:Y:S02]  /*4c60*/  FSEL R27, R41, -INF , P1 ;  /* 0xff800000291b7808 */ /* 0x004fe40000800000 */
[----:B------:R-:W-:Y:S01]  /*4c70*/  FMNMX.FTZ R6, R26, R31, !PT ;  /* 0x0000001f1a067209 */ /* 0x000fe20007810000 */
[----:B------:R3:W2:Y:S01]  /*4c80*/  MUFU.TANH R64, R29 ;  /* 0x0000001d00407308 */ /* 0x0006a20000002400 */
[----:B------:R-:W-:-:S02]  /*4c90*/  FSEL R41, R28, RZ, P2 ;  /* 0x000000ff1c297208 */ /* 0x000fc40001000000 */
[----:B------:R-:W-:Y:S02]  /*4ca0*/  ISETP.GT.AND P1, PT, R0, 0x29, PT ;  /* 0x000000290000780c */ /* 0x000fe40003f24270 */
[----:B----4-:R-:W-:Y:S01]  /*4cb0*/  FSEL R28, R44, -INF , P3 ;  /* 0xff8000002c1c7808 */ /* 0x010fe20001800000 */
[--C-:B------:R-:W-:Y:S01]  /*4cc0*/  FFMA.FTZ R42, R42, UR6, -R41.reuse ;  /* 0x000000062a2a7c23 */ /* 0x100fe20008010829 */
[----:B------:R-:W-:Y:S01]  /*4cd0*/  FMNMX.FTZ R31, R27, R6, !PT ;  /* 0x000000061b1f7209 */ /* 0x000fe20007810000 */
[--C-:B------:R-:W-:Y:S01]  /*4ce0*/  FFMA.FTZ R43, R43, UR6, -R41.reuse ;  /* 0x000000062b2b7c23 */ /* 0x100fe20008010829 */
[----:B------:R-:W-:Y:S01]  /*4cf0*/  ISETP.GT.AND P2, PT, R0, 0x30, PT ;  /* 0x000000300000780c */ /* 0x000fe20003f44270 */
[--C-:B------:R-:W-:Y:S01]  /*4d00*/  FFMA.FTZ R46, R46, UR6, -R41.reuse ;  /* 0x000000062e2e7c23 */ /* 0x100fe20008010829 */
[----:B---3--:R-:W-:Y:S01]  /*4d10*/  FSEL R29, R45, -INF , P1 ;  /* 0xff8000002d1d7808 */ /* 0x008fe20000800000 */
[----:B------:R-:W-:Y:S01]  /*4d20*/  MUFU.EX2 R42, R42 ;  /* 0x0000002a002a7308 */ /* 0x000fe20000000800 */
[----:B------:R-:W-:Y:S01]  /*4d30*/  FMNMX.FTZ R6, R28, R31, !PT ;  /* 0x0000001f1c067209 */ /* 0x000fe20007810000 */
[--C-:B------:R-:W-:Y:S01]  /*4d40*/  FFMA.FTZ R47, R47, UR6, -R41.reuse ;  /* 0x000000062f2f7c23 */ /* 0x100fe20008010829 */
[----:B------:R-:W-:Y:S01]  /*4d50*/  ISETP.GT.AND P1, PT, R0, 0x31, PT ;  /* 0x000000310000780c */ /* 0x000fe20003f24270 */
[--C-:B------:R-:W-:Y:S01]  /*4d60*/  FFMA.FTZ R48, R48, UR6, -R41.reuse ;  /* 0x0000000630307c23 */ /* 0x100fe20008010829 */
[----:B------:R-:W-:Y:S01]  /*4d70*/  FSEL R30, R30, -INF , P2 ;  /* 0xff8000001e1e7808 */ /* 0x000fe20001000000 */
[--C-:B------:R-:W-:Y:S01]  /*4d80*/  FFMA.FTZ R49, R49, UR6, -R41.reuse ;  /* 0x0000000631317c23 */ /* 0x100fe20008010829 */
[----:B------:R-:W-:Y:S01]  /*4d90*/  FMNMX.FTZ R33, R29, R6, !PT ;  /* 0x000000061d217209 */ /* 0x000fe20007810000 */
[----:B------:R-:W3:Y:S01]  /*4da0*/  MUFU.EX2 R43, R43 ;  /* 0x0000002b002b7308 */ /* 0x000ee20000000800 */
[----:B------:R-:W-:Y:S01]  /*4db0*/  ISETP.GT.AND P2, PT, R0, 0x38, PT ;  /* 0x000000380000780c */ /* 0x000fe20003f44270 */
[--C-:B------:R-:W-:Y:S01]  /*4dc0*/  FFMA.FTZ R50, R50, UR6, -R41.reuse ;  /* 0x0000000632327c23 */ /* 0x100fe20008010829 */
[----:B0-----:R-:W-:Y:S01]  /*4dd0*/  FSEL R31, R34, -INF , P1 ;  /* 0xff800000221f7808 */ /* 0x001fe20000800000 */
[--C-:B------:R-:W-:Y:S01]  /*4de0*/  FFMA.FTZ R51, R51, UR6, -R41.reuse ;  /* 0x0000000633337c23 */ /* 0x100fe20008010829 */
[----:B------:R-:W-:Y:S01]  /*4df0*/  FMNMX.FTZ R6, R30, R33, !PT ;  /* 0x000000211e067209 */ /* 0x000fe20007810000 */
[--C-:B------:R-:W-:Y:S01]  /*4e00*/  FFMA.FTZ R52, R52, UR6, -R41.reuse ;  /* 0x0000000634347c23 */ /* 0x100fe20008010829 */
[----:B------:R-:W-:Y:S01]  /*4e10*/  ISETP.GT.AND P1, PT, R0, 0x39, PT ;  /* 0x000000390000780c */ /* 0x000fe20003f24270 */
[----:B------:R-:W-:Y:S01]  /*4e20*/  MUFU.EX2 R46, R46 ;  /* 0x0000002e002e7308 */ /* 0x000fe20000000800 */
[----:B-----5:R-:W-:Y:S01]  /*4e30*/  FSEL R32, R36, -INF , P2 ;  /* 0xff80000024207808 */ /* 0x020fe20001000000 */
[--C-:B------:R-:W-:Y:S01]  /*4e40*/  FFMA.FTZ R39, R39, UR6, -R41.reuse ;  /* 0x0000000627277c23 */ /* 0x100fe20008010829 */
[----:B------:R-:W-:Y:S01]  /*4e50*/  FMNMX.FTZ R35, R31, R6, !PT ;  /* 0x000000061f237209 */ /* 0x000fe20007810000 */
[--C-:B------:R-:W-:Y:S01]  /*4e60*/  FFMA.FTZ R54, R54, UR6, -R41.reuse ;  /* 0x0000000636367c23 */ /* 0x100fe20008010829 */
[----:B------:R-:W-:Y:S01]  /*4e70*/  ISETP.GT.AND P2, PT, R0, 0x40, PT ;  /* 0x000000400000780c */ /* 0x000fe20003f44270 */
[--C-:B------:R-:W-:Y:S01]  /*4e80*/  FFMA.FTZ R55, R55, UR6, -R41.reuse ;  /* 0x0000000637377c23 */ /* 0x100fe20008010829 */
[----:B-1----:R-:W-:Y:S01]  /*4e90*/  FSEL R33, R37, -INF , P1 ;  /* 0xff80000025217808 */ /* 0x002fe20000800000 */
[----:B------:R-:W0:Y:S01]  /*4ea0*/  MUFU.EX2 R47, R47 ;  /* 0x0000002f002f7308 */ /* 0x000e220000000800 */
[----:B------:R-:W-:Y:S01]  /*4eb0*/  FMNMX.FTZ R6, R32, R35, !PT ;  /* 0x0000002320067209 */ /* 0x000fe20007810000 */
[--C-:B------:R-:W-:Y:S01]  /*4ec0*/  FFMA.FTZ R56, R56, UR6, -R41.reuse ;  /* 0x0000000638387c23 */ /* 0x100fe20008010829 */
[----:B------:R-:W-:Y:S01]  /*4ed0*/  ISETP.GT.AND P1, PT, R0, 0x41, PT ;  /* 0x000000410000780c */ /* 0x000fe20003f24270 */
[--C-:B------:R-:W-:Y:S01]  /*4ee0*/  FFMA.FTZ R57, R57, UR6, -R41.reuse ;  /* 0x0000000639397c23 */ /* 0x100fe20008010829 */
[----:B------:R-:W-:Y:S01]  /*4ef0*/  FSEL R34, R40, -INF , P2 ;  /* 0xff80000028227808 */ /* 0x000fe20001000000 */
[--C-:B------:R-:W-:Y:S01]  /*4f00*/  FFMA.FTZ R40, R38, UR6, -R41.reuse ;  /* 0x0000000626287c23 */ /* 0x100fe20008010829 */
[----:B------:R-:W-:Y:S01]  /*4f10*/  FMNMX.FTZ R37, R33, R6, !PT ;  /* 0x0000000621257209 */ /* 0x000fe20007810000 */
[----:B------:R-:W-:Y:S01]  /*4f20*/  MUFU.EX2 R48, R48 ;  /* 0x0000003000307308 */ /* 0x000fe20000000800 */
[----:B------:R-:W-:Y:S01]  /*4f30*/  ISETP.GT.AND P2, PT, R0, 0x48, PT ;  /* 0x000000480000780c */ /* 0x000fe20003f44270 */
[--C-:B------:R-:W-:Y:S01]  /*4f40*/  FFMA.FTZ R58, R58, UR6, -R41.reuse ;  /* 0x000000063a3a7c23 */ /* 0x100fe20008010829 */
[----:B------:R-:W-:Y:S01]  /*4f50*/  FSEL R35, R63, -INF , P1 ;  /* 0xff8000003f237808 */ /* 0x000fe20000800000 */
[--C-:B------:R-:W-:Y:S01]  /*4f60*/  FFMA.FTZ R59, R59, UR6, -R41.reuse ;  /* 0x000000063b3b7c23 */ /* 0x100fe20008010829 */
[----:B------:R-:W-:Y:S01]  /*4f70*/  FMNMX.FTZ R6, R34, R37, !PT ;  /* 0x0000002522067209 */ /* 0x000fe20007810000 */
[--C-:B------:R-:W-:Y:S01]  /*4f80*/  FFMA.FTZ R60, R60, UR6, -R41.reuse ;  /* 0x000000063c3c7c23 */ /* 0x100fe20008010829 */
[----:B------:R-:W-:Y:S01]  /*4f90*/  ISETP.GT.AND P1, PT, R0, 0x49, PT ;  /* 0x000000490000780c */ /* 0x000fe20003f24270 */
[----:B------:R-:W1:Y:S01]  /*4fa0*/  MUFU.EX2 R49, R49 ;  /* 0x0000003100317308 */ /* 0x000e620000000800 */
[----:B------:R-:W-:Y:S01]  /*4fb0*/  FSEL R0, R65, -INF , P2 ;  /* 0xff80000041007808 */ /* 0x000fe20001000000 */
[--C-:B------:R-:W-:Y:S01]  /*4fc0*/  FFMA.FTZ R61, R61, UR6, -R41.reuse ;  /* 0x000000063d3d7c23 */ /* 0x100fe20008010829 */
[----:B------:R-:W-:Y:S01]  /*4fd0*/  FMNMX.FTZ R37, R35, R6, !PT ;  /* 0x0000000623257209 */ /* 0x000fe20007810000 */
[----:B------:R-:W-:Y:S01]  /*4fe0*/  FFMA.FTZ R41, R62, UR6, -R41 ;  /* 0x000000063e297c23 */ /* 0x000fe20008010829 */
[----:B--2---:R-:W-:-:S02]  /*4ff0*/  FSEL R36, R64, -INF , P1 ;  /* 0xff80000040247808 */ /* 0x004fc40000800000 */
[----:B------:R-:W-:Y:S02]  /*5000*/  CS2R R64, SRZ ;  /* 0x0000000000407805 */ /* 0x000fe4000001ff00 */
[----:B------:R-:W-:Y:S01]  /*5010*/  FMNMX.FTZ R37, R0, R37, !PT ;  /* 0x0000002500257209 */ /* 0x000fe20007810000 */
[----:B------:R-:W-:Y:S01]  /*5020*/  MUFU.EX2 R50, R50 ;  /* 0x0000003200327308 */ /* 0x000fe20000000800 */
[----:B---3--:R-:W-:Y:S02]  /*5030*/  F2FP.BF16.F32.PACK_AB R209, R43, R42 ;  /* 0x0000002a2bd1723e */ /* 0x008fe400000010ff */
[----:B------:R-:W-:Y:S02]  /*5040*/  CS2R R62, SRZ ;  /* 0x00000000003e7805 */ /* 0x000fe4000001ff00 */
[----:B------:R-:W-:Y:S02]  /*5050*/  FMNMX.FTZ R37, R36, R37, !PT ;  /* 0x0000002524257209 */ /* 0x000fe40007810000 */
[----:B0-----:R-:W-:-:S03]  /*5060*/  F2FP.BF16.F32.PACK_AB R211, R47, R46 ;  /* 0x0000002e2fd3723e */ /* 0x001fc600000010ff */
[----:B------:R-:W0:Y:S01]  /*5070*/  SHFL.BFLY PT, R6, R37, 0x2, 0x1f ;  /* 0x0c401f0025067f89 */ /* 0x000e2200000e0000 */
[----:B------:R-:W2:Y:S01]  /*5080*/  MUFU.EX2 R51, R51 ;  /* 0x0000003300337308 */ /* 0x000ea20000000800 */
[----:B-1----:R-:W-:-:S07]  /*5090*/  F2FP.BF16.F32.PACK_AB R205, R49, R48 ;  /* 0x0000003031cd723e */ /* 0x002fce00000010ff */
[----:B------:R-:W-:Y:S08]  /*50a0*/  MUFU.EX2 R40, R40 ;  /* 0x0000002800287308 */ /* 0x000ff00000000800 */
[----:B------:R-:W-:Y:S01]  /*50b0*/  MUFU.EX2 R201, R52 ;  /* 0x0000003400c97308 */ /* 0x000fe20000000800 */
[----:B--2---:R-:W-:Y:S02]  /*50c0*/  F2FP.BF16.F32.PACK_AB R207, R51, R50 ;  /* 0x0000003233cf723e */ /* 0x004fe400000010ff */
[----:B0-----:R-:W-:-:S05]  /*50d0*/  FMNMX.FTZ R38, R37, R6, !PT ;  /* 0x0000000625267209 */ /* 0x001fca0007810000 */
[----:B------:R-:W-:Y:S01]  /*50e0*/  MUFU.EX2 R39, R39 ;  /* 0x0000002700277308 */ /* 0x000fe20000000800 */
[----:B------:R-:W0:Y:S07]  /*50f0*/  SHFL.BFLY PT, R37, R38, 0x1, 0x1f ;  /* 0x0c201f0026257f89 */ /* 0x000e2e00000e0000 */
[----:B------:R-:W1:Y:S08]  /*5100*/  MUFU.EX2 R54, R54 ;  /* 0x0000003600367308 */ /* 0x000e700000000800 */
[----:B------:R-:W-:Y:S08]  /*5110*/  MUFU.EX2 R55, R55 ;  /* 0x0000003700377308 */ /* 0x000ff00000000800 */
[----:B------:R-:W2:Y:S01]  /*5120*/  MUFU.EX2 R56, R56 ;  /* 0x0000003800387308 */ /* 0x000ea20000000800 */
[----:B-1----:R-:W-:-:S02]  /*5130*/  F2FP.BF16.F32.PACK_AB R203, R54, R39 ;  /* 0x0000002736cb723e */ /* 0x002fc400000010ff */
[----:B0-----:R-:W-:-:S04]  /*5140*/  FMNMX.FTZ R6, R38, R37, !PT ;  /* 0x0000002526067209 */ /* 0x001fc80007810000 */
[C---:B------:R-:W-:Y:S01]  /*5150*/  FSETP.NEU.FTZ.AND P1, PT, R6.reuse, -INF , PT ;  /* 0xff8000000600780b */ /* 0x040fe20003f3d000 */
[----:B------:R-:W-:Y:S01]  /*5160*/  FMUL.FTZ R37, R6, UR6 ;  /* 0x0000000606257c20 */ /* 0x000fe20008410000 */
[----:B------:R-:W-:Y:S04]  /*5170*/  MUFU.EX2 R57, R57 ;  /* 0x0000003900397308 */ /* 0x000fe80000000800 */
[----:B------:R-:W-:Y:S02]  /*5180*/  FSEL R37, R37, RZ, P1 ;  /* 0x000000ff25257208 */ /* 0x000fe40000800000 */
[----:B------:R-:W-:Y:S02]  /*5190*/  PLOP3.LUT P1, PT, PT, PT, UP0, 0x80, 0x0 ;  /* 0x000000000000781c */ /* 0x000fe40003f2f008 */
        /* <DEDUP_REMOVED lines=23> */
[----:B--2---:R-:W-:Y:S01]  /*5310*/  F2FP.BF16.F32.PACK_AB R197, R56, R55 ;  /* 0x0000003738c5723e */ /* 0x004fe200000010ff */
[----:B------:R-:W2:Y:S01]  /*5320*/  MUFU.EX2 R12, R12 ;  /* 0x0000000c000c7308 */ /* 0x000ea20000000800 */
[----:B0-----:R-:W-:-:S07]  /*5330*/  F2FP.BF16.F32.PACK_AB R199, R58, R57 ;  /* 0x000000393ac7723e */ /* 0x001fce00000010ff */
[----:B------:R-:W0:Y:S01]  /*5340*/  MUFU.EX2 R13, R13 ;  /* 0x0000000d000d7308 */ /* 0x000e220000000800 */
[----:B-1----:R-:W-:Y:S01]  /*5350*/  FADD.FTZ R45, R2, R7 ;  /* 0x00000007022d7221 */ /* 0x002fe20000010000 */
[----:B------:R-:W-:-:S06]  /*5360*/  F2FP.BF16.F32.PACK_AB R208, R7, R2 ;  /* 0x0000000207d0723e */ /* 0x000fcc00000010ff */
[----:B------:R-:W1:Y:S01]  /*5370*/  MUFU.EX2 R20, R20 ;  /* 0x0000001400147308 */ /* 0x000e620000000800 */
[----:B--2---:R-:W-:Y:S01]  /*5380*/  FADD.FTZ R38, R12, R45 ;  /* 0x0000002d0c267221 */ /* 0x004fe20000010000 */
[----:B------:R-:W-:-:S06]  /*5390*/  FADD.FTZ R45, R42, R43 ;  /* 0x0000002b2a2d7221 */ /* 0x000fcc0000010000 */
[----:B------:R-:W2:Y:S01]  /*53a0*/  MUFU.EX2 R21, R21 ;  /* 0x0000001500157308 */ /* 0x000ea20000000800 */
[C---:B0-----:R-:W-:Y:S01]  /*53b0*/  FADD.FTZ R53, R13.reuse, R38 ;  /* 0x000000260d357221 */ /* 0x041fe20000010000 */
[----:B------:R-:W-:Y:S01]  /*53c0*/  FADD.FTZ R38, R46, R45 ;  /* 0x0000002d2e267221 */ /* 0x000fe20000010000 */
[----:B------:R-:W-:-:S03]  /*53d0*/  F2FP.BF16.F32.PACK_AB R210, R13, R12 ;  /* 0x0000000c0dd2723e */ /* 0x000fc600000010ff */
[----:B------:R-:W-:Y:S01]  /*53e0*/  FADD.FTZ R45, R47, R38 ;  /* 0x000000262f2d7221 */ /* 0x000fe20000010000 */
[----:B------:R-:W-:Y:S01]  /*53f0*/  CS2R R46, SRZ ;  /* 0x00000000002e7805 */ /* 0x000fe2000001ff00 */
[----:B------:R-:W0:Y:S01]  /*5400*/  MUFU.EX2 R24, R24 ;  /* 0x0000001800187308 */ /* 0x000e220000000800 */
[----:B-1----:R-:W-:Y:S01]  /*5410*/  FADD.FTZ R44, R20, R53 ;  /* 0x00000035142c7221 */ /* 0x002fe20000010000 */
[----:B------:R-:W-:-:S04]  /*5420*/  FADD.FTZ R38, R48, R45 ;  /* 0x0000002d30267221 */ /* 0x000fc80000010000 */
[----:B------:R-:W-:Y:S01]  /*5430*/  FADD.FTZ R45, R49, R38 ;  /* 0x00000026312d7221 */ /* 0x000fe20000010000 */
[----:B------:R-:W-:Y:S01]  /*5440*/  CS2R R48, SRZ ;  /* 0x0000000000307805 */ /* 0x000fe2000001ff00 */
[----:B------:R-:W1:Y:S01]  /*5450*/  MUFU.EX2 R25, R25 ;  /* 0x0000001900197308 */ /* 0x000e620000000800 */
[C---:B--2---:R-:W-:Y:S01]  /*5460*/  FADD.FTZ R53, R21.reuse, R44 ;  /* 0x0000002c15357221 */ /* 0x044fe20000010000 */
[----:B------:R-:W-:Y:S01]  /*5470*/  FADD.FTZ R38, R50, R45 ;  /* 0x0000002d32267221 */ /* 0x000fe20000010000 */
[----:B------:R-:W-:-:S03]  /*5480*/  F2FP.BF16.F32.PACK_AB R204, R21, R20 ;  /* 0x0000001415cc723e */ /* 0x000fc600000010ff */
[----:B------:R-:W-:Y:S01]  /*5490*/  FADD.FTZ R37, R51, R38 ;  /* 0x0000002633257221 */ /* 0x000fe20000010000 */
[----:B------:R-:W-:Y:S01]  /*54a0*/  CS2R R50, SRZ ;  /* 0x0000000000327805 */ /* 0x000fe2000001ff00 */
[----:B------:R-:W2:Y:S01]  /*54b0*/  MUFU.EX2 R26, R26 ;  /* 0x0000001a001a7308 */ /* 0x000ea20000000800 */
[----:B0-----:R-:W-:Y:S01]  /*54c0*/  FADD.FTZ R44, R24, R53 ;  /* 0x00000035182c7221 */ /* 0x001fe20000010000 */
[----:B------:R-:W-:-:S04]  /*54d0*/  FADD.FTZ R38, R40, R37 ;  /* 0x0000002528267221 */ /* 0x000fc80000010000 */
[C---:B------:R-:W-:Y:S01]  /*54e0*/  FADD.FTZ R38, R201.reuse, R38 ;  /* 0x00000026c9267221 */ /* 0x040fe20000010000 */
[----:B------:R-:W-:Y:S01]  /*54f0*/  F2FP.BF16.F32.PACK_AB R201, R201, R40 ;  /* 0x00000028c9c9723e */ /* 0x000fe200000010ff */
[----:B------:R-:W0:Y:S01]  /*5500*/  MUFU.EX2 R27, R27 ;  /* 0x0000001b001b7308 */ /* 0x000e220000000800 */
[----:B-1----:R-:W-:Y:S01]  /*5510*/  FADD.FTZ R53, R25, R44 ;  /* 0x0000002c19357221 */ /* 0x002fe20000010000 */
[----:B------:R-:W-:Y:S01]  /*5520*/  FADD.FTZ R7, R39, R38 ;  /* 0x0000002627077221 */ /* 0x000fe20000010000 */
[----:B------:R-:W-:Y:S02]  /*5530*/  F2FP.BF16.F32.PACK_AB R206, R25, R24 ;  /* 0x0000001819ce723e */ /* 0x000fe400000010ff */
[----:B------:R-:W-:Y:S02]  /*5540*/  CS2R R44, SRZ ;  /* 0x00000000002c7805 */ /* 0x000fe4000001ff00 */
[----:B------:R-:W-:Y:S01]  /*5550*/  CS2R R38, SRZ ;  /* 0x0000000000267805 */ /* 0x000fe2000001ff00 */
[----:B------:R-:W-:Y:S01]  /*5560*/  FADD.FTZ R2, R54, R7 ;  /* 0x0000000736027221 */ /* 0x000fe20000010000 */
[----:B------:R-:W-:Y:S01]  /*5570*/  CS2R R24, SRZ ;  /* 0x0000000000187805 */ /* 0x000fe2000001ff00 */
[----:B------:R-:W1:Y:S01]  /*5580*/  MUFU.EX2 R28, R28 ;  /* 0x0000001c001c7308 */ /* 0x000e620000000800 */
[----:B--2---:R-:W-:Y:S01]  /*5590*/  FADD.FTZ R42, R26, R53 ;  /* 0x000000351a2a7221 */ /* 0x004fe20000010000 */
[----:B------:R-:W-:Y:S01]  /*55a0*/  FADD.FTZ R13, R55, R2 ;  /* 0x00000002370d7221 */ /* 0x000fe20000010000 */
[----:B------:R-:W-:-:S02]  /*55b0*/  CS2R R54, SRZ ;  /* 0x0000000000367805 */ /* 0x000fc4000001ff00 */
[----:B------:R-:W-:Y:S01]  /*55c0*/  CS2R R52, SRZ ;  /* 0x0000000000347805 */ /* 0x000fe2000001ff00 */
[----:B------:R-:W-:Y:S02]  /*55d0*/  FADD.FTZ R2, R56, R13 ;  /* 0x0000000d38027221 */ /* 0x000fe40000010000 */
[----:B------:R-:W2:Y:S01]  /*55e0*/  MUFU.EX2 R29, R29 ;  /* 0x0000001d001d7308 */ /* 0x000ea20000000800 */
[----:B0-----:R-:W-:Y:S01]  /*55f0*/  FADD.FTZ R43, R27, R42 ;  /* 0x0000002a1b2b7221 */ /* 0x001fe20000010000 */
[----:B------:R-:W-:Y:S01]  /*5600*/  FADD.FTZ R13, R57, R2 ;  /* 0x00000002390d7221 */ /* 0x000fe20000010000 */
[----:B------:R-:W-:Y:S02]  /*5610*/  F2FP.BF16.F32.PACK_AB R200, R27, R26 ;  /* 0x0000001a1bc8723e */ /* 0x000fe400000010ff */
[----:B------:R-:W-:Y:S02]  /*5620*/  CS2R R56, SRZ ;  /* 0x0000000000387805 */ /* 0x000fe4000001ff00 */
[----:B------:R-:W-:Y:S01]  /*5630*/  CS2R R26, SRZ ;  /* 0x00000000001a7805 */ /* 0x000fe2000001ff00 */
[----:B------:R-:W0:Y:S01]  /*5640*/  MUFU.EX2 R30, R30 ;  /* 0x0000001e001e7308 */ /* 0x000e220000000800 */
[----:B-1----:R-:W-:-:S07]  /*5650*/  FADD.FTZ R42, R28, R43 ;  /* 0x0000002b1c2a7221 */ /* 0x002fce0000010000 */
[----:B------:R-:W1:Y:S01]  /*5660*/  MUFU.EX2 R31, R31 ;  /* 0x0000001f001f7308 */ /* 0x000e620000000800 */
[C---:B--2---:R-:W-:Y:S01]  /*5670*/  FADD.FTZ R37, R29.reuse, R42 ;  /* 0x0000002a1d257221 */ /* 0x044fe20000010000 */
[----:B------:R-:W-:Y:S02]  /*5680*/  F2FP.BF16.F32.PACK_AB R202, R29, R28 ;  /* 0x0000001c1dca723e */ /* 0x000fe400000010ff */
[----:B------:R-:W-:Y:S02]  /*5690*/  CS2R R42, SRZ ;  /* 0x00000000002a7805 */ /* 0x000fe4000001ff00 */
[----:B------:R-:W-:Y:S02]  /*56a0*/  CS2R R28, SRZ ;  /* 0x00000000001c7805 */ /* 0x000fe4000001ff00 */
[----:B------:R-:W2:Y:S01]  /*56b0*/  MUFU.EX2 R32, R32 ;  /* 0x0000002000207308 */ /* 0x000ea20000000800 */
[----:B0-----:R-:W-:-:S07]  /*56c0*/  FADD.FTZ R12, R30, R37 ;  /* 0x000000251e0c7221 */ /* 0x001fce0000010000 */
[----:B------:R-:W0:Y:S01]  /*56d0*/  MUFU.EX2 R33, R33 ;  /* 0x0000002100217308 */ /* 0x000e220000000800 */
[C---:B-1----:R-:W-:Y:S01]  /*56e0*/  FADD.FTZ R7, R31.reuse, R12 ;  /* 0x0000000c1f077221 */ /* 0x042fe20000010000 */
[----:B------:R-:W-:Y:S02]  /*56f0*/  F2FP.BF16.F32.PACK_AB R196, R31, R30 ;  /* 0x0000001e1fc4723e */ /* 0x000fe400000010ff */
[----:B------:R-:W-:-:S04]  /*5700*/  CS2R R30, SRZ ;  /* 0x00000000001e7805 */ /* 0x000fc8000001ff00 */
[----:B------:R-:W1:Y:S01]  /*5710*/  MUFU.EX2 R34, R34 ;  /* 0x0000002200227308 */ /* 0x000e620000000800 */
[----:B--2---:R-:W-:-:S07]  /*5720*/  FADD.FTZ R12, R32, R7 ;  /* 0x00000007200c7221 */ /* 0x004fce0000010000 */
[----:B------:R-:W2:Y:S01]  /*5730*/  MUFU.EX2 R35, R35 ;  /* 0x0000002300237308 */ /* 0x000ea20000000800 */
[C---:B0-----:R-:W-:Y:S01]  /*5740*/  FADD.FTZ R21, R33.reuse, R12 ;  /* 0x0000000c21157221 */ /* 0x041fe20000010000 */
[----:B------:R-:W-:Y:S01]  /*5750*/  FADD.FTZ R12, R58, R13 ;  /* 0x0000000d3a0c7221 */ /* 0x000fe20000010000 */
[----:B------:R-:W-:Y:S02]  /*5760*/  F2FP.BF16.F32.PACK_AB R198, R33, R32 ;  /* 0x0000002021c6723e */ /* 0x000fe400000010ff */
[----:B------:R-:W-:-:S03]  /*5770*/  CS2R R32, SRZ ;  /* 0x0000000000207805 */ /* 0x000fc6000001ff00 */
[----:B------:R-:W0:Y:S01]  /*5780*/  MUFU.EX2 R59, R59 ;  /* 0x0000003b003b7308 */ /* 0x000e220000000800 */
[----:B-1----:R-:W-:-:S07]  /*5790*/  FADD.FTZ R20, R34, R21 ;  /* 0x0000001522147221 */ /* 0x002fce0000010000 */
[----:B------:R-:W1:Y:S01]  /*57a0*/  MUFU.EX2 R0, R0 ;  /* 0x0000000000007308 */ /* 0x000e620000000800 */
[C---:B--2---:R-:W-:Y:S01]  /*57b0*/  FADD.FTZ R21, R35.reuse, R20 ;  /* 0x0000001423157221 */ /* 0x044fe20000010000 */
[----:B------:R-:W-:Y:S02]  /*57c0*/  F2FP.BF16.F32.PACK_AB R192, R35, R34 ;  /* 0x0000002223c0723e */ /* 0x000fe400000010ff */
[----:B------:R-:W-:-:S04]  /*57d0*/  CS2R R34, SRZ ;  /* 0x0000000000227805 */ /* 0x000fc8000001ff00 */
[----:B------:R-:W2:Y:S01]  /*57e0*/  MUFU.EX2 R60, R60 ;  /* 0x0000003c003c7308 */ /* 0x000ea20000000800 */
[----:B0-----:R-:W-:-:S07]  /*57f0*/  FADD.FTZ R13, R59, R12 ;  /* 0x0000000c3b0d7221 */ /* 0x001fce0000010000 */
[----:B------:R0:W3:Y:S01]  /*5800*/  MUFU.EX2 R7, R36 ;  /* 0x0000002400077308 */ /* 0x0000e20000000800 */
[----:B-1----:R-:W-:-:S07]  /*5810*/  FADD.FTZ R20, R0, R21 ;  /* 0x0000001500147221 */ /* 0x002fce0000010000 */
[----:B------:R-:W1:Y:S01]  /*5820*/  MUFU.EX2 R61, R61 ;  /* 0x0000003d003d7308 */ /* 0x000e620000000800 */
[C---:B--2---:R-:W-:Y:S01]  /*5830*/  FADD.FTZ R12, R60.reuse, R13 ;  /* 0x0000000d3c0c7221 */ /* 0x044fe20000010000 */
[----:B------:R-:W-:Y:S02]  /*5840*/  F2FP.BF16.F32.PACK_AB R193, R60, R59 ;  /* 0x0000003b3cc1723e */ /* 0x000fe400000010ff */
[----:B------:R-:W-:Y:S02]  /*5850*/  CS2R R58, SRZ ;  /* 0x00000000003a7805 */ /* 0x000fe4000001ff00 */
[----:B0-----:R-:W-:Y:S02]  /*5860*/  CS2R R36, SRZ ;  /* 0x0000000000247805 */ /* 0x001fe4000001ff00 */
[----:B------:R0:W2:Y:S01]  /*5870*/  MUFU.EX2 R2, R41 ;  /* 0x0000002900027308 */ /* 0x0000a20000000800 */
[C---:B---3--:R-:W-:Y:S01]  /*5880*/  FADD.FTZ R13, R7.reuse, R20 ;  /* 0x00000014070d7221 */ /* 0x048fe20000010000 */
[----:B------:R-:W-:Y:S01]  /*5890*/  F2FP.BF16.F32.PACK_AB R194, R7, R0 ;  /* 0x0000000007c2723e */ /* 0x000fe200000010ff */
[----:B------:R-:W-:-:S02]  /*58a0*/  IMAD.MOV.U32 R0, RZ, RZ, 0x3f800000 ;  /* 0x3f800000ff007424 */ /* 0x000fc400078e00ff */
[----:B-1----:R-:W-:Y:S01]  /*58b0*/  FADD.FTZ R7, R61, R12 ;  /* 0x0000000c3d077221 */ /* 0x002fe20000010000 */
[----:B0-----:R-:W-:-:S03]  /*58c0*/  CS2R R40, SRZ ;  /* 0x0000000000287805 */ /* 0x001fc6000001ff00 */
[C---:B--2---:R-:W-:Y:S01]  /*58d0*/  FADD.FTZ R12, R2.reuse, R7 ;  /* 0x00000007020c7221 */ /* 0x044fe20000010000 */
[----:B------:R-:W-:Y:S01]  /*58e0*/  IMAD.U32 R7, RZ, RZ, UR7 ;  /* 0x00000007ff077e24 */ /* 0x000fe2000f8e00ff */
[----:B------:R-:W-:Y:S02]  /*58f0*/  F2FP.BF16.F32.PACK_AB R195, R2, R61 ;  /* 0x0000003d02c3723e */ /* 0x000fe400000010ff */
[----:B------:R-:W-:Y:S02]  /*5900*/  CS2R R60, SRZ ;  /* 0x00000000003c7805 */ /* 0x000fe4000001ff00 */
[----:B------:R-:W-:Y:S01]  /*5910*/  MOV R2, 0x3f800000 ;  /* 0x3f80000000027802 */ /* 0x000fe20000000f00 */
[----:B------:R-:W-:Y:S06]  /*5920*/  @!P1 BRA `(.L_x_2203) ;  /* 0x0000004400bc9947 */ /* 0x000fec0003800000 */
[----:B------:R-:W-:Y:S01]  /*5930*/  R2UR UR7, R212 ;  /* 0x00000000d40772ca */ /* 0x000fe200000e0000 */
[----:B------:R-:W-:Y:S01]  /*5940*/  UMOV UR6, URZ ;  /* 0x0000003f00067c82 */ /* 0x000fe20008000000 */
[----:B------:R-:W-:Y:S01]  /*5950*/  MOV R21, R3 ;  /* 0x0000000300157202 */ /* 0x000fe20000000f00 */
[----:B------:R-:W-:Y:S02]  /*5960*/  IMAD.MOV.U32 R20, RZ, RZ, R6 ;  /* 0x000000ffff147224 */ /* 0x000fe400078e0006 */
[----:B------:R-:W-:Y:S02]  /*5970*/  IMAD.U32 R217, RZ, RZ, UR6 ;  /* 0x00000006ffd97e24 */ /* 0x000fe4000f8e00ff */
[----:B------:R-:W-:Y:S02]  /*5980*/  IMAD.MOV.U32 R2, RZ, RZ, 0x3f800000 ;  /* 0x3f800000ff027424 */ /* 0x000fe400078e00ff */
[----:B------:R-:W-:Y:S02]  /*5990*/  IMAD.MOV.U32 R151, RZ, RZ, RZ ;  /* 0x000000ffff977224 */ /* 0x000fe400078e00ff */
[----:B------:R-:W-:-:S02]  /*59a0*/  IMAD.U32 R218, RZ, RZ, UR6 ;  /* 0x00000006ffda7e24 */ /* 0x000fc4000f8e00ff */
[----:B------:R-:W-:-:S07]  /*59b0*/  MOV R212, UR7 ;  /* 0x0000000700d47c02 */ /* 0x000fce0008000f00 */
.L_x_2214:
        /* <DEDUP_REMOVED lines=8> */
.L_x_2204:
[----:B------:R-:W-:Y:S02]  /*5a40*/  R2UR UR10, R218 ;  /* 0x00000000da0a72ca */ /* 0x000fe400000e0000 */
[----:B------:R-:W-:Y:S02]  /*5a50*/  R2UR UR6, R16 ;  /* 0x00000000100672ca */ /* 0x000fe400000e0000 */
[----:B------:R-:W-:-:S09]  /*5a60*/  R2UR UR7, R7 ;  /* 0x00000000070772ca */ /* 0x000fd200000e0000 */
[----:B------:R-:W-:-:S04]  /*5a70*/  UIADD3 UR61, UR10, 0x1, URZ ;  /* 0x000000010a3d7890 */ /* 0x000fc8000fffe03f */
[----:B------:R-:W-:Y:S01]  /*5a80*/  UISETP.NE.AND UP0, UPT, UR61, 0x2, UPT ;  /* 0x000000023d00788c */ /* 0x000fe2000bf05270 */
[----:B------:R-:W-:-:S03]  /*5a90*/  MOV R3, UR7 ;  /* 0x0000000700037c02 */ /* 0x000fc60008000f00 */
[----:B------:R-:W-:Y:S01]  /*5aa0*/  USEL UR61, UR61, URZ, UP0 ;  /* 0x0000003f3d3d7287 */ /* 0x000fe20008000000 */
[----:B------:R-:W-:-:S03]  /*5ab0*/  SHF.L.U32 R3, R3, 0x1f, RZ ;  /* 0x0000001f03037819 */ /* 0x000fc600000006ff */
[----:B------:R-:W-:-:S06]  /*5ac0*/  ULEA UR6, UR61, UR6, 0x3 ;  /* 0x000000063d067291 */ /* 0x000fcc000f8e183f */
[----:B------:R-:W-:-:S03]  /*5ad0*/  IMAD.U32 R214, RZ, RZ, UR6 ;  /* 0x00000006ffd67e24 */ /* 0x000fc6000f8e00ff */
[----:B------:R0:W1:Y:S01]  /*5ae0*/  SYNCS.PHASECHK.TRANS64.TRYWAIT P1, [UR6+0x38830], R3 ;  /* 0x03883003ff0075a7 */ /* 0x0000620008020146 */
[----:B------:R-:W-:Y:S05]  /*5af0*/  @!P0 BRA `(.L_x_2205) ;  /* 0x0000000000048947 */ /* 0x000fea0003800000 */
[----:B------:R-:W-:Y:S01]  /*5b00*/  BPT.TRAP 0x1 ;  /* 0x000000040000795c */ /* 0x000fe20000300000 */
.L_x_2205:
[----:B-1----:R-:W-:Y:S05]  /*5b10*/  @P1 BRA `(.L_x_2206) ;  /* 0x00000000000c1947 */ /* 0x002fea0003800000 */
[----:B------:R-:W-:-:S13]  /*5b20*/  R2UR UR6, R214 ;  /* 0x00000000d60672ca */ /* 0x000fda00000e0000 */
[----:B------:R-:W1:Y:S02]  /*5b30*/  SYNCS.PHASECHK.TRANS64.TRYWAIT P1, [UR6+0x38830], R3 ;  /* 0x03883003ff0075a7 */ /* 0x000e640008020146 */
[----:B-1----:R-:W-:Y:S05]  /*5b40*/  @!P1 BRA `(.L_x_2207) ;  /* 0x0000010000109947 */ /* 0x002fea0003800000 */
.L_x_2206:
[----:B------:R-:W-:Y:S01]  /*5b50*/  R2UR UR6, R15 ;  /* 0x000000000f0672ca */ /* 0x000fe200000e0000 */
[----:B------:R-:W-:Y:S01]  /*5b60*/  WARPGROUP.ARRIVE ;  /* 0x00000000000079c5 */ /* 0x000fe20000000000 */
        /* <DEDUP_REMOVED lines=11> */
[----:B------:R-:W-:Y:S01]  /*5c20*/  UIMAD UR60, UR61, 0xa00, UR6 ;  /* 0x00000a003d3c78a4 */ /* 0x000fe2000f8e0206 */
[----:B------:R-:W-:Y:S01]  /*5c30*/  MOV R215, UR53 ;  /* 0x0000003500d77c02 */ /* 0x000fe20008000f00 */
[----:B------:R-:W-:Y:S01]  /*5c40*/  UMOV UR23, 0x40000040 ;  /* 0x4000004000177882 */ /* 0x000fe20000000000 */
[----:B------:R-:W-:Y:S01]  /*5c50*/  MOV R216, UR52 ;  /* 0x0000003400d87c02 */ /* 0x000fe20008000f00 */
[----:B------:R-:W-:Y:S01]  /*5c60*/  UIADD3 UR6, UR60, 0x80, URZ ;  /* 0x000000803c067890 */ /* 0x000fe2000fffe03f */
[----:B------:R-:W-:Y:S01]  /*5c70*/  R2UR UR52, R10 ;  /* 0x000000000a3472ca */ /* 0x000fe200000e0000 */
[----:B------:R-:W-:Y:S01]  /*5c80*/  UIADD3 UR7, UR60, 0x102, URZ ;  /* 0x000001023c077890 */ /* 0x000fe2000fffe03f */
[----:B------:R-:W-:Y:S01]  /*5c90*/  R2UR UR53, R11 ;  /* 0x000000000b3572ca */ /* 0x000fe200000e0000 */
[----:B------:R-:W-:Y:S01]  /*5ca0*/  UMOV UR58, UR60 ;  /* 0x0000003c003a7c82 */ /* 0x000fe20008000000 */
[----:B------:R-:W-:Y:S01]  /*5cb0*/  UIADD3 UR14, UR60, 0x280, URZ ;  /* 0x000002803c0e7890 */ /* 0x000fe2000fffe03f */
[----:B------:R-:W-:Y:S01]  /*5cc0*/  HGMMA.64x16x16.F32.BF16 R184, gdesc[UR56], RZ, !UPT, gsb0 ;  /* 0x0020000038b879f0 */ /* 0x000fe2000c0018ff */
[----:B------:R-:W-:Y:S01]  /*5cd0*/  UMOV UR50, UR6 ;  /* 0x0000000600327c82 */ /* 0x000fe20008000000 */
[----:B------:R-:W-:Y:S01]  /*5ce0*/  R2UR UR56, R4 ;  /* 0x00000000043872ca */ /* 0x000fe200000e0000 */
[----:B------:R-:W-:Y:S01]  /*5cf0*/  UIADD3 UR58, UR60, 0x100, URZ ;  /* 0x000001003c3a7890 */ /* 0x000fe2000fffe03f */
[----:B------:R-:W-:Y:S01]  /*5d00*/  R2UR UR57, R5 ;  /* 0x00000000053972ca */ /* 0x000fe200000e0000 */
[----:B------:R-:W-:Y:S01]  /*5d10*/  UMOV UR59, 0x40000040 ;  /* 0x40000040003b7882 */ /* 0x000fe20000000000 */
[----:B------:R-:W-:Y:S01]  /*5d20*/  UIADD3 UR6, UR60, 0x180, URZ ;  /* 0x000001803c067890 */ /* 0x000fe2000fffe03f */
[-C--:B------:R-:W-:Y:S01]  /*5d30*/  FMUL.FTZ R24, R24, R0.reuse ;  /* 0x0000000018187220 */ /* 0x080fe20000410000 */
[----:B------:R-:W-:Y:S01]  /*5d40*/  UMOV UR10, UR52 ;  /* 0x00000034000a7c82 */ /* 0x000fe20008000000 */
        /* <DEDUP_REMOVED lines=52> */
[----:B------:R-:W-:Y:S01]  /*6090*/  UMOV UR50, UR6 ;  /* 0x0000000600327c82 */ /* 0x000fe20008000000 */
[----:B------:R-:W-:Y:S01]  /*60a0*/  R2UR UR49, R5 ;  /* 0x00000000053172ca */ /* 0x000fe200000e0000 */
[----:B------:R-:W-:Y:S01]  /*60b0*/  UMOV UR51, 0x40000040 ;  /* 0x4000004000337882 */ /* 0x000fe20000000000 */
[----:B------:R-:W-:Y:S01]  /*60c0*/  UIADD3 UR6, UR60, 0x2, URZ ;  /* 0x000000023c067890 */ /* 0x000fe2000fffe03f */
[-C--:B------:R-:W-:Y:S01]  /*60d0*/  FMUL.FTZ R92, R92, R0.reuse ;  /* 0x000000005c5c7220 */ /* 0x080fe20000410000 */
[-C--:B------:R-:W-:Y:S01]  /*60e0*/  FMUL.FTZ R93, R93, R0.reuse ;  /* 0x000000005d5d7220 */ /* 0x080fe20000410000 */
[-C--:B------:R-:W-:Y:S01]  /*60f0*/  FMUL.FTZ R96, R96, R0.reuse ;  /* 0x0000000060607220 */ /* 0x080fe20000410000 */
[-C--:B------:R-:W-:Y:S01]  /*6100*/  FMUL.FTZ R97, R97, R0.reuse ;  /* 0x0000000061617220 */ /* 0x080fe20000410000 */
[-C--:B------:R-:W-:Y:S01]  /*6110*/  FMUL.FTZ R100, R100, R0.reuse ;  /* 0x0000000064647220 */ /* 0x080fe20000410000 */
[-C--:B------:R-:W-:Y:S01]  /*6120*/  FMUL.FTZ R101, R101, R0.reuse ;  /* 0x0000000065657220 */ /* 0x080fe20000410000 */
[----:B------:R-:W-:Y:S01]  /*6130*/  UMOV UR54, UR6 ;  /* 0x0000000600367c82 */ /* 0x000fe20008000000 */
        /* <DEDUP_REMOVED lines=99> */
[----:B------:R-:W-:Y:S01]  /*6770*/  R2UR UR49, R3 ;  /* 0x00000000033172ca */ /* 0x000fe200000e0000 */
[----:B------:R-:W-:Y:S01]  /*6780*/  UIADD3 UR50, UR60, 0x782, URZ ;  /* 0x000007823c327890 */ /* 0x000fe2000fffe03f */
[----:B------:R-:W-:Y:S01]  /*6790*/  R2UR UR48, R6 ;  /* 0x00000000063072ca */ /* 0x000fe200000e0000 */
[----:B------:R-:W-:Y:S01]  /*67a0*/  UMOV UR51, 0x40000040 ;  /* 0x4000004000337882 */ /* 0x000fe20000000000 */
[----:B------:R-:W-:Y:S02]  /*67b0*/  MOV R3, UR9 ;  /* 0x0000000900037c02 */ /* 0x000fe40008000f00 */
        /* <DEDUP_REMOVED lines=441> */
.L_x_2208:
        /* <DEDUP_REMOVED lines=9> */
.L_x_2209:
[----:B-1----:R-:W-:Y:S05]  /*83e0*/  @P1 BRA `(.L_x_2210) ;  /* 0x0000000000081947 */ /* 0x002fea0003800000 */
[----:B------:R-:W1:Y:S02]  /*83f0*/  SYNCS.PHASECHK.TRANS64.TRYWAIT P1, [UR10+0x38850], R0 ;  /* 0x03885000ff0075a7 */ /* 0x000e64000802014a */
[----:B-1----:R-:W-:Y:S05]  /*8400*/  @!P1 BRA `(.L_x_2211) ;  /* 0x000000d400fc9947 */ /* 0x002fea0003800000 */
.L_x_2210:
[----:B------:R-:W-:Y:S01]  /*8410*/  R2UR UR6, R16 ;  /* 0x00000000100672ca */ /* 0x000fe200000e0000 */
[----:B------:R-:W-:Y:S01]  /*8420*/  WARPGROUP.ARRIVE ;  /* 0x00000000000079c5 */ /* 0x000fe20000000000 */
[----:B------:R-:W-:-:S11]  /*8430*/  R2UR UR7, R218 ;  /* 0x00000000da0772ca */ /* 0x000fd600000e0000 */
[----:B------:R-:W-:-:S04]  /*8440*/  UIADD3 UR6, UR6, 0x400, URZ ;  /* 0x0000040006067890 */ /* 0x000fc8000fffe03f */
[----:B------:R-:W-:-:S04]  /*8450*/  USHF.R.U32.HI UR6, URZ, 0x4, UR6 ;  /* 0x000000043f067899 */ /* 0x000fc80008011606 */
[----:B------:R-:W-:-:S04]  /*8460*/  ULOP3.LUT UR6, UR6, 0x3fff, URZ, 0xc0, !UPT ;  /* 0x00003fff06067892 */ /* 0x000fc8000f8ec03f */
[----:B------:R-:W-:-:S04]  /*8470*/  ULOP3.LUT UR6, UR6, 0x2800000, URZ, 0xfc, !UPT ;  /* 0x0280000006067892 */ /* 0x000fc8000f8efc3f */
[----:B------:R-:W-:-:S03]  /*8480*/  UIMAD UR11, UR7, 0xa00, UR6 ;  /* 0x00000a00070b78a4 */ /* 0x000fc6000f8e0206 */
[----:B------:R-:W-:-:S04]  /*8490*/  UMOV UR7, 0x40000040 ;  /* 0x4000004000077882 */ /* 0x000fc80000000000 */
        /* <DEDUP_REMOVED lines=29> */
.L_x_2212:
[----:B------:R-:W-:Y:S01]  /*8670*/  R2UR UR6, R19 ;  /* 0x00000000130672ca */ /* 0x000fe200000e0000 */
[----:B------:R-:W-:Y:S01]  /*8680*/  ULDC UR7, c[0x0][0x9d8] ;  /* 0x0002760000077ab9 */ /* 0x000fe20000000800 */
[----:B------:R-:W-:Y:S01]  /*8690*/  R2UR UR15, R212 ;  /* 0x00000000d40f72ca */ /* 0x000fe200000e0000 */
[----:B------:R-:W-:Y:S01]  /*86a0*/  FMUL.FTZ R176, R176, UR7 ;  /* 0x00000007b0b07c20 */ /* 0x000fe20008410000 */
[----:B-1----:R-:W-:Y:S01]  /*86b0*/  FMUL.FTZ R3, R185, UR7 ;  /* 0x00000007b9037c20 */ /* 0x002fe20008410000 */
[----:B------:R-:W-:Y:S01]  /*86c0*/  FMUL.FTZ R185, R191, UR7 ;  /* 0x00000007bfb97c20 */ /* 0x000fe20008410000 */
[----:B0-----:R-:W-:Y:S01]  /*86d0*/  FMUL.FTZ R0, R180, UR7 ;  /* 0x00000007b4007c20 */ /* 0x001fe20008410000 */
[----:B------:R-:W-:Y:S01]  /*86e0*/  MUFU.TANH R191, R176 ;  /* 0x000000b000bf7308 */ /* 0x000fe20000002400 */
[----:B------:R-:W-:Y:S01]  /*86f0*/  IMAD.MOV.U32 R180, RZ, RZ, R14 ;  /* 0x000000ffffb47224 */ /* 0x000fe200078e000e */
[----:B------:R-:W-:Y:S01]  /*8700*/  R2UR UR14, R17 ;  /* 0x00000000110e72ca */ /* 0x000fe200000e0000 */
[----:B------:R-:W-:Y:S01]  /*8710*/  FMUL.FTZ R2, R184, UR7 ;  /* 0x00000007b8027c20 */ /* 0x000fe20008410000 */
[----:B------:R-:W-:Y:S01]  /*8720*/  FMUL.FTZ R192, R189, UR7 ;  /* 0x00000007bdc07c20 */ /* 0x000fe20008410000 */
[----:B------:R-:W-:Y:S01]  /*8730*/  MOV R189, 0xfffffffe ;  /* 0xfffffffe00bd7802 */ /* 0x000fe20000000f00 */
[----:B------:R-:W-:Y:S01]  /*8740*/  UISETP.NE.AND UP0, UPT, UR6, URZ, UPT ;  /* 0x0000003f0600728c */ /* 0x000fe2000bf05270 */
[----:B------:R-:W-:Y:S01]  /*8750*/  FMUL.FTZ R193, R188, UR7 ;  /* 0x00000007bcc17c20 */ /* 0x000fe20008410000 */
[----:B------:R-:W-:Y:S01]  /*8760*/  ULDC UR11, c[0x0][0x2f0] ;  /* 0x0000bc00000b7ab9 */ /* 0x000fe20000000800 */
[----:B------:R0:W-:Y:S01]  /*8770*/  MUFU.TANH R194, R0 ;  /* 0x0000000000c27308 */ /* 0x0001e20000002400 */
        /* <DEDUP_REMOVED lines=8> */
[----:B------:R-:W1:Y:S01]  /*8800*/  MUFU.TANH R2, R2 ;  /* 0x0000000200027308 */ /* 0x000e620000002400 */
[----:B0-----:R-:W-:Y:S01]  /*8810*/  IMAD.U32 R0, RZ, RZ, UR11 ;  /* 0x0000000bff007e24 */ /* 0x001fe2000f8e00ff */
[----:B------:R-:W-:Y:S01]  /*8820*/  ULDC UR11, c[0x0][0x288] ;  /* 0x0000a200000b7ab9 */ /* 0x000fe20000000800 */
[----:B------:R-:W-:Y:S01]  /*8830*/  FMUL.FTZ R184, R187, UR7 ;  /* 0x00000007bbb87c20 */ /* 0x000fe20008410000 */
[----:B------:R-:W-:Y:S01]  /*8840*/  FMUL.FTZ R187, R178, UR7 ;  /* 0x00000007b2bb7c20 */ /* 0x000fe20008410000 */
[----:B------:R-:W-:Y:S01]  /*8850*/  FMUL.FTZ R168, R168, UR7 ;  /* 0x00000007a8a87c20 */ /* 0x000fe20008410000 */
[----:B------:R-:W-:Y:S01]  /*8860*/  FMUL.FTZ R169, R169, UR7 ;  /* 0x00000007a9a97c20 */ /* 0x000fe20008410000 */
[----:B------:R-:W-:Y:S01]  /*8870*/  @P1 IMAD.HI.U32 R176, R14, UR6, RZ ;  /* 0x000000060eb01c27 */ /* 0x000fe2000f8e00ff */
[----:B------:R-:W-:Y:S01]  /*8880*/  @UP0 ULDC UR6, c[0x0][0x450] ;  /* 0x0001140000060ab9 */ /* 0x000fe20000000800 */
[----:B------:R-:W0:Y:S02]  /*8890*/  MUFU.TANH R3, R3 ;  /* 0x0000000300037308 */ /* 0x000e240000002400 */
[----:B------:R-:W-:Y:S01]  /*88a0*/  FMUL.FTZ R173, R173, UR7 ;  /* 0x00000007adad7c20 */ /* 0x000fe20008410000 */
[----:B------:R-:W-:Y:S01]  /*88b0*/  FMUL.FTZ R172, R172, UR7 ;  /* 0x00000007acac7c20 */ /* 0x000fe20008410000 */
[----:B------:R-:W-:Y:S01]  /*88c0*/  @P2 SHF.R.U32.HI R180, RZ, UR6, R176 ;  /* 0x00000006ffb42c19 */ /* 0x000fe200080116b0 */
[----:B------:R-:W-:Y:S01]  /*88d0*/  UMOV UR6, 0x1 ;  /* 0x0000000100067882 */ /* 0x000fe20000000000 */
[----:B------:R-:W-:Y:S01]  /*88e0*/  FMUL.FTZ R160, R160, UR7 ;  /* 0x00000007a0a07c20 */ /* 0x000fe20008410000 */
[----:B------:R-:W-:Y:S01]  /*88f0*/  UIMAD UR6, UR15, -0x50, UR6 ;  /* 0xffffffb00f0678a4 */ /* 0x000fe2000f8e0206 */
[----:B------:R-:W-:Y:S01]  /*8900*/  FMUL.FTZ R161, R161, UR7 ;  /* 0x00000007a1a17c20 */ /* 0x000fe20008410000 */
[----:B------:R-:W2:Y:S01]  /*8910*/  SHFL.IDX PT, R176, R180, RZ, 0x1c1f ;  /* 0x001c1fffb4b07589 */ /* 0x000ea200000e0000 */
[----:B------:R-:W3:Y:S01]  /*8920*/  MUFU.TANH R193, R193 ;  /* 0x000000c100c17308 */ /* 0x000ee20000002400 */
[----:B------:R-:W-:Y:S01]  /*8930*/  FMUL.FTZ R164, R164, UR7 ;  /* 0x00000007a4a47c20 */ /* 0x000fe20008410000 */
[----:B------:R-:W-:Y:S01]  /*8940*/  FMUL.FTZ R165, R165, UR7 ;  /* 0x00000007a5a57c20 */ /* 0x000fe20008410000 */
[----:B------:R-:W-:-:S02]  /*8950*/  IMAD R189, R18, R189, UR6 ;  /* 0x0000000612bd7e24 */ /* 0x000fc4000f8e02bd */
[----:B------:R-:W-:Y:S01]  /*8960*/  FMUL.FTZ R152, R152, UR7 ;  /* 0x0000000798987c20 */ /* 0x000fe20008410000 */
[----:B------:R-:W-:Y:S01]  /*8970*/  FMUL.FTZ R153, R153, UR7 ;  /* 0x0000000799997c20 */ /* 0x000fe20008410000 */
[----:B------:R-:W-:Y:S01]  /*8980*/  FMUL.FTZ R182, R182, UR7 ;  /* 0x00000007b6b67c20 */ /* 0x000fe20008410000 */
[----:B------:R-:W-:Y:S01]  /*8990*/  IMAD R189, R0, UR14, R189 ;  /* 0x0000000e00bd7c24 */ /* 0x000fe2000f8e02bd */
[----:B------:R-:W4:Y:S01]  /*89a0*/  MUFU.TANH R192, R192 ;  /* 0x000000c000c07308 */ /* 0x000f220000002400 */
[----:B------:R-:W-:Y:S01]  /*89b0*/  FMUL.FTZ R183, R183, UR7 ;  /* 0x00000007b7b77c20 */ /* 0x000fe20008410000 */
[----:B------:R-:W-:Y:S01]  /*89c0*/  FMUL.FTZ R170, R170, UR7 ;  /* 0x00000007aaaa7c20 */ /* 0x000fe20008410000 */
[----:B------:R-:W-:Y:S01]  /*89d0*/  FMUL.FTZ R171, R171, UR7 ;  /* 0x00000007abab7c20 */ /* 0x000fe20008410000 */
[----:B------:R-:W-:Y:S01]  /*89e0*/  FMUL.FTZ R174, R174, UR7 ;  /* 0x00000007aeae7c20 */ /* 0x000fe20008410000 */
[----:B------:R-:W-:Y:S01]  /*89f0*/  ULDC UR6, c[0x0][0x988] ;  /* 0x0002620000067ab9 */ /* 0x000fe20000000800 */
[----:B------:R-:W-:-:S02]  /*8a00*/  FMUL.FTZ R175, R175, UR7 ;  /* 0x00000007afaf7c20 */ /* 0x000fc40008410000 */
[----:B------:R1:W-:Y:S01]  /*8a10*/  MUFU.TANH R195, R181 ;  /* 0x000000b500c37308 */ /* 0x0003e20000002400 */
[----:B--2---:R-:W-:-:S07]  /*8a20*/  IADD3 R0, R176, -UR11, R189 ;  /* 0x8000000bb0007c10 */ /* 0x004fce000fffe0bd */
[----:B------:R-:W2:Y:S01]  /*8a30*/  MUFU.TANH R190, R190 ;  /* 0x000000be00be7308 */ /* 0x000ea20000002400 */
[C---:B------:R-:W-:Y:S02]  /*8a40*/  ISETP.GT.AND P1, PT, R0.reuse, RZ, PT ;  /* 0x000000ff0000720c */ /* 0x040fe40003f24270 */
[----:B------:R-:W-:Y:S02]  /*8a50*/  ISETP.GT.AND P2, PT, R0, 0x1, PT ;  /* 0x000000010000780c */ /* 0x000fe40003f44270 */
[----:B-1----:R-:W-:-:S03]  /*8a60*/  FSEL R181, R2, -INF , P1 ;  /* 0xff80000002b57808 */ /* 0x002fc60000800000 */
[----:B------:R-:W1:Y:S01]  /*8a70*/  MUFU.TANH R196, R168 ;  /* 0x000000a800c47308 */ /* 0x000e620000002400 */
[C---:B------:R-:W-:Y:S02]  /*8a80*/  ISETP.GT.AND P1, PT, R0.reuse, 0x8, PT ;  /* 0x000000080000780c */ /* 0x040fe40003f24270 */
[----:B0-----:R-:W-:Y:S02]  /*8a90*/  FSEL R179, R3, -INF , P2 ;  /* 0xff80000003b37808 */ /* 0x001fe40001000000 */
[----:B------:R-:W-:Y:S02]  /*8aa0*/  FMNMX.FTZ R2, R181, R20, !PT ;  /* 0x00000014b5027209 */ /* 0x000fe40007810000 */
[----:B------:R-:W-:Y:S01]  /*8ab0*/  ISETP.GT.AND P2, PT, R0, 0x9, PT ;  /* 0x000000090000780c */ /* 0x000fe20003f44270 */
[----:B------:R-:W0:Y:S01]  /*8ac0*/  MUFU.TANH R197, R169 ;  /* 0x000000a900c57308 */ /* 0x000e220000002400 */
[----:B---3--:R-:W-:Y:S02]  /*8ad0*/  FSEL R178, R193, -INF , P1 ;  /* 0xff800000c1b27808 */ /* 0x008fe40000800000 */
[----:B------:R-:W-:-:S02]  /*8ae0*/  FMNMX.FTZ R3, R179, R2, !PT ;  /* 0x00000002b3037209 */ /* 0x000fc40007810000 */
[----:B------:R-:W-:Y:S02]  /*8af0*/  ISETP.GT.AND P1, PT, R0, 0x10, PT ;  /* 0x000000100000780c */ /* 0x000fe40003f24270 */
[----:B----4-:R-:W-:Y:S01]  /*8b00*/  FSEL R177, R192, -INF , P2 ;  /* 0xff800000c0b17808 */ /* 0x010fe20001000000 */
[----:B------:R2:W3:Y:S01]  /*8b10*/  MUFU.TANH R199, R173 ;  /* 0x000000ad00c77308 */ /* 0x0004e20000002400 */
[----:B------:R-:W-:Y:S02]  /*8b20*/  FMNMX.FTZ R2, R178, R3, !PT ;  /* 0x00000003b2027209 */ /* 0x000fe40007810000 */
[C---:B------:R-:W-:Y:S02]  /*8b30*/  ISETP.GT.AND P2, PT, R0.reuse, 0x11, PT ;  /* 0x000000110000780c */ /* 0x040fe40003f44270 */
[----:B------:R-:W-:Y:S02]  /*8b40*/  FSEL R176, R191, -INF , P1 ;  /* 0xff800000bfb07808 */ /* 0x000fe40000800000 */
[----:B------:R-:W-:Y:S01]  /*8b50*/  FMNMX.FTZ R3, R177, R2, !PT ;  /* 0x00000002b1037209 */ /* 0x000fe20007810000 */
[----:B------:R4:W5:Y:S01]  /*8b60*/  MUFU.TANH R198, R172 ;  /* 0x000000ac00c67308 */ /* 0x0009620000002400 */
[----:B------:R-:W-:-:S02]  /*8b70*/  ISETP.GT.AND P1, PT, R0, 0x18, PT ;  /* 0x000000180000780c */ /* 0x000fc40003f24270 */
[----:B--2---:R-:W-:Y:S01]  /*8b80*/  FSEL R173, R190, -INF , P2 ;  /* 0xff800000bead7808 */ /* 0x004fe20001000000 */
[----:B------:R-:W-:Y:S01]  /*8b90*/  FMUL.FTZ R190, R157, UR7 ;  /* 0x000000079dbe7c20 */ /* 0x000fe20008410000 */
[----:B------:R-:W-:Y:S02]  /*8ba0*/  FMNMX.FTZ R2, R176, R3, !PT ;  /* 0x00000003b0027209 */ /* 0x000fe40007810000 */
[----:B------:R-:W-:Y:S01]  /*8bb0*/  ISETP.GT.AND P2, PT, R0, 0x19, PT ;  /* 0x000000190000780c */ /* 0x000fe20003f44270 */
[----:B------:R-:W2:Y:S01]  /*8bc0*/  MUFU.TANH R200, R160 ;  /* 0x000000a000c87308 */ /* 0x000ea20000002400 */
[----:B----4-:R-:W-:Y:S02]  /*8bd0*/  FSEL R172, R194, -INF , P1 ;  /* 0xff800000c2ac7808 */ /* 0x010fe40000800000 */
[----:B------:R-:W-:Y:S02]  /*8be0*/  FMNMX.FTZ R3, R173, R2, !PT ;  /* 0x00000002ad037209 */ /* 0x000fe40007810000 */
[----:B------:R-:W-:-:S02]  /*8bf0*/  ISETP.GT.AND P1, PT, R0, 0x20, PT ;  /* 0x000000200000780c */ /* 0x000fc40003f24270 */
[----:B------:R-:W-:Y:S01]  /*8c00*/  FSEL R168, R195, -INF , P2 ;  /* 0xff800000c3a87808 */ /* 0x000fe20001000000 */
[----:B------:R-:W4:Y:S01]  /*8c10*/  MUFU.TANH R193, R161 ;  /* 0x000000a100c17308 */ /* 0x000f220000002400 */
[----:B------:R-:W-:Y:S02]  /*8c20*/  FMNMX.FTZ R3, R172, R3, !PT ;  /* 0x00000003ac037209 */ /* 0x000fe40007810000 */
[----:B------:R-:W-:Y:S02]  /*8c30*/  ISETP.GT.AND P2, PT, R0, 0x21, PT ;  /* 0x000000210000780c */ /* 0x000fe40003f44270 */
[----:B-1----:R-:W-:Y:S02]  /*8c40*/  FSEL R169, R196, -INF , P1 ;  /* 0xff800000c4a97808 */ /* 0x002fe40000800000 */
[----:B------:R-:W-:Y:S01]  /*8c50*/  FMNMX.FTZ R2, R168, R3, !PT ;  /* 0x00000003a8027209 */ /* 0x000fe20007810000 */
[----:B------:R0:W1:Y:S01]  /*8c60*/  MUFU.TANH R191, R164 ;  /* 0x000000a400bf7308 */ /* 0x0000620000002400 */
[----:B------:R-:W-:-:S02]  /*8c70*/  ISETP.GT.AND P1, PT, R0, 0x28, PT ;  /* 0x000000280000780c */ /* 0x000fc40003f24270 */
[----:B------:R-:W-:-:S05]  /*8c80*/  FMNMX.FTZ R3, R169, R2, !PT ;  /* 0x00000002a9037209 */ /* 0x000fca0007810000 */
[----:B------:R5:W1:Y:S01]  /*8c90*/  MUFU.TANH R194, R165 ;  /* 0x000000a500c27308 */ /* 0x000a620000002400 */
[----:B0-----:R-:W-:Y:S02]  /*8ca0*/  FSEL R164, R197, -INF , P2 ;  /* 0xff800000c5a47808 */ /* 0x001fe40001000000 */
[----:B------:R-:W-:Y:S02]  /*8cb0*/  ISETP.GT.AND P2, PT, R0, 0x29, PT ;  /* 0x000000290000780c */ /* 0x000fe40003f44270 */
[----:B------:R-:W-:Y:S02]  /*8cc0*/  FMNMX.FTZ R2, R164, R3, !PT ;  /* 0x00000003a4027209 */ /* 0x000fe40007810000 */
[----:B---3--:R-:W-:Y:S01]  /*8cd0*/  FSEL R160, R199, -INF , P2 ;  /* 0xff800000c7a07808 */ /* 0x008fe20001000000 */
[----:B------:R0:W3:Y:S01]  /*8ce0*/  MUFU.TANH R195, R152 ;  /* 0x0000009800c37308 */ /* 0x0000e20000002400 */
[----:B-----5:R-:W-:Y:S02]  /*8cf0*/  FSEL R165, R198, -INF , P1 ;  /* 0xff800000c6a57808 */ /* 0x020fe40000800000 */
[----:B------:R-:W-:-:S02]  /*8d00*/  ISETP.GT.AND P1, PT, R0, 0x30, PT ;  /* 0x000000300000780c */ /* 0x000fc40003f24270 */
[----:B------:R-:W-:Y:S01]  /*8d10*/  FMNMX.FTZ R3, R165, R2, !PT ;  /* 0x00000002a5037209 */ /* 0x000fe20007810000 */
[----:B------:R-:W-:Y:S01]  /*8d20*/  FMUL.FTZ R2, R156, UR7 ;  /* 0x000000079c027c20 */ /* 0x000fe20008410000 */
[----:B------:R-:W-:Y:S01]  /*8d30*/  ISETP.GT.AND P2, PT, R0, 0x31, PT ;  /* 0x000000310000780c */ /* 0x000fe20003f44270 */
[----:B------:R3:W5:Y:S01]  /*8d40*/  MUFU.TANH R196, R153 ;  /* 0x0000009900c47308 */ /* 0x0007620000002400 */
[----:B--2---:R-:W-:Y:S02]  /*8d50*/  FSEL R161, R200, -INF , P1 ;  /* 0xff800000c8a17808 */ /* 0x004fe40000800000 */
[----:B0-----:R-:W-:Y:S02]  /*8d60*/  FMNMX.FTZ R152, R160, R3, !PT ;  /* 0x00000003a0987209 */ /* 0x001fe40007810000 */
[----:B------:R-:W-:Y:S02]  /*8d70*/  ISETP.GT.AND P1, PT, R0, 0x38, PT ;  /* 0x000000380000780c */ /* 0x000fe40003f24270 */
[----:B----4-:R-:W-:Y:S01]  /*8d80*/  FSEL R156, R193, -INF , P2 ;  /* 0xff800000c19c7808 */ /* 0x010fe20001000000 */
[----:B------:R0:W2:Y:S01]  /*8d90*/  MUFU.TANH R197, R2 ;  /* 0x0000000200c57308 */ /* 0x0000a20000002400 */
[----:B------:R-:W-:-:S02]  /*8da0*/  FMNMX.FTZ R3, R161, R152, !PT ;  /* 0x00000098a1037209 */ /* 0x000fc40007810000 */
[----:B------:R-:W-:Y:S02]  /*8db0*/  ISETP.GT.AND P2, PT, R0, 0x39, PT ;  /* 0x000000390000780c */ /* 0x000fe40003f44270 */
[----:B-1----:R-:W-:Y:S02]  /*8dc0*/  FSEL R157, R191, -INF , P1 ;  /* 0xff800000bf9d7808 */ /* 0x002fe40000800000 */
[----:B------:R-:W-:Y:S01]  /*8dd0*/  FMNMX.FTZ R192, R156, R3, !PT ;  /* 0x000000039cc07209 */ /* 0x000fe20007810000 */
[----:B------:R1:W4:Y:S01]  /*8de0*/  MUFU.TANH R193, R190 ;  /* 0x000000be00c17308 */ /* 0x0003220000002400 */
[----:B------:R-:W-:Y:S02]  /*8df0*/  ISETP.GT.AND P1, PT, R0, 0x40, PT ;  /* 0x000000400000780c */ /* 0x000fe40003f24270 */
[----:B------:R-:W-:Y:S01]  /*8e00*/  FSEL R152, R194, -INF , P2 ;  /* 0xff800000c2987808 */ /* 0x000fe20001000000 */
[----:B------:R-:W-:Y:S01]  /*8e10*/  FMUL.FTZ R194, R154, UR7 ;  /* 0x000000079ac27c20 */ /* 0x000fe20008410000 */
[----:B------:R-:W-:-:S02]  /*8e20*/  FMNMX.FTZ R3, R157, R192, !PT ;  /* 0x000000c09d037209 */ /* 0x000fc40007810000 */
[----:B------:R-:W-:Y:S01]  /*8e30*/  ISETP.GT.AND P2, PT, R0, 0x41, PT ;  /* 0x000000410000780c */ /* 0x000fe20003f44270 */
[----:B------:R-:W4:Y:S01]  /*8e40*/  MUFU.TANH R6, R6 ;  /* 0x0000000600067308 */ /* 0x000f220000002400 */
[----:B---3--:R-:W-:Y:S01]  /*8e50*/  FSEL R153, R195, -INF , P1 ;  /* 0xff800000c3997808 */ /* 0x008fe20000800000 */
[----:B------:R-:W-:Y:S01]  /*8e60*/  FMUL.FTZ R195, R155, UR7 ;  /* 0x000000079bc37c20 */ /* 0x000fe20008410000 */
[----:B0-----:R-:W-:Y:S02]  /*8e70*/  FMNMX.FTZ R2, R152, R3, !PT ;  /* 0x0000000398027209 */ /* 0x001fe40007810000 */
[----:B------:R-:W-:Y:S02]  /*8e80*/  ISETP.GT.AND P1, PT, R0, 0x48, PT ;  /* 0x000000480000780c */ /* 0x000fe40003f24270 */
[----:B-----5:R-:W-:Y:S01]  /*8e90*/  FSEL R3, R196, -INF , P2 ;  /* 0xff800000c4037808 */ /* 0x020fe20001000000 */
[----:B------:R-:W0:Y:S01]  /*8ea0*/  MUFU.TANH R184, R184 ;  /* 0x000000b800b87308 */ /* 0x000e220000002400 */
[----:B-1----:R-:W-:Y:S01]  /*8eb0*/  FMNMX.FTZ R190, R153, R2, !PT ;  /* 0x0000000299be7209 */ /* 0x002fe20007810000 */
[----:B------:R-:W-:Y:S01]  /*8ec0*/  FMUL.FTZ R196, R158, UR7 ;  /* 0x000000079ec47c20 */ /* 0x000fe20008410000 */
[----:B------:R-:W-:-:S02]  /*8ed0*/  ISETP.GT.AND P2, PT, R0, 0x49, PT ;  /* 0x000000490000780c */ /* 0x000fc40003f44270 */
[----:B--2---:R-:W-:Y:S01]  /*8ee0*/  FSEL R2, R197, -INF , P1 ;  /* 0xff800000c5027808 */ /* 0x004fe20000800000 */
[----:B------:R-:W-:Y:S01]  /*8ef0*/  FMUL.FTZ R197, R159, UR7 ;  /* 0x000000079fc57c20 */ /* 0x000fe20008410000 */
[----:B------:R-:W-:Y:S01]  /*8f00*/  FMNMX.FTZ R191, R3, R190, !PT ;  /* 0x000000be03bf7209 */ /* 0x000fe20007810000 */
[----:B------:R-:W-:Y:S01]  /*8f10*/  FMUL.FTZ R190, R162, UR7 ;  /* 0x00000007a2be7c20 */ /* 0x000fe20008410000 */
[----:B----4-:R-:W-:Y:S01]  /*8f20*/  FSEL R0, R193, -INF , P2 ;  /* 0xff800000c1007808 */ /* 0x010fe20001000000 */
[----:B------:R-:W1:Y:S01]  /*8f30*/  SHFL.IDX PT, R162, R180, 0x1, 0x1c1f ;  /* 0x003c1f00b4a27f89 */ /* 0x000e6200000e0000 */
[----:B------:R-:W-:Y:S01]  /*8f40*/  FMNMX.FTZ R191, R2, R191, !PT ;  /* 0x000000bf02bf7209 */ /* 0x000fe20007810000 */
[----:B------:R-:W2:Y:S03]  /*8f50*/  MUFU.TANH R186, R186 ;  /* 0x000000ba00ba7308 */ /* 0x000ea60000002400 */
[----:B------:R-:W-:Y:S01]  /*8f60*/  FMNMX.FTZ R192, R0, R191, !PT ;  /* 0x000000bf00c07209 */ /* 0x000fe20007810000 */
[----:B------:R-:W-:-:S04]  /*8f70*/  FMUL.FTZ R191, R163, UR7 ;  /* 0x00000007a3bf7c20 */ /* 0x000fc80008410000 */
[----:B------:R-:W3:Y:S01]  /*8f80*/  SHFL.BFLY PT, R193, R192, 0x2, 0x1f ;  /* 0x0c401f00c0c17f89 */ /* 0x000ee200000e0000 */
[----:B------:R-:W4:Y:S08]  /*8f90*/  MUFU.TANH R185, R185 ;  /* 0x000000b900b97308 */ /* 0x000f300000002400 */
[----:B------:R-:W5:Y:S01]  /*8fa0*/  MUFU.TANH R187, R187 ;  /* 0x000000bb00bb7308 */ /* 0x000f620000002400 */
[----:B-1----:R-:W-:Y:S01]  /*8fb0*/  IADD3 R189, R162, -UR11, R189 ;  /* 0x8000000ba2bd7c10 */ /* 0x002fe2000fffe0bd */
[----:B------:R-:W1:Y:S06]  /*8fc0*/  S2UR UR11, SR_CgaCtaId ;  /* 0x00000000000b79c3 */ /* 0x000e6c0000008800 */
[----:B------:R-:W1:Y:S01]  /*8fd0*/  MUFU.TANH R188, R188 ;  /* 0x000000bc00bc7308 */ /* 0x000e620000002400 */
[----:B------:R-:W-:-:S02]  /*8fe0*/  ISETP.GT.AND P1, PT, R189, RZ, PT ;  /* 0x000000ffbd00720c */ /* 0x000fc40003f24270 */
[C---:B------:R-:W-:Y:S02]  /*8ff0*/  ISETP.GT.AND P2, PT, R189.reuse, 0x1, PT ;  /* 0x00000001bd00780c */ /* 0x040fe40003f44270 */
[----:B------:R-:W-:Y:S02]  /*9000*/  FSEL R154, R6, -INF , P1 ;  /* 0xff800000069a7808 */ /* 0x000fe40000800000 */
[----:B---3--:R-:W-:Y:S01]  /*9010*/  FMNMX.FTZ R163, R192, R193, !PT ;  /* 0x000000c1c0a37209 */ /* 0x008fe20007810000 */
[----:B------:R-:W-:Y:S01]  /*9020*/  FMUL.FTZ R192, R166, UR7 ;  /* 0x00000007a6c07c20 */ /* 0x000fe20008410000 */
[----:B------:R-:W-:Y:S01]  /*9030*/  ISETP.GT.AND P1, PT, R189, 0x8, PT ;  /* 0x00000008bd00780c */ /* 0x000fe20003f24270 */
[----:B------:R-:W3:Y:S01]  /*9040*/  MUFU.TANH R182, R182 ;  /* 0x000000b600b67308 */ /* 0x000ee20000002400 */
[----:B0-----:R-:W-:Y:S01]  /*9050*/  FSEL R184, R184, -INF , P2 ;  /* 0xff800000b8b87808 */ /* 0x001fe20001000000 */
[----:B------:R-:W0:Y:S01]  /*9060*/  SHFL.BFLY PT, R166, R163, 0x1, 0x1f ;  /* 0x0c201f00a3a67f89 */ /* 0x000e2200000e0000 */
[----:B------:R-:W-:Y:S01]  /*9070*/  FMNMX.FTZ R155, R154, R21, !PT ;  /* 0x000000159a9b7209 */ /* 0x000fe20007810000 */
[----:B------:R-:W-:Y:S01]  /*9080*/  FMUL.FTZ R193, R167, UR7 ;  /* 0x00000007a7c17c20 */ /* 0x000fe20008410000 */
[----:B------:R-:W-:-:S02]  /*9090*/  ISETP.GT.AND P2, PT, R189, 0x9, PT ;  /* 0x00000009bd00780c */ /* 0x000fc40003f44270 */
[----:B--2---:R-:W-:Y:S01]  /*90a0*/  FSEL R186, R186, -INF , P1 ;  /* 0xff800000baba7808 */ /* 0x004fe20000800000 */
[----:B------:R-:W2:Y:S01]  /*90b0*/  MUFU.TANH R183, R183 ;  /* 0x000000b700b77308 */ /* 0x000ea20000002400 */
[----:B------:R-:W-:Y:S02]  /*90c0*/  FMNMX.FTZ R155, R184, R155, !PT ;  /* 0x0000009bb89b7209 */ /* 0x000fe40007810000 */
[----:B------:R-:W-:Y:S02]  /*90d0*/  ISETP.GT.AND P1, PT, R189, 0x10, PT ;  /* 0x00000010bd00780c */ /* 0x000fe40003f24270 */
[----:B----4-:R-:W-:Y:S02]  /*90e0*/  FSEL R185, R185, -INF , P2 ;  /* 0xff800000b9b97808 */ /* 0x010fe40001000000 */
[----:B------:R-:W-:Y:S01]  /*90f0*/  FMNMX.FTZ R158, R186, R155, !PT ;  /* 0x0000009bba9e7209 */ /* 0x000fe20007810000 */
[----:B------:R-:W4:Y:S01]  /*9100*/  MUFU.TANH R170, R170 ;  /* 0x000000aa00aa7308 */ /* 0x000f220000002400 */
[----:B------:R-:W-:-:S02]  /*9110*/  ISETP.GT.AND P2, PT, R189, 0x11, PT ;  /* 0x00000011bd00780c */ /* 0x000fc40003f44270 */
[----:B-----5:R-:W-:Y:S02]  /*9120*/  FSEL R155, R187, -INF , P1 ;  /* 0xff800000bb9b7808 */ /* 0x020fe40000800000 */
[----:B------:R-:W-:Y:S02]  /*9130*/  FMNMX.FTZ R162, R185, R158, !PT ;  /* 0x0000009eb9a27209 */ /* 0x000fe40007810000 */
[----:B------:R-:W-:Y:S01]  /*9140*/  ISETP.GT.AND P3, PT, R189, 0x18, PT ;  /* 0x00000018bd00780c */ /* 0x000fe20003f64270 */
[----:B------:R-:W5:Y:S01]  /*9150*/  MUFU.TANH R171, R171 ;  /* 0x000000ab00ab7308 */ /* 0x000f620000002400 */
[----:B-1----:R-:W-:Y:S02]  /*9160*/  FSEL R158, R188, -INF , P2 ;  /* 0xff800000bc9e7808 */ /* 0x002fe40001000000 */
[----:B0-----:R-:W-:Y:S02]  /*9170*/  FMNMX.FTZ R6, R163, R166, !PT ;  /* 0x000000a6a3067209 */ /* 0x001fe40007810000 */
[----:B------:R-:W-:-:S02]  /*9180*/  FMNMX.FTZ R163, R155, R162, !PT ;  /* 0x000000a29ba37209 */ /* 0x000fc40007810000 */
[C---:B------:R-:W-:Y:S01]  /*9190*/  FSETP.NEU.FTZ.AND P1, PT, R6.reuse, -INF , PT ;  /* 0xff8000000600780b */ /* 0x040fe20003f3d000 */
[----:B------:R-:W-:Y:S01]  /*91a0*/  FMUL.FTZ R187, R6, UR6 ;  /* 0x0000000606bb7c20 */ /* 0x000fe20008410000 */
[----:B------:R-:W0:Y:S01]  /*91b0*/  MUFU.TANH R174, R174 ;  /* 0x000000ae00ae7308 */ /* 0x000e220000002400 */
[----:B------:R-:W-:Y:S02]  /*91c0*/  ISETP.GT.AND P4, PT, R189, 0x19, PT ;  /* 0x00000019bd00780c */ /* 0x000fe40003f84270 */
[----:B---3--:R-:W-:Y:S02]  /*91d0*/  FSEL R159, R182, -INF , P3 ;  /* 0xff800000b69f7808 */ /* 0x008fe40001800000 */
[----:B------:R-:W-:Y:S02]  /*91e0*/  FMNMX.FTZ R166, R158, R163, !PT ;  /* 0x000000a39ea67209 */ /* 0x000fe40007810000 */
[----:B------:R-:W-:Y:S01]  /*91f0*/  FSEL R187, R187, RZ, P1 ;  /* 0x000000ffbbbb7208 */ /* 0x000fe20000800000 */
[----:B------:R-:W1:Y:S01]  /*9200*/  MUFU.TANH R175, R175 ;  /* 0x000000af00af7308 */ /* 0x000e620000002400 */
[----:B------:R-:W-:-:S02]  /*9210*/  ISETP.GT.AND P2, PT, R189, 0x20, PT ;  /* 0x00000020bd00780c */ /* 0x000fc40003f44270 */
[----:B--2---:R-:W-:Y:S01]  /*9220*/  FSEL R162, R183, -INF , P4 ;  /* 0xff800000b7a27808 */ /* 0x004fe20002000000 */
[--C-:B------:R-:W-:Y:S01]  /*9230*/  FFMA.FTZ R182, R181, UR6, -R187.reuse ;  /* 0x00000006b5b67c23 */ /* 0x100fe200080108bb */
[----:B------:R-:W-:Y:S01]  /*9240*/  FMNMX.FTZ R163, R159, R166, !PT ;  /* 0x000000a69fa37209 */ /* 0x000fe20007810000 */
[--C-:B------:R-:W-:Y:S01]  /*9250*/  FFMA.FTZ R208, R179, UR6, -R187.reuse ;  /* 0x00000006b3d07c23 */ /* 0x100fe200080108bb */
[C---:B------:R-:W-:Y:S01]  /*9260*/  ISETP.GT.AND P3, PT, R189.reuse, 0x21, PT ;  /* 0x00000021bd00780c */ /* 0x040fe20003f64270 */
[----:B------:R-:W2:Y:S01]  /*9270*/  MUFU.TANH R190, R190 ;  /* 0x000000be00be7308 */ /* 0x000ea20000002400 */
[----:B----4-:R-:W-:Y:S01]  /*9280*/  FSEL R166, R170, -INF , P2 ;  /* 0xff800000aaa67808 */ /* 0x010fe20001000000 */
[--C-:B------:R-:W-:Y:S01]  /*9290*/  FFMA.FTZ R210, R178, UR6, -R187.reuse ;  /* 0x00000006b2d27c23 */ /* 0x100fe200080108bb */
[----:B------:R-:W-:Y:S01]  /*92a0*/  FMNMX.FTZ R181, R162, R163, !PT ;  /* 0x000000a3a2b57209 */ /* 0x000fe20007810000 */
[--C-:B------:R-:W-:Y:S01]  /*92b0*/  FFMA.FTZ R204, R176, UR6, -R187.reuse ;  /* 0x00000006b0cc7c23 */ /* 0x100fe200080108bb */
[----:B------:R-:W-:Y:S01]  /*92c0*/  ISETP.GT.AND P2, PT, R189, 0x28, PT ;  /* 0x00000028bd00780c */ /* 0x000fe20003f44270 */
[--C-:B------:R-:W-:Y:S01]  /*92d0*/  FFMA.FTZ R206, R172, UR6, -R187.reuse ;  /* 0x00000006acce7c23 */ /* 0x100fe200080108bb */
[----:B-----5:R-:W-:Y:S01]  /*92e0*/  FSEL R167, R171, -INF , P3 ;  /* 0xff800000aba77808 */ /* 0x020fe20001800000 */
[----:B------:R-:W3:Y:S01]  /*92f0*/  MUFU.TANH R191, R191 ;  /* 0x000000bf00bf7308 */ /* 0x000ee20000002400 */
[----:B------:R-:W-:Y:S01]  /*9300*/  FMNMX.FTZ R180, R166, R181, !PT ;  /* 0x000000b5a6b47209 */ /* 0x000fe20007810000 */
[--C-:B------:R-:W-:Y:S01]  /*9310*/  FFMA.FTZ R202, R165, UR6, -R187.reuse ;  /* 0x00000006a5ca7c23 */ /* 0x100fe200080108bb */
[----:B------:R-:W-:Y:S01]  /*9320*/  ISETP.GT.AND P3, PT, R189, 0x29, PT ;  /* 0x00000029bd00780c */ /* 0x000fe20003f64270 */
[--C-:B------:R-:W-:Y:S01]  /*9330*/  FFMA.FTZ R165, R160, UR6, -R187.reuse ;  /* 0x00000006a0a57c23 */ /* 0x100fe200080108bb */
[----:B0-----:R-:W-:Y:S01]  /*9340*/  FSEL R170, R174, -INF , P2 ;  /* 0xff800000aeaa7808 */ /* 0x001fe20001000000 */
[--C-:B------:R-:W-:Y:S01]  /*9350*/  FFMA.FTZ R200, R169, UR6, -R187.reuse ;  /* 0x00000006a9c87c23 */ /* 0x100fe200080108bb */
[----:B------:R-:W-:Y:S01]  /*9360*/  FMNMX.FTZ R179, R167, R180, !PT ;  /* 0x000000b4a7b37209 */ /* 0x000fe20007810000 */
[----:B------:R-:W0:Y:S01]  /*9370*/  MUFU.TANH R192, R192 ;  /* 0x000000c000c07308 */ /* 0x000e220000002400 */
[----:B------:R-:W-:Y:S01]  /*9380*/  ISETP.GT.AND P2, PT, R189, 0x30, PT ;  /* 0x00000030bd00780c */ /* 0x000fe20003f44270 */
[--C-:B------:R-:W-:Y:S01]  /*9390*/  FFMA.FTZ R198, R157, UR6, -R187.reuse ;  /* 0x000000069dc67c23 */ /* 0x100fe200080108bb */
[----:B-1----:R-:W-:Y:S01]  /*93a0*/  FSEL R171, R175, -INF , P3 ;  /* 0xff800000afab7808 */ /* 0x002fe20001800000 */
[--C-:B------:R-:W-:Y:S01]  /*93b0*/  FFMA.FTZ R177, R177, UR6, -R187.reuse ;  /* 0x00000006b1b17c23 */ /* 0x100fe200080108bb */
[----:B------:R-:W-:Y:S01]  /*93c0*/  FMNMX.FTZ R180, R170, R179, !PT ;  /* 0x000000b3aab47209 */ /* 0x000fe20007810000 */
[--C-:B------:R-:W-:Y:S01]  /*93d0*/  FFMA.FTZ R169, R164, UR6, -R187.reuse ;  /* 0x00000006a4a97c23 */ /* 0x100fe200080108bb */
[----:B------:R-:W-:Y:S01]  /*93e0*/  ISETP.GT.AND P3, PT, R189, 0x31, PT ;  /* 0x00000031bd00780c */ /* 0x000fe20003f64270 */
[----:B------:R-:W1:Y:S01]  /*93f0*/  MUFU.TANH R193, R193 ;  /* 0x000000c100c17308 */ /* 0x000e620000002400 */
[----:B--2---:R-:W-:Y:S01]  /*9400*/  FSEL R174, R190, -INF , P2 ;  /* 0xff800000beae7808 */ /* 0x004fe20001000000 */
[----:B------:R-:W-:Y:S01]  /*9410*/  FFMA.FTZ R157, R152, UR6, -R187 ;  /* 0x00000006989d7c23 */ /* 0x000fe200080108bb */
[----:B------:R-:W-:-:S02]  /*9420*/  FMNMX.FTZ R179, R171, R180, !PT ;  /* 0x000000b4abb37209 */ /* 0x000fc40007810000 */
[----:B------:R-:W-:Y:S02]  /*9430*/  ISETP.GT.AND P2, PT, R189, 0x38, PT ;  /* 0x00000038bd00780c */ /* 0x000fe40003f44270 */
[----:B---3--:R-:W-:Y:S01]  /*9440*/  FSEL R175, R191, -INF , P3 ;  /* 0xff800000bfaf7808 */ /* 0x008fe20001800000 */
[----:B------:R-:W2:Y:S01]  /*9450*/  MUFU.TANH R194, R194 ;  /* 0x000000c200c27308 */ /* 0x000ea20000002400 */
[----:B------:R-:W-:Y:S02]  /*9460*/  FMNMX.FTZ R180, R174, R179, !PT ;  /* 0x000000b3aeb47209 */ /* 0x000fe40007810000 */
[----:B------:R-:W-:Y:S02]  /*9470*/  ISETP.GT.AND P3, PT, R189, 0x39, PT ;  /* 0x00000039bd00780c */ /* 0x000fe40003f64270 */
[----:B0-----:R-:W-:Y:S01]  /*9480*/  FSEL R178, R192, -INF , P2 ;  /* 0xff800000c0b27808 */ /* 0x001fe20001000000 */
[--C-:B------:R-:W-:Y:S01]  /*9490*/  FFMA.FTZ R192, R153, UR6, -R187.reuse ;  /* 0x0000000699c07c23 */ /* 0x100fe200080108bb */
[----:B------:R-:W-:Y:S01]  /*94a0*/  FMNMX.FTZ R181, R175, R180, !PT ;  /* 0x000000b4afb57209 */ /* 0x000fe20007810000 */
[----:B------:R-:W0:Y:S01]  /*94b0*/  MUFU.TANH R195, R195 ;  /* 0x000000c300c37308 */ /* 0x000e220000002400 */
[----:B------:R-:W-:Y:S01]  /*94c0*/  ISETP.GT.AND P2, PT, R189, 0x40, PT ;  /* 0x00000040bd00780c */ /* 0x000fe20003f44270 */
[----:B------:R-:W-:Y:S01]  /*94d0*/  FFMA.FTZ R153, R3, UR6, -R187 ;  /* 0x0000000603997c23 */ /* 0x000fe200080108bb */
[----:B-1----:R-:W-:-:S02]  /*94e0*/  FSEL R179, R193, -INF , P3 ;  /* 0xff800000c1b37808 */ /* 0x002fc40001800000 */
[C---:B------:R-:W-:Y:S02]  /*94f0*/  ISETP.GT.AND P3, PT, R189.reuse, 0x41, PT ;  /* 0x00000041bd00780c */ /* 0x040fe40003f64270 */
[----:B------:R-:W-:Y:S01]  /*9500*/  R2UR UR7, R214 ;  /* 0x00000000d60772ca */ /* 0x000fe200000e0000 */
[----:B------:R-:W-:Y:S01]  /*9510*/  MUFU.TANH R196, R196 ;  /* 0x000000c400c47308 */ /* 0x000fe20000002400 */
[----:B--2---:R-:W-:Y:S01]  /*9520*/  FSEL R180, R194, -INF , P2 ;  /* 0xff800000c2b47808 */ /* 0x004fe20001000000 */
[----:B------:R-:W-:Y:S01]  /*9530*/  FFMA.FTZ R194, R2, UR6, -R187 ;  /* 0x0000000602c27c23 */ /* 0x000fe200080108bb */
[----:B------:R-:W-:-:S05]  /*9540*/  ISETP.GT.AND P2, PT, R189, 0x48, PT ;  /* 0x00000048bd00780c */ /* 0x000fca0003f44270 */
[----:B------:R-:W1:Y:S01]  /*9550*/  MUFU.TANH R197, R197 ;  /* 0x000000c500c57308 */ /* 0x000e620000002400 */
[----:B0-----:R-:W-:Y:S02]  /*9560*/  FSEL R176, R195, -INF , P3 ;  /* 0xff800000c3b07808 */ /* 0x001fe40001800000 */
[----:B------:R-:W-:Y:S01]  /*9570*/  ISETP.GT.AND P3, PT, R189, 0x49, PT ;  /* 0x00000049bd00780c */ /* 0x000fe20003f64270 */
[----:B------:R-:W-:Y:S01]  /*9580*/  FFMA.FTZ R189, R173, UR6, -R187 ;  /* 0x00000006adbd7c23 */ /* 0x000fe200080108bb */
[----:B------:R-:W-:-:S03]  /*9590*/  UIADD3 UR7, UR7, 0x38840, URZ ;  /* 0x0003884007077890 */ /* 0x000fc6000fffe03f */
[----:B------:R0:W-:Y:S01]  /*95a0*/  MUFU.EX2 R163, R182 ;  /* 0x000000b600a37308 */ /* 0x0001e20000000800 */
[----:B------:R-:W-:-:S07]  /*95b0*/  UPRMT UR7, UR11, 0x654, UR7 ;  /* 0x000006540b077896 */ /* 0x000fce0008000007 */
[----:B------:R-:W-:Y:S01]  /*95c0*/  MUFU.EX2 R208, R208 ;  /* 0x000000d000d07308 */ /* 0x000fe20000000800 */
[----:B0-----:R-:W-:Y:S01]  /*95d0*/  FMNMX.FTZ R182, R178, R181, !PT ;  /* 0x000000b5b2b67209 */ /* 0x001fe20007810000 */
[----:B------:R-:W-:Y:S01]  /*95e0*/  SYNCS.ARRIVE.TRANS64.RED.A1T0 RZ, [UR7], RZ ;  /* 0x000000ffffff79a7 */ /* 0x000fe20008100407 */
[----:B-1----:R-:W-:Y:S02]  /*95f0*/  FSEL R188, R197, -INF , P3 ;  /* 0xff800000c5bc7808 */ /* 0x002fe40001800000 */
[----:B------:R-:W-:Y:S02]  /*9600*/  FMNMX.FTZ R181, R179, R182, !PT ;  /* 0x000000b6b3b57209 */ /* 0x000fe40007810000 */
[----:B------:R-:W-:Y:S01]  /*9610*/  FSEL R182, R196, -INF , P2 ;  /* 0xff800000c4b67808 */ /* 0x000fe20001000000 */
[--C-:B------:R-:W-:Y:S01]  /*9620*/  FFMA.FTZ R196, R161, UR6, -R187.reuse ;  /* 0x00000006a1c47c23 */ /* 0x100fe200080108bb */
[----:B------:R-:W-:Y:S01]  /*9630*/  FMNMX.FTZ R181, R180, R181, !PT ;  /* 0x000000b5b4b57209 */ /* 0x000fe20007810000 */
[----:B------:R-:W-:Y:S01]  /*9640*/  FFMA.FTZ R161, R156, UR6, -R187 ;  /* 0x000000069ca17c23 */ /* 0x000fe200080108bb */
[----:B------:R-:W-:Y:S02]  /*9650*/  MUFU.EX2 R210, R210 ;  /* 0x000000d200d27308 */ /* 0x000fe40000000800 */
[----:B------:R-:W-:-:S04]  /*9660*/  FMNMX.FTZ R173, R176, R181, !PT ;  /* 0x000000b5b0ad7209 */ /* 0x000fc80007810000 */
[----:B------:R-:W-:Y:S02]  /*9670*/  FMNMX.FTZ R173, R182, R173, !PT ;  /* 0x000000adb6ad7209 */ /* 0x000fe40007810000 */
[----:B------:R-:W-:Y:S02]  /*9680*/  MUFU.EX2 R177, R177 ;  /* 0x000000b100b17308 */ /* 0x000fe40000000800 */
[----:B------:R-:W-:Y:S01]  /*9690*/  FMNMX.FTZ R172, R188, R173, !PT ;  /* 0x000000adbcac7209 */ /* 0x000fe20007810000 */
[----:B------:R-:W-:-:S04]  /*96a0*/  FFMA.FTZ R173, R168, UR6, -R187 ;  /* 0x00000006a8ad7c23 */ /* 0x000fc800080108bb */
[----:B------:R-:W0:Y:S01]  /*96b0*/  SHFL.BFLY PT, R183, R172, 0x2, 0x1f ;  /* 0x0c401f00acb77f89 */ /* 0x000e2200000e0000 */
[----:B------:R-:W-:Y:S08]  /*96c0*/  MUFU.EX2 R204, R204 ;  /* 0x000000cc00cc7308 */ /* 0x000ff00000000800 */
        /* <DEDUP_REMOVED lines=8> */
[----:B0-----:R-:W-:Y:S01]  /*9750*/  FMNMX.FTZ R3, R183, R160, !PT ;  /* 0x000000a0b7037209 */ /* 0x001fe20007810000 */
[----:B------:R-:W-:-:S03]  /*9760*/  FFMA.FTZ R183, R0, UR6, -R187 ;  /* 0x0000000600b77c23 */ /* 0x000fc600080108bb */
[C---:B------:R-:W-:Y:S01]  /*9770*/  FSETP.NEU.FTZ.AND P2, PT, R3.reuse, -INF , PT ;  /* 0xff8000000300780b */ /* 0x040fe20003f5d000 */
[C---:B------:R-:W-:Y:S02]  /*9780*/  FMUL.FTZ R2, R3.reuse, UR6 ;  /* 0x0000000603027c20 */ /* 0x040fe40008410000 */
[----:B------:R-:W-:Y:S01]  /*9790*/  MUFU.EX2 R165, R165 ;  /* 0x000000a500a57308 */ /* 0x000fe20000000800 */
[----:B------:R-:W-:Y:S02]  /*97a0*/  FSEL R0, R3, RZ, P2 ;  /* 0x000000ff03007208 */ /* 0x000fe40001000000 */
[----:B------:R-:W-:-:S03]  /*97b0*/  FSEL R187, R2, RZ, P2 ;  /* 0x000000ff02bb7208 */ /* 0x000fc60001000000 */
[----:B------:R-:W-:Y:S02]  /*97c0*/  FADD.FTZ R2, -R0, R21 ;  /* 0x0000001500027221 */ /* 0x000fe40000010100 */
[----:B------:R-:W-:Y:S01]  /*97d0*/  MUFU.EX2 R196, R196 ;  /* 0x000000c400c47308 */ /* 0x000fe20000000800 */
[--C-:B------:R-:W-:Y:S01]  /*97e0*/  FFMA.FTZ R205, R155, UR6, -R187.reuse ;  /* 0x000000069bcd7c23 */ /* 0x100fe200080108bb */
[----:B------:R-:W-:Y:S01]  /*97f0*/  FSEL R155, R6, RZ, P1 ;  /* 0x000000ff069b7208 */ /* 0x000fe20000800000 */
[--C-:B------:R-:W-:Y:S01]  /*9800*/  FFMA.FTZ R209, R154, UR6, -R187.reuse ;  /* 0x000000069ad17c23 */ /* 0x100fe200080108bb */
[----:B------:R-:W-:Y:S01]  /*9810*/  FMUL.FTZ R2, R2, UR6 ;  /* 0x0000000602027c20 */ /* 0x000fe20008410000 */
[--C-:B------:R-:W-:Y:S01]  /*9820*/  FFMA.FTZ R152, R184, UR6, -R187.reuse ;  /* 0x00000006b8987c23 */ /* 0x100fe200080108bb */
[--C-:B------:R-:W-:Y:S01]  /*9830*/  FFMA.FTZ R211, R186, UR6, -R187.reuse ;  /* 0x00000006bad37c23 */ /* 0x100fe200080108bb */
[----:B------:R-:W-:Y:S01]  /*9840*/  FADD.FTZ R155, -R155, R20 ;  /* 0x000000149b9b7221 */ /* 0x000fe20000010100 */
[--C-:B------:R-:W-:Y:S01]  /*9850*/  FFMA.FTZ R154, R185, UR6, -R187.reuse ;  /* 0x00000006b99a7c23 */ /* 0x100fe200080108bb */
        /* <DEDUP_REMOVED lines=14> */
[----:B------:R-:W-:-:S02]  /*9940*/  FFMA.FTZ R182, R182, UR6, -R187 ;  /* 0x00000006b6b67c23 */ /* 0x000fc400080108bb */
[----:B------:R-:W1:Y:S08]  /*9950*/  MUFU.EX2 R2, R2 ;  /* 0x0000000200027308 */ /* 0x000e700000000800 */
[----:B------:R-:W2:Y:S01]  /*9960*/  MUFU.EX2 R152, R152 ;  /* 0x0000009800987308 */ /* 0x000ea20000000800 */
[----:B0-----:R-:W-:-:S04]  /*9970*/  FFMA.FTZ R13, R0, R13, R163 ;  /* 0x0000000d000d7223 */ /* 0x001fc800000100a3 */
[----:B------:R-:W-:-:S03]  /*9980*/  FADD.FTZ R13, R208, R13 ;  /* 0x0000000dd00d7221 */ /* 0x000fc60000010000 */
[----:B------:R-:W0:Y:S01]  /*9990*/  MUFU.EX2 R211, R211 ;  /* 0x000000d300d37308 */ /* 0x000e220000000800 */
[----:B-1----:R-:W-:Y:S01]  /*99a0*/  FFMA.FTZ R21, R2, R12, R209 ;  /* 0x0000000c02157223 */ /* 0x002fe200000100d1 */
[----:B------:R-:W-:-:S06]  /*99b0*/  FADD.FTZ R164, R210, R13 ;  /* 0x0000000dd2a47221 */ /* 0x000fcc0000010000 */
[----:B------:R-:W1:Y:S01]  /*99c0*/  MUFU.EX2 R154, R154 ;  /* 0x0000009a009a7308 */ /* 0x000e620000000800 */
[----:B--2---:R-:W-:Y:S01]  /*99d0*/  FADD.FTZ R12, R152, R21 ;  /* 0x00000015980c7221 */ /* 0x004fe20000010000 */
[----:B------:R-:W-:-:S04]  /*99e0*/  FADD.FTZ R21, R177, R164 ;  /* 0x000000a4b1157221 */ /* 0x000fc80000010000 */
[----:B------:R-:W-:Y:S02]  /*99f0*/  FADD.FTZ R164, R204, R21 ;  /* 0x00000015cca47221 */ /* 0x000fe40000010000 */
[----:B------:R-:W2:Y:S01]  /*9a00*/  MUFU.EX2 R205, R205 ;  /* 0x000000cd00cd7308 */ /* 0x000ea20000000800 */
[----:B0-----:R-:W-:Y:S01]  /*9a10*/  FADD.FTZ R13, R211, R12 ;  /* 0x0000000cd30d7221 */ /* 0x001fe20000010000 */
[----:B------:R-:W-:Y:S01]  /*9a20*/  FADD.FTZ R21, R181, R164 ;  /* 0x000000a4b5157221 */ /* 0x000fe20000010000 */
[----:B------:R-:W-:-:S03]  /*9a30*/  FFMA.FTZ R164, R179, UR6, -R187 ;  /* 0x00000006b3a47c23 */ /* 0x000fc600080108bb */
[----:B------:R-:W-:Y:S02]  /*9a40*/  FADD.FTZ R166, R206, R21 ;  /* 0x00000015cea67221 */ /* 0x000fe40000010000 */
[----:B------:R-:W0:Y:S01]  /*9a50*/  MUFU.EX2 R156, R156 ;  /* 0x0000009c009c7308 */ /* 0x000e220000000800 */
[----:B-1----:R-:W-:Y:S01]  /*9a60*/  FADD.FTZ R12, R154, R13 ;  /* 0x0000000d9a0c7221 */ /* 0x002fe20000010000 */
[----:B------:R-:W-:-:S04]  /*9a70*/  FADD.FTZ R21, R173, R166 ;  /* 0x000000a6ad157221 */ /* 0x000fc80000010000 */
[----:B------:R-:W-:Y:S02]  /*9a80*/  FADD.FTZ R166, R200, R21 ;  /* 0x00000015c8a67221 */ /* 0x000fe40000010000 */
[----:B------:R-:W1:Y:S01]  /*9a90*/  MUFU.EX2 R207, R207 ;  /* 0x000000cf00cf7308 */ /* 0x000e620000000800 */
[----:B--2---:R-:W-:Y:S01]  /*9aa0*/  FADD.FTZ R13, R205, R12 ;  /* 0x0000000ccd0d7221 */ /* 0x004fe20000010000 */
[----:B------:R-:W-:Y:S01]  /*9ab0*/  FADD.FTZ R21, R169, R166 ;  /* 0x000000a6a9157221 */ /* 0x000fe20000010000 */
[--C-:B------:R-:W-:Y:S01]  /*9ac0*/  FFMA.FTZ R166, R176, UR6, -R187.reuse ;  /* 0x00000006b0a67c23 */ /* 0x100fe200080108bb */
[----:B------:R-:W-:Y:S02]  /*9ad0*/  FFMA.FTZ R187, R188, UR6, -R187 ;  /* 0x00000006bcbb7c23 */ /* 0x000fe400080108bb */
        /* <DEDUP_REMOVED lines=47> */
.L_x_2213:
[----:B------:R-:W0:Y:S01]  /*9dd0*/  S2UR UR14, SR_CgaCtaId ;  /* 0x00000000000e79c3 */ /* 0x000e220000008800 */
[----:B------:R-:W-:Y:S01]  /*9de0*/  R2UR UR11, R213 ;  /* 0x00000000d50b72ca */ /* 0x000fe200000e0000 */
[----:B------:R-:W-:Y:S01]  /*9df0*/  UIADD3 UR10, UR10, 0x38860, URZ ;  /* 0x000388600a0a7890 */ /* 0x000fe2000fffe03f */
[----:B------:R-:W-:Y:S01]  /*9e00*/  R2UR UR7, R212 ;  /* 0x00000000d40772ca */ /* 0x000fe200000e0000 */
[----:B------:R-:W-:Y:S01]  /*9e10*/  IMAD.MOV.U32 R21, RZ, RZ, R3 ;  /* 0x000000ffff157224 */ /* 0x000fe200078e0003 */
[----:B------:R-:W-:Y:S01]  /*9e20*/  F2FP.BF16.F32.PACK_AB R201, R20, R201 ;  /* 0x000000c914c9723e */ /* 0x000fe200000010ff */
[----:B------:R-:W-:Y:S01]  /*9e30*/  IMAD.MOV.U32 R20, RZ, RZ, R6 ;  /* 0x000000ffff147224 */ /* 0x000fe200078e0006 */
[----:B------:R-:W-:Y:S01]  /*9e40*/  F2FP.BF16.F32.PACK_AB R208, R208, R163 ;  /* 0x000000a3d0d0723e */ /* 0x000fe200000010ff */
[----:B------:R-:W-:Y:S01]  /*9e50*/  IMAD.U32 R218, RZ, RZ, UR61 ;  /* 0x0000003dffda7e24 */ /* 0x000fe2000f8e00ff */
[----:B------:R-:W-:Y:S02]  /*9e60*/  F2FP.BF16.F32.PACK_AB R209, R152, R209 ;  /* 0x000000d198d1723e */ /* 0x000fe400000010ff */
[----:B------:R-:W-:-:S02]  /*9e70*/  F2FP.BF16.F32.PACK_AB R210, R177, R210 ;  /* 0x000000d2b1d2723e */ /* 0x000fc400000010ff */
[----:B------:R-:W-:Y:S02]  /*9e80*/  F2FP.BF16.F32.PACK_AB R211, R154, R211 ;  /* 0x000000d39ad3723e */ /* 0x000fe400000010ff */
[----:B------:R-:W-:Y:S01]  /*9e90*/  F2FP.BF16.F32.PACK_AB R204, R181, R204 ;  /* 0x000000ccb5cc723e */ /* 0x000fe200000010ff */
[----:B------:R-:W-:Y:S01]  /*9ea0*/  UISETP.GT.AND UP0, UPT, UR7, UR11, UPT ;  /* 0x0000000b0700728c */ /* 0x000fe2000bf04270 */
[----:B------:R-:W-:Y:S01]  /*9eb0*/  F2FP.BF16.F32.PACK_AB R205, R156, R205 ;  /* 0x000000cd9ccd723e */ /* 0x000fe200000010ff */
[----:B------:R-:W-:Y:S01]  /*9ec0*/  UIADD3 UR7, UR7, -0x1, URZ ;  /* 0xffffffff07077890 */ /* 0x000fe2000fffe03f */
[----:B------:R-:W-:Y:S02]  /*9ed0*/  F2FP.BF16.F32.PACK_AB R206, R173, R206 ;  /* 0x000000ceadce723e */ /* 0x000fe400000010ff */
[----:B------:R-:W-:Y:S02]  /*9ee0*/  F2FP.BF16.F32.PACK_AB R207, R158, R207 ;  /* 0x000000cf9ecf723e */ /* 0x000fe400000010ff */
[----:B------:R-:W-:Y:S01]  /*9ef0*/  PLOP3.LUT P1, PT, PT, PT, UP0, 0x80, 0x0 ;  /* 0x000000000000781c */ /* 0x000fe20003f2f008 */
[----:B0-----:R-:W-:Y:S01]  /*9f00*/  UPRMT UR10, UR14, 0x654, UR10 ;  /* 0x000006540e0a7896 */ /* 0x001fe2000800000a */
[----:B------:R-:W-:Y:S01]  /*9f10*/  IMAD.U32 R212, RZ, RZ, UR7 ;  /* 0x00000007ffd47e24 */ /* 0x000fe2000f8e00ff */
[----:B------:R-:W-:-:S02]  /*9f20*/  F2FP.BF16.F32.PACK_AB R200, R169, R200 ;  /* 0x000000c8a9c8723e */ /* 0x000fc400000010ff */
[----:B------:R-:W-:Y:S02]  /*9f30*/  F2FP.BF16.F32.PACK_AB R202, R165, R202 ;  /* 0x000000caa5ca723e */ /* 0x000fe400000010ff */
[----:B------:R-:W-:Y:S02]  /*9f40*/  F2FP.BF16.F32.PACK_AB R203, R160, R203 ;  /* 0x000000cba0cb723e */ /* 0x000fe400000010ff */
[----:B------:R-:W-:Y:S01]  /*9f50*/  F2FP.BF16.F32.PACK_AB R196, R161, R196 ;  /* 0x000000c4a1c4723e */ /* 0x000fe200000010ff */
        /* <DEDUP_REMOVED lines=8> */
[----:B------:R-:W-:Y:S02]  /*9fe0*/  MOV R217, UR10 ;  /* 0x0000000a00d97c02 */ /* 0x000fe40008000f00 */
[----:B------:R-:W-:Y:S01]  /*9ff0*/  F2FP.BF16.F32.PACK_AB R195, R187, R182 ;  /* 0x000000b6bbc3723e */ /* 0x000fe200000010ff */
[----:B------:R-:W-:Y:S06]  /*a000*/  @P1 BRA `(.L_x_2214) ;  /* 0xffffffb8006c1947 */ /* 0x000fec000383ffff */
[----:B------:R-:W-:-:S07]  /*a010*/  IMAD.U32 R212, RZ, RZ, UR7 ;  /* 0x00000007ffd47e24 */ /* 0x000fce000f8e00ff */
.L_x_2203:
[----:B------:R-:W-:Y:S02]  /*a020*/  R2UR UR10, R22 ;  /* 0x00000000160a72ca */ /* 0x000fe400000e0000 */
[----:B------:R-:W-:-:S13]  /*a030*/  R2UR UR7, R212 ;  /* 0x00000000d40772ca */ /* 0x000fda00000e0000 */
[----:B------:R-:W-:-:S06]  /*a040*/  UISETP.GE.AND UP0, UPT, UR7, UR10, UPT ;  /* 0x0000000a0700728c */ /* 0x000fcc000bf06270 */
[----:B------:R-:W-:-:S13]  /*a050*/  PLOP3.LUT P1, PT, PT, PT, UP0, 0x80, 0x0 ;  /* 0x000000000000781c */ /* 0x000fda0003f2f008 */
[----:B------:R-:W-:Y:S05]  /*a060*/  @!P1 BRA `(.L_x_2215) ;  /* 0x00000040000c9947 */ /* 0x000fea0003800000 */
[----:B------:R-:W-:Y:S01]  /*a070*/  R2UR UR6, R7 ;  /* 0x00000000070672ca */ /* 0x000fe200000e0000 */
[----:B------:R-:W-:Y:S01]  /*a080*/  IMAD.MOV.U32 R17, RZ, RZ, R6 ;  /* 0x000000ffff117224 */ /* 0x000fe200078e0006 */
[----:B------:R-:W-:Y:S01]  /*a090*/  MOV R14, R3 ;  /* 0x00000003000e7202 */ /* 0x000fe20000000f00 */
[----:B------:R-:W-:Y:S01]  /*a0a0*/  UMOV UR60, UR61 ;  /* 0x0000003d003c7c82 */ /* 0x000fe20008000000 */
[----:B------:R-:W-:-:S09]  /*a0b0*/  ULDC UR7, c[0x0][0x9d8] ;  /* 0x0002760000077ab9 */ /* 0x000fd20000000800 */
[----:B------:R-:W-:-:S07]  /*a0c0*/  IMAD.U32 R214, RZ, RZ, UR6 ;  /* 0x00000006ffd67e24 */ /* 0x000fce000f8e00ff */
.L_x_2226:
        /* <DEDUP_REMOVED lines=9> */
.L_x_2216:
[----:B------:R-:W-:Y:S02]  /*a160*/  R2UR UR6, R16 ;  /* 0x00000000100672ca */ /* 0x000fe400000e0000 */
[----:B------:R-:W-:-:S11]  /*a170*/  R2UR UR10, R7 ;  /* 0x00000000070a72ca */ /* 0x000fd600000e0000 */
[----:B------:R-:W-:Y:S02]  /*a180*/  ULEA UR6, UR61, UR6, 0x3 ;  /* 0x000000063d067291 */ /* 0x000fe4000f8e183f */
[----:B------:R-:W-:-:S04]  /*a190*/  MOV R3, UR10 ;  /* 0x0000000a00037c02 */ /* 0x000fc80008000f00 */
[----:B------:R-:W-:Y:S01]  /*a1a0*/  SHF.L.U32 R3, R3, 0x1f, RZ ;  /* 0x0000001f03037819 */ /* 0x000fe200000006ff */
[----:B------:R-:W-:-:S03]  /*a1b0*/  IMAD.U32 R213, RZ, RZ, UR6 ;  /* 0x00000006ffd57e24 */ /* 0x000fc6000f8e00ff */
[----:B------:R0:W1:Y:S01]  /*a1c0*/  SYNCS.PHASECHK.TRANS64.TRYWAIT P1, [UR6+0x38830], R3 ;  /* 0x03883003ff0075a7 */ /* 0x0000620008020146 */
[----:B------:R-:W-:Y:S05]  /*a1d0*/  @!P0 BRA `(.L_x_2217) ;  /* 0x0000000000048947 */ /* 0x000fea0003800000 */
[----:B------:R-:W-:Y:S01]  /*a1e0*/  BPT.TRAP 0x1 ;  /* 0x000000040000795c */ /* 0x000fe20000300000 */
.L_x_2217:
[----:B-1----:R-:W-:Y:S05]  /*a1f0*/  @P1 BRA `(.L_x_2218) ;  /* 0x00000000000c1947 */ /* 0x002fea0003800000 */
[----:B------:R-:W-:-:S13]  /*a200*/  R2UR UR6, R213 ;  /* 0x00000000d50672ca */ /* 0x000fda00000e0000 */
[----:B------:R-:W1:Y:S02]  /*a210*/  SYNCS.PHASECHK.TRANS64.TRYWAIT P1, [UR6+0x38830], R3 ;  /* 0x03883003ff0075a7 */ /* 0x000e640008020146 */
[----:B-1----:R-:W-:Y:S05]  /*a220*/  @!P1 BRA `(.L_x_2219) ;  /* 0x000000b8008c9947 */ /* 0x002fea0003800000 */
.L_x_2218:
        /* <DEDUP_REMOVED lines=35> */
[----:B------:R-:W-:Y:S01]  /*a460*/  R2UR UR14, R10 ;  /* 0x000000000a0e72ca */ /* 0x000fe200000e0000 */
[----:B------:R-:W-:Y:S01]  /*a470*/  UMOV UR54, UR10 ;  /* 0x0000000a00367c82 */ /* 0x000fe20008000000 */
[----:B------:R-:W-:Y:S01]  /*a480*/  R2UR UR15, R11 ;  /* 0x000000000b0f72ca */ /* 0x000fe200000e0000 */
        /* <DEDUP_REMOVED lines=303> */
[----:B------:R-:W-:Y:S02]  /*b780*/  R2UR UR14, R8 ;  /* 0x00000000080e72ca */ /* 0x000fe400000e0000 */
[----:B------:R-:W-:-:S11]  /*b790*/  R2UR UR15, R9 ;  /* 0x00000000090f72ca */ /* 0x000fd600000e0000 */
        /* <DEDUP_REMOVED lines=308> */
.L_x_2220:
        /* <DEDUP_REMOVED lines=8> */
.L_x_2221:
[----:B-1----:R-:W-:Y:S05]  /*cb60*/  @P1 BRA `(.L_x_2222) ;  /* 0x0000000000081947 */ /* 0x002fea0003800000 */
[----:B------:R-:W1:Y:S02]  /*cb70*/  SYNCS.PHASECHK.TRANS64.TRYWAIT P1, [UR14+0x38850], R0 ;  /* 0x03885000ff0075a7 */ /* 0x000e64000802014e */
[----:B-1----:R-:W-:Y:S05]  /*cb80*/  @!P1 BRA `(.L_x_2223) ;  /* 0x0000009000509947 */ /* 0x002fea0003800000 */
.L_x_2222:
        /* <DEDUP_REMOVED lines=37> */
.L_x_2224:
        /* <DEDUP_REMOVED lines=45> */
[----:B------:R-:W-:Y:S01]  /*d0b0*/  ULDC UR6, c[0x0][0x988] ;  /* 0x0002620000067ab9 */ /* 0x000fe20000000800 */
[----:B------:R-:W2:Y:S01]  /*d0c0*/  MUFU.TANH R20, R20 ;  /* 0x0000001400147308 */ /* 0x000ea20000002400 */
[----:B0-----:R-:W-:Y:S01]  /*d0d0*/  FMNMX.FTZ R3, R18, R3, !PT ;  /* 0x0000000312037209 */ /* 0x001fe20007810000 */
[----:B------:R-:W0:Y:S01]  /*d0e0*/  S2UR UR11, SR_CgaCtaId ;  /* 0x00000000000b79c3 */ /* 0x000e220000008800 */
[----:B------:R-:W-:-:S05]  /*d0f0*/  R2UR UR10, R213 ;  /* 0x00000000d50a72ca */ /* 0x000fca00000e0000 */
[----:B------:R-:W3:Y:S01]  /*d100*/  MUFU.TANH R187, R187 ;  /* 0x000000bb00bb7308 */ /* 0x000ee20000002400 */
[----:B-1----:R-:W-:Y:S01]  /*d110*/  FMNMX.FTZ R0, R186, R167, !PT ;  /* 0x000000a7ba007209 */ /* 0x002fe20007810000 */
[----:B------:R-:W-:-:S06]  /*d120*/  FMUL.FTZ R167, R153, UR7 ;  /* 0x0000000799a77c20 */ /* 0x000fcc0008410000 */
[----:B------:R-:W1:Y:S01]  /*d130*/  MUFU.TANH R21, R21 ;  /* 0x0000001500157308 */ /* 0x000e620000002400 */
[----:B--2---:R-:W-:Y:S01]  /*d140*/  FMNMX.FTZ R2, R20, R3, !PT ;  /* 0x0000000314027209 */ /* 0x004fe20007810000 */
[----:B------:R-:W-:-:S06]  /*d150*/  UIADD3 UR10, UR10, 0x38840, URZ ;  /* 0x000388400a0a7890 */ /* 0x000fcc000fffe03f */
[----:B------:R-:W2:Y:S01]  /*d160*/  MUFU.TANH R188, R188 ;  /* 0x000000bc00bc7308 */ /* 0x000ea20000002400 */
[----:B---3--:R-:W-:Y:S01]  /*d170*/  FMNMX.FTZ R3, R187, R0, !PT ;  /* 0x00000000bb037209 */ /* 0x008fe20007810000 */
[----:B0-----:R-:W-:-:S06]  /*d180*/  UPRMT UR10, UR11, 0x654, UR10 ;  /* 0x000006540b0a7896 */ /* 0x001fcc000800000a */
[----:B------:R-:W0:Y:S01]  /*d190*/  MUFU.TANH R176, R176 ;  /* 0x000000b000b07308 */ /* 0x000e220000002400 */
[----:B-1----:R-:W-:Y:S02]  /*d1a0*/  FMNMX.FTZ R153, R21, R2, !PT ;  /* 0x0000000215997209 */ /* 0x002fe40007810000 */
[----:B------:R-:W-:Y:S05]  /*d1b0*/  SYNCS.ARRIVE.TRANS64.RED.A1T0 RZ, [UR10], RZ ;  /* 0x000000ffffff79a7 */ /* 0x000fea000810040a */
[----:B------:R-:W1:Y:S01]  /*d1c0*/  MUFU.TANH R189, R189 ;  /* 0x000000bd00bd7308 */ /* 0x000e620000002400 */
[----:B--2---:R-:W-:-:S07]  /*d1d0*/  FMNMX.FTZ R0, R188, R3, !PT ;  /* 0x00000003bc007209 */ /* 0x004fce0007810000 */
[----:B------:R-:W2:Y:S01]  /*d1e0*/  MUFU.TANH R177, R177 ;  /* 0x000000b100b17308 */ /* 0x000ea20000002400 */
[----:B0-----:R-:W-:Y:S01]  /*d1f0*/  FMNMX.FTZ R2, R176, R153, !PT ;  /* 0x00000099b0027209 */ /* 0x001fe20007810000 */
[----:B------:R-:W-:-:S06]  /*d200*/  FMUL.FTZ R153, R155, UR7 ;  /* 0x000000079b997c20 */ /* 0x000fcc0008410000 */
        /* <DEDUP_REMOVED lines=31> */
[----:B-1----:R-:W-:Y:S01]  /*d400*/  FMNMX.FTZ R2, R160, R155, !PT ;  /* 0x0000009ba0027209 */ /* 0x002fe20007810000 */
[----:B------:R-:W-:-:S06]  /*d410*/  FMUL.FTZ R155, R159, UR7 ;  /* 0x000000079f9b7c20 */ /* 0x000fcc0008410000 */
        /* <DEDUP_REMOVED lines=23> */
[----:B-1----:R-:W-:Y:S02]  /*d590*/  FMNMX.FTZ R2, R154, R159, !PT ;  /* 0x0000009f9a027209 */ /* 0x002fe40007810000 */
[----:B--2---:R-:W-:-:S05]  /*d5a0*/  FMNMX.FTZ R0, R157, R0, !PT ;  /* 0x000000009d007209 */ /* 0x004fca0007810000 */
[----:B------:R-:W1:Y:S01]  /*d5b0*/  SHFL.BFLY PT, R3, R0, 0x2, 0x1f ;  /* 0x0c401f0000037f89 */ /* 0x000e6200000e0000 */
[----:B0-----:R-:W-:-:S05]  /*d5c0*/  FMNMX.FTZ R2, R155, R2, !PT ;  /* 0x000000029b027209 */ /* 0x001fca0007810000 */
[----:B------:R-:W0:Y:S01]  /*d5d0*/  SHFL.BFLY PT, R159, R2, 0x2, 0x1f ;  /* 0x0c401f00029f7f89 */ /* 0x000e2200000e0000 */
[----:B-1----:R-:W-:-:S05]  /*d5e0*/  FMNMX.FTZ R158, R0, R3, !PT ;  /* 0x00000003009e7209 */ /* 0x002fca0007810000 */
[----:B------:R-:W1:Y:S01]  /*d5f0*/  SHFL.BFLY PT, R3, R158, 0x1, 0x1f ;  /* 0x0c201f009e037f89 */ /* 0x000e6200000e0000 */
[----:B0-----:R-:W-:-:S05]  /*d600*/  FMNMX.FTZ R159, R2, R159, !PT ;  /* 0x0000009f029f7209 */ /* 0x001fca0007810000 */
[----:B------:R-:W0:Y:S01]  /*d610*/  SHFL.BFLY PT, R190, R159, 0x1, 0x1f ;  /* 0x0c201f009fbe7f89 */ /* 0x000e2200000e0000 */
[----:B-1----:R-:W-:-:S05]  /*d620*/  FMNMX.FTZ R6, R158, R3, !PT ;  /* 0x000000039e067209 */ /* 0x002fca0007810000 */
[C---:B------:R-:W-:Y:S01]  /*d630*/  FADD.FTZ R17, -R6.reuse, R17 ;  /* 0x0000001106117221 */ /* 0x040fe20000010100 */
[----:B------:R-:W-:Y:S01]  /*d640*/  FMUL.FTZ R191, R6, UR6 ;  /* 0x0000000606bf7c20 */ /* 0x000fe20008410000 */
[----:B0-----:R-:W-:Y:S02]  /*d650*/  FMNMX.FTZ R3, R159, R190, !PT ;  /* 0x000000be9f037209 */ /* 0x001fe40007810000 */
[----:B------:R-:W-:Y:S01]  /*d660*/  FMUL.FTZ R190, R17, UR6 ;  /* 0x0000000611be7c20 */ /* 0x000fe20008410000 */
[--C-:B------:R-:W-:Y:S01]  /*d670*/  FFMA.FTZ R17, R184, UR6, -R191.reuse ;  /* 0x00000006b8117c23 */ /* 0x100fe200080108bf */
[--C-:B------:R-:W-:Y:S01]  /*d680*/  FFMA.FTZ R208, R185, UR6, -R191.reuse ;  /* 0x00000006b9d07c23 */ /* 0x100fe200080108bf */
[--C-:B------:R-:W-:Y:S01]  /*d690*/  FFMA.FTZ R210, R186, UR6, -R191.reuse ;  /* 0x00000006bad27c23 */ /* 0x100fe200080108bf */
[----:B------:R-:W-:Y:S01]  /*d6a0*/  FADD.FTZ R14, -R3, R14 ;  /* 0x0000000e030e7221 */ /* 0x000fe20000010100 */
[----:B------:R-:W-:Y:S01]  /*d6b0*/  MUFU.EX2 R0, R190 ;  /* 0x000000be00007308 */ /* 0x000fe20000000800 */
[--C-:B------:R-:W-:Y:S01]  /*d6c0*/  FFMA.FTZ R159, R187, UR6, -R191.reuse ;  /* 0x00000006bb9f7c23 */ /* 0x100fe200080108bf */
[--C-:B------:R-:W-:Y:S01]  /*d6d0*/  FFMA.FTZ R204, R188, UR6, -R191.reuse ;  /* 0x00000006bccc7c23 */ /* 0x100fe200080108bf */
[----:B------:R-:W-:Y:S01]  /*d6e0*/  FMUL.FTZ R14, R14, UR6 ;  /* 0x000000060e0e7c20 */ /* 0x000fe20008410000 */
        /* <DEDUP_REMOVED lines=13> */
[----:B0-----:R-:W-:Y:S01]  /*d7c0*/  FMUL.FTZ R14, R3, UR6 ;  /* 0x00000006030e7c20 */ /* 0x001fe20008410000 */
[--C-:B------:R-:W-:Y:S01]  /*d7d0*/  FFMA.FTZ R175, R175, UR6, -R191.reuse ;  /* 0x00000006afaf7c23 */ /* 0x100fe200080108bf */
[--C-:B------:R-:W-:Y:S01]  /*d7e0*/  FFMA.FTZ R165, R165, UR6, -R191.reuse ;  /* 0x00000006a5a57c23 */ /* 0x100fe200080108bf */
[----:B------:R-:W-:Y:S01]  /*d7f0*/  FFMA.FTZ R167, R167, UR6, -R191 ;  /* 0x00000006a7a77c23 */ /* 0x000fe200080108bf */
        /* <DEDUP_REMOVED lines=12> */
[----:B-1----:R-:W-:Y:S01]  /*d8c0*/  FFMA.FTZ R13, R0, R13, R17 ;  /* 0x0000000d000d7223 */ /* 0x002fe20000010011 */
        /* <DEDUP_REMOVED lines=9> */
[----:B------:R-:W-:Y:S01]  /*d960*/  FFMA.FTZ R154, R154, UR6, -R14 ;  /* 0x000000069a9a7c23 */ /* 0x000fe2000801080e */
[----:B------:R-:W-:-:S04]  /*d970*/  FFMA.FTZ R157, R157, UR6, -R191 ;  /* 0x000000069d9d7c23 */ /* 0x000fc800080108bf */
[----:B------:R-:W0:Y:S01]  /*d980*/  MUFU.EX2 R210, R210 ;  /* 0x000000d200d27308 */ /* 0x000e220000000800 */
[----:B--2---:R-:W-:-:S07]  /*d990*/  FFMA.FTZ R19, R2, R12, R209 ;  /* 0x0000000c02137223 */ /* 0x004fce00000100d1 */
        /* <DEDUP_REMOVED lines=16> */
[--C-:B------:R-:W-:Y:S01]  /*daa0*/  FFMA.FTZ R162, R163, UR6, -R14.reuse ;  /* 0x00000006a3a27c23 */ /* 0x100fe2000801080e */
[----:B------:R-:W-:-:S05]  /*dab0*/  FFMA.FTZ R14, R155, UR6, -R14 ;  /* 0x000000069b0e7c23 */ /* 0x000fca000801080e */
        /* <DEDUP_REMOVED lines=58> */
.L_x_2225:
[----:B------:R-:W0:Y:S01]  /*de60*/  S2UR UR15, SR_CgaCtaId ;  /* 0x00000000000f79c3 */ /* 0x000e220000008800 */
[----:B------:R-:W-:Y:S01]  /*de70*/  R2UR UR11, R22 ;  /* 0x00000000160b72ca */ /* 0x000fe200000e0000 */
[----:B------:R-:W-:Y:S01]  /*de80*/  UIADD3 UR14, UR14, 0x38860, URZ ;  /* 0x000388600e0e7890 */ /* 0x000fe2000fffe03f */
[----:B------:R-:W-:Y:S01]  /*de90*/  R2UR UR10, R212 ;  /* 0x00000000d40a72ca */ /* 0x000fe200000e0000 */
[----:B------:R-:W-:Y:S01]  /*dea0*/  UMOV UR60, UR61 ;  /* 0x0000003d003c7c82 */ /* 0x000fe20008000000 */
[----:B------:R-:W-:Y:S02]  /*deb0*/  F2FP.BF16.F32.PACK_AB R208, R208, R17 ;  /* 0x00000011d0d0723e */ /* 0x000fe400000010ff */
[----:B------:R-:W-:Y:S01]  /*dec0*/  F2FP.BF16.F32.PACK_AB R195, R14, R195 ;  /* 0x000000c30ec3723e */ /* 0x000fe200000010ff */
[----:B------:R-:W-:Y:S01]  /*ded0*/  IMAD.MOV.U32 R14, RZ, RZ, R3 ;  /* 0x000000ffff0e7224 */ /* 0x000fe200078e0003 */
[----:B------:R-:W-:Y:S02]  /*dee0*/  F2FP.BF16.F32.PACK_AB R209, R18, R209 ;  /* 0x000000d112d1723e */ /* 0x000fe400000010ff */
[----:B------:R-:W-:-:S02]  /*def0*/  F2FP.BF16.F32.PACK_AB R210, R159, R210 ;  /* 0x000000d29fd2723e */ /* 0x000fc400000010ff */
[----:B------:R-:W-:Y:S02]  /*df00*/  F2FP.BF16.F32.PACK_AB R211, R20, R211 ;  /* 0x000000d314d3723e */ /* 0x000fe400000010ff */
[----:B------:R-:W-:Y:S01]  /*df10*/  F2FP.BF16.F32.PACK_AB R204, R185, R204 ;  /* 0x000000ccb9cc723e */ /* 0x000fe200000010ff */
[----:B------:R-:W-:Y:S01]  /*df20*/  UISETP.GT.AND UP0, UPT, UR10, UR11, UPT ;  /* 0x0000000b0a00728c */ /* 0x000fe2000bf04270 */
[----:B------:R-:W-:Y:S01]  /*df30*/  R2UR UR11, R7 ;  /* 0x00000000070b72ca */ /* 0x000fe200000e0000 */
        /* <DEDUP_REMOVED lines=8> */
[----:B------:R-:W-:Y:S01]  /*dfc0*/  IMAD.U32 R214, RZ, RZ, UR11 ;  /* 0x0000000bffd67e24 */ /* 0x000fe2000f8e00ff */
[----:B------:R-:W-:Y:S02]  /*dfd0*/  F2FP.BF16.F32.PACK_AB R201, R164, R201 ;  /* 0x000000c9a4c9723e */ /* 0x000fe400000010ff */
[----:B------:R-:W-:Y:S01]  /*dfe0*/  SYNCS.ARRIVE.TRANS64.RED.A1T0 RZ, [UR14], RZ ;  /* 0x000000ffffff79a7 */ /* 0x000fe2000810040e */
        /* <DEDUP_REMOVED lines=9> */
[----:B------:R-:W-:Y:S01]  /*e080*/  MOV R17, R6 ;  /* 0x0000000600117202 */ /* 0x000fe20000000f00 */
[----:B------:R-:W-:Y:S06]  /*e090*/  @P1 BRA `(.L_x_2226) ;  /* 0xffffffc0000c1947 */ /* 0x000fec000383ffff */
.L_x_2215:
        /* <DEDUP_REMOVED lines=131> */
.L_x_2227:
        /* <DEDUP_REMOVED lines=8> */
.L_x_2228:
[----:B-1----:R-:W-:Y:S05]  /*e950*/  @P1 BRA `(.L_x_2229) ;  /* 0x0000000000081947 */ /* 0x002fea0003800000 */
[----:B------:R-:W1:Y:S02]  /*e960*/  SYNCS.PHASECHK.TRANS64.TRYWAIT P1, [UR5+0x38850], R0 ;  /* 0x03885000ff0075a7 */ /* 0x000e640008020145 */
[----:B-1----:R-:W-:Y:S05]  /*e970*/  @!P1 BRA `(.L_x_2230) ;  /* 0x0000007000ec9947 */ /* 0x002fea0003800000 */
.L_x_2229:
[----:B------:R-:W-:Y:S01]  /*e980*/  R2UR UR4, R16 ;  /* 0x00000000100472ca */ /* 0x000fe200000e0000 */
[----:B------:R-:W-:Y:S01]  /*e990*/  WARPGROUP.ARRIVE ;  /* 0x00000000000079c5 */ /* 0x000fe20000000000 */
[----:B------:R-:W-:Y:S01]  /*e9a0*/  UMOV UR11, 0x40000040 ;  /* 0x40000040000b7882 */ /* 0x000fe20000000000 */
[----:B01----:R-:W0:Y:S04]  /*e9b0*/  SHFL.BFLY PT, R0, R13, 0x2, 0x1f ;  /* 0x0c401f000d007f89 */ /* 0x003e2800000e0000 */
[----:B------:R-:W1:Y:S06]  /*e9c0*/  SHFL.BFLY PT, R5, R12, 0x2, 0x1f ;  /* 0x0c401f000c057f89 */ /* 0x000e6c00000e0000 */
[----:B------:R-:W-:-:S04]  /*e9d0*/  UIADD3 UR4, UR4, 0x400, URZ ;  /* 0x0000040004047890 */ /* 0x000fc8000fffe03f */
[----:B------:R-:W-:-:S04]  /*e9e0*/  USHF.R.U32.HI UR4, URZ, 0x4, UR4 ;  /* 0x000000043f047899 */ /* 0x000fc80008011604 */
[----:B------:R-:W-:-:S04]  /*e9f0*/  ULOP3.LUT UR4, UR4, 0x3fff, URZ, 0xc0, !UPT ;  /* 0x00003fff04047892 */ /* 0x000fc8000f8ec03f */
[----:B------:R-:W-:Y:S01]  /*ea00*/  ULOP3.LUT UR4, UR4, 0x2800000, URZ, 0xfc, !UPT ;  /* 0x0280000004047892 */ /* 0x000fe2000f8efc3f */
[----:B0-----:R-:W-:Y:S01]  /*ea10*/  FADD.FTZ R0, R0, R13 ;  /* 0x0000000d00007221 */ /* 0x001fe20000010000 */
[----:B------:R-:W-:Y:S02]  /*ea20*/  IMAD.U32 R13, RZ, RZ, UR6 ;  /* 0x00000006ff0d7e24 */ /* 0x000fe4000f8e00ff */
[----:B------:R-:W-:Y:S01]  /*ea30*/  UIMAD UR4, UR61, 0xa00, UR4 ;  /* 0x00000a003d0478a4 */ /* 0x000fe2000f8e0204 */
[----:B-1----:R-:W-:-:S03]  /*ea40*/  FADD.FTZ R2, R5, R12 ;  /* 0x0000000c05027221 */ /* 0x002fc60000010000 */
[----:B------:R-:W-:Y:S01]  /*ea50*/  UIADD3 UR8, UR4, 0x80, URZ ;  /* 0x0000008004087890 */ /* 0x000fe2000fffe03f */
[----:B------:R-:W0:Y:S02]  /*ea60*/  SHFL.BFLY PT, R5, R0, 0x1, 0x1f ;  /* 0x0c201f0000057f89 */ /* 0x000e2400000e0000 */
[----:B------:R-:W-:-:S06]  /*ea70*/  UMOV UR10, UR4 ;  /* 0x00000004000a7c82 */ /* 0x000fcc0008000000 */
[----:B------:R-:W-:Y:S01]  /*ea80*/  HGMMA.64x256x16.F32.BF16 R24, R208, gdesc[UR8].tnspB, R24, gsb0 ;  /* 0x43e00008d0187df0 */ /* 0x000fe20008001818 */
[----:B------:R-:W-:Y:S01]  /*ea90*/  UMOV UR11, 0x40000040 ;  /* 0x40000040000b7882 */ /* 0x000fe20000000000 */
[----:B------:R-:W-:Y:S01]  /*eaa0*/  UMOV UR10, UR8 ;  /* 0x00000008000a7c82 */ /* 0x000fe20008000000 */
[----:B------:R-:W-:Y:S01]  /*eab0*/  UIADD3 UR8, UR4, 0x100, URZ ;  /* 0x0000010004087890 */ /* 0x000fe2000fffe03f */
[----:B------:R-:W1:Y:S01]  /*eac0*/  SHFL.BFLY PT, R7, R2, 0x1, 0x1f ;  /* 0x0c201f0002077f89 */ /* 0x000e6200000e0000 */
[----:B0-----:R-:W-:Y:S01]  /*ead0*/  FADD.FTZ R11, R0, R5 ;  /* 0x00000005000b7221 */ /* 0x001fe20000010000 */
[----:B------:R-:W-:Y:S01]  /*eae0*/  CS2R R4, SRZ ;  /* 0x0000000000047805 */ /* 0x000fe2000001ff00 */
[----:B------:R-:W-:-:S03]  /*eaf0*/  IMAD.MOV.U32 R0, RZ, RZ, -0x800000 ;  /* 0xff800000ff007424 */ /* 0x000fc600078e00ff */
[----:B------:R-:W-:Y:S01]  /*eb00*/  FSETP.NE.FTZ.AND P1, PT, R11, RZ, PT ;  /* 0x000000ff0b00720b */ /* 0x000fe20003f35000 */
[----:B-1----:R-:W-:Y:S01]  /*eb10*/  FADD.FTZ R14, R2, R7 ;  /* 0x00000007020e7221 */ /* 0x002fe20000010000 */
[----:B------:R-:W-:Y:S02]  /*eb20*/  MOV R7, UR6 ;  /* 0x0000000600077c02 */ /* 0x000fe40008000f00 */
[----:B------:R-:W-:Y:S02]  /*eb30*/  MOV R2, 0xff800000 ;  /* 0xff80000000027802 */ /* 0x000fe40000000f00 */
        /* <DEDUP_REMOVED lines=37> */
.L_x_2231:
        /* <DEDUP_REMOVED lines=133> */
.L_x_2195:
[----:B------:R-:W-:Y:S05]  /*f5e0*/  @P0 BRA `(.L_x_2232) ;  /* 0x0000002000600947 */ /* 0x000fea0003800000 */
[----:B------:R-:W0:Y:S01]  /*f5f0*/  S2R R3, SR_TID.X ;  /* 0x0000000000037919 */ /* 0x000e220000002100 */
[----:B------:R-:W-:Y:S01]  /*f600*/  R2UR UR13, R23 ;  /* 0x00000000170d72ca */ /* 0x000fe200000e0000 */
[----:B------:R-:W1:Y:S01]  /*f610*/  S2UR UR12, SR_CTAID.Z ;  /* 0x00000000000c79c3 */ /* 0x000e620000002700 */
[----:B------:R-:W-:Y:S01]  /*f620*/  ULDC.64 UR8, c[0x0][0xbd0] ;  /* 0x0002f40000087ab9 */ /* 0x000fe20000000a00 */
[----:B------:R-:W-:Y:S01]  /*f630*/  ULDC.64 UR14, c[0x0][0x208] ;  /* 0x00008200000e7ab9 */ /* 0x000fe20000000a00 */
[----:B------:R-:W-:Y:S05]  /*f640*/  BSSY B0, `(.L_x_2233) ;  /* 0x000014c000007945 */ /* 0x000fea0003800000 */
[----:B------:R-:W2:Y:S04]  /*f650*/  LDC.64 R18, c[0x0][0xbd8] ;  /* 0x0002f600ff127b82 */ /* 0x000ea80000000a00 */
[----:B------:R-:W-:-:S02]  /*f660*/  USHF.R.S32.HI UR7, URZ, 0x1f, UR13 ;  /* 0x0000001f3f077899 */ /* 0x000fc4000801140d */
[----:B------:R-:W-:Y:S02]  /*f670*/  UIMAD.WIDE.U32 UR4, UR13, UR8, URZ ;  /* 0x000000080d0472a5 */ /* 0x000fe4000f8e003f */
[----:B------:R-:W-:Y:S01]  /*f680*/  UIMAD UR6, UR7, UR8, URZ ;  /* 0x00000008070672a4 */ /* 0x000fe2000f8e023f */
[----:B------:R-:W3:Y:S03]  /*f690*/  S2UR UR11, SR_CTAID.Y ;  /* 0x00000000000b79c3 */ /* 0x000ee60000002600 */
[----:B------:R-:W-:-:S03]  /*f6a0*/  UIMAD UR6, UR13, UR9, UR6 ;  /* 0x000000090d0672a4 */ /* 0x000fc6000f8e0206 */
[----:B------:R-:W-:Y:S01]  /*f6b0*/  ULDC.64 UR8, c[0x0][0xb38] ;  /* 0x0002ce0000087ab9 */ /* 0x000fe20000000a00 */
[----:B------:R-:W-:Y:S01]  /*f6c0*/  UIADD3 UR6, UR5, UR6, URZ ;  /* 0x0000000605067290 */ /* 0x000fe2000fffe03f */
[----:B------:R-:W3:Y:S01]  /*f6d0*/  LDC R153, c[0x0][0xc50] ;  /* 0x00031400ff997b82 */ /* 0x000ee20000000800 */
[----:B------:R-:W-:Y:S02]  /*f6e0*/  UIMAD UR7, UR7, UR8, URZ ;  /* 0x00000008070772a4 */ /* 0x000fe4000f8e023f */
[----:B-1----:R-:W-:Y:S01]  /*f6f0*/  USHF.R.S32.HI UR10, URZ, 0x1f, UR12 ;  /* 0x0000001f3f0a7899 */ /* 0x002fe2000801140c */
[----:B0-----:R-:W-:-:S04]  /*f700*/  VIADD R5, R3, 0xffffff80 ;  /* 0xffffff8003057836 */ /* 0x001fc80000000000 */
[----:B------:R-:W0:Y:S01]  /*f710*/  LDC.64 R20, c[0x0][0xb40] ;  /* 0x0002d000ff147b82 */ /* 0x000e220000000a00 */
[----:B------:R-:W-:-:S04]  /*f720*/  SHF.R.S32.HI R4, RZ, 0x1f, R5 ;  /* 0x0000001fff047819 */ /* 0x000fc80000011405 */
[CC--:B------:R-:W-:Y:S02]  /*f730*/  LEA.HI R6, R4.reuse, R5.reuse, RZ, 0x7 ;  /* 0x0000000504067211 */ /* 0x0c0fe400078f38ff */
[----:B------:R-:W-:Y:S02]  /*f740*/  LEA.HI R11, R4, R5, RZ, 0x2 ;  /* 0x00000005040b7211 */ /* 0x000fe400078f10ff */
[----:B------:R-:W-:Y:S02]  /*f750*/  LOP3.LUT R8, R6, 0xffffff80, RZ, 0xc0, !PT ;  /* 0xffffff8006087812 */ /* 0x000fe400078ec0ff */
[----:B------:R-:W-:-:S03]  /*f760*/  SHF.R.S32.HI R7, RZ, 0x7, R6 ;  /* 0x00000007ff077819 */ /* 0x000fc60000011406 */
[----:B------:R-:W-:Y:S01]  /*f770*/  IMAD.IADD R3, R5, 0x1, -R8 ;  /* 0x0000000105037824 */ /* 0x000fe200078e0a08 */
[----:B------:R-:W-:Y:S01]  /*f780*/  LEA.HI R4, R6, R7, RZ, 0x1 ;  /* 0x0000000706047211 */ /* 0x000fe200078f08ff */
[----:B------:R-:W1:Y:S01]  /*f790*/  LDC R8, c[0x0][0xbe8] ;  /* 0x0002fa00ff087b82 */ /* 0x000e620000000800 */
[----:B------:R-:W-:Y:S02]  /*f7a0*/  LOP3.LUT R6, R11, 0xfffffffc, RZ, 0xc0, !PT ;  /* 0xfffffffc0b067812 */ /* 0x000fe400078ec0ff */
[----:B------:R-:W-:Y:S02]  /*f7b0*/  SHF.R.S32.HI R12, RZ, 0x1f, R3 ;  /* 0x0000001fff0c7819 */ /* 0x000fe40000011403 */
[----:B------:R-:W-:Y:S02]  /*f7c0*/  LOP3.LUT R4, R4, 0x3fffffe, RZ, 0xc0, !PT ;  /* 0x03fffffe04047812 */ /* 0x000fe400078ec0ff */
[----:B------:R-:W-:Y:S02]  /*f7d0*/  LEA.HI R10, R12, R3, RZ, 0x2 ;  /* 0x000000030c0a7211 */ /* 0x000fe400078f10ff */
[----:B------:R-:W-:Y:S01]  /*f7e0*/  IADD3 R5, R5, -R6, RZ ;  /* 0x8000000605057210 */ /* 0x000fe20007ffe0ff */
[----:B------:R-:W-:Y:S01]  /*f7f0*/  IMAD.IADD R6, R7, 0x1, -R4 ;  /* 0x0000000107067824 */ /* 0x000fe200078e0a04 */
[----:B------:R-:W-:-:S02]  /*f800*/  SHF.R.S32.HI R9, RZ, 0x2, R10 ;  /* 0x00000002ff097819 */ /* 0x000fc4000001140a */
[----:B------:R-:W-:Y:S02]  /*f810*/  SHF.R.S32.HI R14, RZ, 0x1f, R10 ;  /* 0x0000001fff0e7819 */ /* 0x000fe4000001140a */
[----:B------:R-:W-:Y:S02]  /*f820*/  LEA.HI R7, R5, R5, RZ, 0x1 ;  /* 0x0000000505077211 */ /* 0x000fe400078f08ff */
[----:B------:R-:W-:Y:S02]  /*f830*/  LEA.HI R14, R14, R9, RZ, 0x3 ;  /* 0x000000090e0e7211 */ /* 0x000fe400078f18ff */
[----:B------:R-:W-:Y:S02]  /*f840*/  LEA.HI R12, R12, R3, RZ, 0x5 ;  /* 0x000000030c0c7211 */ /* 0x000fe400078f28ff */
[----:B------:R-:W-:Y:S02]  /*f850*/  LOP3.LUT R14, R14, 0xfffffff8, RZ, 0xc0, !PT ;  /* 0xfffffff80e0e7812 */ /* 0x000fe400078ec0ff */
[----:B------:R-:W-:Y:S01]  /*f860*/  LOP3.LUT R10, R10, 0x7ffffffc, RZ, 0xc0, !PT ;  /* 0x7ffffffc0a0a7812 */ /* 0x000fe200078ec0ff */
[----:B------:R-:W-:Y:S01]  /*f870*/  BAR.SYNC.DEFER_BLOCKING 0x1, 0x100 ;  /* 0x0044000000007b1d */ /* 0x000fe20000010000 */
[----:B-1----:R-:W-:Y:S01]  /*f880*/  ISETP.NE.AND P0, PT, R8, 0x1, PT ;  /* 0x000000010800780c */ /* 0x002fe20003f05270 */
[----:B------:R-:W-:Y:S01]  /*f890*/  IMAD.IADD R4, R9, 0x1, -R14 ;  /* 0x0000000109047824 */ /* 0x000fe200078e0a0e */
[----:B------:R-:W-:-:S02]  /*f8a0*/  LOP3.LUT R14, R7, 0x1ffffffe, RZ, 0xc0, !PT ;  /* 0x1ffffffe070e7812 */ /* 0x000fc400078ec0ff */
[----:B------:R-:W-:Y:S01]  /*f8b0*/  SHF.R.S32.HI R7, RZ, 0x5, R12 ;  /* 0x00000005ff077819 */ /* 0x000fe2000001140c */
[----:B--2---:R-:W-:Y:S01]  /*f8c0*/  IMAD R12, R18, UR10, RZ ;  /* 0x0000000a120c7c24 */ /* 0x004fe2000f8e02ff */
[----:B------:R-:W-:Y:S01]  /*f8d0*/  IADD3 R11, R5, -R14, RZ ;  /* 0x8000000e050b7210 */ /* 0x000fe20007ffe0ff */
[----:B------:R-:W1:Y:S01]  /*f8e0*/  S2R R9, SR_CTAID.X ;  /* 0x0000000000097919 */ /* 0x000e620000002500 */
[----:B------:R-:W-:Y:S01]  /*f8f0*/  MOV R5, UR5 ;  /* 0x0000000500057c02 */ /* 0x000fe20008000f00 */
[----:B------:R-:W-:Y:S02]  /*f900*/  IMAD R7, R7, 0x10, R4 ;  /* 0x0000001007077824 */ /* 0x000fe400078e0204 */
[----:B------:R-:W-:Y:S01]  /*f910*/  IMAD.U32 R4, RZ, RZ, UR4 ;  /* 0x00000004ff047e24 */ /* 0x000fe2000f8e00ff */
[----:B------:R-:W-:Y:S01]  /*f920*/  UIMAD.WIDE.U32 UR4, UR13, UR8, URZ ;  /* 0x000000080d0472a5 */ /* 0x000fe2000f8e003f */
[----:B------:R-:W2:Y:S01]  /*f930*/  @P0 LDC R14, c[0x0][0xbec] ;  /* 0x0002fb00ff0e0b82 */ /* 0x000ea20000000800 */
[----:B------:R-:W-:-:S02]  /*f940*/  IMAD R16, R6, 0x40, R7 ;  /* 0x0000004006107824 */ /* 0x000fc400078e0207 */
[----:B------:R-:W-:Y:S01]  /*f950*/  IMAD.U32 R5, RZ, RZ, UR6 ;  /* 0x00000006ff057e24 */ /* 0x000fe2000f8e00ff */
[----:B------:R-:W-:Y:S01]  /*f960*/  UIMAD UR6, UR13, UR9, UR7 ;  /* 0x000000090d0672a4 */ /* 0x000fe2000f8e0207 */
[----:B------:R-:W-:Y:S01]  /*f970*/  IMAD R15, R19, UR12, R12 ;  /* 0x0000000c130f7c24 */ /* 0x000fe2000f8e020c */
[----:B------:R-:W-:Y:S01]  /*f980*/  LEA R6, R11, R16, 0x3 ;  /* 0x000000100b067211 */ /* 0x000fe200078e18ff */
[----:B------:R-:W-:Y:S01]  /*f990*/  IMAD.WIDE.U32 R4, R18, UR12, R4 ;  /* 0x0000000c12047c25 */ /* 0x000fe2000f8e0004 */
[----:B------:R-:W4:Y:S01]  /*f9a0*/  @P0 LDC R17, c[0x0][0xbf0] ;  /* 0x0002fc00ff110b82 */ /* 0x000f220000000800 */
[----:B------:R-:W-:Y:S02]  /*f9b0*/  UIADD3 UR6, UR5, UR6, URZ ;  /* 0x0000000605067290 */ /* 0x000fe4000fffe03f */
[----:B------:R-:W-:Y:S01]  /*f9c0*/  MOV R7, UR5 ;  /* 0x0000000500077c02 */ /* 0x000fe20008000f00 */
[----:B------:R-:W-:Y:S01]  /*f9d0*/  IMAD R18, RZ, RZ, -UR13 ;  /* 0x8000000dff127e24 */ /* 0x000fe2000f8e02ff */
[----:B------:R-:W-:Y:S01]  /*f9e0*/  ULDC.64 UR8, c[0x0][0xb28] ;  /* 0x0002ca0000087ab9 */ /* 0x000fe20000000a00 */
[----:B------:R-:W-:-:S02]  /*f9f0*/  IMAD.IADD R5, R5, 0x1, R15 ;  /* 0x0000000105057824 */ /* 0x000fc400078e020f */
[----:B------:R-:W-:Y:S01]  /*fa00*/  IMAD.U32 R7, RZ, RZ, UR6 ;  /* 0x00000006ff077e24 */ /* 0x000fe2000f8e00ff */
[----:B------:R-:W5:Y:S01]  /*fa10*/  @P0 LDC R22, c[0x0][0xbec] ;  /* 0x0002fb00ff160b82 */ /* 0x000f620000000800 */
[----:B---3--:R-:W-:Y:S01]  /*fa20*/  IMAD R153, R153, R18, UR11 ;  /* 0x0000000b99997e24 */ /* 0x008fe2000f8e0212 */
[----:B------:R-:W-:-:S06]  /*fa30*/  ULDC.64 UR6, c[0x0][0xb48] ;  /* 0x0002d20000067ab9 */ /* 0x000fcc0000000a00 */
[----:B------:R-:W3:Y:S01]  /*fa40*/  @P0 LDC R155, c[0x0][0xbf0] ;  /* 0x0002fc00ff9b0b82 */ /* 0x000ee20000000800 */
[----:B-1----:R-:W-:Y:S02]  /*fa50*/  IMAD R11, R9, 0x80, R6 ;  /* 0x00000080090b7824 */ /* 0x002fe400078e0206 */
[----:B------:R-:W-:Y:S01]  /*fa60*/  IMAD.U32 R6, RZ, RZ, UR4 ;  /* 0x00000004ff067e24 */ /* 0x000fe2000f8e00ff */
[----:B------:R-:W-:Y:S01]  /*fa70*/  ULDC.64 UR4, c[0x0][0xbe0] ;  /* 0x0002f80000047ab9 */ /* 0x000fe20000000a00 */
[----:B--2---:R-:W-:Y:S01]  /*fa80*/  @P0 IMAD.HI.U32 R12, R11, R14, RZ ;  /* 0x0000000e0b0c0227 */ /* 0x004fe200078e00ff */
[----:B------:R-:W-:-:S03]  /*fa90*/  MOV R13, R11 ;  /* 0x0000000b000d7202 */ /* 0x000fc60000000f00 */
[C---:B0-----:R-:W-:Y:S01]  /*faa0*/  IMAD R14, R20.reuse, UR10, RZ ;  /* 0x0000000a140e7c24 */ /* 0x041fe2000f8e02ff */
[----:B----4-:R-:W-:Y:S01]  /*fab0*/  @P0 SHF.R.U32.HI R13, RZ, R17, R12 ;  /* 0x00000011ff0d0219 */ /* 0x010fe2000001160c */
[----:B------:R-:W-:-:S04]  /*fac0*/  IMAD.WIDE.U32 R6, R20, UR12, R6 ;  /* 0x0000000c14067c25 */ /* 0x000fc8000f8e0006 */
[----:B------:R-:W-:Y:S01]  /*fad0*/  IMAD R17, R21, UR12, R14 ;  /* 0x0000000c15117c24 */ /* 0x000fe2000f8e020e */
[----:B------:R-:W-:Y:S01]  /*fae0*/  SHF.R.S32.HI R14, RZ, 0x1f, R153 ;  /* 0x0000001fff0e7819 */ /* 0x000fe20000011499 */
[----:B-----5:R-:W-:-:S03]  /*faf0*/  @P0 IMAD.HI.U32 R22, R11, R22, RZ ;  /* 0x000000160b160227 */ /* 0x020fc600078e00ff */
[----:B------:R-:W-:Y:S01]  /*fb00*/  IADD3 R7, R7, R17, RZ ;  /* 0x0000001107077210 */ /* 0x000fe20007ffe0ff */
[----:B------:R-:W-:Y:S02]  /*fb10*/  IMAD.MOV.U32 R15, RZ, RZ, R11 ;  /* 0x000000ffff0f7224 */ /* 0x000fe400078e000b */
[C---:B------:R-:W-:Y:S01]  /*fb20*/  IMAD R12, R14.reuse, UR4, RZ ;  /* 0x000000040e0c7c24 */ /* 0x040fe2000f8e02ff */
[----:B---3--:R-:W-:Y:S01]  /*fb30*/  @P0 SHF.R.U32.HI R15, RZ, R155, R22 ;  /* 0x0000009bff0f0219 */ /* 0x008fe20000011616 */
[----:B------:R-:W-:Y:S02]  /*fb40*/  IMAD R17, R14, UR6, RZ ;  /* 0x000000060e117c24 */ /* 0x000fe4000f8e02ff */
[----:B------:R-:W-:-:S04]  /*fb50*/  IMAD.WIDE.U32 R4, R153, UR4, R4 ;  /* 0x0000000499047c25 */ /* 0x000fc8000f8e0004 */
[----:B------:R-:W-:Y:S01]  /*fb60*/  IMAD R14, R153, UR5, R12 ;  /* 0x00000005990e7c24 */ /* 0x000fe2000f8e020c */
[----:B------:R-:W-:Y:S01]  /*fb70*/  IADD3 R4, P0, R13, R4, RZ ;  /* 0x000000040d047210 */ /* 0x000fe20007f1e0ff */
[C---:B------:R-:W-:Y:S01]  /*fb80*/  IMAD R19, R153.reuse, UR7, R17 ;  /* 0x0000000799137c24 */ /* 0x040fe2000f8e0211 */
[--C-:B------:R-:W-:Y:S01]  /*fb90*/  SHF.R.S32.HI R17, RZ, 0x1f, R13.reuse ;  /* 0x0000001fff117819 */ /* 0x100fe2000001140d */
[----:B------:R-:W-:Y:S01]  /*fba0*/  IMAD.MOV R13, RZ, RZ, -R13 ;  /* 0x000000ffff0d7224 */ /* 0x000fe200078e0a0d */
[----:B------:R-:W-:Y:S01]  /*fbb0*/  SHF.R.S32.HI R12, RZ, 0x1f, R15 ;  /* 0x0000001fff0c7819 */ /* 0x000fe2000001140f */
[----:B------:R-:W-:Y:S01]  /*fbc0*/  ULDC.64 UR4, c[0x0][0xb30] ;  /* 0x0002cc0000047ab9 */ /* 0x000fe20000000a00 */
[----:B------:R-:W-:Y:S01]  /*fbd0*/  IMAD.WIDE.U32 R6, R153, UR6, R6 ;  /* 0x0000000699067c25 */ /* 0x000fe2000f8e0006 */
[----:B------:R-:W-:Y:S01]  /*fbe0*/  IADD3.X R5, R17, R5, R14, P0, !PT ;  /* 0x0000000511057210 */ /* 0x000fe200007fe40e */
[----:B------:R-:W-:Y:S02]  /*fbf0*/  ULDC.64 UR6, c[0x0][0xbc8] ;  /* 0x0002f20000067ab9 */ /* 0x000fe40000000a00 */
[----:B------:R-:W-:Y:S01]  /*fc00*/  IMAD.MOV R18, RZ, RZ, -R15 ;  /* 0x000000ffff127224 */ /* 0x000fe200078e0a0f */
[----:B------:R-:W-:Y:S01]  /*fc10*/  IADD3 R7, R7, R19, RZ ;  /* 0x0000001307077210 */ /* 0x000fe20007ffe0ff */
[----:B------:R-:W-:-:S02]  /*fc20*/  IMAD R12, R12, UR4, RZ ;  /* 0x000000040c0c7c24 */ /* 0x000fc4000f8e02ff */
[C-C-:B------:R-:W-:Y:S02]  /*fc30*/  IMAD R13, R8.reuse, R13, R11.reuse ;  /* 0x0000000d080d7224 */ /* 0x140fe400078e020b */
[----:B------:R-:W-:Y:S02]  /*fc40*/  IMAD R11, R8, R18, R11 ;  /* 0x00000012080b7224 */ /* 0x000fe400078e020b */
[C---:B------:R-:W-:Y:S01]  /*fc50*/  IMAD R17, R15.reuse, UR5, R12 ;  /* 0x000000050f117c24 */ /* 0x040fe2000f8e020c */
[----:B------:R-:W-:Y:S01]  /*fc60*/  SHF.R.S32.HI R12, RZ, 0x1f, R13 ;  /* 0x0000001fff0c7819 */ /* 0x000fe2000001140d */
[----:B------:R-:W-:Y:S01]  /*fc70*/  IMAD.WIDE.U32 R6, R15, UR4, R6 ;  /* 0x000000040f067c25 */ /* 0x000fe2000f8e0006 */
[----:B------:R-:W-:Y:S01]  /*fc80*/  SHF.R.S32.HI R14, RZ, 0x1f, R11 ;  /* 0x0000001fff0e7819 */ /* 0x000fe2000001140b */
[----:B------:R-:W0:Y:S01]  /*fc90*/  S2UR UR5, SR_CgaCtaId ;  /* 0x00000000000579c3 */ /* 0x000e220000008800 */
[----:B------:R-:W-:Y:S01]  /*fca0*/  UMOV UR4, 0x400 ;  /* 0x0000040000047882 */ /* 0x000fe20000000000 */
[----:B------:R-:W-:-:S02]  /*fcb0*/  IMAD R12, R12, UR6, RZ ;  /* 0x000000060c0c7c24 */ /* 0x000fc4000f8e02ff */
[----:B------:R-:W-:Y:S02]  /*fcc0*/  IMAD.IADD R7, R7, 0x1, R17 ;  /* 0x0000000107077824 */ /* 0x000fe400078e0211 */
[----:B------:R-:W-:Y:S02]  /*fcd0*/  IMAD R14, R14, UR8, RZ ;  /* 0x000000080e0e7c24 */ /* 0x000fe4000f8e02ff */
[C---:B------:R-:W-:Y:S02]  /*fce0*/  IMAD R15, R13.reuse, UR7, R12 ;  /* 0x000000070d0f7c24 */ /* 0x040fe4000f8e020c */
[----:B------:R-:W-:Y:S01]  /*fcf0*/  IMAD.WIDE.U32 R4, R13, UR6, R4 ;  /* 0x000000060d047c25 */ /* 0x000fe2000f8e0004 */
[----:B------:R-:W-:-:S03]  /*fd00*/  ULDC.64 UR6, c[0x0][0xba8] ;  /* 0x0002ea0000067ab9 */ /* 0x000fc60000000a00 */
[C---:B------:R-:W-:Y:S01]  /*fd10*/  IMAD R17, R11.reuse, UR9, R14 ;  /* 0x000000090b117c24 */ /* 0x040fe2000f8e020e */
[----:B------:R-:W-:Y:S01]  /*fd20*/  LEA R18, P0, R4, UR6, 0x2 ;  /* 0x0000000604127c11 */ /* 0x000fe2000f8010ff */
[----:B------:R-:W-:Y:S01]  /*fd30*/  IMAD.WIDE.U32 R12, R11, UR8, R6 ;  /* 0x000000080b0c7c25 */ /* 0x000fe2000f8e0006 */
[----:B------:R-:W-:Y:S01]  /*fd40*/  ULDC.64 UR8, c[0x0][0xb00] ;  /* 0x0002c00000087ab9 */ /* 0x000fe20000000a00 */
[----:B------:R-:W-:Y:S02]  /*fd50*/  ULDC UR6, c[0x0][0xa88] ;  /* 0x0002a20000067ab9 */ /* 0x000fe40000000800 */
[----:B------:R-:W-:Y:S01]  /*fd60*/  IMAD.IADD R5, R5, 0x1, R15 ;  /* 0x0000000105057824 */ /* 0x000fe200078e020f */
[----:B------:R-:W-:Y:S01]  /*fd70*/  IADD3 R7, R13, R17, RZ ;  /* 0x000000110d077210 */ /* 0x000fe20007ffe0ff */
[----:B------:R-:W-:Y:S01]  /*fd80*/  SHFL.IDX PT, R14, R18, 0x1, 0x1c1f ;  /* 0x003c1f00120e7f89 */ /* 0x000fe200000e0000 */
[----:B------:R-:W-:Y:S01]  /*fd90*/  LEA R6, P1, R12, UR8, 0x2 ;  /* 0x000000080c067c11 */ /* 0x000fe2000f8210ff */
[----:B------:R-:W-:Y:S01]  /*fda0*/  IMAD R11, R9, 0x80, R16 ;  /* 0x00000080090b7824 */ /* 0x000fe200078e0210 */
[----:B------:R-:W-:Y:S01]  /*fdb0*/  LEA.HI.X R17, R4, UR7, R5, 0x2, P0 ;  /* 0x0000000704117c11 */ /* 0x000fe200080f1405 */
[----:B0-----:R-:W-:Y:S01]  /*fdc0*/  ULEA UR4, UR5, UR4, 0x18 ;  /* 0x0000000405047291 */ /* 0x001fe2000f8ec03f */
[----:B------:R-:W-:Y:S01]  /*fdd0*/  LEA.HI.X R7, R12, UR9, R7, 0x2, P1 ;  /* 0x000000090c077c11 */ /* 0x000fe200088f1407 */
[----:B------:R-:W-:Y:S01]  /*fde0*/  IMAD R8, R8, UR6, RZ ;  /* 0x0000000608087c24 */ /* 0x000fe2000f8e02ff */
[----:B------:R-:W-:Y:S01]  /*fdf0*/  SHFL.IDX PT, R12, R18, RZ, 0x1c1f ;  /* 0x001c1fff120c7589 */ /* 0x000fe200000e0000 */
[----:B------:R-:W-:Y:S01]  /*fe00*/  LOP3.LUT P0, RZ, R3, 0x3, RZ, 0xc0, !PT ;  /* 0x0000000303ff7812 */ /* 0x000fe2000780c0ff */
[C---:B------:R-:W-:Y:S01]  /*fe10*/  VIADD R9, R11.reuse, 0x8 ;  /* 0x000000080b097836 */ /* 0x040fe20000000000 */
[----:B------:R-:W-:Y:S01]  /*fe20*/  UIADD3 UR4, UR4, 0x38820, URZ ;  /* 0x0003882004047890 */ /* 0x000fe2000fffe03f */
[----:B------:R-:W0:Y:S01]  /*fe30*/  SHFL.IDX PT, R13, R17, RZ, 0x1c1f ;  /* 0x001c1fff110d7589 */ /* 0x000e2200000e0000 */
[----:B------:R-:W-:-:S02]  /*fe40*/  ISETP.GE.OR P1, PT, R11, R8, P0 ;  /* 0x000000080b00720c */ /* 0x000fc40000726670 */
[-C--:B------:R-:W-:Y:S01]  /*fe50*/  ISETP.GE.OR P0, PT, R9, R8.reuse, P0 ;  /* 0x000000080900720c */ /* 0x080fe20000706670 */
[----:B------:R-:W1:Y:S01]  /*fe60*/  SHFL.IDX PT, R15, R17, 0x1, 0x1c1f ;  /* 0x003c1f00110f7f89 */ /* 0x000e6200000e0000 */
[----:B------:R-:W-:Y:S01]  /*fe70*/  ISETP.GE.AND P2, PT, R11, R8, PT ;  /* 0x000000080b00720c */ /* 0x000fe20003f46270 */
[----:B------:R-:W-:Y:S01]  /*fe80*/  UPRMT UR4, URZ, 0x654, UR4 ;  /* 0x000006543f047896 */ /* 0x000fe20008000004 */
[----:B------:R-:W-:Y:S01]  /*fe90*/  IADD3 R3, R3, -R10, RZ ;  /* 0x8000000a03037210 */ /* 0x000fe20007ffe0ff */
[----:B------:R2:W3:Y:S04]  /*fea0*/  SHFL.IDX PT, R4, R6, RZ, 0x1c1f ;  /* 0x001c1fff06047589 */ /* 0x0004e800000e0000 */
[----:B------:R2:W4:Y:S01]  /*feb0*/  SHFL.IDX PT, R5, R7, RZ, 0x1c1f ;  /* 0x001c1fff07057589 */ /* 0x00052200000e0000 */
[----:B------:R-:W-:-:S02]  /*fec0*/  IMAD.SHL.U32 R3, R3, 0x2, RZ ;  /* 0x0000000203037824 */ /* 0x000fc400078e00ff */
[----:B------:R-:W-:Y:S01]  /*fed0*/  SYNCS.ARRIVE.TRANS64.RED.A1T0 RZ, [UR4], RZ ;  /* 0x000000ffffff79a7 */ /* 0x000fe20008100404 */
[----:B0-----:R2:W-:Y:S04]  /*fee0*/  @!P1 ST.E desc[UR14][R12.64], R0 ;  /* 0x000000000c009985 */ /* 0x0015e8000c10190e */
[----:B-1----:R2:W-:Y:S01]  /*fef0*/  @!P0 ST.E desc[UR14][R14.64], R2 ;  /* 0x000000020e008985 */ /* 0x0025e2000c10190e */
[----:B------:R-:W-:Y:S05]  /*ff00*/  @P2 BRA `(.L_x_2234) ;  /* 0x0000000800fc2947 */ /* 0x000fea0003800000 */
[C---:B--2---:R-:W-:Y:S01]  /*ff10*/  VIADD R0, R3.reuse, 0x8 ;  /* 0x0000000803007836 */ /* 0x044fe20000000000 */
[C---:B------:R-:W-:Y:S01]  /*ff20*/  IADD3 R2, R3.reuse, 0x10, RZ ;  /* 0x0000001003027810 */ /* 0x040fe20007ffe0ff */
[C---:B------:R-:W-:Y:S01]  /*ff30*/  VIADD R10, R3.reuse, 0x18 ;  /* 0x00000018030a7836 */ /* 0x040fe20000000000 */
[----:B------:R-:W-:Y:S01]  /*ff40*/  ULDC UR4, c[0x0][0xac8] ;  /* 0x0002b20000047ab9 */ /* 0x000fe20000000800 */
[C---:B------:R-:W-:Y:S01]  /*ff50*/  VIADD R18, R3.reuse, 0x20 ;  /* 0x0000002003127836 */ /* 0x040fe20000000000 */
[----:B------:R-:W-:Y:S01]  /*ff60*/  ISETP.GE.AND P3, PT, R0, UR4, PT ;  /* 0x0000000400007c0c */ /* 0x000fe2000bf66270 */
[----:B------:R-:W-:Y:S01]  /*ff70*/  ULDC.64 UR6, c[0x0][0x208] ;  /* 0x0000820000067ab9 */ /* 0x000fe20000000a00 */
[----:B------:R-:W-:Y:S01]  /*ff80*/  ISETP.GE.AND P4, PT, R2, UR4, PT ;  /* 0x0000000402007c0c */ /* 0x000fe2000bf86270 */
[C---:B------:R-:W-:Y:S01]  /*ff90*/  VIADD R21, R3.reuse, 0x48 ;  /* 0x0000004803157836 */ /* 0x040fe20000000000 */
[----:B------:R-:W-:Y:S01]  /*ffa0*/  ISETP.GE.AND P5, PT, R10, UR4, PT ;  /* 0x000000040a007c0c */ /* 0x000fe2000bfa6270 */
[C---:B------:R-:W-:Y:S01]  /*ffb0*/  VIADD R22, R3.reuse, 0x50 ;  /* 0x0000005003167836 */ /* 0x040fe20000000000 */
[----:B------:R-:W-:-:S02]  /*ffc0*/  ISETP.GE.AND P2, PT, R3, UR4, PT ;  /* 0x0000000403007c0c */ /* 0x000fc4000bf46270 */
[----:B------:R-:W-:Y:S02]  /*ffd0*/  IADD3 R19, R3, 0x28, RZ ;  /* 0x0000002803137810 */ /* 0x000fe40007ffe0ff */
[----:B------:R-:W-:Y:S02]  /*ffe0*/  ISETP.GE.AND P0, PT, R18, UR4, PT ;  /* 0x0000000412007c0c */ /* 0x000fe4000bf06270 */
[----:B------:R-:W-:Y:S02]  /*fff0*/  ISETP.GE.AND P1, PT, R19, UR4, PT ;  /* 0x0000000413007c0c */ /* 0x000fe4000bf26270 */
[----:B------:R-:W-:Y:S02]  /*10000*/  @!P3 LEA.HI R0, R0, R0, RZ, 0x1 ;  /* 0x000000000000b211 */ /* 0x000fe400078f08ff */
[----:B------:R-:W-:Y:S02]  /*10010*/  @!P4 LEA.HI R2, R2, R2, RZ, 0x1 ;  /* 0x000000020202c211 */ /* 0x000fe400078f08ff */
[----:B------:R-:W-:-:S02]  /*10020*/  @!P5 LEA.HI R10, R10, R10, RZ, 0x1 ;  /* 0x0000000a0a0ad211 */ /* 0x000fc400078f08ff */
[----:B------:R-:W-:Y:S01]  /*10030*/  @!P3 LOP3.LUT R13, R0, 0xfffffffe, RZ, 0xc0, !PT ;  /* 0xfffffffe000db812 */ /* 0x000fe200078ec0ff */
[C---:B------:R-:W-:Y:S01]  /*10040*/  VIADD R0, R3.reuse, 0x30 ;  /* 0x0000003003007836 */ /* 0x040fe20000000000 */
[----:B------:R-:W-:Y:S01]  /*10050*/  @!P4 LOP3.LUT R15, R2, 0xfffffffe, RZ, 0xc0, !PT ;  /* 0xfffffffe020fc812 */ /* 0x000fe200078ec0ff */
[C---:B------:R-:W-:Y:S01]  /*10060*/  VIADD R2, R3.reuse, 0x38 ;  /* 0x0000003803027836 */ /* 0x040fe20000000000 */
[----:B------:R-:W-:Y:S01]  /*10070*/  @!P5 LOP3.LUT R17, R10, 0xfffffffe, RZ, 0xc0, !PT ;  /* 0xfffffffe0a11d812 */ /* 0x000fe200078ec0ff */
[C-C-:B---34-:R-:W-:Y:S01]  /*10080*/  @!P2 IMAD.WIDE R10, R3.reuse, 0x4, R4.reuse ;  /* 0x00000004030aa825 */ /* 0x158fe200078e0204 */
[----:B------:R-:W-:Y:S02]  /*10090*/  IADD3 R20, R3, 0x40, RZ ;  /* 0x0000004003147810 */ /* 0x000fe40007ffe0ff */
[----:B------:R-:W-:Y:S01]  /*100a0*/  ISETP.GE.AND P6, PT, R22, UR4, PT ;  /* 0x0000000416007c0c */ /* 0x000fe2000bfc6270 */
[----:B------:R-:W-:Y:S01]  /*100b0*/  @!P3 IMAD.WIDE R12, R13, 0x4, R4 ;  /* 0x000000040d0cb825 */ /* 0x000fe200078e0204 */
[----:B------:R0:W-:Y:S01]  /*100c0*/  @!P2 ST.E.64 desc[UR6][R10.64], R24 ;  /* 0x000000180a00a985 */ /* 0x0001e2000c101b06 */
[----:B------:R-:W-:-:S02]  /*100d0*/  ISETP.GE.AND P2, PT, R0, UR4, PT ;  /* 0x0000000400007c0c */ /* 0x000fc4000bf46270 */
[--C-:B------:R-:W-:Y:S01]  /*100e0*/  @!P4 IMAD.WIDE R14, R15, 0x4, R4.reuse ;  /* 0x000000040f0ec825 */ /* 0x100fe200078e0204 */
[----:B------:R1:W-:Y:S01]  /*100f0*/  @!P3 ST.E.64 desc[UR6][R12.64], R28 ;  /* 0x0000001c0c00b985 */ /* 0x0003e2000c101b06 */
[----:B------:R-:W-:Y:S02]  /*10100*/  ISETP.GE.AND P3, PT, R2, UR4, PT ;  /* 0x0000000402007c0c */ /* 0x000fe4000bf66270 */
[----:B------:R-:W-:Y:S01]  /*10110*/  @!P5 IMAD.WIDE R16, R17, 0x4, R4 ;  /* 0x000000041110d825 */ /* 0x000fe200078e0204 */
[----:B------:R2:W-:Y:S01]  /*10120*/  @!P4 ST.E.64 desc[UR6][R14.64], R32 ;  /* 0x000000200e00c985 */ /* 0x0005e2000c101b06 */
[----:B------:R-:W-:Y:S02]  /*10130*/  ISETP.GE.AND P4, PT, R20, UR4, PT ;  /* 0x0000000414007c0c */ /* 0x000fe4000bf86270 */
[----:B------:R-:W-:Y:S01]  /*10140*/  @!P0 LEA.HI R18, R18, R18, RZ, 0x1 ;  /* 0x0000001212128211 */ /* 0x000fe200078f08ff */
[----:B------:R3:W-:Y:S01]  /*10150*/  @!P5 ST.E.64 desc[UR6][R16.64], R36 ;  /* 0x000000241000d985 */ /* 0x0007e2000c101b06 */
[----:B------:R-:W-:-:S02]  /*10160*/  ISETP.GE.AND P5, PT, R21, UR4, PT ;  /* 0x0000000415007c0c */ /* 0x000fc4000bfa6270 */
[----:B------:R-:W-:Y:S02]  /*10170*/  @!P1 LEA.HI R19, R19, R19, RZ, 0x1 ;  /* 0x0000001313139211 */ /* 0x000fe400078f08ff */
[----:B0-----:R-:W-:Y:S01]  /*10180*/  @!P0 LOP3.LUT R11, R18, 0xfffffffe, RZ, 0xc0, !PT ;  /* 0xfffffffe120b8812 */ /* 0x001fe200078ec0ff */
[----:B-1----:R-:W-:Y:S01]  /*10190*/  VIADD R28, R3, 0x60 ;  /* 0x00000060031c7836 */ /* 0x002fe20000000000 */
[----:B------:R-:W-:Y:S02]  /*101a0*/  @!P1 LOP3.LUT R13, R19, 0xfffffffe, RZ, 0xc0, !PT ;  /* 0xfffffffe130d9812 */ /* 0x000fe400078ec0ff */
        /* <DEDUP_REMOVED lines=11> */
[C---:B------:R-:W-:Y:S01]  /*10260*/  VIADD R0, R3.reuse, 0x68 ;  /* 0x0000006803007836 */ /* 0x040fe20000000000 */
[----:B------:R-:W-:Y:S01]  /*10270*/  @!P4 LOP3.LUT R19, R20, 0xfffffffe, RZ, 0xc0, !PT ;  /* 0xfffffffe1413c812 */ /* 0x000fe200078ec0ff */
[----:B------:R-:W-:Y:S01]  /*10280*/  VIADD R20, R3, 0x78 ;  /* 0x0000007803147836 */ /* 0x000fe20000000000 */
[----:B------:R-:W-:Y:S02]  /*10290*/  @!P5 LOP3.LUT R21, R21, 0xfffffffe, RZ, 0xc0, !PT ;  /* 0xfffffffe1515d812 */ /* 0x000fe400078ec0ff */
[----:B------:R-:W-:Y:S02]  /*102a0*/  IADD3 R24, R3, 0x58, RZ ;  /* 0x0000005803187810 */ /* 0x000fe40007ffe0ff */
[----:B------:R-:W-:Y:S01]  /*102b0*/  @!P6 LOP3.LUT R25, R22, 0xfffffffe, RZ, 0xc0, !PT ;  /* 0xfffffffe1619e812 */ /* 0x000fe200078ec0ff */
[----:B0-----:R-:W-:Y:S01]  /*102c0*/  @!P2 IMAD.WIDE R10, R15, 0x4, R4 ;  /* 0x000000040f0aa825 */ /* 0x001fe200078e0204 */
[----:B------:R-:W-:-:S02]  /*102d0*/  ISETP.GE.AND P1, PT, R24, UR4, PT ;  /* 0x0000000418007c0c */ /* 0x000fc4000bf26270 */
[----:B------:R-:W-:Y:S01]  /*102e0*/  ISETP.GE.AND P0, PT, R28, UR4, PT ;  /* 0x000000041c007c0c */ /* 0x000fe2000bf06270 */
[--C-:B-1----:R-:W-:Y:S01]  /*102f0*/  @!P3 IMAD.WIDE R12, R17, 0x4, R4.reuse ;  /* 0x00000004110cb825 */ /* 0x102fe200078e0204 */
[----:B------:R0:W-:Y:S01]  /*10300*/  @!P2 ST.E.64 desc[UR6][R10.64], R48 ;  /* 0x000000300a00a985 */ /* 0x0001e2000c101b06 */
[----:B------:R-:W-:Y:S02]  /*10310*/  IADD3 R2, R3, 0x70, RZ ;  /* 0x0000007003027810 */ /* 0x000fe40007ffe0ff */
[--C-:B------:R-:W-:Y:S01]  /*10320*/  @!P4 IMAD.WIDE R14, R19, 0x4, R4.reuse ;  /* 0x00000004130ec825 */ /* 0x100fe200078e0204 */
[----:B------:R1:W-:Y:S01]  /*10330*/  @!P3 ST.E.64 desc[UR6][R12.64], R52 ;  /* 0x000000340c00b985 */ /* 0x0003e2000c101b06 */
[----:B------:R-:W-:Y:S02]  /*10340*/  IADD3 R22, R3, 0x88, RZ ;  /* 0x0000008803167810 */ /* 0x000fe40007ffe0ff */
[----:B------:R-:W-:Y:S01]  /*10350*/  @!P5 IMAD.WIDE R16, R21, 0x4, R4 ;  /* 0x000000041510d825 */ /* 0x000fe200078e0204 */
[----:B------:R2:W-:Y:S01]  /*10360*/  @!P4 ST.E.64 desc[UR6][R14.64], R56 ;  /* 0x000000380e00c985 */ /* 0x0005e2000c101b06 */
[----:B------:R-:W-:-:S02]  /*10370*/  ISETP.GE.AND P2, PT, R0, UR4, PT ;  /* 0x0000000400007c0c */ /* 0x000fc4000bf46270 */
        /* <DEDUP_REMOVED lines=29> */
[----:B------:R-:W-:Y:S01]  /*10550*/  @!P3 LOP3.LUT R25, R22, 0xfffffffe, RZ, 0xc0, !PT ;  /* 0xfffffffe1619b812 */ /* 0x000fe200078ec0ff */
[----:B------:R-:W-:Y:S01]  /*10560*/  VIADD R22, R3, 0xc0 ;  /* 0x000000c003167836 */ /* 0x000fe20000000000 */
[----:B------:R-:W-:Y:S01]  /*10570*/  ISETP.GE.AND P0, PT, R24, UR4, PT ;  /* 0x0000000418007c0c */ /* 0x000fe2000bf06270 */
[--C-:B0-----:R-:W-:Y:S01]  /*10580*/  @!P2 IMAD.WIDE R10, R15, 0x4, R4.reuse ;  /* 0x000000040f0aa825 */ /* 0x101fe200078e0204 */
[----:B------:R-:W-:Y:S02]  /*10590*/  IADD3 R0, R3, 0xa0, RZ ;  /* 0x000000a003007810 */ /* 0x000fe40007ffe0ff */
[----:B------:R-:W-:Y:S01]  /*105a0*/  ISETP.GE.AND P1, PT, R28, UR4, PT ;  /* 0x000000041c007c0c */ /* 0x000fe2000bf26270 */
[--C-:B-1----:R-:W-:Y:S01]  /*105b0*/  @!P6 IMAD.WIDE R12, R17, 0x4, R4.reuse ;  /* 0x00000004110ce825 */ /* 0x102fe200078e0204 */
[----:B------:R0:W-:Y:S01]  /*105c0*/  @!P2 ST.E.64 desc[UR6][R10.64], R76 ;  /* 0x0000004c0a00a985 */ /* 0x0001e2000c101b06 */
[----:B------:R-:W-:Y:S02]  /*105d0*/  ISETP.GE.AND P2, PT, R0, UR4, PT ;  /* 0x0000000400007c0c */ /* 0x000fe4000bf46270 */
[----:B------:R-:W-:Y:S01]  /*105e0*/  @!P5 IMAD.WIDE R14, R19, 0x4, R4 ;  /* 0x00000004130ed825 */ /* 0x000fe200078e0204 */
[----:B------:R1:W-:Y:S01]  /*105f0*/  @!P6 ST.E.64 desc[UR6][R12.64], R80 ;  /* 0x000000500c00e985 */ /* 0x0003e2000c101b06 */
[----:B------:R-:W-:-:S02]  /*10600*/  ISETP.GE.AND P6, PT, R22, UR4, PT ;  /* 0x0000000416007c0c */ /* 0x000fc4000bfc6270 */
[--C-:B------:R-:W-:Y:S01]  /*10610*/  @!P4 IMAD.WIDE R16, R21, 0x4, R4.reuse ;  /* 0x000000041510c825 */ /* 0x100fe200078e0204 */
[----:B------:R2:W-:Y:S01]  /*10620*/  @!P5 ST.E.64 desc[UR6][R14.64], R84 ;  /* 0x000000540e00d985 */ /* 0x0005e2000c101b06 */
[----:B------:R-:W-:Y:S02]  /*10630*/  IADD3 R21, R3, 0xb8, RZ ;  /* 0x000000b803157810 */ /* 0x000fe40007ffe0ff */
[----:B------:R-:W-:Y:S01]  /*10640*/  @!P3 IMAD.WIDE R18, R25, 0x4, R4 ;  /* 0x000000041912b825 */ /* 0x000fe200078e0204 */
[----:B------:R3:W-:Y:S01]  /*10650*/  @!P4 ST.E.64 desc[UR6][R16.64], R88 ;  /* 0x000000581000c985 */ /* 0x0007e2000c101b06 */
[----:B------:R-:W-:Y:S02]  /*10660*/  ISETP.GE.AND P4, PT, R20, UR4, PT ;  /* 0x0000000414007c0c */ /* 0x000fe4000bf86270 */
[----:B------:R-:W-:Y:S01]  /*10670*/  ISETP.GE.AND P5, PT, R21, UR4, PT ;  /* 0x0000000415007c0c */ /* 0x000fe2000bfa6270 */
[----:B------:R4:W-:Y:S01]  /*10680*/  @!P3 ST.E.64 desc[UR6][R18.64], R92 ;  /* 0x0000005c1200b985 */ /* 0x0009e2000c101b06 */
[----:B------:R-:W-:-:S02]  /*10690*/  ISETP.GE.AND P3, PT, R2, UR4, PT ;  /* 0x0000000402007c0c */ /* 0x000fc4000bf66270 */
[----:B------:R-:W-:Y:S02]  /*106a0*/  @!P0 LEA.HI R24, R24, R24, RZ, 0x1 ;  /* 0x0000001818188211 */ /* 0x000fe400078f08ff */
[----:B------:R-:W-:Y:S02]  /*106b0*/  @!P1 LEA.HI R28, R28, R28, RZ, 0x1 ;  /* 0x0000001c1c1c9211 */ /* 0x000fe400078f08ff */
[----:B0-----:R-:W-:Y:S02]  /*106c0*/  @!P0 LOP3.LUT R11, R24, 0xfffffffe, RZ, 0xc0, !PT ;  /* 0xfffffffe180b8812 */ /* 0x001fe400078ec0ff */
[----:B------:R-:W-:Y:S02]  /*106d0*/  @!P2 LEA.HI R0, R0, R0, RZ, 0x1 ;  /* 0x000000000000a211 */ /* 0x000fe400078f08ff */
[----:B-1----:R-:W-:Y:S01]  /*106e0*/  @!P1 LOP3.LUT R13, R28, 0xfffffffe, RZ, 0xc0, !PT ;  /* 0xfffffffe1c0d9812 */ /* 0x002fe200078ec0ff */
[----:B------:R-:W-:Y:S01]  /*106f0*/  @!P0 IMAD.WIDE R10, R11, 0x4, R4 ;  /* 0x000000040b0a8825 */ /* 0x000fe200078e0204 */
[----:B------:R-:W-:-:S02]  /*10700*/  @!P4 LEA.HI R20, R20, R20, RZ, 0x1 ;  /* 0x000000141414c211 */ /* 0x000fc400078f08ff */
        /* <DEDUP_REMOVED lines=22> */
[----:B-1----:R-:W-:Y:S01]  /*10870*/  @!P4 IMAD.WIDE R12, R19, 0x4, R4 ;  /* 0x00000004130cc825 */ /* 0x002fe200078e0204 */
[----:B--2---:R-:W-:-:S03]  /*10880*/  IADD3 R14, R3, 0xe8, RZ ;  /* 0x000000e8030e7810 */ /* 0x004fc60007ffe0ff */
[----:B------:R-:W-:Y:S01]  /*10890*/  @!P6 IMAD.WIDE R18, R25, 0x4, R4 ;  /* 0x000000041912e825 */ /* 0x000fe200078e0204 */
[----:B------:R1:W-:Y:S01]  /*108a0*/  @!P4 ST.E.64 desc[UR6][R12.64], R112 ;  /* 0x000000700c00c985 */ /* 0x0003e2000c101b06 */
[----:B------:R-:W-:Y:S02]  /*108b0*/  ISETP.GE.AND P4, PT, R14, UR4, PT ;  /* 0x000000040e007c0c */ /* 0x000fe4000bf86270 */
[C---:B------:R-:W-:Y:S01]  /*108c0*/  VIADD R21, R3.reuse, 0xe0 ;  /* 0x000000e003157836 */ /* 0x040fe20000000000 */
[----:B------:R2:W-:Y:S01]  /*108d0*/  @!P5 ST.E.64 desc[UR6][R16.64], R116 ;  /* 0x000000741000d985 */ /* 0x0005e2000c101b06 */
[C---:B------:R-:W-:Y:S01]  /*108e0*/  VIADD R15, R3.reuse, 0xf0 ;  /* 0x000000f0030f7836 */ /* 0x040fe20000000000 */
[----:B------:R-:W-:Y:S01]  /*108f0*/  @!P0 LEA.HI R0, R0, R0, RZ, 0x1 ;  /* 0x0000000000008211 */ /* 0x000fe200078f08ff */
[----:B0-----:R-:W-:Y:S01]  /*10900*/  VIADD R11, R3, 0xf8 ;  /* 0x000000f8030b7836 */ /* 0x001fe20000000000 */
[----:B------:R0:W-:Y:S01]  /*10910*/  @!P6 ST.E.64 desc[UR6][R18.64], R120 ;  /* 0x000000781200e985 */ /* 0x0001e2000c101b06 */
[----:B------:R-:W-:-:S02]  /*10920*/  ISETP.GE.AND P3, PT, R21, UR4, PT ;  /* 0x0000000415007c0c */ /* 0x000fc4000bf66270 */
[----:B------:R-:W-:Y:S02]  /*10930*/  ISETP.GE.AND P5, PT, R15, UR4, PT ;  /* 0x000000040f007c0c */ /* 0x000fe4000bfa6270 */
[----:B------:R-:W-:Y:S02]  /*10940*/  ISETP.GE.AND P6, PT, R11, UR4, PT ;  /* 0x000000040b007c0c */ /* 0x000fe4000bfc6270 */
[----:B------:R-:W-:Y:S02]  /*10950*/  @!P1 LEA.HI R2, R2, R2, RZ, 0x1 ;  /* 0x0000000202029211 */ /* 0x000fe400078f08ff */
[----:B------:R-:W-:Y:S02]  /*10960*/  @!P2 LEA.HI R20, R20, R20, RZ, 0x1 ;  /* 0x000000141414a211 */ /* 0x000fe400078f08ff */
[----:B------:R-:W-:Y:S02]  /*10970*/  @!P4 LEA.HI R14, R14, R14, RZ, 0x1 ;  /* 0x0000000e0e0ec211 */ /* 0x000fe400078f08ff */
[----:B-1----:R-:W-:-:S02]  /*10980*/  @!P1 LOP3.LUT R13, R2, 0xfffffffe, RZ, 0xc0, !PT ;  /* 0xfffffffe020d9812 */ /* 0x002fc400078ec0ff */
[----:B------:R-:W-:Y:S02]  /*10990*/  @!P3 LEA.HI R21, R21, R21, RZ, 0x1 ;  /* 0x000000151515b211 */ /* 0x000fe400078f08ff */
[----:B------:R-:W-:Y:S02]  /*109a0*/  @!P5 LEA.HI R10, R15, R15, RZ, 0x1 ;  /* 0x0000000f0f0ad211 */ /* 0x000fe400078f08ff */
[----:B------:R-:W-:Y:S02]  /*109b0*/  @!P6 LEA.HI R12, R11, R11, RZ, 0x1 ;  /* 0x0000000b0b0ce211 */ /* 0x000fe400078f08ff */
[----:B------:R-:W-:Y:S02]  /*109c0*/  @!P0 LOP3.LUT R11, R0, 0xfffffffe, RZ, 0xc0, !PT ;  /* 0xfffffffe000b8812 */ /* 0x000fe400078ec0ff */
[----:B------:R-:W-:Y:S02]  /*109d0*/  @!P2 LOP3.LUT R15, R20, 0xfffffffe, RZ, 0xc0, !PT ;  /* 0xfffffffe140fa812 */ /* 0x000fe400078ec0ff */
[----:B--2---:R-:W-:-:S02]  /*109e0*/  @!P3 LOP3.LUT R17, R21, 0xfffffffe, RZ, 0xc0, !PT ;  /* 0xfffffffe1511b812 */ /* 0x004fc400078ec0ff */
        /* <DEDUP_REMOVED lines=17> */
.L_x_2234:
[----:B------:R-:W-:Y:S05]  /*10b00*/  BSYNC B0 ;  /* 0x0000000000007941 */ /* 0x000fea0003800000 */
.L_x_2233:
[----:B------:R-:W-:Y:S01]  /*10b10*/  ISETP.GE.AND P0, PT, R9, R8, PT ;  /* 0x000000080900720c */ /* 0x000fe20003f06270 */
[----:B0---4-:R1:W4:Y:S04]  /*10b20*/  SHFL.IDX PT, R5, R7, 0x1, 0x1c1f ;  /* 0x003c1f0007057f89 */ /* 0x01132800000e0000 */
[----:B---3--:R1:W3:Y:S08]  /*10b30*/  SHFL.IDX PT, R4, R6, 0x1, 0x1c1f ;  /* 0x003c1f0006047f89 */ /* 0x0082f000000e0000 */
[----:B-1----:R-:W-:Y:S05]  /*10b40*/  @P0 BRA `(.L_x_2193) ;  /* 0x0000004c00d00947 */ /* 0x002fea0003800000 */
[C---:B--2---:R-:W-:Y:S01]  /*10b50*/  IADD3 R0, R3.reuse, 0x8, RZ ;  /* 0x0000000803007810 */ /* 0x044fe20007ffe0ff */
[C---:B------:R-:W-:Y:S01]  /*10b60*/  VIADD R2, R3.reuse, 0x10 ;  /* 0x0000001003027836 */ /* 0x040fe20000000000 */
[----:B------:R-:W-:Y:S01]  /*10b70*/  ULDC UR4, c[0x0][0xac8] ;  /* 0x0002b20000047ab9 */ /* 0x000fe20000000800 */
[C---:B------:R-:W-:Y:S01]  /*10b80*/  VIADD R12, R3.reuse, 0x18 ;  /* 0x00000018030c7836 */ /* 0x040fe20000000000 */
[----:B------:R-:W-:Y:S01]  /*10b90*/  ISETP.GE.AND P1, PT, R0, UR4, PT ;  /* 0x0000000400007c0c */ /* 0x000fe2000bf26270 */
[----:B------:R-:W-:Y:S01]  /*10ba0*/  ULDC.64 UR6, c[0x0][0x208] ;  /* 0x0000820000067ab9 */ /* 0x000fe20000000a00 */
[----:B------:R-:W-:Y:S01]  /*10bb0*/  ISETP.GE.AND P2, PT, R2, UR4, PT ;  /* 0x0000000402007c0c */ /* 0x000fe2000bf46270 */
[C---:B------:R-:W-:Y:S01]  /*10bc0*/  VIADD R15, R3.reuse, 0x40 ;  /* 0x00000040030f7836 */ /* 0x040fe20000000000 */
[C---:B------:R-:W-:Y:S01]  /*10bd0*/  ISETP.GE.AND P0, PT, R3.reuse, UR4, PT ;  /* 0x0000000403007c0c */ /* 0x040fe2000bf06270 */
[C---:B------:R-:W-:Y:S01]  /*10be0*/  VIADD R16, R3.reuse, 0x48 ;  /* 0x0000004803107836 */ /* 0x040fe20000000000 */
[C---:B------:R-:W-:Y:S01]  /*10bf0*/  IADD3 R13, R3.reuse, 0x20, RZ ;  /* 0x00000020030d7810 */ /* 0x040fe20007ffe0ff */
[----:B------:R-:W-:Y:S01]  /*10c00*/  VIADD R20, R3, 0x58 ;  /* 0x0000005803147836 */ /* 0x000fe20000000000 */
[----:B------:R-:W-:-:S02]  /*10c10*/  ISETP.GE.AND P5, PT, R12, UR4, PT ;  /* 0x000000040c007c0c */ /* 0x000fc4000bfa6270 */
[----:B------:R-:W-:Y:S02]  /*10c20*/  ISETP.GE.AND P6, PT, R13, UR4, PT ;  /* 0x000000040d007c0c */ /* 0x000fe4000bfc6270 */
[C---:B------:R-:W-:Y:S02]  /*10c30*/  IADD3 R14, R3.reuse, 0x38, RZ ;  /* 0x00000038030e7810 */ /* 0x040fe40007ffe0ff */
[----:B------:R-:W-:Y:S02]  /*10c40*/  @!P1 LEA.HI R0, R0, R0, RZ, 0x1 ;  /* 0x0000000000009211 */ /* 0x000fe400078f08ff */
[----:B------:R-:W-:Y:S01]  /*10c50*/  @!P2 LEA.HI R2, R2, R2, RZ, 0x1 ;  /* 0x000000020202a211 */ /* 0x000fe200078f08ff */
[C-C-:B---34-:R-:W-:Y:S01]  /*10c60*/  @!P0 IMAD.WIDE R6, R3.reuse, 0x4, R4.reuse ;  /* 0x0000000403068825 */ /* 0x158fe200078e0204 */
[----:B------:R-:W-:Y:S02]  /*10c70*/  @!P1 LOP3.LUT R9, R0, 0xfffffffe, RZ, 0xc0, !PT ;  /* 0xfffffffe00099812 */ /* 0x000fe400078ec0ff */
[----:B------:R-:W-:Y:S01]  /*10c80*/  @!P2 LOP3.LUT R11, R2, 0xfffffffe, RZ, 0xc0, !PT ;  /* 0xfffffffe020ba812 */ /* 0x000fe200078ec0ff */
[----:B------:R-:W-:Y:S01]  /*10c90*/  VIADD R0, R3, 0x28 ;  /* 0x0000002803007836 */ /* 0x000fe20000000000 */
[----:B------:R0:W-:Y:S01]  /*10ca0*/  @!P0 ST.E.64 desc[UR6][R6.64], R26 ;  /* 0x0000001a06008985 */ /* 0x0001e2000c101b06 */
[----:B------:R-:W-:Y:S01]  /*10cb0*/  @!P1 IMAD.WIDE R8, R9, 0x4, R4 ;  /* 0x0000000409089825 */ /* 0x000fe200078e0204 */
[----:B------:R-:W-:-:S02]  /*10cc0*/  ISETP.GE.AND P3, PT, R15, UR4, PT ;  /* 0x000000040f007c0c */ /* 0x000fc4000bf66270 */
[----:B------:R-:W-:Y:S01]  /*10cd0*/  ISETP.GE.AND P0, PT, R0, UR4, PT ;  /* 0x0000000400007c0c */ /* 0x000fe2000bf06270 */
[----:B------:R-:W-:Y:S01]  /*10ce0*/  @!P2 IMAD.WIDE R10, R11, 0x4, R4 ;  /* 0x000000040b0aa825 */ /* 0x000fe200078e0204 */
[----:B------:R1:W-:Y:S01]  /*10cf0*/  @!P1 ST.E.64 desc[UR6][R8.64], R30 ;  /* 0x0000001e08009985 */ /* 0x0003e2000c101b06 */
[----:B------:R-:W-:Y:S02]  /*10d00*/  ISETP.GE.AND P4, PT, R16, UR4, PT ;  /* 0x0000000410007c0c */ /* 0x000fe4000bf86270 */
[----:B------:R-:W-:Y:S01]  /*10d10*/  VIADD R2, R3, 0x30 ;  /* 0x0000003003027836 */ /* 0x000fe20000000000 */
[----:B------:R2:W-:Y:S01]  /*10d20*/  @!P2 ST.E.64 desc[UR6][R10.64], R34 ;  /* 0x000000220a00a985 */ /* 0x0005e2000c101b06 */
[----:B------:R-:W-:Y:S02]  /*10d30*/  ISETP.GE.AND P2, PT, R14, UR4, PT ;  /* 0x000000040e007c0c */ /* 0x000fe4000bf46270 */
[----:B------:R-:W-:Y:S02]  /*10d40*/  @!P5 LEA.HI R12, R12, R12, RZ, 0x1 ;  /* 0x0000000c0c0cd211 */ /* 0x000fe400078f08ff */
[----:B------:R-:W-:-:S02]  /*10d50*/  ISETP.GE.AND P1, PT, R2, UR4, PT ;  /* 0x0000000402007c0c */ /* 0x000fc4000bf26270 */
[----:B------:R-:W-:Y:S02]  /*10d60*/  @!P6 LEA.HI R13, R13, R13, RZ, 0x1 ;  /* 0x0000000d0d0de211 */ /* 0x000fe400078f08ff */
[----:B0-----:R-:W-:Y:S02]  /*10d70*/  @!P5 LOP3.LUT R7, R12, 0xfffffffe, RZ, 0xc0, !PT ;  /* 0xfffffffe0c07d812 */ /* 0x001fe400078ec0ff */
[----:B-1----:R-:W-:Y:S02]  /*10d80*/  @!P6 LOP3.LUT R9, R13, 0xfffffffe, RZ, 0xc0, !PT ;  /* 0xfffffffe0d09e812 */ /* 0x002fe400078ec0ff */
[----:B------:R-:W-:Y:S01]  /*10d90*/  @!P0 LEA.HI R0, R0, R0, RZ, 0x1 ;  /* 0x0000000000008211 */ /* 0x000fe200078f08ff */
[--C-:B------:R-:W-:Y:S01]  /*10da0*/  @!P5 IMAD.WIDE R6, R7, 0x4, R4.reuse ;  /* 0x000000040706d825 */ /* 0x100fe200078e0204 */
[----:B------:R-:W-:Y:S02]  /*10db0*/  @!P2 LEA.HI R14, R14, R14, RZ, 0x1 ;  /* 0x0000000e0e0ea211 */ /* 0x000fe400078f08ff */
[----:B--2---:R-:W-:Y:S01]  /*10dc0*/  @!P3 LEA.HI R10, R15, R15, RZ, 0x1 ;  /* 0x0000000f0f0ab211 */ /* 0x004fe200078f08ff */
[----:B------:R-:W-:Y:S01]  /*10dd0*/  @!P6 IMAD.WIDE R8, R9, 0x4, R4 ;  /* 0x000000040908e825 */ /* 0x000fe200078e0204 */
[----:B------:R-:W-:Y:S01]  /*10de0*/  @!P1 LEA.HI R2, R2, R2, RZ, 0x1 ;  /* 0x0000000202029211 */ /* 0x000fe200078f08ff */
[----:B------:R0:W-:Y:S01]  /*10df0*/  @!P5 ST.E.64 desc[UR6][R6.64], R38 ;  /* 0x000000260600d985 */ /* 0x0001e2000c101b06 */
[----:B------:R-:W-:-:S02]  /*10e00*/  @!P4 LEA.HI R16, R16, R16, RZ, 0x1 ;  /* 0x000000101010c211 */ /* 0x000fc400078f08ff */
[----:B------:R-:W-:Y:S01]  /*10e10*/  @!P0 LOP3.LUT R11, R0, 0xfffffffe, RZ, 0xc0, !PT ;  /* 0xfffffffe000b8812 */ /* 0x000fe200078ec0ff */
[----:B------:R1:W-:Y:S01]  /*10e20*/  @!P6 ST.E.64 desc[UR6][R8.64], R42 ;  /* 0x0000002a0800e985 */ /* 0x0003e2000c101b06 */
[----:B------:R-:W-:Y:S01]  /*10e30*/  @!P1 LOP3.LUT R13, R2, 0xfffffffe, RZ, 0xc0, !PT ;  /* 0xfffffffe020d9812 */ /* 0x000fe200078ec0ff */
[C---:B------:R-:W-:Y:S01]  /*10e40*/  VIADD R0, R3.reuse, 0x60 ;  /* 0x0000006003007836 */ /* 0x040fe20000000000 */
[----:B------:R-:W-:Y:S02]  /*10e50*/  @!P2 LOP3.LUT R15, R14, 0xfffffffe, RZ, 0xc0, !PT ;  /* 0xfffffffe0e0fa812 */ /* 0x000fe400078ec0ff */
[----:B------:R-:W-:Y:S02]  /*10e60*/  @!P3 LOP3.LUT R17, R10, 0xfffffffe, RZ, 0xc0, !PT ;  /* 0xfffffffe0a11b812 */ /* 0x000fe400078ec0ff */
        /* <DEDUP_REMOVED lines=8> */
[----:B------:R-:W-:Y:S02]  /*10ef0*/  IADD3 R2, R3, 0x68, RZ ;  /* 0x0000006803027810 */ /* 0x000fe40007ffe0ff */
[--C-:B------:R-:W-:Y:S01]  /*10f00*/  @!P2 IMAD.WIDE R10, R15, 0x4, R4.reuse ;  /* 0x000000040f0aa825 */ /* 0x100fe200078e0204 */
[----:B------:R1:W-:Y:S03]  /*10f10*/  @!P1 ST.E.64 desc[UR6][R8.64], R50 ;  /* 0x0000003208009985 */ /* 0x0003e6000c101b06 */
[----:B------:R-:W-:Y:S01]  /*10f20*/  @!P3 IMAD.WIDE R12, R17, 0x4, R4 ;  /* 0x00000004110cb825 */ /* 0x000fe200078e0204 */
[----:B------:R2:W-:Y:S01]  /*10f30*/  @!P2 ST.E.64 desc[UR6][R10.64], R54 ;  /* 0x000000360a00a985 */ /* 0x0005e2000c101b06 */
[----:B------:R-:W-:-:S02]  /*10f40*/  ISETP.GE.AND P2, PT, R16, UR4, PT ;  /* 0x0000000410007c0c */ /* 0x000fc4000bf46270 */
[----:B------:R-:W-:Y:S01]  /*10f50*/  @!P4 IMAD.WIDE R14, R19, 0x4, R4 ;  /* 0x00000004130ec825 */ /* 0x000fe200078e0204 */
[----:B------:R3:W-:Y:S01]  /*10f60*/  @!P3 ST.E.64 desc[UR6][R12.64], R58 ;  /* 0x0000003a0c00b985 */ /* 0x0007e2000c101b06 */
[C---:B------:R-:W-:Y:S02]  /*10f70*/  IADD3 R19, R3.reuse, 0x80, RZ ;  /* 0x0000008003137810 */ /* 0x040fe40007ffe0ff */
[----:B------:R-:W-:Y:S01]  /*10f80*/  VIADD R17, R3, 0x78 ;  /* 0x0000007803117836 */ /* 0x000fe20000000000 */
[----:B------:R4:W-:Y:S01]  /*10f90*/  @!P4 ST.E.64 desc[UR6][R14.64], R62 ;  /* 0x0000003e0e00c985 */ /* 0x0009e2000c101b06 */
[----:B------:R-:W-:Y:S02]  /*10fa0*/  ISETP.GE.AND P4, PT, R0, UR4, PT ;  /* 0x0000000400007c0c */ /* 0x000fe4000bf86270 */
[----:B------:R-:W-:Y:S02]  /*10fb0*/  ISETP.GE.AND P3, PT, R2, UR4, PT ;  /* 0x0000000402007c0c */ /* 0x000fe4000bf66270 */
[----:B------:R-:W-:-:S02]  /*10fc0*/  ISETP.GE.AND P1, PT, R17, UR4, PT ;  /* 0x0000000411007c0c */ /* 0x000fc4000bf26270 */
[----:B------:R-:W-:Y:S02]  /*10fd0*/  ISETP.GE.AND P0, PT, R19, UR4, PT ;  /* 0x0000000413007c0c */ /* 0x000fe4000bf06270 */
        /* <DEDUP_REMOVED lines=37> */
[----:B------:R-:W-:Y:S02]  /*11230*/  @!P6 LEA.HI R18, R18, R18, RZ, 0x1 ;  /* 0x000000121212e211 */ /* 0x000fe400078f08ff */
[----:B------:R-:W-:Y:S01]  /*11240*/  VIADD R19, R3, 0xb8 ;  /* 0x000000b803137836 */ /* 0x000fe20000000000 */
[----:B------:R-:W-:Y:S01]  /*11250*/  @!P0 ST.E.64 desc[UR6][R14.64], R90 ;  /* 0x0000005a0e008985 */ /* 0x000fe2000c101b06 */
[----:B------:R-:W-:-:S02]  /*11260*/  ISETP.GE.AND P0, PT, R0, UR4, PT ;  /* 0x0000000400007c0c */ /* 0x000fc4000bf06270 */
[----:B------:R-:W-:Y:S02]  /*11270*/  @!P5 LEA.HI R20, R20, R20, RZ, 0x1 ;  /* 0x000000141414d211 */ /* 0x000fe400078f08ff */
        /* <DEDUP_REMOVED lines=9> */
[----:B------:R0:W-:Y:S01]  /*11310*/  @!P6 ST.E.64 desc[UR6][R6.64], R94 ;  /* 0x0000005e0600e985 */ /* 0x0001e2000c101b06 */
[----:B------:R-:W-:Y:S02]  /*11320*/  @!P3 LEA.HI R16, R16, R16, RZ, 0x1 ;  /* 0x000000101010b211 */ /* 0x000fe400078f08ff */
[----:B--2---:R-:W-:Y:S01]  /*11330*/  @!P0 LOP3.LUT R11, R0, 0xfffffffe, RZ, 0xc0, !PT ;  /* 0xfffffffe000b8812 */ /* 0x004fe200078ec0ff */
[----:B------:R1:W-:Y:S01]  /*11340*/  @!P5 ST.E.64 desc[UR6][R8.64], R98 ;  /* 0x000000620800d985 */ /* 0x0003e2000c101b06 */
[----:B------:R-:W-:Y:S01]  /*11350*/  ISETP.GE.AND P5, PT, R18, UR4, PT ;  /* 0x0000000412007c0c */ /* 0x000fe2000bfa6270 */
[----:B------:R-:W-:Y:S01]  /*11360*/  VIADD R0, R3, 0xd0 ;  /* 0x000000d003007836 */ /* 0x000fe20000000000 */
[----:B------:R-:W-:Y:S02]  /*11370*/  @!P2 LEA.HI R17, R17, R17, RZ, 0x1 ;  /* 0x000000111111a211 */ /* 0x000fe400078f08ff */
[----:B------:R-:W-:-:S02]  /*11380*/  IADD3 R20, R3, 0xc8, RZ ;  /* 0x000000c803147810 */ /* 0x000fc40007ffe0ff */
[----:B------:R-:W-:Y:S02]  /*11390*/  @!P1 LEA.HI R19, R19, R19, RZ, 0x1 ;  /* 0x0000001313139211 */ /* 0x000fe400078f08ff */
[----:B---3--:R-:W-:Y:S01]  /*113a0*/  @!P4 LOP3.LUT R13, R2, 0xfffffffe, RZ, 0xc0, !PT ;  /* 0xfffffffe020dc812 */ /* 0x008fe200078ec0ff */
[--C-:B0-----:R-:W-:Y:S01]  /*113b0*/  @!P0 IMAD.WIDE R6, R11, 0x4, R4.reuse ;  /* 0x000000040b068825 */ /* 0x101fe200078e0204 */
[----:B------:R-:W-:Y:S02]  /*113c0*/  @!P3 LOP3.LUT R15, R16, 0xfffffffe, RZ, 0xc0, !PT ;  /* 0xfffffffe100fb812 */ /* 0x000fe400078ec0ff */
[----:B------:R-:W-:Y:S01]  /*113d0*/  @!P2 LOP3.LUT R17, R17, 0xfffffffe, RZ, 0xc0, !PT ;  /* 0xfffffffe1111a812 */ /* 0x000fe200078ec0ff */
[--C-:B-1----:R-:W-:Y:S01]  /*113e0*/  @!P4 IMAD.WIDE R8, R13, 0x4, R4.reuse ;  /* 0x000000040d08c825 */ /* 0x102fe200078e0204 */
[----:B------:R-:W-:Y:S01]  /*113f0*/  ISETP.GE.AND P6, PT, R20, UR4, PT ;  /* 0x0000000414007c0c */ /* 0x000fe2000bfc6270 */
[----:B------:R0:W-:Y:S01]  /*11400*/  @!P0 ST.E.64 desc[UR6][R6.64], R102 ;  /* 0x0000006606008985 */ /* 0x0001e2000c101b06 */
[----:B------:R-:W-:Y:S01]  /*11410*/  @!P1 LOP3.LUT R19, R19, 0xfffffffe, RZ, 0xc0, !PT ;  /* 0xfffffffe13139812 */ /* 0x000fe200078ec0ff */
[--C-:B------:R-:W-:Y:S01]  /*11420*/  @!P3 IMAD.WIDE R10, R15, 0x4, R4.reuse ;  /* 0x000000040f0ab825 */ /* 0x100fe200078e0204 */
[----:B------:R-:W-:Y:S01]  /*11430*/  ISETP.GE.AND P0, PT, R0, UR4, PT ;  /* 0x0000000400007c0c */ /* 0x000fe2000bf06270 */
[----:B------:R1:W-:Y:S01]  /*11440*/  @!P4 ST.E.64 desc[UR6][R8.64], R106 ;  /* 0x0000006a0800c985 */ /* 0x0003e2000c101b06 */
[----:B------:R-:W-:Y:S01]  /*11450*/  IADD3 R16, R3, 0xe0, RZ ;  /* 0x000000e003107810 */ /* 0x000fe20007ffe0ff */
[--C-:B------:R-:W-:Y:S01]  /*11460*/  @!P2 IMAD.WIDE R12, R17, 0x4, R4.reuse ;  /* 0x00000004110ca825 */ /* 0x100fe200078e0204 */
[----:B------:R-:W-:Y:S01]  /*11470*/  @!P5 LEA.HI R18, R18, R18, RZ, 0x1 ;  /* 0x000000121212d211 */ /* 0x000fe200078f08ff */
[----:B------:R2:W-:Y:S02]  /*11480*/  @!P3 ST.E.64 desc[UR6][R10.64], R110 ;  /* 0x0000006e0a00b985 */ /* 0x0005e4000c101b06 */
[----:B------:R-:W-:-:S02]  /*11490*/  @!P1 IMAD.WIDE R14, R19, 0x4, R4 ;  /* 0x00000004130e9825 */ /* 0x000fc400078e0204 */
[----:B------:R-:W-:Y:S01]  /*114a0*/  @!P2 ST.E.64 desc[UR6][R12.64], R114 ;  /* 0x000000720c00a985 */ /* 0x000fe2000c101b06 */
[----:B------:R-:W-:Y:S01]  /*114b0*/  ISETP.GE.AND P2, PT, R16, UR4, PT ;  /* 0x0000000410007c0c */ /* 0x000fe2000bf46270 */
[C---:B------:R-:W-:Y:S01]  /*114c0*/  VIADD R2, R3.reuse, 0xd8 ;  /* 0x000000d803027836 */ /* 0x040fe20000000000 */
[----:B0-----:R-:W-:Y:S01]  /*114d0*/  @!P5 LOP3.LUT R7, R18, 0xfffffffe, RZ, 0xc0, !PT ;  /* 0xfffffffe1207d812 */ /* 0x001fe200078ec0ff */
[C---:B------:R-:W-:Y:S01]  /*114e0*/  VIADD R17, R3.reuse, 0xe8 ;  /* 0x000000e803117836 */ /* 0x040fe20000000000 */
[----:B------:R-:W-:Y:S01]  /*114f0*/  @!P1 ST.E.64 desc[UR6][R14.64], R118 ;  /* 0x000000760e009985 */ /* 0x000fe2000c101b06 */
[----:B------:R-:W-:Y:S01]  /*11500*/  VIADD R19, R3, 0xf0 ;  /* 0x000000f003137836 */ /* 0x000fe20000000000 */
[----:B------:R-:W-:Y:S01]  /*11510*/  ISETP.GE.AND P1, PT, R2, UR4, PT ;  /* 0x0000000402007c0c */ /* 0x000fe2000bf26270 */
[----:B------:R-:W-:Y:S01]  /*11520*/  @!P5 IMAD.WIDE R6, R7, 0x4, R4 ;  /* 0x000000040706d825 */ /* 0x000fe200078e0204 */
[----:B------:R-:W-:Y:S02]  /*11530*/  @!P6 LEA.HI R20, R20, R20, RZ, 0x1 ;  /* 0x000000141414e211 */ /* 0x000fe400078f08ff */
[----:B------:R-:W-:-:S02]  /*11540*/  ISETP.GE.AND P3, PT, R17, UR4, PT ;  /* 0x0000000411007c0c */ /* 0x000fc4000bf66270 */
[----:B------:R-:W-:Y:S01]  /*11550*/  ISETP.GE.AND P4, PT, R19, UR4, PT ;  /* 0x0000000413007c0c */ /* 0x000fe2000bf86270 */
[----:B------:R0:W-:Y:S01]  /*11560*/  @!P5 ST.E.64 desc[UR6][R6.64], R122 ;  /* 0x0000007a0600d985 */ /* 0x0001e2000c101b06 */
[----:B------:R-:W-:Y:S02]  /*11570*/  @!P0 LEA.HI R0, R0, R0, RZ, 0x1 ;  /* 0x0000000000008211 */ /* 0x000fe400078f08ff */
[----:B-1----:R-:W-:Y:S02]  /*11580*/  @!P6 LOP3.LUT R9, R20, 0xfffffffe, RZ, 0xc0, !PT ;  /* 0xfffffffe1409e812 */ /* 0x002fe400078ec0ff */
[----:B--2---:R-:W-:Y:S02]  /*11590*/  @!P0 LOP3.LUT R11, R0, 0xfffffffe, RZ, 0xc0, !PT ;  /* 0xfffffffe000b8812 */ /* 0x004fe400078ec0ff */
[----:B------:R-:W-:Y:S01]  /*115a0*/  @!P1 LEA.HI R2, R2, R2, RZ, 0x1 ;  /* 0x0000000202029211 */ /* 0x000fe200078f08ff */
[----:B------:R-:W-:Y:S01]  /*115b0*/  @!P6 IMAD.WIDE R8, R9, 0x4, R4 ;  /* 0x000000040908e825 */ /* 0x000fe200078e0204 */
[----:B------:R-:W-:-:S02]  /*115c0*/  @!P2 LEA.HI R16, R16, R16, RZ, 0x1 ;  /* 0x000000101010a211 */ /* 0x000fc400078f08ff */
[----:B------:R-:W-:Y:S02]  /*115d0*/  IADD3 R3, R3, 0xf8, RZ ;  /* 0x000000f803037810 */ /* 0x000fe40007ffe0ff */
[----:B------:R-:W-:Y:S01]  /*115e0*/  @!P3 LEA.HI R17, R17, R17, RZ, 0x1 ;  /* 0x000000111111b211 */ /* 0x000fe200078f08ff */
[----:B0-----:R-:W-:Y:S01]  /*115f0*/  @!P0 IMAD.WIDE R6, R11, 0x4, R4 ;  /* 0x000000040b068825 */ /* 0x001fe200078e0204 */
[----:B------:R0:W-:Y:S01]  /*11600*/  @!P6 ST.E.64 desc[UR6][R8.64], R126 ;  /* 0x0000007e0800e985 */ /* 0x0001e2000c101b06 */
[----:B------:R-:W-:Y:S02]  /*11610*/  @!P4 LEA.HI R19, R19, R19, RZ, 0x1 ;  /* 0x000000131313c211 */ /* 0x000fe400078f08ff */
[----:B------:R-:W-:Y:S01]  /*11620*/  @!P1 LOP3.LUT R13, R2, 0xfffffffe, RZ, 0xc0, !PT ;  /* 0xfffffffe020d9812 */ /* 0x000fe200078ec0ff */
[----:B------:R1:W-:Y:S01]  /*11630*/  @!P0 ST.E.64 desc[UR6][R6.64], R130 ;  /* 0x0000008206008985 */ /* 0x0003e2000c101b06 */
[----:B------:R-:W-:Y:S02]  /*11640*/  @!P2 LOP3.LUT R15, R16, 0xfffffffe, RZ, 0xc0, !PT ;  /* 0xfffffffe100fa812 */ /* 0x000fe400078ec0ff */
[----:B------:R-:W-:-:S02]  /*11650*/  ISETP.GE.AND P0, PT, R3, UR4, PT ;  /* 0x0000000403007c0c */ /* 0x000fc4000bf06270 */
[----:B------:R-:W-:Y:S01]  /*11660*/  @!P3 LOP3.LUT R17, R17, 0xfffffffe, RZ, 0xc0, !PT ;  /* 0xfffffffe1111b812 */ /* 0x000fe200078ec0ff */
[----:B------:R-:W-:Y:S01]  /*11670*/  @!P2 IMAD.WIDE R10, R15, 0x4, R4 ;  /* 0x000000040f0aa825 */ /* 0x000fe200078e0204 */
[----:B------:R-:W-:-:S03]  /*11680*/  @!P4 LOP3.LUT R19, R19, 0xfffffffe, RZ, 0xc0, !PT ;  /* 0xfffffffe1313c812 */ /* 0x000fc600078ec0ff */
[----:B0-----:R-:W-:-:S04]  /*11690*/  @!P1 IMAD.WIDE R8, R13, 0x4, R4 ;  /* 0x000000040d089825 */ /* 0x001fc800078e0204 */
        /* <DEDUP_REMOVED lines=13> */
.L_x_2232:
        /* <DEDUP_REMOVED lines=12> */
[----:B------:R-:W-:Y:S01]  /*11830*/  ISETP.NE.AND P0, PT, R6, 0x1, PT ;  /* 0x000000010600780c */ /* 0x000fe20003f05270 */
[----:B------:R-:W0:Y:S01]  /*11840*/  S2UR UR7, SR_CTAID.Z ;  /* 0x00000000000779c3 */ /* 0x000e220000002700 */
[----:B------:R-:W-:Y:S01]  /*11850*/  R2UR UR11, R23 ;  /* 0x00000000170b72ca */ /* 0x000fe200000e0000 */
[----:B------:R-:W-:Y:S01]  /*11860*/  ULDC.64 UR8, c[0x0][0xbd0] ;  /* 0x0002f40000087ab9 */ /* 0x000fe20000000a00 */
[----:B------:R-:W-:Y:S01]  /*11870*/  IMAD.MOV.U32 R5, RZ, RZ, R0 ;  /* 0x000000ffff057224 */ /* 0x000fe200078e0000 */
        /* <DEDUP_REMOVED lines=9> */
[----:B------:R-:W-:Y:S01]  /*11910*/  MOV R3, UR5 ;  /* 0x0000000500037c02 */ /* 0x000fe20008000f00 */
[----:B------:R-:W-:Y:S01]  /*11920*/  UIADD3 UR6, UR5, UR6, URZ ;  /* 0x0000000605067290 */ /* 0x000fe2000fffe03f */
[----:B------:R-:W-:Y:S02]  /*11930*/  IMAD.U32 R2, RZ, RZ, UR4 ;  /* 0x00000004ff027e24 */ /* 0x000fe4000f8e00ff */
[----:B------:R-:W-:Y:S02]  /*11940*/  ULDC.64 UR4, c[0x0][0xbe0] ;  /* 0x0002f80000047ab9 */ /* 0x000fe40000000a00 */
[----:B------:R-:W0:Y:S01]  /*11950*/  S2UR UR10, SR_CTAID.Y ;  /* 0x00000000000a79c3 */ /* 0x000e220000002600 */
[----:B------:R-:W-:-:S02]  /*11960*/  IMAD.U32 R3, RZ, RZ, UR6 ;  /* 0x00000006ff037e24 */ /* 0x000fc4000f8e00ff */
[C---:B-1----:R-:W-:Y:S02]  /*11970*/  IMAD R12, R10.reuse, UR8, RZ ;  /* 0x000000080a0c7c24 */ /* 0x042fe4000f8e02ff */
[----:B------:R-:W-:-:S03]  /*11980*/  IMAD.WIDE.U32 R2, R10, UR7, R2 ;  /* 0x000000070a027c25 */ /* 0x000fc6000f8e0002 */
[----:B------:R-:W0:Y:S01]  /*11990*/  LDC R8, c[0x0][0xc50] ;  /* 0x00031400ff087b82 */ /* 0x000e220000000800 */
[----:B--2---:R-:W-:-:S04]  /*119a0*/  @P0 IMAD.HI.U32 R4, R0, R7, RZ ;  /* 0x0000000700040227 */ /* 0x004fc800078e00ff */
[----:B------:R-:W-:Y:S02]  /*119b0*/  IMAD R7, RZ, RZ, -UR11 ;  /* 0x8000000bff077e24 */ /* 0x000fe4000f8e02ff */
[----:B------:R-:W-:Y:S01]  /*119c0*/  IMAD R11, R11, UR7, R12 ;  /* 0x000000070b0b7c24 */ /* 0x000fe2000f8e020c */
[----:B---3--:R-:W-:-:S03]  /*119d0*/  @P0 SHF.R.U32.HI R5, RZ, R9, R4 ;  /* 0x00000009ff050219 */ /* 0x008fc60000011604 */
[----:B------:R-:W-:Y:S02]  /*119e0*/  IMAD.IADD R3, R11, 0x1, R3 ;  /* 0x000000010b037824 */ /* 0x000fe400078e0203 */
[----:B0-----:R-:W-:Y:S01]  /*119f0*/  IMAD R9, R8, R7, UR10 ;  /* 0x0000000a08097e24 */ /* 0x001fe2000f8e0207 */
[----:B------:R-:W-:-:S03]  /*11a00*/  IADD3 R7, -R5, RZ, RZ ;  /* 0x000000ff05077210 */ /* 0x000fc60007ffe1ff */
        /* <DEDUP_REMOVED lines=20> */
.L_x_2191:
        /* <DEDUP_REMOVED lines=18> */
.L_x_2235:
[----:B------:R-:W-:Y:S01]  /*11c70*/  ULDC UR42, c[0x0][0xc50] ;  /* 0x00031400002a7ab9 */ /* 0x000fe20000000800 */
[----:B------:R-:W-:Y:S01]  /*11c80*/  UMOV UR39, UR6 ;  /* 0x0000000600277c82 */ /* 0x000fe20008000000 */
[----:B------:R-:W-:-:S11]  /*11c90*/  UISETP.NE.AND UP0, UPT, UR42, 0x1, UPT ;  /* 0x000000012a00788c */ /* 0x000fd6000bf05270 */
[----:B------:R-:W-:Y:S01]  /*11ca0*/  @UP0 ULDC UR4, c[0x0][0xc54] ;  /* 0x0003150000040ab9 */ /* 0x000fe20000000800 */
[----:B------:R-:W-:Y:S01]  /*11cb0*/  @UP0 ULDC UR7, c[0x0][0xc58] ;  /* 0x0003160000070ab9 */ /* 0x000fe20000000800 */
[----:B------:R-:W-:-:S04]  /*11cc0*/  UIMAD.WIDE.U32 UR4, UR6, UR4, URZ ;  /* 0x00000004060472a5 */ /* 0x000fc8000f8e003f */
[----:B------:R-:W-:-:S12]  /*11cd0*/  @UP0 USHF.R.U32.HI UR39, URZ, UR7, UR5 ;  /* 0x000000073f270299 */ /* 0x000fd80008011605 */
.L_x_2236:
        /* <DEDUP_REMOVED lines=12> */
[----:B0-----:R-:W-:-:S04]  /*11da0*/  ISETP.NE.U32.AND P0, PT, R2, RZ, PT ;  /* 0x000000ff0200720c */ /* 0x001fc80003f05070 */
[----:B------:R-:W-:-:S13]  /*11db0*/  ISETP.NE.AND.EX P0, PT, R3, RZ, PT, P0 ;  /* 0x000000ff0300720c */ /* 0x000fda0003f05300 */
[----:B------:R-:W0:Y:S08]  /*11dc0*/  @P0 LDC.64 R2, c[0x0][0xa28] ;  /* 0x00028a00ff020b82 */ /* 0x000e300000000a00 */
[----:B------:R-:W1:Y:S01]  /*11dd0*/  S2UR UR46, SR_CTAID.X ;  /* 0x00000000002e79c3 */ /* 0x000e620000002500 */
[----:B0-----:R-:W-:-:S05]  /*11de0*/  @P0 IMAD.WIDE R2, R26, 0x4, R2 ;  /* 0x000000041a020825 */ /* 0x001fca00078e0202 */
[----:B------:R0:W5:Y:S01]  /*11df0*/  @P0 LDG.E R23, desc[UR4][R2.64] ;  /* 0x0000000402170981 */ /* 0x000162000c1e1900 */
[----:B------:R-:W-:Y:S01]  /*11e00*/  ULDC UR4, c[0x0][0x448] ;  /* 0x0001120000047ab9 */ /* 0x000fe20000000800 */
[----:B------:R-:W-:Y:S02]  /*11e10*/  USHF.R.U32.HI UR9, URZ, 0x10, UR42 ;  /* 0x000000103f097899 */ /* 0x000fe4000801162a */
[----:B------:R-:W-:Y:S02]  /*11e20*/  UISETP.NE.AND UP1, UPT, UR4, 0x1, UPT ;  /* 0x000000010400788c */ /* 0x000fe4000bf25270 */
[----:B-1----:R-:W-:Y:S01]  /*11e30*/  ULEA UR6, UR46, 0x7f, 0x7 ;  /* 0x0000007f2e067891 */ /* 0x002fe2000f8e383f */
[----:B------:R-:W-:Y:S01]  /*11e40*/  ULDC.64 UR4, c[0x0][0x418] ;  /* 0x0001060000047ab9 */ /* 0x000fe20000000a00 */
[----:B------:R-:W-:Y:S02]  /*11e50*/  UP2UR UR47, UPR, URZ, 0x2 ;  /* 0x000000023f2f7883 */ /* 0x000fe40008000000 */
[----:B------:R-:W-:-:S02]  /*11e60*/  UISETP.NE.U32.AND UP0, UPT, UR4, URZ, UPT ;  /* 0x0000003f0400728c */ /* 0x000fc4000bf05070 */
[----:B------:R-:W-:Y:S02]  /*11e70*/  ULOP3.LUT UR42, UR42, 0xffff, URZ, 0xc0, !UPT ;  /* 0x0000ffff2a2a7892 */ /* 0x000fe4000f8ec03f */
[----:B------:R-:W-:Y:S01]  /*11e80*/  UISETP.NE.AND.EX UP0, UPT, UR5, URZ, UPT, UP0 ;  /* 0x0000003f0500728c */ /* 0x000fe2000bf05300 */
[----:B------:R-:W-:Y:S02]  /*11e90*/  ULDC UR4, c[0x0][0x424] ;  /* 0x0001090000047ab9 */ /* 0x000fe40000000800 */
[----:B------:R-:W-:Y:S01]  /*11ea0*/  @UP1 ULDC UR5, c[0x0][0x44c] ;  /* 0x0001130000051ab9 */ /* 0x000fe20000000800 */
[----:B------:R-:W-:Y:S02]  /*11eb0*/  USEL UR40, UR4, 0x1, UP0 ;  /* 0x0000000104287887 */ /* 0x000fe40008000000 */
[----:B------:R-:W-:Y:S02]  /*11ec0*/  UIMAD.WIDE.U32 UR4, UR6, UR5, URZ ;  /* 0x00000005060472a5 */ /* 0x000fe4000f8e003f */
[----:B------:R-:W-:Y:S01]  /*11ed0*/  UIMAD UR40, UR40, UR7, URZ ;  /* 0x00000007282872a4 */ /* 0x000fe2000f8e023f */
[----:B------:R-:W-:-:S02]  /*11ee0*/  UMOV UR38, URZ ;  /* 0x0000003f00267c82 */ /* 0x000fc40008000000 */
[----:B------:R-:W-:Y:S01]  /*11ef0*/  @UP1 ULDC UR7, c[0x0][0x450] ;  /* 0x0001140000071ab9 */ /* 0x000fe20000000800 */
[----:B------:R-:W-:Y:S02]  /*11f00*/  UIADD3 UR4, UR40, 0x4f, URZ ;  /* 0x0000004f28047890 */ /* 0x000fe4000fffe03f */
[----:B------:R-:W-:Y:S02]  /*11f10*/  @UP1 USHF.R.U32.HI UR6, URZ, UR7, UR5 ;  /* 0x000000073f061299 */ /* 0x000fe40008011605 */
[----:B------:R-:W-:-:S04]  /*11f20*/  UIADD3 UR5, UR40, 0x50, -UR8 ;  /* 0x0000005028057890 */ /* 0x000fc8000fffe808 */
[----:B------:R-:W-:Y:S02]  /*11f30*/  UIADD3 UR6, UR5, UR6, URZ ;  /* 0x0000000605067290 */ /* 0x000fe4000fffe03f */
[----:B------:R-:W-:Y:S02]  /*11f40*/  UIMAD.WIDE UR4, UR4, 0x66666667, URZ ;  /* 0x66666667040478a5 */ /* 0x000fe4000f8e023f */
[----:B------:R-:W-:Y:S02]  /*11f50*/  UIMAD.WIDE UR6, UR6, 0x66666667, URZ ;  /* 0x66666667060678a5 */ /* 0x000fe4000f8e023f */
[----:B------:R-:W-:Y:S02]  /*11f60*/  USHF.R.U32.HI UR41, URZ, 0x1f, UR5 ;  /* 0x0000001f3f297899 */ /* 0x000fe40008011605 */
[----:B------:R-:W-:Y:S02]  /*11f70*/  USHF.R.U32.HI UR43, URZ, 0x1f, UR7 ;  /* 0x0000001f3f2b7899 */ /* 0x000fe40008011607 */
[----:B------:R-:W-:-:S02]  /*11f80*/  ULEA.HI.SX32 UR41, UR5, UR41, 0x1b ;  /* 0x0000002905297291 */ /* 0x000fc4000f8fda3f */
[----:B------:R-:W-:-:S04]  /*11f90*/  ULEA.HI.SX32 UR43, UR7, UR43, 0x1b ;  /* 0x0000002b072b7291 */ /* 0x000fc8000f8fda3f */
[----:B------:R-:W-:-:S04]  /*11fa0*/  UISETP.LT.AND UP0, UPT, UR41, UR43, UPT ;  /* 0x0000002b2900728c */ /* 0x000fc8000bf01270 */
[----:B------:R-:W-:Y:S02]  /*11fb0*/  USEL UR11, UR41, UR43, UP0 ;  /* 0x0000002b290b7287 */ /* 0x000fe40008000000 */
[----:B------:R-:W-:Y:S02]  /*11fc0*/  UISETP.NE.AND UP0, UPT, UR9, URZ, UPT ;  /* 0x0000003f0900728c */ /* 0x000fe4000bf05270 */
[----:B------:R-:W-:-:S06]  /*11fd0*/  UISETP.GE.AND UP1, UPT, UR11, 0x1, UPT ;  /* 0x000000010b00788c */ /* 0x000fcc000bf26270 */
[----:B------:R-:W-:-:S03]  /*11fe0*/  PLOP3.LUT P0, PT, PT, PT, UP1, 0x80, 0x0 ;  /* 0x000000000000781c */ /* 0x000fc60003f0f018 */
[----:B------:R-:W-:-:S10]  /*11ff0*/  @!UP0 ULDC UR9, c[0x0][0x9f0] ;  /* 0x00027c0000098ab9 */ /* 0x000fd40000000800 */
[----:B0-----:R-:W-:Y:S05]  /*12000*/  @!P0 BRA `(.L_x_2238) ;  /* 0x0000000000788947 */ /* 0x001fea0003800000 */
[----:B------:R-:W-:Y:S01]  /*12010*/  IABS R2, UR9 ;  /* 0x0000000900027c13 */ /* 0x000fe20008000000 */
[----:B------:R-:W-:Y:S02]  /*12020*/  UIADD3 UR6, UR9, -0x1, UR11 ;  /* 0xffffffff09067890 */ /* 0x000fe4000fffe00b */
[----:B------:R-:W-:Y:S01]  /*12030*/  IABS R5, UR9 ;  /* 0x0000000900057c13 */ /* 0x000fe20008000000 */
[----:B------:R-:W-:Y:S01]  /*12040*/  UMOV UR4, URZ ;  /* 0x0000003f00047c82 */ /* 0x000fe20008000000 */
[----:B------:R-:W-:Y:S02]  /*12050*/  R2UR UR10, R2 ;  /* 0x00000000020a72ca */ /* 0x000fe400000e0000 */
[----:B------:R-:W-:Y:S01]  /*12060*/  IABS R4, UR6 ;  /* 0x0000000600047c13 */ /* 0x000fe20008000000 */
[----:B------:R-:W-:-:S03]  /*12070*/  ULOP3.LUT UR6, UR6, UR9, URZ, 0x3c, !UPT ;  /* 0x0000000906067292 */ /* 0x000fc6000f8e3c3f */
[----:B------:R-:W-:-:S07]  /*12080*/  R2UR UR8, R4 ;  /* 0x00000000040872ca */ /* 0x000fce00000e0000 */
        /* <DEDUP_REMOVED lines=22> */
.L_x_2238:
[----:B------:R-:W-:Y:S02]  /*121f0*/  UIMAD UR48, UR42, UR38, URZ ;  /* 0x000000262a3072a4 */ /* 0x000fe4000f8e023f */
[----:B------:R-:W-:Y:S02]  /*12200*/  IMAD.U32 R2, RZ, RZ, UR38 ;  /* 0x00000026ff027e24 */ /* 0x000fe4000f8e00ff */
[----:B------:R-:W-:Y:S02]  /*12210*/  IMAD.MOV.U32 R6, RZ, RZ, 0x1 ;  /* 0x00000001ff067424 */ /* 0x000fe400078e00ff */
[----:B------:R-:W-:-:S05]  /*12220*/  IMAD.U32 R19, RZ, RZ, UR48 ;  /* 0x00000030ff137e24 */ /* 0x000fca000f8e00ff */
[----:B------:R-:W-:Y:S02]  /*12230*/  VIADDMNMX R19, R19, R2, UR11, PT ;  /* 0x0000000b13137e46 */ /* 0x000fe4000b800102 */
[----:B------:R-:W-:Y:S02]  /*12240*/  MOV R2, RZ ;  /* 0x000000ff00027202 */ /* 0x000fe40000000f00 */
        /* <DEDUP_REMOVED lines=25> */
.L_x_2239:
        /* <DEDUP_REMOVED lines=20> */
.L_x_2241:
[----:B------:R0:W1:Y:S01]  /*12520*/  LDC.64 R2, c[0x4][R16] ;  /* 0x0100000010027b82 */ /* 0x0000620000000a00 */
[----:B------:R-:W-:Y:S01]  /*12530*/  ULDC.64 UR4, c[0x4][0xa8] ;  /* 0x01002a0000047ab9 */ /* 0x000fe20000000a00 */
[----:B------:R-:W-:Y:S01]  /*12540*/  ULDC.64 UR6, c[0x4][0xb0] ;  /* 0x01002c0000067ab9 */ /* 0x000fe20000000a00 */
[----:B------:R-:W-:Y:S01]  /*12550*/  IMAD.U32 R4, RZ, RZ, UR4 ;  /* 0x00000004ff047e24 */ /* 0x000fe2000f8e00ff */
        /* <DEDUP_REMOVED lines=11> */
.L_x_2240:
[----:B------:R-:W0:Y:S01]  /*12610*/  LDC.64 R2, c[0x0][0x9f8] ;  /* 0x00027e00ff027b82 */ /* 0x000e220000000a00 */
[----:B------:R-:W-:Y:S01]  /*12620*/  IMAD.MOV.U32 R34, RZ, RZ, R26 ;  /* 0x000000ffff227224 */ /* 0x000fe200078e001a */
[----:B------:R-:W-:-:S06]  /*12630*/  ULDC.64 UR4, c[0x0][0x208] ;  /* 0x0000820000047ab9 */ /* 0x000fcc0000000a00 */
[----:B------:R-:W1:Y:S01]  /*12640*/  LDC R18, c[0x0][0x430] ;  /* 0x00010c00ff127b82 */ /* 0x000e620000000800 */
[----:B0-----:R-:W-:-:S04]  /*12650*/  ISETP.NE.U32.AND P0, PT, R2, RZ, PT ;  /* 0x000000ff0200720c */ /* 0x001fc80003f05070 */
[----:B------:R-:W-:-:S13]  /*12660*/  ISETP.NE.AND.EX P0, PT, R3, RZ, PT, P0 ;  /* 0x000000ff0300720c */ /* 0x000fda0003f05300 */
[----:B------:R-:W0:Y:S02]  /*12670*/  @P0 LDC.64 R2, c[0x0][0x9f8] ;  /* 0x00027e00ff020b82 */ /* 0x000e240000000a00 */
[----:B0-----:R-:W-:-:S05]  /*12680*/  @P0 IMAD.WIDE R2, R26, 0x4, R2 ;  /* 0x000000041a020825 */ /* 0x001fca00078e0202 */
[----:B------:R0:W2:Y:S01]  /*12690*/  @P0 LDG.E R34, desc[UR4][R2.64] ;  /* 0x0000000402220981 */ /* 0x0000a2000c1e1900 */
[----:B------:R-:W-:Y:S01]  /*126a0*/  SHF.L.U32 R24, R25, 0x4, RZ ;  /* 0x0000000419187819 */ /* 0x000fe200000006ff */
[----:B------:R-:W-:Y:S01]  /*126b0*/  VIADD R29, R19, 0xffffffff ;  /* 0xffffffff131d7836 */ /* 0x000fe20000000000 */
[----:B------:R-:W-:Y:S02]  /*126c0*/  LOP3.LUT R6, R25, 0x7f, RZ, 0xc0, !PT ;  /* 0x0000007f19067812 */ /* 0x000fe400078ec0ff */
[----:B------:R-:W-:Y:S02]  /*126d0*/  LOP3.LUT R24, R24, 0x70, RZ, 0xc0, !PT ;  /* 0x0000007018187812 */ /* 0x000fe400078ec0ff */
[----:B------:R-:W-:Y:S02]  /*126e0*/  SHF.R.U32.HI R0, RZ, 0x3, R6 ;  /* 0x00000003ff007819 */ /* 0x000fe40000011606 */
[----:B-1----:R-:W-:Y:S02]  /*126f0*/  ISETP.NE.AND P1, PT, R18, 0x1, PT ;  /* 0x000000011200780c */ /* 0x002fe40003f25270 */
[----:B------:R-:W-:-:S02]  /*12700*/  LOP3.LUT R17, R24, R0, RZ, 0xfc, !PT ;  /* 0x0000000018117212 */ /* 0x000fc400078efcff */
[----:B------:R-:W-:-:S03]  /*12710*/  LOP3.LUT R16, R16, 0xffffffbf, RZ, 0xc0, !PT ;  /* 0xffffffbf10107812 */ /* 0x000fc600078ec0ff */
[----:B------:R-:W-:-:S04]  /*12720*/  IMAD R4, R29, 0x50, R17 ;  /* 0x000000501d047824 */ /* 0x000fc800078e0211 */
[C---:B-----5:R-:W-:Y:S01]  /*12730*/  IMAD.IADD R7, R4.reuse, 0x1, R23 ;  /* 0x0000000104077824 */ /* 0x060fe200078e0217 */
[----:B------:R-:W-:Y:S01]  /*12740*/  ISETP.GE.AND P0, PT, R4, UR40, PT ;  /* 0x0000002804007c0c */ /* 0x000fe2000bf06270 */
[----:B------:R-:W1:Y:S01]  /*12750*/  @P1 LDC R0, c[0x0][0x434] ;  /* 0x00010d00ff001b82 */ /* 0x000e620000000800 */
[----:B------:R-:W-:Y:S02]  /*12760*/  @P1 LOP3.LUT R16, R16, 0x40, RZ, 0xfc, !PT ;  /* 0x0000004010101812 */ /* 0x000fe400078efcff */
[----:B------:R-:W-:Y:S02]  /*12770*/  ISETP.GT.U32.OR P0, PT, R17, 0x4f, P0 ;  /* 0x0000004f1100780c */ /* 0x000fe40000704470 */
[----:B------:R-:W-:-:S03]  /*12780*/  MOV R10, R7 ;  /* 0x00000007000a7202 */ /* 0x000fc60000000f00 */
[----:B0-----:R-:W0:Y:S08]  /*12790*/  @P1 LDC R3, c[0x0][0x438] ;  /* 0x00010e00ff031b82 */ /* 0x001e300000000800 */
[----:B------:R-:W3:Y:S08]  /*127a0*/  @!P0 LDC.64 R8, c[0x0][0x428] ;  /* 0x00010a00ff088b82 */ /* 0x000ef00000000a00 */
[----:B------:R-:W4:Y:S01]  /*127b0*/  @!P0 LDC.64 R4, c[0x0][0x418] ;  /* 0x00010600ff048b82 */ /* 0x000f220000000a00 */
[----:B-1----:R-:W-:-:S05]  /*127c0*/  @P1 IMAD.HI.U32 R0, R7, R0, RZ ;  /* 0x0000000007001227 */ /* 0x002fca00078e00ff */
[----:B0-----:R-:W-:-:S04]  /*127d0*/  @P1 SHF.R.U32.HI R10, RZ, R3, R0 ;  /* 0x00000003ff0a1219 */ /* 0x001fc80000011600 */
[--C-:B------:R-:W-:Y:S01]  /*127e0*/  @!P0 SHF.R.S32.HI R3, RZ, 0x1f, R10.reuse ;  /* 0x0000001fff038819 */ /* 0x100fe2000001140a */
[----:B------:R-:W-:Y:S01]  /*127f0*/  @!P0 IMAD.MOV.U32 R2, RZ, RZ, R10 ;  /* 0x000000ffff028224 */ /* 0x000fe200078e000a */
[----:B------:R-:W-:Y:S02]  /*12800*/  LOP3.LUT R16, R16, 0xffffffef, RZ, 0xc0, !PT ;  /* 0xffffffef10107812 */ /* 0x000fe400078ec0ff */
[----:B--2---:R-:W-:Y:S01]  /*12810*/  SHF.R.S32.HI R11, RZ, 0x1f, R34 ;  /* 0x0000001fff0b7819 */ /* 0x004fe20000011422 */
[----:B---3--:R-:W-:-:S04]  /*12820*/  @!P0 IMAD.WIDE.U32 R2, R34, R8, R2 ;  /* 0x0000000822028225 */ /* 0x008fc800078e0002 */
[----:B------:R-:W-:Y:S01]  /*12830*/  @!P0 IMAD R0, R11, R8, RZ ;  /* 0x000000080b008224 */ /* 0x000fe200078e02ff */
[----:B----4-:R-:W-:Y:S01]  /*12840*/  @!P0 LEA R4, P1, R2, R4, 0x2 ;  /* 0x0000000402048211 */ /* 0x010fe200078210ff */
[----:B------:R0:W-:Y:S02]  /*12850*/  STL [R1], R11 ;  /* 0x0000000b01007387 */ /* 0x0001e40000100800 */
[----:B------:R-:W-:-:S04]  /*12860*/  @!P0 IMAD R9, R34, R9, R0 ;  /* 0x0000000922098224 */ /* 0x000fc800078e0200 */
[----:B------:R-:W-:-:S05]  /*12870*/  @!P0 IMAD.IADD R0, R3, 0x1, R9 ;  /* 0x0000000103008824 */ /* 0x000fca00078e0209 */
[----:B------:R-:W-:Y:S02]  /*12880*/  @!P0 LEA.HI.X R5, R2, R5, R0, 0x2, P1 ;  /* 0x0000000502058211 */ /* 0x000fe400008f1400 */
[----:B------:R-:W-:-:S06]  /*12890*/  MOV R0, RZ ;  /* 0x000000ff00007202 */ /* 0x000fcc0000000f00 */
[----:B------:R1:W5:Y:S01]  /*128a0*/  @!P0 LDG.E R0, desc[UR4][R4.64] ;  /* 0x0000000404008981 */ /* 0x000362000c1e1900 */
[----:B------:R-:W-:Y:S01]  /*128b0*/  ULDC UR4, c[0x0][0x2f4] ;  /* 0x0000bd0000047ab9 */ /* 0x000fe20000000800 */
[----:B------:R-:W-:Y:S01]  /*128c0*/  UMOV UR5, 0xffffffff ;  /* 0xffffffff00057882 */ /* 0x000fe20000000000 */
[----:B-1----:R-:W-:-:S05]  /*128d0*/  IMAD.SHL.U32 R4, R25, 0x8, RZ ;  /* 0x0000000819047824 */ /* 0x002fca00078e00ff */
        /* <DEDUP_REMOVED lines=15> */
[----:B0-----:R-:W-:Y:S06]  /*129d0*/  BRA.DIV UR5, `(.L_x_2242) ;  /* 0x0000003205ec7947 */ /* 0x001fec000b800000 */
.L_x_2286:
[----:B------:R-:W2:Y:S01]  /*129e0*/  LDL R2, [R1+0x4] ;  /* 0x0000040001027983 */ /* 0x000ea20000100800 */
[----:B------:R-:W-:Y:S01]  /*129f0*/  ISETP.GT.U32.AND P1, PT, R17, 0x4f, PT ;  /* 0x0000004f1100780c */ /* 0x000fe20003f24070 */
[----:B------:R-:W-:Y:S01]  /*12a00*/  IMAD.U32 R33, RZ, RZ, UR39 ;  /* 0x00000027ff217e24 */ /* 0x000fe2000f8e00ff */
[----:B------:R-:W-:Y:S01]  /*12a10*/  LOP3.LUT R16, R16, 0xfffffffe, RZ, 0xc0, !PT ;  /* 0xfffffffe10107812 */ /* 0x000fe200078ec0ff */
[----:B------:R-:W-:-:S03]  /*12a20*/  IMAD.MOV R8, RZ, RZ, -R10 ;  /* 0x000000ffff087224 */ /* 0x000fc600078e0a0a */
[----:B------:R-:W-:Y:S01]  /*12a30*/  SHF.R.S32.HI R33, RZ, 0x1f, R33 ;  /* 0x0000001fff217819 */ /* 0x000fe20000011421 */
[----:B------:R-:W-:-:S06]  /*12a40*/  IMAD R8, R18, R8, R7 ;  /* 0x0000000812087224 */ /* 0x000fcc00078e0207 */
[----:B------:R-:W-:-:S04]  /*12a50*/  @P1 LOP3.LUT R16, R16, 0x1, RZ, 0xfc, !PT ;  /* 0x0000000110101812 */ /* 0x000fc800078efcff */
[----:B------:R-:W-:Y:S02]  /*12a60*/  LOP3.LUT R16, R16, 0xffffffdf, RZ, 0xc0, !PT ;  /* 0xffffffdf10107812 */ /* 0x000fe400078ec0ff */
[----:B--2---:R-:W-:-:S13]  /*12a70*/  R2UR UR4, R2 ;  /* 0x00000000020472ca */ /* 0x004fda00000e0000 */
[----:B------:R-:W-:-:S06]  /*12a80*/  ULOP3.LUT UR4, UR4, 0x2, URZ, 0xfc, !UPT ;  /* 0x0000000204047892 */ /* 0x000fcc000f8efc3f */
[----:B------:R-:W-:-:S04]  /*12a90*/  MOV R2, UR4 ;  /* 0x0000000400027c02 */ /* 0x000fc80008000f00 */
[----:B------:R-:W-:-:S13]  /*12aa0*/  ISETP.NE.AND P0, PT, R2, 0x3, PT ;  /* 0x000000030200780c */ /* 0x000fda0003f05270 */
[----:B------:R-:W-:Y:S01]  /*12ab0*/  @P0 LOP3.LUT R16, R16, 0x20, RZ, 0xfc, !PT ;  /* 0x0000002010100812 */ /* 0x000fe200078efcff */
[----:B------:R-:W-:Y:S06]  /*12ac0*/  @!P0 BRA `(.L_x_2243) ;  /* 0x0000000000048947 */ /* 0x000fec0003800000 */
[----:B------:R-:W-:Y:S01]  /*12ad0*/  BPT.TRAP 0x1 ;  /* 0x000000040000795c */ /* 0x000fe20000300000 */
.L_x_2243:
        /* <DEDUP_REMOVED lines=26> */
.L_x_2287:
[----:B------:R-:W-:Y:S01]  /*12c80*/  ULDC.64 UR4, c[0x0][0x300] ;  /* 0x0000c00000047ab9 */ /* 0x000fe20000000a00 */
[----:B------:R-:W-:Y:S01]  /*12c90*/  R2UR UR6, R33 ;  /* 0x00000000210672ca */ /* 0x000fe200000e0000 */
[----:B------:R-:W-:Y:S01]  /*12ca0*/  IMAD R7, R7, UR4, RZ ;  /* 0x0000000407077c24 */ /* 0x000fe2000f8e02ff */
[----:B------:R-:W-:Y:S01]  /*12cb0*/  SHF.R.U32.HI R27, RZ, 0x3, R6 ;  /* 0x00000003ff1b7819 */ /* 0x000fe20000011606 */
[----:B0-----:R-:W-:Y:S01]  /*12cc0*/  IMAD.WIDE.U32 R2, R8, UR4, RZ ;  /* 0x0000000408027c25 */ /* 0x001fe2000f8e00ff */
[----:B------:R-:W-:-:S03]  /*12cd0*/  SHF.L.U32 R31, R6, 0x3, RZ ;  /* 0x00000003061f7819 */ /* 0x000fc600000006ff */
[----:B------:R-:W-:Y:S01]  /*12ce0*/  IMAD R7, R8, UR5, R7 ;  /* 0x0000000508077c24 */ /* 0x000fe2000f8e0207 */
[----:B------:R-:W-:Y:S02]  /*12cf0*/  ULDC.64 UR4, c[0x0][0x310] ;  /* 0x0000c40000047ab9 */ /* 0x000fe40000000a00 */
[----:B------:R-:W-:Y:S02]  /*12d00*/  IMAD R5, R5, UR4, RZ ;  /* 0x0000000405057c24 */ /* 0x000fe4000f8e02ff */
[----:B------:R-:W-:Y:S02]  /*12d10*/  IMAD.IADD R3, R3, 0x1, R7 ;  /* 0x0000000103037824 */ /* 0x000fe400078e0207 */
[C---:B------:R-:W-:Y:S02]  /*12d20*/  IMAD R5, R0.reuse, UR5, R5 ;  /* 0x0000000500057c24 */ /* 0x040fe4000f8e0205 */
[----:B------:R-:W-:Y:S01]  /*12d30*/  IMAD.WIDE.U32 R2, R0, UR4, R2 ;  /* 0x0000000400027c25 */ /* 0x000fe2000f8e0002 */
        /* <DEDUP_REMOVED lines=8> */
[----:B------:R-:W-:Y:S01]  /*12dc0*/  LEA R0, P0, R2, UR6, 0x1 ;  /* 0x0000000602007c11 */ /* 0x000fe2000f8008ff */
[----:B------:R-:W-:Y:S01]  /*12dd0*/  UMOV UR4, 0xffffffff ;  /* 0xffffffff00047882 */ /* 0x000fe20000000000 */
[----:B------:R-:W-:Y:S02]  /*12de0*/  LOP3.LUT R3, R4, 0x1c0, RZ, 0xc0, !PT ;  /* 0x000001c004037812 */ /* 0x000fe400078ec0ff */
[----:B------:R-:W-:Y:S01]  /*12df0*/  LEA.HI.X R7, R2, UR7, R7, 0x1, P0 ;  /* 0x0000000702077c11 */ /* 0x000fe200080f0c07 */
[----:B------:R-:W-:Y:S01]  /*12e00*/  IMAD.MOV.U32 R2, RZ, RZ, -0x50 ;  /* 0xffffffb0ff027424 */ /* 0x000fe200078e00ff */
[----:B------:R-:W-:-:S03]  /*12e10*/  LOP3.LUT R4, R3, 0x38, R4, 0xf8, !PT ;  /* 0x0000003803047812 */ /* 0x000fc600078ef804 */
[----:B------:R-:W-:Y:S01]  /*12e20*/  IMAD R6, R29, R2, UR40 ;  /* 0x000000281d067e24 */ /* 0x000fe2000f8e0202 */
[----:B------:R-:W-:-:S03]  /*12e30*/  LOP3.LUT R4, R4, 0x38, R25, 0x78, !PT ;  /* 0x0000003804047812 */ /* 0x000fc600078e7819 */
[----:B------:R-:W-:Y:S01]  /*12e40*/  IMAD.IADD R6, R6, 0x1, -R27 ;  /* 0x0000000106067824 */ /* 0x000fe200078e0a1b */
[----:B------:R-:W-:-:S04]  /*12e50*/  LOP3.LUT R31, R4, 0x200, R31, 0xf8, !PT ;  /* 0x00000200041f7812 */ /* 0x000fc800078ef81f */
        /* <DEDUP_REMOVED lines=44> */
.L_x_2299:
        /* <DEDUP_REMOVED lines=19> */
.L_x_2247:
[----:B------:R-:W-:Y:S05]  /*13250*/  BSYNC B0 ;  /* 0x0000000000007941 */ /* 0x000fea0003800000 */
.L_x_2246:
[----:B------:R-:W-:Y:S01]  /*13260*/  NOP ;  /* 0x0000000000007918 */ /* 0x000fe20000000000 */
[----:B------:R-:W-:Y:S01]  /*13270*/  SYNCS.ARRIVE.TRANS64.RED.A0T1 RZ, [UR44+0x38830], RZ ;  /* 0x038830ffffff79a7 */ /* 0x000fe2000820042c */
[----:B------:R-:W-:Y:S01]  /*13280*/  ARRIVES.LDGSTSBAR.64.TRANSCNT [UR44+0x38830] ;  /* 0x03883000ff0079b0 */ /* 0x000fe20008000aac */
[----:B------:R-:W-:Y:S01]  /*13290*/  NOP ;  /* 0x0000000000007918 */ /* 0x000fe20000000000 */
[----:B------:R-:W-:-:S13]  /*132a0*/  LOP3.LUT P0, RZ, R16, 0x20, RZ, 0xc0, !PT ;  /* 0x0000002010ff7812 */ /* 0x000fda000780c0ff */
[----:B------:R-:W-:Y:S05]  /*132b0*/  @!P0 BRA `(.L_x_2248) ;  /* 0x0000000000048947 */ /* 0x000fea0003800000 */
[----:B------:R-:W-:Y:S01]  /*132c0*/  BPT.TRAP 0x1 ;  /* 0x000000040000795c */ /* 0x000fe20000300000 */
.L_x_2248:
        /* <DEDUP_REMOVED lines=30> */
.L_x_2249:
[----:B0-----:R-:W0:Y:S01]  /*134b0*/  S2R R2, SR_TID.X ;  /* 0x0000000000027919 */ /* 0x001e220000002100 */
[----:B------:R-:W-:Y:S01]  /*134c0*/  UISETP.NE.AND UP0, UPT, UR47, URZ, UPT ;  /* 0x0000003f2f00728c */ /* 0x000fe2000bf05270 */
[----:B------:R-:W-:Y:S01]  /*134d0*/  IMAD.U32 R0, RZ, RZ, UR46 ;  /* 0x0000002eff007e24 */ /* 0x000fe2000f8e00ff */
[----:B------:R-:W1:Y:S01]  /*134e0*/  LDC R7, c[0x0][0x448] ;  /* 0x00011200ff077b82 */ /* 0x000e620000000800 */
[----:B------:R-:W-:Y:S01]  /*134f0*/  IMAD.U32 R4, RZ, RZ, UR36 ;  /* 0x00000024ff047e24 */ /* 0x000fe2000f8e00ff */
[----:B------:R-:W-:Y:S01]  /*13500*/  MOV R5, UR37 ;  /* 0x0000002500057c02 */ /* 0x000fe20008000f00 */
[----:B------:R-:W-:Y:S01]  /*13510*/  IMAD.U32 R3, RZ, RZ, UR45 ;  /* 0x0000002dff037e24 */ /* 0x000fe2000f8e00ff */
[----:B------:R-:W-:-:S05]  /*13520*/  PLOP3.LUT P0, PT, PT, PT, UP0, 0x80, 0x0 ;  /* 0x000000000000781c */ /* 0x000fca0003f0f008 */
[----:B------:R-:W-:Y:S01]  /*13530*/  @UP0 ULDC UR4, c[0x0][0x44c] ;  /* 0x0001130000040ab9 */ /* 0x000fe20000000800 */
[----:B0-----:R-:W-:-:S04]  /*13540*/  LOP3.LUT R2, R2, 0x7f, RZ, 0xc0, !PT ;  /* 0x0000007f02027812 */ /* 0x001fc800078ec0ff */
[----:B------:R-:W-:-:S04]  /*13550*/  SHF.R.U32.HI R2, RZ, 0x3, R2 ;  /* 0x00000003ff027819 */ /* 0x000fc80000011602 */
[----:B------:R-:W-:-:S05]  /*13560*/  LOP3.LUT R2, R24, R2, RZ, 0xfc, !PT ;  /* 0x0000000218027212 */ /* 0x000fca00078efcff */
[----:B------:R-:W-:-:S04]  /*13570*/  IMAD R0, R0, 0x80, R2 ;  /* 0x0000008000007824 */ /* 0x000fc800078e0202 */
[----:B------:R-:W-:Y:S01]  /*13580*/  @P0 IMAD.HI.U32 R2, R0, UR4, RZ ;  /* 0x0000000400020c27 */ /* 0x000fe2000f8e00ff */
[----:B------:R-:W-:Y:S01]  /*13590*/  PLOP3.LUT P0, PT, PT, PT, UP0, 0x80, 0x0 ;  /* 0x000000000000781c */ /* 0x000fe20003f0f008 */
[----:B------:R-:W-:Y:S01]  /*135a0*/  @UP0 ULDC UR4, c[0x0][0x450] ;  /* 0x0001140000040ab9 */ /* 0x000fe20000000800 */
[----:B------:R-:W-:-:S11]  /*135b0*/  MOV R9, R0 ;  /* 0x0000000000097202 */ /* 0x000fd60000000f00 */
[----:B------:R-:W-:Y:S01]  /*135c0*/  @P0 SHF.R.U32.HI R9, RZ, UR4, R2 ;  /* 0x00000004ff090c19 */ /* 0x000fe20008011602 */
[----:B------:R-:W-:Y:S01]  /*135d0*/  ULDC.64 UR4, c[0x0][0x2e0] ;  /* 0x0000b80000047ab9 */ /* 0x000fe20000000a00 */
[----:B------:R-:W-:Y:S02]  /*135e0*/  IMAD.MOV.U32 R2, RZ, RZ, R4 ;  /* 0x000000ffff027224 */ /* 0x000fe400078e0004 */
[----:B------:R-:W-:Y:S01]  /*135f0*/  IADD3 R5, -R9, RZ, RZ ;  /* 0x000000ff09057210 */ /* 0x000fe20007ffe1ff */
[----:B------:R-:W-:Y:S02]  /*13600*/  IMAD R25, R25, UR4, RZ ;  /* 0x0000000419197c24 */ /* 0x000fe4000f8e02ff */
[----:B------:R-:W-:-:S04]  /*13610*/  IMAD.WIDE.U32 R2, R26, UR4, R2 ;  /* 0x000000041a027c25 */ /* 0x000fc8000f8e0002 */
[----:B-1----:R-:W-:Y:S01]  /*13620*/  IMAD R5, R7, R5, R0 ;  /* 0x0000000507057224 */ /* 0x002fe200078e0200 */
[----:B------:R-:W-:Y:S01]  /*13630*/  SHF.R.S32.HI R0, RZ, 0x1f, R9 ;  /* 0x0000001fff007819 */ /* 0x000fe20000011409 */
[----:B------:R-:W-:Y:S01]  /*13640*/  IMAD R25, R26, UR5, R25 ;  /* 0x000000051a197c24 */ /* 0x000fe2000f8e0219 */
[----:B------:R-:W-:-:S03]  /*13650*/  ULDC.64 UR4, c[0x0][0x2d0] ;  /* 0x0000b40000047ab9 */ /* 0x000fc60000000a00 */
[----:B------:R-:W-:Y:S02]  /*13660*/  IMAD.IADD R3, R3, 0x1, R25 ;  /* 0x0000000103037824 */ /* 0x000fe400078e0219 */
[----:B------:R-:W-:Y:S02]  /*13670*/  IMAD R0, R0, UR4, RZ ;  /* 0x0000000400007c24 */ /* 0x000fe4000f8e02ff */
        /* <DEDUP_REMOVED lines=19> */
[----:B------:R-:W-:Y:S01]  /*137b0*/  SHFL.IDX PT, R3, R6, RZ, 0x181f ;  /* 0x00181fff06037589 */ /* 0x000fe200000e0000 */
[----:B------:R-:W-:Y:S01]  /*137c0*/  MOV R8, UR46 ;  /* 0x0000002e00087c02 */ /* 0x000fe20008000f00 */
[----:B------:R-:W-:Y:S01]  /*137d0*/  ULDC UR4, c[0x0][0x288] ;  /* 0x0000a20000047ab9 */ /* 0x000fe20000000800 */
[----:B------:R-:W-:Y:S01]  /*137e0*/  ULDC.64 UR6, c[0x0][0x208] ;  /* 0x0000820000067ab9 */ /* 0x000fe20000000a00 */
[----:B------:R-:W0:Y:S01]  /*137f0*/  SHFL.IDX PT, R2, R0, RZ, 0x181f ;  /* 0x00181fff00027589 */ /* 0x000e2200000e0000 */
[----:B------:R-:W-:Y:S02]  /*13800*/  IMAD R7, R7, UR4, RZ ;  /* 0x0000000407077c24 */ /* 0x000fe4000f8e02ff */
[----:B------:R-:W-:Y:S01]  /*13810*/  IMAD R8, R8, 0x80, R27 ;  /* 0x0000008008087824 */ /* 0x000fe200078e021b */
[----:B------:R-:W-:Y:S03]  /*13820*/  SHFL.IDX PT, R5, R6, 0x1, 0x181f ;  /* 0x00381f0006057f89 */ /* 0x000fe600000e0000 */
[C---:B------:R-:W-:Y:S01]  /*13830*/  VIADD R10, R8.reuse, 0x10 ;  /* 0x00000010080a7836 */ /* 0x040fe20000000000 */
[----:B------:R-:W-:Y:S01]  /*13840*/  ISETP.GE.AND P0, PT, R8, R7, PT ;  /* 0x000000070800720c */ /* 0x000fe20003f06270 */
[----:B------:R-:W1:Y:S04]  /*13850*/  SHFL.IDX PT, R4, R0, 0x1, 0x181f ;  /* 0x00381f0000047f89 */ /* 0x000e6800000e0000 */
[----:B------:R-:W-:Y:S08]  /*13860*/  SHFL.IDX PT, R14, R0, 0x7, 0x181f ;  /* 0x00f81f00000e7f89 */ /* 0x000ff000000e0000 */
[----:B------:R-:W-:Y:S01]  /*13870*/  @!P0 LEA R9, R31, UR44, 0x1 ;  /* 0x0000002c1f098c11 */ /* 0x000fe2000f8e08ff */
[----:B0-----:R-:W-:-:S05]  /*13880*/  @!P0 IMAD.WIDE.U32 R2, R22, 0x2, R2 ;  /* 0x0000000216028825 */ /* 0x001fca00078e0002 */
[----:B------:R-:W-:Y:S04]  /*13890*/  @!P0 LDGSTS.E.BYPASS.LTC128B.128 [R9+0x14400], desc[UR6][R2.64], !P4 ;  /* 0x1440000002098fae */ /* 0x000fe8000e101d46 */
[----:B------:R-:W-:Y:S04]  /*138a0*/  @!P0 LDGSTS.E.BYPASS.LTC128B.128 [R9+0x18400], desc[UR6][R2.64+0x80], !P3 ;  /* 0x1840008002098fae */ /* 0x000fe8000d901d46 */
[----:B------:R-:W-:Y:S04]  /*138b0*/  @!P0 LDGSTS.E.BYPASS.LTC128B.128 [R9+0x1c400], desc[UR6][R2.64+0x100], !P2 ;  /* 0x1c40010002098fae */ /* 0x000fe8000d101d46 */
[----:B------:R0:W-:Y:S01]  /*138c0*/  @!P0 LDGSTS.E.BYPASS.LTC128B.128 [R9+0x20400], desc[UR6][R2.64+0x180], !P1 ;  /* 0x2040018002098fae */ /* 0x0001e2000c901d46 */
[----:B------:R-:W-:-:S02]  /*138d0*/  ISETP.GE.AND P0, PT, R10, R7, PT ;  /* 0x000000070a00720c */ /* 0x000fc40003f06270 */
[----:B------:R-:W-:Y:S01]  /*138e0*/  IADD3 R10, R8, 0x20, RZ ;  /* 0x00000020080a7810 */ /* 0x000fe20007ffe0ff */
        /* <DEDUP_REMOVED lines=56> */
.L_x_2316:
[----:B------:R-:W-:Y:S01]  /*13c70*/  VIADD R8, R8, 0x70 ;  /* 0x0000007008087836 */ /* 0x000fe20000000000 */
[----:B------:R-:W-:Y:S01]  /*13c80*/  BSSY B0, `(.L_x_2251) ;  /* 0x000000f000007945 */ /* 0x000fe20003800000 */
[----:B-1----:R-:W-:Y:S01]  /*13c90*/  MOV R2, R14 ;  /* 0x0000000e00027202 */ /* 0x002fe20000000f00 */
[----:B------:R-:W-:Y:S02]  /*13ca0*/  IMAD.MOV.U32 R3, RZ, RZ, R6 ;  /* 0x000000ffff037224 */ /* 0x000fe400078e0006 */
[----:B------:R-:W-:-:S13]  /*13cb0*/  ISETP.GE.AND P0, PT, R8, R7, PT ;  /* 0x000000070800720c */ /* 0x000fda0003f06270 */
        /* <DEDUP_REMOVED lines=11> */
.L_x_2252:
[----:B------:R-:W-:Y:S05]  /*13d70*/  BSYNC B0 ;  /* 0x0000000000007941 */ /* 0x000fea0003800000 */
.L_x_2251:
[----:B------:R-:W-:Y:S01]  /*13d80*/  NOP ;  /* 0x0000000000007918 */ /* 0x000fe20000000000 */
[----:B------:R-:W-:Y:S01]  /*13d90*/  SYNCS.ARRIVE.TRANS64.RED.A0T1 RZ, [UR44+0x38800], RZ ;  /* 0x038800ffffff79a7 */ /* 0x000fe2000820042c */
[----:B------:R-:W-:Y:S01]  /*13da0*/  IMAD.MOV.U32 R0, RZ, RZ, 0x1 ;  /* 0x00000001ff007424 */ /* 0x000fe200078e00ff */
[----:B------:R-:W-:Y:S01]  /*13db0*/  IADD3 R19, R19, -0x2, RZ ;  /* 0xfffffffe13137810 */ /* 0x000fe20007ffe0ff */
[----:B------:R-:W-:Y:S01]  /*13dc0*/  ARRIVES.LDGSTSBAR.64.TRANSCNT [UR44+0x38800] ;  /* 0x03880000ff0079b0 */ /* 0x000fe20008000aac */
[----:B------:R-:W-:Y:S02]  /*13dd0*/  IMAD.MOV.U32 R26, RZ, RZ, 0x1 ;  /* 0x00000001ff1a7424 */ /* 0x000fe400078e00ff */
[----:B------:R-:W-:Y:S01]  /*13de0*/  SHF.L.U32 R0, R0, 0x1f, RZ ;  /* 0x0000001f00007819 */ /* 0x000fe200000006ff */
[----:B------:R-:W-:Y:S01]  /*13df0*/  NOP ;  /* 0x0000000000007918 */ /* 0x000fe20000000000 */
[----:B------:R-:W-:Y:S02]  /*13e00*/  SYNCS.ARRIVE.TRANS64.A1T0 RZ, [UR44+0x38800], RZ ;  /* 0x038800ffffff79a7 */ /* 0x000fe4000810002c */
[----:B------:R-:W1:Y:S02]  /*13e10*/  SYNCS.PHASECHK.TRANS64.TRYWAIT P0, [UR44+0x38820], R0 ;  /* 0x03882000ff0075a7 */ /* 0x000e64000800016c */
[----:B-1----:R-:W-:Y:S05]  /*13e20*/  @!P0 BRA `(.L_x_2253) ;  /* 0x0000003000888947 */ /* 0x002fea0003800000 */
.L_x_2317:
[----:B------:R-:W-:Y:S01]  /*13e30*/  ISETP.GE.AND P0, PT, R19, UR48, PT ;  /* 0x0000003013007c0c */ /* 0x000fe2000bf06270 */
[----:B------:R-:W-:-:S12]  /*13e40*/  IMAD.MOV.U32 R21, RZ, RZ, RZ ;  /* 0x000000ffff157224 */ /* 0x000fd800078e00ff */
[----:B------:R-:W-:Y:S05]  /*13e50*/  @!P0 BRA `(.L_x_2254) ;  /* 0x0000001000888947 */ /* 0x000fea0003800000 */
[----:B0-----:R-:W0:Y:S01]  /*13e60*/  S2R R2, SR_TID.X ;  /* 0x0000000000027919 */ /* 0x001e220000002100 */
[----:B------:R-:W-:Y:S01]  /*13e70*/  UIADD3 UR4, UR42, 0x1, URZ ;  /* 0x000000012a047890 */ /* 0x000fe2000fffe03f */
[----:B------:R-:W-:Y:S01]  /*13e80*/  LOP3.LUT R0, RZ, UR41, RZ, 0x33, !PT ;  /* 0x00000029ff007c12 */ /* 0x000fe2000f8e33ff */
[----:B------:R-:W-:Y:S01]  /*13e90*/  ULOP3.LUT UR5, URZ, UR43, URZ, 0x33, !UPT ;  /* 0x0000002b3f057292 */ /* 0x000fe2000f8e333f */
[----:B------:R-:W-:Y:S01]  /*13ea0*/  BSSY B0, `(.L_x_2254) ;  /* 0x000011d000007945 */ /* 0x000fe20003800000 */
[----:B------:R-:W-:Y:S01]  /*13eb0*/  UIMAD UR4, UR4, UR38, URZ ;  /* 0x00000026040472a4 */ /* 0x000fe2000f8e023f */
[----:B------:R-:W-:-:S05]  /*13ec0*/  MOV R20, RZ ;  /* 0x000000ff00147202 */ /* 0x000fca0000000f00 */
[----:B------:R-:W-:Y:S01]  /*13ed0*/  LOP3.LUT R3, RZ, UR4, RZ, 0x33, !PT ;  /* 0x00000004ff037c12 */ /* 0x000fe2000f8e33ff */
[----:B------:R-:W-:Y:S02]  /*13ee0*/  ULDC UR4, c[0x0][0x2f4] ;  /* 0x0000bd0000047ab9 */ /* 0x000fe40000000800 */
[----:B------:R-:W-:Y:S02]  /*13ef0*/  ISETP.GE.AND P4, PT, R22, UR4, PT ;  /* 0x0000000416007c0c */ /* 0x000fe4000bf86270 */
[----:B------:R-:W-:Y:S02]  /*13f00*/  VIMNMX3 R0, R0, UR5, R3, !PT ;  /* 0x0000000500007c0f */ /* 0x000fe4000f800103 */
        /* <DEDUP_REMOVED lines=9> */
[----:B------:R-:W-:Y:S01]  /*13fa0*/  IADD3 R3, R23, -0xf0, RZ ;  /* 0xffffff1017037810 */ /* 0x000fe20007ffe0ff */
[----:B------:R-:W-:Y:S02]  /*13fb0*/  IMAD.MOV.U32 R23, RZ, RZ, 0x1 ;  /* 0x00000001ff177424 */ /* 0x000fe400078e00ff */
[C---:B------:R-:W-:Y:S02]  /*13fc0*/  IMAD R5, R0.reuse, 0x50, R5 ;  /* 0x0000005000057824 */ /* 0x040fe400078e0205 */
[----:B------:R-:W-:Y:S02]  /*13fd0*/  IMAD R10, R0, -0x50, R3 ;  /* 0xffffffb0000a7824 */ /* 0x000fe400078e0203 */
[----:B------:R-:W-:-:S07]  /*13fe0*/  VIADD R0, R5, 0xa0 ;  /* 0x000000a005007836 */ /* 0x000fce0000000000 */
.L_x_2267:
        /* <DEDUP_REMOVED lines=37> */
.L_x_2255:
[----:B------:R-:W-:Y:S01]  /*14240*/  LEA R19, R21, UR44, 0x3 ;  /* 0x0000002c15137c11 */ /* 0x000fe2000f8e18ff */
[----:B------:R-:W-:Y:S01]  /*14250*/  BSSY B1, `(.L_x_2256) ;  /* 0x0000004000017945 */ /* 0x000fe20003800000 */
[----:B------:R-:W-:-:S04]  /*14260*/  SHF.L.U32 R2, R26, 0x1f, RZ ;  /* 0x0000001f1a027819 */ /* 0x000fc800000006ff */
[----:B------:R-:W1:Y:S02]  /*14270*/  SYNCS.PHASECHK.TRANS64.TRYWAIT P0, [R19+URZ+0x38840], R2 ;  /* 0x03884002130075a7 */ /* 0x000e64000800017f */
[----:B-1----:R-:W-:Y:S05]  /*14280*/  @!P0 BRA `(.L_x_2257) ;  /* 0x0000002c00888947 */ /* 0x002fea0003800000 */
.L_x_2318:
[----:B------:R-:W-:Y:S05]  /*14290*/  BSYNC B1 ;  /* 0x0000000000017941 */ /* 0x000fea0003800000 */
.L_x_2256:
        /* <DEDUP_REMOVED lines=73> */
.L_x_2330:
        /* <DEDUP_REMOVED lines=18> */
.L_x_2259:
        /* <DEDUP_REMOVED lines=10> */
.L_x_2260:
[----:B------:R1:W-:Y:S01]  /*148f0*/  SYNCS.ARRIVE.TRANS64.A1T0 RZ, [R19+URZ+0x38830], RZ ;  /* 0x038830ff13ff79a7 */ /* 0x0003e2000810003f */
[----:B------:R-:W-:Y:S05]  /*14900*/  @!P6 BRA `(.L_x_2261) ;  /* 0x000000000004e947 */ /* 0x000fea0003800000 */
[----:B------:R-:W-:Y:S01]  /*14910*/  BPT.TRAP 0x1 ;  /* 0x000000040000795c */ /* 0x000fe20000300000 */
.L_x_2261:
[----:B0-----:R-:W-:Y:S01]  /*14920*/  SHF.L.U32 R3, R23, 0x1f, RZ ;  /* 0x0000001f17037819 */ /* 0x001fe200000006ff */
[----:B------:R-:W-:Y:S01]  /*14930*/  BSSY B1, `(.L_x_2262) ;  /* 0x0000004000017945 */ /* 0x000fe20003800000 */
[----:B------:R-:W-:-:S04]  /*14940*/  LEA R4, R20, UR44, 0x3 ;  /* 0x0000002c14047c11 */ /* 0x000fc8000f8e18ff */
[----:B------:R-:W0:Y:S02]  /*14950*/  SYNCS.PHASECHK.TRANS64.TRYWAIT P0, [R4+URZ+0x38860], R3 ;  /* 0x03886003040075a7 */ /* 0x000e24000800017f */
[----:B0-----:R-:W-:Y:S05]  /*14960*/  @!P0 BRA `(.L_x_2263) ;  /* 0x0000002c00b08947 */ /* 0x001fea0003800000 */
.L_x_2331:
[----:B------:R-:W-:Y:S05]  /*14970*/  BSYNC B1 ;  /* 0x0000000000017941 */ /* 0x000fea0003800000 */
.L_x_2262:
        /* <DEDUP_REMOVED lines=56> */
.L_x_2343:
        /* <DEDUP_REMOVED lines=26> */
.L_x_2265:
        /* <DEDUP_REMOVED lines=10> */
.L_x_2266:
        /* <DEDUP_REMOVED lines=20> */
.L_x_2254:
[----:B------:R-:W-:-:S13]  /*15080*/  LOP3.LUT P0, RZ, R16, 0x20, RZ, 0xc0, !PT ;  /* 0x0000002010ff7812 */ /* 0x000fda000780c0ff */
[----:B------:R-:W-:Y:S05]  /*15090*/  @!P0 BRA `(.L_x_2268) ;  /* 0x0000000000048947 */ /* 0x000fea0003800000 */
[----:B------:R-:W-:Y:S01]  /*150a0*/  BPT.TRAP 0x1 ;  /* 0x000000040000795c */ /* 0x000fe20000300000 */
.L_x_2268:
        /* <DEDUP_REMOVED lines=12> */
.L_x_2344:
[----:B------:R-:W-:Y:S05]  /*15170*/  BSYNC B0 ;  /* 0x0000000000007941 */ /* 0x000fea0003800000 */
.L_x_2269:
        /* <DEDUP_REMOVED lines=62> */
.L_x_2356:
        /* <DEDUP_REMOVED lines=17> */
.L_x_2272:
        /* <DEDUP_REMOVED lines=10> */
.L_x_2273:
[----:B------:R-:W-:Y:S01]  /*15710*/  VIADD R2, R21, 0x1 ;  /* 0x0000000115027836 */ /* 0x000fe20000000000 */
[----:B------:R1:W-:Y:S04]  /*15720*/  SYNCS.ARRIVE.TRANS64.A1T0 RZ, [R0+URZ+0x38850], RZ ;  /* 0x038850ff00ff79a7 */ /* 0x0003e8000810003f */
[----:B------:R-:W-:-:S04]  /*15730*/  ISETP.NE.AND P0, PT, R2, 0x2, PT ;  /* 0x000000020200780c */ /* 0x000fc80003f05270 */
[----:B------:R-:W-:Y:S02]  /*15740*/  SEL R3, RZ, 0x1, P0 ;  /* 0x00000001ff037807 */ /* 0x000fe40000000000 */
[----:B------:R-:W-:Y:S02]  /*15750*/  SEL R2, R2, RZ, P0 ;  /* 0x000000ff02027207 */ /* 0x000fe40000000000 */
[----:B-1----:R-:W-:-:S07]  /*15760*/  LOP3.LUT R0, R26, R3, RZ, 0x3c, !PT ;  /* 0x000000031a007212 */ /* 0x002fce00078e3cff */
.L_x_2237:
[----:B0-----:R-:W0:Y:S01]  /*15770*/  S2R R4, SR_CgaCtaId ;  /* 0x0000000000047919 */ /* 0x001e220000008800 */
[----:B------:R-:W-:Y:S02]  /*15780*/  MOV R3, 0x400 ;  /* 0x0000040000037802 */ /* 0x000fe40000000f00 */
[----:B------:R-:W-:Y:S02]  /*15790*/  SHF.L.U32 R6, R6, 0x1f, RZ ;  /* 0x0000001f06067819 */ /* 0x000fe400000006ff */
[----:B0-----:R-:W-:-:S04]  /*157a0*/  LEA R7, R4, R3, 0x18 ;  /* 0x0000000304077211 */ /* 0x001fc800078ec0ff */
[----:B------:R-:W0:Y:S02]  /*157b0*/  SYNCS.PHASECHK.TRANS64.TRYWAIT P0, [R7+URZ+0x38820], R6 ;  /* 0x03882006070075a7 */ /* 0x000e24000800017f */
[----:B0-----:R-:W-:Y:S05]  /*157c0*/  @!P0 BRA `(.L_x_2274) ;  /* 0x0000002c00fc8947 */ /* 0x001fea0003800000 */
.L_x_2357:
[----:B------:R-:W-:-:S03]  /*157d0*/  UMOV UR4, 0xffffffff ;  /* 0xffffffff00047882 */ /* 0x000fc60000000000 */
[----:B------:R-:W-:Y:S05]  /*157e0*/  BRA.DIV UR4, `(.L_x_2275) ;  /* 0x0000003204087947 */ /* 0x000fea000b800000 */
[----:B------:R-:W1:Y:S02]  /*157f0*/  S2R R3, SR_TID.X ;  /* 0x0000000000037919 */ /* 0x000e640000002100 */
[----:B-1----:R-:W-:-:S04]  /*15800*/  SHF.R.U32.HI R3, RZ, 0x5, R3 ;  /* 0x00000005ff037819 */ /* 0x002fc80000011603 */
[----:B------:R-:W-:-:S05]  /*15810*/  LOP3.LUT R3, R3, 0x3, RZ, 0xc0, !PT ;  /* 0x0000000303037812 */ /* 0x000fca00078ec0ff */
[----:B------:R1:W2:Y:S02]  /*15820*/  SHFL.IDX PT, R14, R3, RZ, 0x1f ;  /* 0x00001fff030e7589 */ /* 0x0002a400000e0000 */
.L_x_2360:
[----:B--2---:R-:W-:-:S13]  /*15830*/  ISETP.NE.AND P0, PT, R14, RZ, PT ;  /* 0x000000ff0e00720c */ /* 0x004fda0003f05270 */
[----:B------:R-:W-:Y:S05]  /*15840*/  @P0 BRA `(.L_x_2193) ;  /* 0x0000000000900947 */ /* 0x000fea0003800000 */
[----:B------:R-:W-:-:S03]  /*15850*/  UMOV UR4, 0xffffffff ;  /* 0xffffffff00047882 */ /* 0x000fc60000000000 */
[----:B------:R-:W-:Y:S05]  /*15860*/  BRA.DIV UR4, `(.L_x_2276) ;  /* 0x00000032041c7947 */ /* 0x000fea000b800000 */
[----:B------:R-:W-:-:S13]  /*15870*/  ELECT P6, URZ, PT ;  /* 0x00000000003f782f */ /* 0x000fda00038c0000 */
.L_x_2363:
        /* <DEDUP_REMOVED lines=8> */
.L_x_2277:
[C---:B------:R-:W-:Y:S01]  /*15900*/  LEA R5, R2.reuse, R7, 0x3 ;  /* 0x0000000702057211 */ /* 0x040fe200078e18ff */
[----:B------:R-:W-:Y:S01]  /*15910*/  VIADD R2, R2, 0x1 ;  /* 0x0000000102027836 */ /* 0x000fe20000000000 */
[----:B------:R-:W-:-:S04]  /*15920*/  SHF.L.U32 R4, R0, 0x1f, RZ ;  /* 0x0000001f00047819 */ /* 0x000fc800000006ff */
[----:B------:R-:W1:Y:S01]  /*15930*/  SYNCS.PHASECHK.TRANS64.TRYWAIT P1, [R5+URZ+0x38840], R4 ;  /* 0x03884004050075a7 */ /* 0x000e62000802017f */
[----:B------:R-:W-:-:S04]  /*15940*/  ISETP.NE.AND P2, PT, R2, 0x2, PT ;  /* 0x000000020200780c */ /* 0x000fc80003f45270 */
[----:B------:R-:W-:Y:S01]  /*15950*/  SEL R3, RZ, 0x1, P2 ;  /* 0x00000001ff037807 */ /* 0x000fe20001000000 */
[----:B-1----:R-:W-:Y:S08]  /*15960*/  @!P1 BRA `(.L_x_2278) ;  /* 0x0000002c00fc9947 */ /* 0x002ff00003800000 */
.L_x_2364:
[----:B------:R-:W-:Y:S02]  /*15970*/  SEL R2, R2, RZ, P2 ;  /* 0x000000ff02027207 */ /* 0x000fe40001000000 */
[----:B------:R-:W-:Y:S01]  /*15980*/  LOP3.LUT R0, R0, R3, RZ, 0x3c, !PT ;  /* 0x0000000300007212 */ /* 0x000fe200078e3cff */
[----:B------:R-:W-:Y:S06]  /*15990*/  @!P0 BRA `(.L_x_2279) ;  /* 0x0000000000048947 */ /* 0x000fec0003800000 */
[----:B------:R-:W-:Y:S01]  /*159a0*/  BPT.TRAP 0x1 ;  /* 0x000000040000795c */ /* 0x000fe20000300000 */
.L_x_2279:
[----:B------:R-:W-:Y:S01]  /*159b0*/  IMAD R3, R2, 0x8, R7 ;  /* 0x0000000802037824 */ /* 0x000fe200078e0207 */
[----:B------:R-:W-:-:S04]  /*159c0*/  SHF.L.U32 R0, R0, 0x1f, RZ ;  /* 0x0000001f00007819 */ /* 0x000fc800000006ff */
[----:B------:R-:W2:Y:S02]  /*159d0*/  SYNCS.PHASECHK.TRANS64.TRYWAIT P1, [R3+URZ+0x38840], R0 ;  /* 0x03884000030075a7 */ /* 0x000ea4000802017f */
[----:B--2---:R-:W-:Y:S05]  /*159e0*/  @!P1 BRA `(.L_x_2280) ;  /* 0x0000002c00f09947 */ /* 0x004fea0003800000 */
.L_x_2365:
[----:B------:R-:W-:Y:S05]  /*159f0*/  @!P0 BRA `(.L_x_2281) ;  /* 0x0000000000048947 */ /* 0x000fea0003800000 */
[----:B------:R-:W-:Y:S01]  /*15a00*/  BPT.TRAP 0x1 ;  /* 0x000000040000795c */ /* 0x000fe20000300000 */
.L_x_2281:
[----:B------:R-:W3:Y:S02]  /*15a10*/  SYNCS.PHASECHK.TRANS64.TRYWAIT P1, [R5+URZ+0x38860], R4 ;  /* 0x03886004050075a7 */ /* 0x000ee4000802017f */
[----:B---3--:R-:W-:Y:S05]  /*15a20*/  @!P1 BRA `(.L_x_2282) ;  /* 0x0000002c00f49947 */ /* 0x008fea0003800000 */
.L_x_2366:
[----:B------:R-:W-:Y:S05]  /*15a30*/  @!P0 BRA `(.L_x_2283) ;  /* 0x0000000000048947 */ /* 0x000fea0003800000 */
[----:B------:R-:W-:Y:S01]  /*15a40*/  BPT.TRAP 0x1 ;  /* 0x000000040000795c */ /* 0x000fe20000300000 */
.L_x_2283:
[----:B----4-:R4:W0:Y:S02]  /*15a50*/  SYNCS.PHASECHK.TRANS64.TRYWAIT P0, [R3+URZ+0x38860], R0 ;  /* 0x03886000030075a7 */ /* 0x010824000800017f */
[----:B0-----:R-:W-:Y:S05]  /*15a60*/  @!P0 NANOSLEEP.SYNCS 0x989680 ;  /* 0x009896800000895d */ /* 0x001fea0003900000 */
[----:B------:R-:W0:Y:S02]  /*15a70*/  @!P0 SYNCS.PHASECHK.TRANS64 P0, [R3+URZ+0x38860], R0 ;  /* 0x03886000030085a7 */ /* 0x000e24000800007f */
[----:B0-----:R-:W-:Y:S05]  /*15a80*/  @!P0 BRA `(.L_x_2283) ;  /* 0xfffffffc00f08947 */ /* 0x001fea000383ffff */
.L_x_2193:
[----:B------:R-:W-:Y:S05]  /*15a90*/  BSYNC B6 ;  /* 0x0000000000067941 */ /* 0x000fea0003800000 */
.L_x_2190:
[----:B------:R-:W-:Y:S05]  /*15aa0*/  EXIT ;  /* 0x000000000000794d */ /* 0x000fea0003800000 */
.L_x_2197:
[----:B------:R-:W-:-:S13]  /*15ab0*/  R2UR UR4, R16 ;  /* 0x00000000100472ca */ /* 0x000fda00000e0000 */
[----:B0-----:R-:W-:-:S04]  /*15ac0*/  MOV R3, UR4 ;  /* 0x0000000400037c02 */ /* 0x001fc80008000f00 */
[----:B------:R0:W1:Y:S03]  /*15ad0*/  SYNCS.PHASECHK.TRANS64.TRYWAIT P0, [R3+URZ+0x38800], R0 ;  /* 0x03880000030075a7 */ /* 0x000066000800017f */
[----:B-1----:R-:W-:Y:S05]  /*15ae0*/  @!P0 NANOSLEEP.SYNCS 0x989680 ;  /* 0x009896800000895d */ /* 0x002fea0003900000 */
[----:B------:R-:W1:Y:S02]  /*15af0*/  @!P0 SYNCS.PHASECHK.TRANS64 P0, [R3+URZ+0x38800], R0 ;  /* 0x03880000030085a7 */ /* 0x000e64000800007f */
[----:B-1----:R-:W-:Y:S05]  /*15b00*/  @!P0 BRA `(.L_x_2197) ;  /* 0xfffffffc00e88947 */ /* 0x002fea000383ffff */
[----:B------:R-:W-:Y:S05]  /*15b10*/  BRA `(.L_x_2284) ;  /* 0xfffffeb800b47947 */ /* 0x000fea000383ffff */
.L_x_2201:
[----:B------:R-:W-:-:S13]  /*15b20*/  R2UR UR4, R16 ;  /* 0x00000000100472ca */ /* 0x000fda00000e0000 */
[----:B0-----:R-:W-:-:S04]  /*15b30*/  IMAD.U32 R3, RZ, RZ, UR4 ;  /* 0x00000004ff037e24 */ /* 0x001fc8000f8e00ff */
[----:B------:R0:W2:Y:S03]  /*15b40*/  SYNCS.PHASECHK.TRANS64.TRYWAIT P1, [R3+URZ+0x38830], R0 ;  /* 0x03883000030075a7 */ /* 0x0000a6000802017f */
[----:B--2---:R-:W-:Y:S05]  /*15b50*/  @!P1 NANOSLEEP.SYNCS 0x989680 ;  /* 0x009896800000995d */ /* 0x004fea0003900000 */
[----:B------:R-:W2:Y:S02]  /*15b60*/  @!P1 SYNCS.PHASECHK.TRANS64 P1, [R3+URZ+0x38830], R0 ;  /* 0x03883000030095a7 */ /* 0x000ea4000802007f */
[----:B--2---:R-:W-:Y:S05]  /*15b70*/  @!P1 BRA `(.L_x_2201) ;  /* 0xfffffffc00e89947 */ /* 0x004fea000383ffff */
[----:B------:R-:W-:Y:S05]  /*15b80*/  BRA `(.L_x_2200) ;  /* 0xfffffeb800dc7947 */ /* 0x000fea000383ffff */
.L_x_2207:
[----:B------:R-:W-:-:S13]  /*15b90*/  R2UR UR6, R214 ;  /* 0x00000000d60672ca */ /* 0x000fda00000e0000 */
[----:B-1----:R-:W-:-:S04]  /*15ba0*/  IMAD.U32 R6, RZ, RZ, UR6 ;  /* 0x00000006ff067e24 */ /* 0x002fc8000f8e00ff */
[----:B------:R1:W2:Y:S03]  /*15bb0*/  SYNCS.PHASECHK.TRANS64.TRYWAIT P1, [R6+URZ+0x38830], R3 ;  /* 0x03883003060075a7 */ /* 0x0002a6000802017f */
[----:B--2---:R-:W-:Y:S05]  /*15bc0*/  @!P1 NANOSLEEP.SYNCS 0x989680 ;  /* 0x009896800000995d */ /* 0x004fea0003900000 */
[----:B------:R-:W2:Y:S02]  /*15bd0*/  @!P1 SYNCS.PHASECHK.TRANS64 P1, [R6+URZ+0x38830], R3 ;  /* 0x03883003060095a7 */ /* 0x000ea4000802007f */
[----:B--2---:R-:W-:Y:S05]  /*15be0*/  @!P1 BRA `(.L_x_2207) ;  /* 0xfffffffc00e89947 */ /* 0x004fea000383ffff */
[----:B------:R-:W-:Y:S05]  /*15bf0*/  BRA `(.L_x_2206) ;  /* 0xfffffefc00d47947 */ /* 0x000fea000383ffff */
.L_x_2211:
[----:B-1----:R-:W-:-:S04]  /*15c00*/  MOV R3, UR10 ;  /* 0x0000000a00037c02 */ /* 0x002fc80008000f00 */
[----:B------:R1:W2:Y:S03]  /*15c10*/  SYNCS.PHASECHK.TRANS64.TRYWAIT P1, [R3+URZ+0x38850], R0 ;  /* 0x03885000030075a7 */ /* 0x0002a6000802017f */
[----:B--2---:R-:W-:Y:S05]  /*15c20*/  @!P1 NANOSLEEP.SYNCS 0x989680 ;  /* 0x009896800000995d */ /* 0x004fea0003900000 */
[----:B------:R-:W2:Y:S02]  /*15c30*/  @!P1 SYNCS.PHASECHK.TRANS64 P1, [R3+URZ+0x38850], R0 ;  /* 0x03885000030095a7 */ /* 0x000ea4000802007f */
[----:B--2---:R-:W-:Y:S05]  /*15c40*/  @!P1 BRA `(.L_x_2211) ;  /* 0xfffffffc00ec9947 */ /* 0x004fea000383ffff */
[----:B------:R-:W-:Y:S05]  /*15c50*/  BRA `(.L_x_2210) ;  /* 0xffffff2400ec7947 */ /* 0x000fea000383ffff */
.L_x_2219:
[----:B------:R-:W-:-:S13]  /*15c60*/  R2UR UR6, R213 ;  /* 0x00000000d50672ca */ /* 0x000fda00000e0000 */
[----:B-1----:R-:W-:-:S04]  /*15c70*/  IMAD.U32 R6, RZ, RZ, UR6 ;  /* 0x00000006ff067e24 */ /* 0x002fc8000f8e00ff */
[----:B------:R1:W2:Y:S03]  /*15c80*/  SYNCS.PHASECHK.TRANS64.TRYWAIT P1, [R6+URZ+0x38830], R3 ;  /* 0x03883003060075a7 */ /* 0x0002a6000802017f */
[----:B--2---:R-:W-:Y:S05]  /*15c90*/  @!P1 NANOSLEEP.SYNCS 0x989680 ;  /* 0x009896800000995d */ /* 0x004fea0003900000 */
[----:B------:R-:W2:Y:S02]  /*15ca0*/  @!P1 SYNCS.PHASECHK.TRANS64 P1, [R6+URZ+0x38830], R3 ;  /* 0x03883003060095a7 */ /* 0x000ea4000802007f */
[----:B--2---:R-:W-:Y:S05]  /*15cb0*/  @!P1 BRA `(.L_x_2219) ;  /* 0xfffffffc00e89947 */ /* 0x004fea000383ffff */
[----:B------:R-:W-:Y:S05]  /*15cc0*/  BRA `(.L_x_2218) ;  /* 0xffffff4400587947 */ /* 0x000fea000383ffff */
.L_x_2223:
[----:B-1----:R-:W-:-:S04]  /*15cd0*/  IMAD.U32 R3, RZ, RZ, UR14 ;  /* 0x0000000eff037e24 */ /* 0x002fc8000f8e00ff */
[----:B------:R1:W2:Y:S03]  /*15ce0*/  SYNCS.PHASECHK.TRANS64.TRYWAIT P1, [R3+URZ+0x38850], R0 ;  /* 0x03885000030075a7 */ /* 0x0002a6000802017f */
[----:B--2---:R-:W-:Y:S05]  /*15cf0*/  @!P1 NANOSLEEP.SYNCS 0x989680 ;  /* 0x009896800000995d */ /* 0x004fea0003900000 */
[----:B------:R-:W2:Y:S02]  /*15d00*/  @!P1 SYNCS.PHASECHK.TRANS64 P1, [R3+URZ+0x38850], R0 ;  /* 0x03885000030095a7 */ /* 0x000ea4000802007f */
[----:B--2---:R-:W-:Y:S05]  /*15d10*/  @!P1 BRA `(.L_x_2223) ;  /* 0xfffffffc00ec9947 */ /* 0x004fea000383ffff */
[----:B------:R-:W-:Y:S05]  /*15d20*/  BRA `(.L_x_2222) ;  /* 0xffffff6c00987947 */ /* 0x000fea000383ffff */
.L_x_2230:
[----:B-1----:R-:W-:-:S04]  /*15d30*/  MOV R5, UR5 ;  /* 0x0000000500057c02 */ /* 0x002fc80008000f00 */
[----:B------:R1:W2:Y:S03]  /*15d40*/  SYNCS.PHASECHK.TRANS64.TRYWAIT P1, [R5+URZ+0x38850], R0 ;  /* 0x03885000050075a7 */ /* 0x0002a6000802017f */
[----:B--2---:R-:W-:Y:S05]  /*15d50*/  @!P1 NANOSLEEP.SYNCS 0x989680 ;  /* 0x009896800000995d */ /* 0x004fea0003900000 */
[----:B------:R-:W2:Y:S02]  /*15d60*/  @!P1 SYNCS.PHASECHK.TRANS64 P1, [R5+URZ+0x38850], R0 ;  /* 0x03885000050095a7 */ /* 0x000ea4000802007f */
[----:B--2---:R-:W-:Y:S05]  /*15d70*/  @!P1 BRA `(.L_x_2230) ;  /* 0xfffffffc00ec9947 */ /* 0x004fea000383ffff */
[----:B------:R-:W-:Y:S05]  /*15d80*/  BRA `(.L_x_2229) ;  /* 0xffffff8800fc7947 */ /* 0x000fea000383ffff */
.L_x_2242:
[----:B------:R-:W-:Y:S01]  /*15d90*/  IMAD.MOV.U32 R13, RZ, RZ, R27 ;  /* 0x000000ffff0d7224 */ /* 0x000fe200078e001b */
[----:B------:R-:W-:Y:S01]  /*15da0*/  MOV R11, 0x1f ;  /* 0x0000001f000b7802 */ /* 0x000fe20000000f00 */
[----:B------:R-:W-:Y:S02]  /*15db0*/  IMAD.MOV.U32 R12, RZ, RZ, RZ ;  /* 0x000000ffff0c7224 */ /* 0x000fe400078e00ff */
[----:B------:R-:W-:-:S07]  /*15dc0*/  IMAD.MOV.U32 R15, RZ, RZ, -0x1 ;  /* 0xffffffffff0f7424 */ /* 0x000fce00078e00ff */
[----:B-----5:R-:W-:Y:S05]  /*15dd0*/  WARPSYNC.COLLECTIVE R15, `(.L_x_2285) ;  /* 0x000000000f087348 */ /* 0x020fea0003c00000 */
[----:B------:R0:W1:Y:S02]  /*15de0*/  SHFL.IDX P6, R14, R13, R12, R11 ;  /* 0x0000000c0d0e7389 */ /* 0x00006400000c000b */
[----:B01---5:R-:W-:Y:S01]  /*15df0*/  ENDCOLLECTIVE ;  /* 0x000000000000791b */ /* 0x023fe20003800000 */
.L_x_2285:
[----:B------:R-:W-:Y:S05]  /*15e00*/  BRA `(.L_x_2286) ;  /* 0xffffffc800f47947 */ /* 0x000fea000383ffff */
.L_x_2244:
[----:B0-----:R-:W-:-:S04]  /*15e10*/  IMAD.U32 R3, RZ, RZ, UR44 ;  /* 0x0000002cff037e24 */ /* 0x001fc8000f8e00ff */
[----:B------:R0:W1:Y:S03]  /*15e20*/  SYNCS.PHASECHK.TRANS64.TRYWAIT P0, [R3+URZ+0x38840], R2 ;  /* 0x03884002030075a7 */ /* 0x000066000800017f */
[----:B-1----:R-:W-:Y:S05]  /*15e30*/  @!P0 NANOSLEEP.SYNCS 0x989680 ;  /* 0x009896800000895d */ /* 0x002fea0003900000 */
[----:B------:R-:W1:Y:S02]  /*15e40*/  @!P0 SYNCS.PHASECHK.TRANS64 P0, [R3+URZ+0x38840], R2 ;  /* 0x03884002030085a7 */ /* 0x000e64000800007f */
[----:B-1----:R-:W-:Y:S05]  /*15e50*/  @!P0 BRA `(.L_x_2244) ;  /* 0xfffffffc00ec8947 */ /* 0x002fea000383ffff */
[----:B------:R-:W-:Y:S05]  /*15e60*/  BRA `(.L_x_2287) ;  /* 0xffffffcc00847947 */ /* 0x000fea000383ffff */
.L_x_2245:
        /* <DEDUP_REMOVED lines=8> */
.L_x_2289:
[----:B------:R-:W-:Y:S05]  /*15ef0*/  BSYNC B0 ;  /* 0x0000000000007941 */ /* 0x000fea0003800000 */
.L_x_2288:
[----:B------:R-:W-:Y:S01]  /*15f00*/  IMAD.MOV.U32 R13, RZ, RZ, R0 ;  /* 0x000000ffff0d7224 */ /* 0x000fe200078e0000 */
[----:B------:R-:W-:Y:S01]  /*15f10*/  MOV R12, RZ ;  /* 0x000000ff000c7202 */ /* 0x000fe20000000f00 */
[----:B------:R-:W-:Y:S01]  /*15f20*/  IMAD.MOV.U32 R11, RZ, RZ, 0x181f ;  /* 0x0000181fff0b7424 */ /* 0x000fe200078e00ff */
[C---:B------:R-:W-:Y:S01]  /*15f30*/  LOP3.LUT P4, RZ, R16.reuse, 0x10, RZ, 0xc0, !PT ;  /* 0x0000001010ff7812 */ /* 0x040fe2000788c0ff */
[----:B------:R-:W-:Y:S01]  /*15f40*/  IMAD.MOV.U32 R15, RZ, RZ, -0x1 ;  /* 0xffffffffff0f7424 */ /* 0x000fe200078e00ff */
[C---:B------:R-:W-:Y:S01]  /*15f50*/  LOP3.LUT P3, RZ, R16.reuse, 0x8, RZ, 0xc0, !PT ;  /* 0x0000000810ff7812 */ /* 0x040fe2000786c0ff */
[----:B------:R-:W-:Y:S01]  /*15f60*/  IMAD.MOV.U32 R5, RZ, RZ, R14 ;  /* 0x000000ffff057224 */ /* 0x000fe200078e000e */
[----:B------:R-:W-:-:S13]  /*15f70*/  LOP3.LUT P2, RZ, R16, 0x4, RZ, 0xc0, !PT ;  /* 0x0000000410ff7812 */ /* 0x000fda000784c0ff */
[----:B------:R-:W-:Y:S05]  /*15f80*/  WARPSYNC.COLLECTIVE R15, `(.L_x_2290) ;  /* 0x000000000f087348 */ /* 0x000fea0003c00000 */
[----:B------:R0:W1:Y:S02]  /*15f90*/  SHFL.IDX P6, R14, R13, R12, R11 ;  /* 0x0000000c0d0e7389 */ /* 0x00006400000c000b */
[----:B01----:R-:W-:Y:S01]  /*15fa0*/  ENDCOLLECTIVE ;  /* 0x000000000000791b */ /* 0x003fe20003800000 */
.L_x_2290:
[----:B------:R-:W-:Y:S01]  /*15fb0*/  LOP3.LUT P1, RZ, R16, 0x2, RZ, 0xc0, !PT ;  /* 0x0000000210ff7812 */ /* 0x000fe2000782c0ff */
[----:B------:R-:W-:Y:S01]  /*15fc0*/  ULDC.64 UR4, c[0x0][0x208] ;  /* 0x0000820000047ab9 */ /* 0x000fe20000000a00 */
[----:B------:R-:W-:Y:S01]  /*15fd0*/  @P0 LEA R9, R31, UR44, 0x1 ;  /* 0x0000002c1f090c11 */ /* 0x000fe2000f8e08ff */
        /* <DEDUP_REMOVED lines=15> */
.L_x_2291:
[----:B------:R-:W-:Y:S01]  /*160d0*/  @P0 LEA R21, R31, UR44, 0x1 ;  /* 0x0000002c1f150c11 */ /* 0x000fe2000f8e08ff */
[----:B------:R-:W-:Y:S01]  /*160e0*/  IMAD.MOV.U32 R13, RZ, RZ, R0 ;  /* 0x000000ffff0d7224 */ /* 0x000fe200078e0000 */
[----:B------:R-:W-:-:S07]  /*160f0*/  MOV R3, R14 ;  /* 0x0000000e00037202 */ /* 0x000fce0000000f00 */
[----:B------:R-:W-:Y:S05]  /*16100*/  WARPSYNC.COLLECTIVE R15, `(.L_x_2292) ;  /* 0x000000000f087348 */ /* 0x000fea0003c00000 */
[----:B------:R0:W1:Y:S02]  /*16110*/  SHFL.IDX P6, R14, R13, R12, R11 ;  /* 0x0000000c0d0e7389 */ /* 0x00006400000c000b */
[----:B01----:R-:W-:Y:S01]  /*16120*/  ENDCOLLECTIVE ;  /* 0x000000000000791b */ /* 0x003fe20003800000 */
.L_x_2292:
        /* <DEDUP_REMOVED lines=16> */
.L_x_2293:
[----:B------:R-:W-:Y:S02]  /*16230*/  @P0 LEA R9, R31, UR44, 0x1 ;  /* 0x0000002c1f090c11 */ /* 0x000fe4000f8e08ff */
[----:B------:R-:W-:Y:S01]  /*16240*/  MOV R13, R0 ;  /* 0x00000000000d7202 */ /* 0x000fe20000000f00 */
[----:B------:R-:W-:-:S07]  /*16250*/  IMAD.MOV.U32 R5, RZ, RZ, R14 ;  /* 0x000000ffff057224 */ /* 0x000fce00078e000e */
[----:B------:R-:W-:Y:S05]  /*16260*/  WARPSYNC.COLLECTIVE R15, `(.L_x_2294) ;  /* 0x000000000f087348 */ /* 0x000fea0003c00000 */
[----:B------:R0:W1:Y:S02]  /*16270*/  SHFL.IDX P6, R14, R13, R12, R11 ;  /* 0x0000000c0d0e7389 */ /* 0x00006400000c000b */
[----:B01----:R-:W-:Y:S01]  /*16280*/  ENDCOLLECTIVE ;  /* 0x000000000000791b */ /* 0x003fe20003800000 */
.L_x_2294:
        /* <DEDUP_REMOVED lines=16> */
.L_x_2295:
[----:B------:R-:W-:Y:S01]  /*16390*/  @P0 LEA R21, R31, UR44, 0x1 ;  /* 0x0000002c1f150c11 */ /* 0x000fe2000f8e08ff */
[----:B------:R-:W-:Y:S02]  /*163a0*/  IMAD.MOV.U32 R13, RZ, RZ, R0 ;  /* 0x000000ffff0d7224 */ /* 0x000fe400078e0000 */
[----:B------:R-:W-:-:S07]  /*163b0*/  IMAD.MOV.U32 R3, RZ, RZ, R14 ;  /* 0x000000ffff037224 */ /* 0x000fce00078e000e */
[----:B------:R-:W-:Y:S05]  /*163c0*/  WARPSYNC.COLLECTIVE R15, `(.L_x_2296) ;  /* 0x000000000f087348 */ /* 0x000fea0003c00000 */
[----:B------:R0:W1:Y:S02]  /*163d0*/  SHFL.IDX P6, R14, R13, R12, R11 ;  /* 0x0000000c0d0e7389 */ /* 0x00006400000c000b */
[----:B01----:R-:W-:Y:S01]  /*163e0*/  ENDCOLLECTIVE ;  /* 0x000000000000791b */ /* 0x003fe20003800000 */
.L_x_2296:
        /* <DEDUP_REMOVED lines=15> */
.L_x_2297:
[----:B------:R-:W-:Y:S01]  /*164e0*/  IMAD.MOV.U32 R13, RZ, RZ, R0 ;  /* 0x000000ffff0d7224 */ /* 0x000fe200078e0000 */
[----:B------:R-:W-:-:S07]  /*164f0*/  MOV R4, R14 ;  /* 0x0000000e00047202 */ /* 0x000fce0000000f00 */
[----:B------:R-:W-:Y:S05]  /*16500*/  WARPSYNC.COLLECTIVE R15, `(.L_x_2298) ;  /* 0x000000000f087348 */ /* 0x000fea0003c00000 */
[----:B------:R0:W1:Y:S02]  /*16510*/  SHFL.IDX P6, R14, R13, R12, R11 ;  /* 0x0000000c0d0e7389 */ /* 0x00006400000c000b */
[----:B01----:R-:W-:Y:S01]  /*16520*/  ENDCOLLECTIVE ;  /* 0x000000000000791b */ /* 0x003fe20003800000 */
.L_x_2298:
[----:B------:R-:W-:Y:S05]  /*16530*/  BRA `(.L_x_2299) ;  /* 0xffffffc800f87947 */ /* 0x000fea000383ffff */
.L_x_2250:
[----:B------:R-:W-:Y:S01]  /*16540*/  IMAD.MOV.U32 R13, RZ, RZ, R6 ;  /* 0x000000ffff0d7224 */ /* 0x000fe200078e0006 */
[----:B------:R-:W-:Y:S01]  /*16550*/  MOV R12, RZ ;  /* 0x000000ff000c7202 */ /* 0x000fe20000000f00 */
[----:B------:R-:W-:Y:S01]  /*16560*/  IMAD.MOV.U32 R11, RZ, RZ, 0x181f ;  /* 0x0000181fff0b7424 */ /* 0x000fe200078e00ff */
[----:B------:R-:W-:Y:S01]  /*16570*/  MOV R8, UR46 ;  /* 0x0000002e00087c02 */ /* 0x000fe20008000f00 */
[----:B------:R-:W-:-:S04]  /*16580*/  IMAD.MOV.U32 R15, RZ, RZ, -0x1 ;  /* 0xffffffffff0f7424 */ /* 0x000fc800078e00ff */
[----:B------:R-:W-:-:S07]  /*16590*/  IMAD R8, R8, 0x80, R27 ;  /* 0x0000008008087824 */ /* 0x000fce00078e021b */
[----:B------:R-:W-:Y:S05]  /*165a0*/  WARPSYNC.COLLECTIVE R15, `(.L_x_2300) ;  /* 0x000000000f087348 */ /* 0x000fea0003c00000 */
[----:B------:R0:W1:Y:S02]  /*165b0*/  SHFL.IDX P6, R14, R13, R12, R11 ;  /* 0x0000000c0d0e7389 */ /* 0x00006400000c000b */
[----:B01----:R-:W-:Y:S01]  /*165c0*/  ENDCOLLECTIVE ;  /* 0x000000000000791b */ /* 0x003fe20003800000 */
.L_x_2300:
[----:B------:R-:W-:Y:S02]  /*165d0*/  VIADD R4, R8, 0x10 ;  /* 0x0000001008047836 */ /* 0x000fe40000000000 */
[----:B------:R-:W-:Y:S01]  /*165e0*/  IMAD.MOV.U32 R13, RZ, RZ, R0 ;  /* 0x000000ffff0d7224 */ /* 0x000fe200078e0000 */
[----:B------:R-:W-:-:S07]  /*165f0*/  MOV R3, R14 ;  /* 0x0000000e00037202 */ /* 0x000fce0000000f00 */
[----:B------:R-:W-:Y:S05]  /*16600*/  WARPSYNC.COLLECTIVE R15, `(.L_x_2301) ;  /* 0x000000000f087348 */ /* 0x000fea0003c00000 */
[----:B------:R0:W1:Y:S02]  /*16610*/  SHFL.IDX P6, R14, R13, R12, R11 ;  /* 0x0000000c0d0e7389 */ /* 0x00006400000c000b */
[----:B01----:R-:W-:Y:S01]  /*16620*/  ENDCOLLECTIVE ;  /* 0x000000000000791b */ /* 0x003fe20003800000 */
.L_x_2301:
[----:B------:R-:W-:Y:S01]  /*16630*/  ULDC UR4, c[0x0][0x288] ;  /* 0x0000a20000047ab9 */ /* 0x000fe20000000800 */
[----:B------:R-:W-:Y:S01]  /*16640*/  ULDC.64 UR6, c[0x0][0x208] ;  /* 0x0000820000067ab9 */ /* 0x000fe20000000a00 */
[----:B------:R-:W-:-:S05]  /*16650*/  IMAD R7, R7, UR4, RZ ;  /* 0x0000000407077c24 */ /* 0x000fca000f8e02ff */
[----:B------:R-:W-:Y:S02]  /*16660*/  ISETP.GE.AND P0, PT, R8, R7, PT ;  /* 0x000000070800720c */ /* 0x000fe40003f06270 */
[----:B------:R-:W-:Y:S01]  /*16670*/  MOV R13, R6 ;  /* 0x00000006000d7202 */ /* 0x000fe20000000f00 */
[----:B------:R-:W-:-:S10]  /*16680*/  IMAD.MOV.U32 R12, RZ, RZ, 0x1 ;  /* 0x00000001ff0c7424 */ /* 0x000fd400078e00ff */
[----:B------:R-:W-:Y:S01]  /*16690*/  @!P0 LEA R9, R31, UR44, 0x1 ;  /* 0x0000002c1f098c11 */ /* 0x000fe2000f8e08ff */
        /* <DEDUP_REMOVED lines=13> */
.L_x_2302:
[----:B------:R-:W-:Y:S01]  /*16770*/  VIADD R2, R8, 0x20 ;  /* 0x0000002008027836 */ /* 0x000fe20000000000 */
[----:B------:R-:W-:Y:S02]  /*16780*/  @!P0 LEA R21, R31, UR44, 0x1 ;  /* 0x0000002c1f158c11 */ /* 0x000fe4000f8e08ff */
[----:B------:R-:W-:Y:S01]  /*16790*/  MOV R13, R0 ;  /* 0x00000000000d7202 */ /* 0x000fe20000000f00 */
[----:B------:R-:W-:-:S07]  /*167a0*/  IMAD.MOV.U32 R5, RZ, RZ, R14 ;  /* 0x000000ffff057224 */ /* 0x000fce00078e000e */
[----:B------:R-:W-:Y:S05]  /*167b0*/  WARPSYNC.COLLECTIVE R15, `(.L_x_2303) ;  /* 0x000000000f087348 */ /* 0x000fea0003c00000 */
[----:B------:R0:W1:Y:S02]  /*167c0*/  SHFL.IDX P6, R14, R13, R12, R11 ;  /* 0x0000000c0d0e7389 */ /* 0x00006400000c000b */
[----:B01----:R-:W-:Y:S01]  /*167d0*/  ENDCOLLECTIVE ;  /* 0x000000000000791b */ /* 0x003fe20003800000 */
.L_x_2303:
        /* <DEDUP_REMOVED lines=16> */
.L_x_2304:
[----:B------:R-:W-:Y:S01]  /*168e0*/  VIADD R4, R8, 0x30 ;  /* 0x0000003008047836 */ /* 0x000fe20000000000 */
[----:B------:R-:W-:Y:S02]  /*168f0*/  @!P0 LEA R9, R31, UR44, 0x1 ;  /* 0x0000002c1f098c11 */ /* 0x000fe4000f8e08ff */
[----:B------:R-:W-:Y:S01]  /*16900*/  MOV R13, R0 ;  /* 0x00000000000d7202 */ /* 0x000fe20000000f00 */
[----:B------:R-:W-:-:S07]  /*16910*/  IMAD.MOV.U32 R3, RZ, RZ, R14 ;  /* 0x000000ffff037224 */ /* 0x000fce00078e000e */
[----:B------:R-:W-:Y:S05]  /*16920*/  WARPSYNC.COLLECTIVE R15, `(.L_x_2305) ;  /* 0x000000000f087348 */ /* 0x000fea0003c00000 */
[----:B------:R0:W1:Y:S02]  /*16930*/  SHFL.IDX P6, R14, R13, R12, R11 ;  /* 0x0000000c0d0e7389 */ /* 0x00006400000c000b */
[----:B01----:R-:W-:Y:S01]  /*16940*/  ENDCOLLECTIVE ;  /* 0x000000000000791b */ /* 0x003fe20003800000 */
.L_x_2305:
        /* <DEDUP_REMOVED lines=16> */
.L_x_2306:
[----:B------:R-:W-:Y:S01]  /*16a50*/  VIADD R2, R8, 0x40 ;  /* 0x0000004008027836 */ /* 0x000fe20000000000 */
[----:B------:R-:W-:Y:S02]  /*16a60*/  @!P0 LEA R21, R31, UR44, 0x1 ;  /* 0x0000002c1f158c11 */ /* 0x000fe4000f8e08ff */
[----:B------:R-:W-:Y:S01]  /*16a70*/  MOV R13, R0 ;  /* 0x00000000000d7202 */ /* 0x000fe20000000f00 */
[----:B------:R-:W-:-:S07]  /*16a80*/  IMAD.MOV.U32 R5, RZ, RZ, R14 ;  /* 0x000000ffff057224 */ /* 0x000fce00078e000e */
[----:B------:R-:W-:Y:S05]  /*16a90*/  WARPSYNC.COLLECTIVE R15, `(.L_x_2307) ;  /* 0x000000000f087348 */ /* 0x000fea0003c00000 */
[----:B------:R0:W1:Y:S02]  /*16aa0*/  SHFL.IDX P6, R14, R13, R12, R11 ;  /* 0x0000000c0d0e7389 */ /* 0x00006400000c000b */
[----:B01----:R-:W-:Y:S01]  /*16ab0*/  ENDCOLLECTIVE ;  /* 0x000000000000791b */ /* 0x003fe20003800000 */
.L_x_2307:
        /* <DEDUP_REMOVED lines=16> */
.L_x_2308:
[----:B------:R-:W-:Y:S01]  /*16bc0*/  VIADD R4, R8, 0x50 ;  /* 0x0000005008047836 */ /* 0x000fe20000000000 */
[----:B------:R-:W-:Y:S02]  /*16bd0*/  @!P0 LEA R9, R31, UR44, 0x1 ;  /* 0x0000002c1f098c11 */ /* 0x000fe4000f8e08ff */
[----:B------:R-:W-:Y:S01]  /*16be0*/  MOV R13, R0 ;  /* 0x00000000000d7202 */ /* 0x000fe20000000f00 */
[----:B------:R-:W-:-:S07]  /*16bf0*/  IMAD.MOV.U32 R3, RZ, RZ, R14 ;  /* 0x000000ffff037224 */ /* 0x000fce00078e000e */
[----:B------:R-:W-:Y:S05]  /*16c00*/  WARPSYNC.COLLECTIVE R15, `(.L_x_2309) ;  /* 0x000000000f087348 */ /* 0x000fea0003c00000 */
[----:B------:R0:W1:Y:S02]  /*16c10*/  SHFL.IDX P6, R14, R13, R12, R11 ;  /* 0x0000000c0d0e7389 */ /* 0x00006400000c000b */
[----:B01----:R-:W-:Y:S01]  /*16c20*/  ENDCOLLECTIVE ;  /* 0x000000000000791b */ /* 0x003fe20003800000 */
.L_x_2309:
        /* <DEDUP_REMOVED lines=16> */
.L_x_2310:
[----:B------:R-:W-:Y:S01]  /*16d30*/  VIADD R2, R8, 0x60 ;  /* 0x0000006008027836 */ /* 0x000fe20000000000 */
[----:B------:R-:W-:Y:S02]  /*16d40*/  @!P0 LEA R21, R31, UR44, 0x1 ;  /* 0x0000002c1f158c11 */ /* 0x000fe4000f8e08ff */
[----:B------:R-:W-:Y:S01]  /*16d50*/  MOV R13, R0 ;  /* 0x00000000000d7202 */ /* 0x000fe20000000f00 */
[----:B------:R-:W-:-:S07]  /*16d60*/  IMAD.MOV.U32 R5, RZ, RZ, R14 ;  /* 0x000000ffff057224 */ /* 0x000fce00078e000e */
[----:B------:R-:W-:Y:S05]  /*16d70*/  WARPSYNC.COLLECTIVE R15, `(.L_x_2311) ;  /* 0x000000000f087348 */ /* 0x000fea0003c00000 */
[----:B------:R0:W1:Y:S02]  /*16d80*/  SHFL.IDX P6, R14, R13, R12, R11 ;  /* 0x0000000c0d0e7389 */ /* 0x00006400000c000b */
[----:B01----:R-:W-:Y:S01]  /*16d90*/  ENDCOLLECTIVE ;  /* 0x000000000000791b */ /* 0x003fe20003800000 */
.L_x_2311:
        /* <DEDUP_REMOVED lines=16> */
.L_x_2312:
[----:B------:R-:W-:Y:S02]  /*16ea0*/  @!P0 LEA R9, R31, UR44, 0x1 ;  /* 0x0000002c1f098c11 */ /* 0x000fe4000f8e08ff */
[----:B------:R-:W-:Y:S01]  /*16eb0*/  MOV R13, R0 ;  /* 0x00000000000d7202 */ /* 0x000fe20000000f00 */
[----:B------:R-:W-:-:S07]  /*16ec0*/  IMAD.MOV.U32 R3, RZ, RZ, R14 ;  /* 0x000000ffff037224 */ /* 0x000fce00078e000e */
[----:B------:R-:W-:Y:S05]  /*16ed0*/  WARPSYNC.COLLECTIVE R15, `(.L_x_2313) ;  /* 0x000000000f087348 */ /* 0x000fea0003c00000 */
[----:B------:R0:W1:Y:S02]  /*16ee0*/  SHFL.IDX P6, R14, R13, R12, R11 ;  /* 0x0000000c0d0e7389 */ /* 0x00006400000c000b */
[----:B01----:R-:W-:Y:S01]  /*16ef0*/  ENDCOLLECTIVE ;  /* 0x000000000000791b */ /* 0x003fe20003800000 */
.L_x_2313:
        /* <DEDUP_REMOVED lines=15> */
.L_x_2314:
[----:B------:R-:W-:Y:S02]  /*16ff0*/  IMAD.MOV.U32 R13, RZ, RZ, R0 ;  /* 0x000000ffff0d7224 */ /* 0x000fe400078e0000 */
[----:B------:R-:W-:-:S07]  /*17000*/  IMAD.MOV.U32 R6, RZ, RZ, R14 ;  /* 0x000000ffff067224 */ /* 0x000fce00078e000e */
[----:B------:R-:W-:Y:S05]  /*17010*/  WARPSYNC.COLLECTIVE R15, `(.L_x_2315) ;  /* 0x000000000f087348 */ /* 0x000fea0003c00000 */
[----:B------:R0:W1:Y:S02]  /*17020*/  SHFL.IDX P6, R14, R13, R12, R11 ;  /* 0x0000000c0d0e7389 */ /* 0x00006400000c000b */
[----:B01----:R-:W-:Y:S01]  /*17030*/  ENDCOLLECTIVE ;  /* 0x000000000000791b */ /* 0x003fe20003800000 */
.L_x_2315:
[----:B------:R-:W-:Y:S05]  /*17040*/  BRA `(.L_x_2316) ;  /* 0xffffffcc00087947 */ /* 0x000fea000383ffff */
.L_x_2253:
[----:B0-----:R-:W-:-:S04]  /*17050*/  MOV R3, UR44 ;  /* 0x0000002c00037c02 */ /* 0x001fc80008000f00 */
[----:B------:R0:W1:Y:S03]  /*17060*/  SYNCS.PHASECHK.TRANS64.TRYWAIT P0, [R3+URZ+0x38820], R0 ;  /* 0x03882000030075a7 */ /* 0x000066000800017f */
[----:B-1----:R-:W-:Y:S05]  /*17070*/  @!P0 NANOSLEEP.SYNCS 0x989680 ;  /* 0x009896800000895d */ /* 0x002fea0003900000 */
[----:B------:R-:W1:Y:S02]  /*17080*/  @!P0 SYNCS.PHASECHK.TRANS64 P0, [R3+URZ+0x38820], R0 ;  /* 0x03882000030085a7 */ /* 0x000e64000800007f */
[----:B-1----:R-:W-:Y:S05]  /*17090*/  @!P0 BRA `(.L_x_2253) ;  /* 0xfffffffc00ec8947 */ /* 0x002fea000383ffff */
[----:B------:R-:W-:Y:S05]  /*170a0*/  BRA `(.L_x_2317) ;  /* 0xffffffcc00607947 */ /* 0x000fea000383ffff */
.L_x_2257:
[----:B-1----:R1:W2:Y:S02]  /*170b0*/  SYNCS.PHASECHK.TRANS64.TRYWAIT P0, [R19+URZ+0x38840], R2 ;  /* 0x03884002130075a7 */ /* 0x0022a4000800017f */
[----:B--2---:R-:W-:Y:S05]  /*170c0*/  @!P0 NANOSLEEP.SYNCS 0x989680 ;  /* 0x009896800000895d */ /* 0x004fea0003900000 */
[----:B------:R-:W2:Y:S02]  /*170d0*/  @!P0 SYNCS.PHASECHK.TRANS64 P0, [R19+URZ+0x38840], R2 ;  /* 0x03884002130085a7 */ /* 0x000ea4000800007f */
[----:B--2---:R-:W-:Y:S05]  /*170e0*/  @!P0 BRA `(.L_x_2257) ;  /* 0xfffffffc00f08947 */ /* 0x004fea000383ffff */
[----:B------:R-:W-:Y:S05]  /*170f0*/  BRA `(.L_x_2318) ;  /* 0xffffffd000647947 */ /* 0x000fea000383ffff */
.L_x_2258:
        /* <DEDUP_REMOVED lines=8> */
.L_x_2320:
[----:B------:R-:W-:Y:S05]  /*17180*/  BSYNC B1 ;  /* 0x0000000000017941 */ /* 0x000fea0003800000 */
.L_x_2319:
        /* <DEDUP_REMOVED lines=11> */
.L_x_2321:
        /* <DEDUP_REMOVED lines=20> */
.L_x_2322:
[----:B------:R-:W-:Y:S01]  /*17380*/  MOV R13, R24 ;  /* 0x00000018000d7202 */ /* 0x000fe20000000f00 */
[----:B------:R-:W-:-:S07]  /*17390*/  IMAD.MOV.U32 R5, RZ, RZ, R14 ;  /* 0x000000ffff057224 */ /* 0x000fce00078e000e */
[----:B------:R-:W-:Y:S05]  /*173a0*/  WARPSYNC.COLLECTIVE R15, `(.L_x_2323) ;  /* 0x000000000f087348 */ /* 0x000fea0003c00000 */
[----:B------:R0:W1:Y:S02]  /*173b0*/  SHFL.IDX P6, R14, R13, R12, R11 ;  /* 0x0000000c0d0e7389 */ /* 0x00006400000c000b */
[----:B01----:R-:W-:Y:S01]  /*173c0*/  ENDCOLLECTIVE ;  /* 0x000000000000791b */ /* 0x003fe20003800000 */
.L_x_2323:
        /* <DEDUP_REMOVED lines=17> */
.L_x_2324:
[----:B------:R-:W-:Y:S01]  /*174e0*/  IMAD.MOV.U32 R13, RZ, RZ, R24 ;  /* 0x000000ffff0d7224 */ /* 0x000fe200078e0018 */
[----:B------:R-:W-:-:S07]  /*174f0*/  MOV R5, R14 ;  /* 0x0000000e00057202 */ /* 0x000fce0000000f00 */
[----:B------:R-:W-:Y:S05]  /*17500*/  WARPSYNC.COLLECTIVE R15, `(.L_x_2325) ;  /* 0x000000000f087348 */ /* 0x000fea0003c00000 */
[----:B------:R0:W1:Y:S02]  /*17510*/  SHFL.IDX P6, R14, R13, R12, R11 ;  /* 0x0000000c0d0e7389 */ /* 0x00006400000c000b */
[----:B01----:R-:W-:Y:S01]  /*17520*/  ENDCOLLECTIVE ;  /* 0x000000000000791b */ /* 0x003fe20003800000 */
.L_x_2325:
        /* <DEDUP_REMOVED lines=18> */
.L_x_2326:
[----:B------:R-:W-:Y:S02]  /*17650*/  IMAD.MOV.U32 R13, RZ, RZ, R24 ;  /* 0x000000ffff0d7224 */ /* 0x000fe400078e0018 */
[----:B------:R-:W-:-:S07]  /*17660*/  IMAD.MOV.U32 R32, RZ, RZ, R14 ;  /* 0x000000ffff207224 */ /* 0x000fce00078e000e */
[----:B------:R-:W-:Y:S05]  /*17670*/  WARPSYNC.COLLECTIVE R15, `(.L_x_2327) ;  /* 0x000000000f087348 */ /* 0x000fea0003c00000 */
[----:B------:R0:W1:Y:S02]  /*17680*/  SHFL.IDX P6, R14, R13, R12, R11 ;  /* 0x0000000c0d0e7389 */ /* 0x00006400000c000b */
[----:B01----:R-:W-:Y:S01]  /*17690*/  ENDCOLLECTIVE ;  /* 0x000000000000791b */ /* 0x003fe20003800000 */
.L_x_2327:
        /* <DEDUP_REMOVED lines=19> */
.L_x_2328:
[----:B------:R-:W-:Y:S01]  /*177d0*/  MOV R13, R24 ;  /* 0x00000018000d7202 */ /* 0x000fe20000000f00 */
[----:B------:R-:W-:-:S07]  /*177e0*/  IMAD.MOV.U32 R27, RZ, RZ, R14 ;  /* 0x000000ffff1b7224 */ /* 0x000fce00078e000e */
[----:B------:R-:W-:Y:S05]  /*177f0*/  WARPSYNC.COLLECTIVE R15, `(.L_x_2329) ;  /* 0x000000000f087348 */ /* 0x000fea0003c00000 */
[----:B------:R0:W1:Y:S02]  /*17800*/  SHFL.IDX P6, R14, R13, R12, R11 ;  /* 0x0000000c0d0e7389 */ /* 0x00006400000c000b */
[----:B01----:R-:W-:Y:S01]  /*17810*/  ENDCOLLECTIVE ;  /* 0x000000000000791b */ /* 0x003fe20003800000 */
.L_x_2329:
[----:B------:R-:W-:Y:S05]  /*17820*/  BRA `(.L_x_2330) ;  /* 0xffffffcc00c07947 */ /* 0x000fea000383ffff */
.L_x_2263:
[----:B0-----:R0:W2:Y:S02]  /*17830*/  SYNCS.PHASECHK.TRANS64.TRYWAIT P0, [R4+URZ+0x38860], R3 ;  /* 0x03886003040075a7 */ /* 0x0010a4000800017f */
[----:B--2---:R-:W-:Y:S05]  /*17840*/  @!P0 NANOSLEEP.SYNCS 0x989680 ;  /* 0x009896800000895d */ /* 0x004fea0003900000 */
[----:B------:R-:W2:Y:S02]  /*17850*/  @!P0 SYNCS.PHASECHK.TRANS64 P0, [R4+URZ+0x38860], R3 ;  /* 0x03886003040085a7 */ /* 0x000ea4000800007f */
[----:B--2---:R-:W-:Y:S05]  /*17860*/  @!P0 BRA `(.L_x_2263) ;  /* 0xfffffffc00f08947 */ /* 0x004fea000383ffff */
[----:B------:R-:W-:Y:S05]  /*17870*/  BRA `(.L_x_2331) ;  /* 0xffffffd0003c7947 */ /* 0x000fea000383ffff */
.L_x_2264:
        /* <DEDUP_REMOVED lines=8> */
.L_x_2333:
[----:B------:R-:W-:Y:S05]  /*17900*/  BSYNC B1 ;  /* 0x0000000000017941 */ /* 0x000fea0003800000 */
.L_x_2332:
        /* <DEDUP_REMOVED lines=9> */
.L_x_2334:
        /* <DEDUP_REMOVED lines=19> */
.L_x_2335:
[----:B------:R-:W-:Y:S02]  /*17ad0*/  IMAD.MOV.U32 R13, RZ, RZ, R17 ;  /* 0x000000ffff0d7224 */ /* 0x000fe400078e0011 */
[----:B------:R-:W-:-:S07]  /*17ae0*/  IMAD.MOV.U32 R3, RZ, RZ, R14 ;  /* 0x000000ffff037224 */ /* 0x000fce00078e000e */
[----:B------:R-:W-:Y:S05]  /*17af0*/  WARPSYNC.COLLECTIVE R15, `(.L_x_2336) ;  /* 0x000000000f087348 */ /* 0x000fea0003c00000 */
[----:B------:R0:W1:Y:S02]  /*17b00*/  SHFL.IDX P6, R14, R13, R12, R11 ;  /* 0x0000000c0d0e7389 */ /* 0x00006400000c000b */
[----:B01----:R-:W-:Y:S01]  /*17b10*/  ENDCOLLECTIVE ;  /* 0x000000000000791b */ /* 0x003fe20003800000 */
.L_x_2336:
        /* <DEDUP_REMOVED lines=19> */
.L_x_2337:
[----:B------:R-:W-:Y:S01]  /*17c50*/  IMAD.MOV.U32 R13, RZ, RZ, R17 ;  /* 0x000000ffff0d7224 */ /* 0x000fe200078e0011 */
[----:B------:R-:W-:-:S07]  /*17c60*/  MOV R3, R14 ;  /* 0x0000000e00037202 */ /* 0x000fce0000000f00 */
[----:B------:R-:W-:Y:S05]  /*17c70*/  WARPSYNC.COLLECTIVE R15, `(.L_x_2338) ;  /* 0x000000000f087348 */ /* 0x000fea0003c00000 */
[----:B------:R0:W1:Y:S02]  /*17c80*/  SHFL.IDX P6, R14, R13, R12, R11 ;  /* 0x0000000c0d0e7389 */ /* 0x00006400000c000b */
[----:B01----:R-:W-:Y:S01]  /*17c90*/  ENDCOLLECTIVE ;  /* 0x000000000000791b */ /* 0x003fe20003800000 */
.L_x_2338:
        /* <DEDUP_REMOVED lines=19> */
.L_x_2339:
[----:B------:R-:W-:Y:S01]  /*17dd0*/  MOV R13, R17 ;  /* 0x00000011000d7202 */ /* 0x000fe20000000f00 */
[----:B------:R-:W-:-:S07]  /*17de0*/  IMAD.MOV.U32 R3, RZ, RZ, R14 ;  /* 0x000000ffff037224 */ /* 0x000fce00078e000e */
[----:B------:R-:W-:Y:S05]  /*17df0*/  WARPSYNC.COLLECTIVE R15, `(.L_x_2340) ;  /* 0x000000000f087348 */ /* 0x000fea0003c00000 */
[----:B------:R0:W1:Y:S02]  /*17e00*/  SHFL.IDX P6, R14, R13, R12, R11 ;  /* 0x0000000c0d0e7389 */ /* 0x00006400000c000b */
[----:B01----:R-:W-:Y:S01]  /*17e10*/  ENDCOLLECTIVE ;  /* 0x000000000000791b */ /* 0x003fe20003800000 */
.L_x_2340:
        /* <DEDUP_REMOVED lines=19> */
.L_x_2341:
[----:B------:R-:W-:Y:S02]  /*17f50*/  IMAD.MOV.U32 R13, RZ, RZ, R17 ;  /* 0x000000ffff0d7224 */ /* 0x000fe400078e0011 */
[----:B------:R-:W-:-:S07]  /*17f60*/  IMAD.MOV.U32 R18, RZ, RZ, R14 ;  /* 0x000000ffff127224 */ /* 0x000fce00078e000e */
[----:B------:R-:W-:Y:S05]  /*17f70*/  WARPSYNC.COLLECTIVE R15, `(.L_x_2342) ;  /* 0x000000000f087348 */ /* 0x000fea0003c00000 */
[----:B------:R0:W1:Y:S02]  /*17f80*/  SHFL.IDX P6, R14, R13, R12, R11 ;  /* 0x0000000c0d0e7389 */ /* 0x00006400000c000b */
[----:B01----:R-:W-:Y:S01]  /*17f90*/  ENDCOLLECTIVE ;  /* 0x000000000000791b */ /* 0x003fe20003800000 */
.L_x_2342:
[----:B------:R-:W-:Y:S05]  /*17fa0*/  BRA `(.L_x_2343) ;  /* 0xffffffcc00547947 */ /* 0x000fea000383ffff */
.L_x_2270:
[----:B0-----:R0:W1:Y:S02]  /*17fb0*/  SYNCS.PHASECHK.TRANS64.TRYWAIT P0, [R0+URZ+0x38860], R3 ;  /* 0x03886003000075a7 */ /* 0x001064000800017f */
[----:B-1----:R-:W-:Y:S05]  /*17fc0*/  @!P0 NANOSLEEP.SYNCS 0x989680 ;  /* 0x009896800000895d */ /* 0x002fea0003900000 */
[----:B------:R-:W1:Y:S02]  /*17fd0*/  @!P0 SYNCS.PHASECHK.TRANS64 P0, [R0+URZ+0x38860], R3 ;  /* 0x03886003000085a7 */ /* 0x000e64000800007f */
[----:B-1----:R-:W-:Y:S05]  /*17fe0*/  @!P0 BRA `(.L_x_2270) ;  /* 0xfffffffc00f08947 */ /* 0x002fea000383ffff */
[----:B------:R-:W-:Y:S05]  /*17ff0*/  BRA `(.L_x_2344) ;  /* 0xffffffd0005c7947 */ /* 0x000fea000383ffff */
.L_x_2271:
        /* <DEDUP_REMOVED lines=8> */
.L_x_2346:
[----:B------:R-:W-:Y:S05]  /*18080*/  BSYNC B0 ;  /* 0x0000000000007941 */ /* 0x000fea0003800000 */
.L_x_2345:
        /* <DEDUP_REMOVED lines=9> */
.L_x_2347:
        /* <DEDUP_REMOVED lines=26> */
.L_x_2348:
[----:B------:R-:W-:Y:S01]  /*182c0*/  IMAD.MOV.U32 R13, RZ, RZ, R17 ;  /* 0x000000ffff0d7224 */ /* 0x000fe200078e0011 */
[----:B------:R-:W-:-:S07]  /*182d0*/  MOV R6, R14 ;  /* 0x0000000e00067202 */ /* 0x000fce0000000f00 */
[----:B------:R-:W-:Y:S05]  /*182e0*/  WARPSYNC.COLLECTIVE R15, `(.L_x_2349) ;  /* 0x000000000f087348 */ /* 0x000fea0003c00000 */
[----:B------:R0:W1:Y:S02]  /*182f0*/  SHFL.IDX P6, R14, R13, R12, R11 ;  /* 0x0000000c0d0e7389 */ /* 0x00006400000c000b */
[----:B01----:R-:W-:Y:S01]  /*18300*/  ENDCOLLECTIVE ;  /* 0x000000000000791b */ /* 0x003fe20003800000 */
.L_x_2349:
        /* <DEDUP_REMOVED lines=20> */
.L_x_2350:
[----:B------:R-:W-:Y:S01]  /*18450*/  IMAD.MOV.U32 R13, RZ, RZ, R17 ;  /* 0x000000ffff0d7224 */ /* 0x000fe200078e0011 */
[----:B------:R-:W-:-:S07]  /*18460*/  MOV R6, R14 ;  /* 0x0000000e00067202 */ /* 0x000fce0000000f00 */
[----:B------:R-:W-:Y:S05]  /*18470*/  WARPSYNC.COLLECTIVE R15, `(.L_x_2351) ;  /* 0x000000000f087348 */ /* 0x000fea0003c00000 */
[----:B------:R0:W1:Y:S02]  /*18480*/  SHFL.IDX P6, R14, R13, R12, R11 ;  /* 0x0000000c0d0e7389 */ /* 0x00006400000c000b */
[----:B01----:R-:W-:Y:S01]  /*18490*/  ENDCOLLECTIVE ;  /* 0x000000000000791b */ /* 0x003fe20003800000 */
.L_x_2351:
        /* <DEDUP_REMOVED lines=20> */
.L_x_2352:
[----:B------:R-:W-:Y:S01]  /*185e0*/  IMAD.MOV.U32 R13, RZ, RZ, R17 ;  /* 0x000000ffff0d7224 */ /* 0x000fe200078e0011 */
[----:B------:R-:W-:-:S07]  /*185f0*/  MOV R6, R14 ;  /* 0x0000000e00067202 */ /* 0x000fce0000000f00 */
[----:B------:R-:W-:Y:S05]  /*18600*/  WARPSYNC.COLLECTIVE R15, `(.L_x_2353) ;  /* 0x000000000f087348 */ /* 0x000fea0003c00000 */
[----:B------:R0:W1:Y:S02]  /*18610*/  SHFL.IDX P6, R14, R13, R12, R11 ;  /* 0x0000000c0d0e7389 */ /* 0x00006400000c000b */
[----:B01----:R-:W-:Y:S01]  /*18620*/  ENDCOLLECTIVE ;  /* 0x000000000000791b */ /* 0x003fe20003800000 */
.L_x_2353:
        /* <DEDUP_REMOVED lines=19> */
.L_x_2354:
[----:B------:R-:W-:Y:S01]  /*18760*/  IMAD.MOV.U32 R13, RZ, RZ, R17 ;  /* 0x000000ffff0d7224 */ /* 0x000fe200078e0011 */
[----:B------:R-:W-:-:S07]  /*18770*/  MOV R18, R14 ;  /* 0x0000000e00127202 */ /* 0x000fce0000000f00 */
[----:B------:R-:W-:Y:S05]  /*18780*/  WARPSYNC.COLLECTIVE R15, `(.L_x_2355) ;  /* 0x000000000f087348 */ /* 0x000fea0003c00000 */
[----:B------:R0:W1:Y:S02]  /*18790*/  SHFL.IDX P6, R14, R13, R12, R11 ;  /* 0x0000000c0d0e7389 */ /* 0x00006400000c000b */
[----:B01----:R-:W-:Y:S01]  /*187a0*/  ENDCOLLECTIVE ;  /* 0x000000000000791b */ /* 0x003fe20003800000 */
.L_x_2355:
[----:B------:R-:W-:Y:S05]  /*187b0*/  BRA `(.L_x_2356) ;  /* 0xffffffcc00687947 */ /* 0x000fea000383ffff */
.L_x_2274:
[----:B0-----:R0:W1:Y:S02]  /*187c0*/  SYNCS.PHASECHK.TRANS64.TRYWAIT P0, [R7+URZ+0x38820], R6 ;  /* 0x03882006070075a7 */ /* 0x001064000800017f */
[----:B-1----:R-:W-:Y:S05]  /*187d0*/  @!P0 NANOSLEEP.SYNCS 0x989680 ;  /* 0x009896800000895d */ /* 0x002fea0003900000 */
[----:B------:R-:W1:Y:S02]  /*187e0*/  @!P0 SYNCS.PHASECHK.TRANS64 P0, [R7+URZ+0x38820], R6 ;  /* 0x03882006070085a7 */ /* 0x000e64000800007f */
[----:B-1----:R-:W-:Y:S05]  /*187f0*/  @!P0 BRA `(.L_x_2274) ;  /* 0xfffffffc00f08947 */ /* 0x002fea000383ffff */
[----:B------:R-:W-:Y:S05]  /*18800*/  BRA `(.L_x_2357) ;  /* 0xffffffcc00f07947 */ /* 0x000fea000383ffff */
.L_x_2275:
        /* <DEDUP_REMOVED lines=11> */
.L_x_2359:
[----:B------:R-:W-:Y:S05]  /*188c0*/  BSYNC B0 ;  /* 0x0000000000007941 */ /* 0x000fea0003800000 */
.L_x_2358:
[----:B------:R-:W-:Y:S05]  /*188d0*/  BRA `(.L_x_2360) ;  /* 0xffffffcc00d47947 */ /* 0x000fea000383ffff */
.L_x_2276:
[----:B------:R-:W-:Y:S01]  /*188e0*/  BSSY B0, `(.L_x_2361) ;  /* 0x0000006000007945 */ /* 0x000fe20003800000 */
[----:B------:R-:W-:-:S07]  /*188f0*/  IMAD.MOV.U32 R15, RZ, RZ, -0x1 ;  /* 0xffffffffff0f7424 */ /* 0x000fce00078e00ff */
[----:B01---5:R-:W-:Y:S05]  /*18900*/  WARPSYNC.COLLECTIVE R15, `(.L_x_2362) ;  /* 0x000000000f0c7348 */ /* 0x023fea0003c00000 */
[----:B------:R-:W-:Y:S02]  /*18910*/  ELECT P6, UR62, PT ;  /* 0x00000000003e782f */ /* 0x000fe400038c0000 */
[----:B------:R-:W-:Y:S01]  /*18920*/  MOV R14, UR62 ;  /* 0x0000003e000e7c02 */ /* 0x000fe20008000f00 */
[----:B01---5:R-:W-:Y:S10]  /*18930*/  ENDCOLLECTIVE ;  /* 0x000000000000791b */ /* 0x023ff40003800000 */
.L_x_2362:
[----:B------:R-:W-:Y:S05]  /*18940*/  BSYNC B0 ;  /* 0x0000000000007941 */ /* 0x000fea0003800000 */
.L_x_2361:
[----:B------:R-:W-:Y:S05]  /*18950*/  BRA `(.L_x_2363) ;  /* 0xffffffcc00c87947 */ /* 0x000fea000383ffff */
.L_x_2278:
[----:B-1----:R1:W2:Y:S02]  /*18960*/  SYNCS.PHASECHK.TRANS64.TRYWAIT P1, [R5+URZ+0x38840], R4 ;  /* 0x03884004050075a7 */ /* 0x0022a4000802017f */
[----:B--2---:R-:W-:Y:S05]  /*18970*/  @!P1 NANOSLEEP.SYNCS 0x989680 ;  /* 0x009896800000995d */ /* 0x004fea0003900000 */
[----:B------:R-:W2:Y:S02]  /*18980*/  @!P1 SYNCS.PHASECHK.TRANS64 P1, [R5+URZ+0x38840], R4 ;  /* 0x03884004050095a7 */ /* 0x000ea4000802007f */
[----:B--2---:R-:W-:Y:S05]  /*18990*/  @!P1 BRA `(.L_x_2278) ;  /* 0xfffffffc00f09947 */ /* 0x004fea000383ffff */
[----:B------:R-:W-:Y:S05]  /*189a0*/  BRA `(.L_x_2364) ;  /* 0xffffffcc00f07947 */ /* 0x000fea000383ffff */
.L_x_2280:
[----:B--2---:R2:W3:Y:S02]  /*189b0*/  SYNCS.PHASECHK.TRANS64.TRYWAIT P1, [R3+URZ+0x38840], R0 ;  /* 0x03884000030075a7 */ /* 0x0044e4000802017f */
[----:B---3--:R-:W-:Y:S05]  /*189c0*/  @!P1 NANOSLEEP.SYNCS 0x989680 ;  /* 0x009896800000995d */ /* 0x008fea0003900000 */
[----:B------:R-:W3:Y:S02]  /*189d0*/  @!P1 SYNCS.PHASECHK.TRANS64 P1, [R3+URZ+0x38840], R0 ;  /* 0x03884000030095a7 */ /* 0x000ee4000802007f */
[----:B---3--:R-:W-:Y:S05]  /*189e0*/  @!P1 BRA `(.L_x_2280) ;  /* 0xfffffffc00f09947 */ /* 0x008fea000383ffff */
[----:B------:R-:W-:Y:S05]  /*189f0*/  BRA `(.L_x_2365) ;  /* 0xffffffcc00fc7947 */ /* 0x000fea000383ffff */
.L_x_2282:
[----:B---3--:R3:W4:Y:S02]  /*18a00*/  SYNCS.PHASECHK.TRANS64.TRYWAIT P1, [R5+URZ+0x38860], R4 ;  /* 0x03886004050075a7 */ /* 0x008724000802017f */
[----:B----4-:R-:W-:Y:S05]  /*18a10*/  @!P1 NANOSLEEP.SYNCS 0x989680 ;  /* 0x009896800000995d */ /* 0x010fea0003900000 */
[----:B------:R-:W4:Y:S02]  /*18a20*/  @!P1 SYNCS.PHASECHK.TRANS64 P1, [R5+URZ+0x38860], R4 ;  /* 0x03886004050095a7 */ /* 0x000f24000802007f */
[----:B----4-:R-:W-:Y:S05]  /*18a30*/  @!P1 BRA `(.L_x_2282) ;  /* 0xfffffffc00f09947 */ /* 0x010fea000383ffff */
[----:B------:R-:W-:Y:S05]  /*18a40*/  BRA `(.L_x_2366) ;  /* 0xffffffcc00f87947 */ /* 0x000fea000383ffff */
.L_x_2367:
        /* <DEDUP_REMOVED lines=11> */
.L_x_3277:


//--------------------- .text._ZN7cutlass13device_kernelIN5flash11enable_sm90INS1_16FlashAttnFwdSm90INS1_25CollectiveMainloopFwdSm90ILi2EN4cute5tupleIJNS5_1CILi1EEES8_S8_EEENS6_IJNS7_ILi128EEENS7_ILi80EEENS7_ILi256EEEEEELi256ENS_10bfloat16_tEfNS_4arch4Sm90ELb1ELb0ELb1ELb1ELb1ELb0ELb0ELb1ELb1ELb1ELb1ELb0EEENS1_21CollectiveEpilogueFwdINS6_IJSA_SC_SB_EEES9_SE_SG_Li256ELb1ELb1ELb1ELb0EEENS1_36VarlenDynamicPersistentTileSchedulerILi128ELi80ELi256ELi128ELb1ELb1ELb1ELb1ELb1ELb1EEEEEEEEEvNT_6ParamsE --------------------------
	.section	.text._ZN7cutlass13device_kernelIN5flash11enable_sm90INS1_16FlashAttnFwdSm90INS1_25CollectiveMainloopFwdSm90ILi2EN4cute5tupleIJNS5_1CILi1EEES8_S8_EEENS6_IJNS7_ILi128EEENS7_ILi80EEENS7_ILi256EEEEEELi256ENS_10bfloat16_tEfNS_4arch4Sm90ELb1ELb0ELb1ELb1ELb1ELb0ELb0ELb1ELb1ELb1ELb1ELb0EEENS1_21CollectiveEpilogueFwdINS6_IJSA_SC_SB_EEES9_SE_SG_Li256ELb1ELb1ELb1ELb0EEENS1_36VarlenDynamicPersistentTileSchedulerILi128ELi80ELi256ELi128ELb1ELb1ELb1ELb1ELb1ELb1EEEEEEEEEvNT_6ParamsE,"ax",@progbits
	.align	128
.text._ZN7cutlass13device_kernelIN5flash11enable_sm90INS1_16FlashAttnFwdSm90INS1_25CollectiveMainloopFwdSm90ILi2EN4cute5tupleIJNS5_1CILi1EEES8_S8_EEENS6_IJNS7_ILi128EEENS7_ILi80EEENS7_ILi256EEEEEELi256ENS_10bfloat16_tEfNS_4arch4Sm90ELb1ELb0ELb1ELb1ELb1ELb0ELb0ELb1ELb1ELb1ELb1ELb0EEENS1_21CollectiveEpilogueFwdINS6_IJSA_SC_SB_EEES9_SE_SG_Li256ELb1ELb1ELb1ELb0EEENS1_36VarlenDynamicPersistentTileSchedulerILi128ELi80ELi256ELi128ELb1ELb1ELb1ELb1ELb1ELb1EEEEEEEEEvNT_6ParamsE:
        .type           _ZN7cutlass13device_kernelIN5flash11enable_sm90INS1_16FlashAttnFwdSm90INS1_25CollectiveMainloopFwdSm90ILi2EN4cute5tupleIJNS5_1CILi1EEES8_S8_EEENS6_IJNS7_ILi128EEENS7_ILi80EEENS7_ILi256EEEEEELi256ENS_10bfloat16_tEfNS_4arch4Sm90ELb1ELb0ELb1ELb1ELb1ELb0ELb0ELb1ELb1ELb1ELb1ELb0EEENS1_21CollectiveEpilogueFwdINS6_IJSA_SC_SB_EEES9_SE_SG_Li256ELb1ELb1ELb1ELb0EEENS1_36VarlenDynamicPersistentTileSchedulerILi128ELi80ELi256ELi128ELb1ELb1ELb1ELb1ELb1ELb1EEEEEEEEEvNT_6ParamsE,@function
        .size           _ZN7cutlass13device_kernelIN5flash11enable_sm90INS1_16FlashAttnFwdSm90INS1_25CollectiveMainloopFwdSm90ILi2EN4cute5tupleIJNS5_1CILi1EEES8_S8_EEENS6_IJNS7_ILi128EEENS7_ILi80EEENS7_ILi256EEEEEELi256ENS_10bfloat16_tEfNS_4arch4Sm90ELb1ELb0ELb1ELb1ELb1ELb0ELb0ELb1ELb1ELb1ELb1ELb0EEENS1_21CollectiveEpilogueFwdINS6_IJSA_SC_SB_EEES9_SE_SG_Li256ELb1ELb1ELb1ELb0EEENS1_36VarlenDynamicPersistentTileSchedulerILi128ELi80ELi256ELi128ELb1ELb1ELb1ELb1ELb1ELb1EEEEEEEEEvNT_6ParamsE,(.L_x_3278 - _ZN7cutlass13device_kernelIN5flash11enable_sm90INS1_16FlashAttnFwdSm90INS1_25CollectiveMainloopFwdSm90ILi2EN4cute5tupleIJNS5_1CILi1EEES8_S8_EEENS6_IJNS7_ILi128EEENS7_ILi80EEENS7_ILi256EEEEEELi256ENS_10bfloat16_tEfNS_4arch4Sm90ELb1ELb0ELb1ELb1ELb1ELb0ELb0ELb1ELb1ELb1ELb1ELb0EEENS1_21CollectiveEpilogueFwdINS6_IJSA_SC_SB_EEES9_SE_SG_Li256ELb1ELb1ELb1ELb0EEENS1_36VarlenDynamicPersistentTileSchedulerILi128ELi80ELi256ELi128ELb1ELb1ELb1ELb1ELb1ELb1EEEEEEEEEvNT_6ParamsE)
        .other          _ZN7cutlass13device_kernelIN5flash11enable_sm90INS1_16FlashAttnFwdSm90INS1_25CollectiveMainloopFwdSm90ILi2EN4cute5tupleIJNS5_1CILi1EEES8_S8_EEENS6_IJNS7_ILi128EEENS7_ILi80EEENS7_ILi256EEEEEELi256ENS_10bfloat16_tEfNS_4arch4Sm90ELb1ELb0ELb1ELb1ELb1ELb0ELb0ELb1ELb1ELb1ELb1ELb0EEENS1_21CollectiveEpilogueFwdINS6_IJSA_SC_SB_EEES9_SE_SG_Li256ELb1ELb1ELb1ELb0EEENS1_36VarlenDynamicPersistentTileSchedulerILi128ELi80ELi256ELi128ELb1ELb1ELb1ELb1ELb1ELb1EEEEEEEEEvNT_6ParamsE,@"STO_CUDA_ENTRY STV_DEFAULT"
_ZN7cutlass13device_kernelIN5flash11enable_sm90INS1_16FlashAttnFwdSm90INS1_25CollectiveMainloopFwdSm90ILi2EN4cute5tupleIJNS5_1CILi1EEES8_S8_EEENS6_IJNS7_ILi128EEENS7_ILi80EEENS7_ILi256EEEEEELi256ENS_10bfloat16_tEfNS_4arch4Sm90ELb1ELb0ELb1ELb1ELb1ELb0ELb0ELb1ELb1ELb1ELb1ELb0EEENS1_21CollectiveEpilogueFwdINS6_IJSA_SC_SB_EEES9_SE_SG_Li256ELb1ELb1ELb1ELb0EEENS1_36VarlenDynamicPersistentTileSchedulerILi128ELi80ELi256ELi128ELb1ELb1ELb1ELb1ELb1ELb1EEEEEEEEEvNT_6ParamsE:
        /* <DEDUP_REMOVED lines=45> */
.L_x_2368:
        /* <DEDUP_REMOVED lines=22> */
.L_x_2369:
        /* <DEDUP_REMOVED lines=18> */
.L_x_2370:
        /* <DEDUP_REMOVED lines=22> */
.L_x_2371:
        /* <DEDUP_REMOVED lines=23> */
.L_x_2372:
        /* <DEDUP_REMOVED lines=10> */
.L_x_2374:
        /* <DEDUP_REMOVED lines=27> */
[C---:B------:R-:W-:Y:S01]  /*0a70*/  IMAD.IADD R13, R0.reuse, 0x1, -R5 ;  /* 0x00000001000d7824 */ /* 0x040fe200078e0a05 */
[CC--:B------:R-:W-:Y:S01]  /*0a80*/  LEA.HI R5, R3.reuse, R0.reuse, RZ, 0x2 ;  /* 0x0000000003057211 */ /* 0x0c0fe200078f10ff */
[----:B------:R-:W-:Y:S01]  /*0a90*/  ULOP3.LUT UR8, UR4, 0x1, URZ, 0xfc, !UPT ;  /* 0x0000000104087892 */ /* 0x000fe2000f8efc3f */
[----:B------:R-:W-:Y:S02]  /*0aa0*/  LEA.HI R3, R3, R0, RZ, 0x4 ;  /* 0x0000000003037211 */ /* 0x000fe400078f20ff */
[----:B------:R-:W-:Y:S01]  /*0ab0*/  SHF.R.S32.HI R8, RZ, 0x1f, R13 ;  /* 0x0000001fff087819 */ /* 0x000fe2000001140d */
[----:B------:R-:W-:Y:S01]  /*0ac0*/  STL [R1+0x34], R13 ;  /* 0x0000340d01007387 */ /* 0x000fe20000100800 */
[----:B------:R-:W-:Y:S01]  /*0ad0*/  LOP3.LUT R11, R5, 0xfffffffc, RZ, 0xc0, !PT ;  /* 0xfffffffc050b7812 */ /* 0x000fe200078ec0ff */
[----:B------:R-:W-:Y:S01]  /*0ae0*/  UMOV UR4, URZ ;  /* 0x0000003f00047c82 */ /* 0x000fe20008000000 */
[C---:B------:R-:W-:Y:S02]  /*0af0*/  LOP3.LUT R5, R3.reuse, 0x3fffff0, RZ, 0xc0, !PT ;  /* 0x03fffff003057812 */ /* 0x040fe400078ec0ff */
[----:B------:R-:W-:Y:S01]  /*0b00*/  SHF.R.S32.HI R4, RZ, 0x4, R3 ;  /* 0x00000004ff047819 */ /* 0x000fe20000011403 */
[----:B------:R-:W-:Y:S01]  /*0b10*/  IMAD.IADD R12, R0, 0x1, -R11 ;  /* 0x00000001000c7824 */ /* 0x000fe200078e0a0b */
[----:B------:R-:W-:Y:S01]  /*0b20*/  LEA.HI R9, R8, R13, RZ, 0x2 ;  /* 0x0000000d08097211 */ /* 0x000fe200078f10ff */
[----:B------:R-:W-:Y:S01]  /*0b30*/  IMAD.IADD R5, R0, 0x1, -R5 ;  /* 0x0000000100057824 */ /* 0x000fe200078e0a05 */
[----:B------:R-:W-:-:S02]  /*0b40*/  LEA.HI R0, R3, R4, RZ, 0x1 ;  /* 0x0000000403007211 */ /* 0x000fc400078f08ff */
[--C-:B------:R-:W-:Y:S01]  /*0b50*/  SHF.R.S32.HI R10, RZ, 0x2, R9.reuse ;  /* 0x00000002ff0a7819 */ /* 0x100fe20000011409 */
[----:B------:R-:W-:Y:S01]  /*0b60*/  IMAD R6, R5, 0x40, R6 ;  /* 0x0000004005067824 */ /* 0x000fe200078e0206 */
[----:B------:R-:W-:Y:S02]  /*0b70*/  SHF.R.S32.HI R7, RZ, 0x1f, R9 ;  /* 0x0000001fff077819 */ /* 0x000fe40000011409 */
        /* <DEDUP_REMOVED lines=10> */
[----:B------:R-:W-:Y:S01]  /*0c20*/  LOP3.LUT R9, R9, 0x7ffffffc, RZ, 0xc0, !PT ;  /* 0x7ffffffc09097812 */ /* 0x000fe200078ec0ff */
[----:B------:R-:W-:Y:S01]  /*0c30*/  IMAD.IADD R2, R3, 0x1, -R2 ;  /* 0x0000000103027824 */ /* 0x000fe200078e0a02 */
[----:B------:R-:W-:-:S02]  /*0c40*/  SHF.R.S32.HI R8, RZ, 0x5, R8 ;  /* 0x00000005ff087819 */ /* 0x000fc40000011408 */
[----:B------:R-:W-:Y:S01]  /*0c50*/  LOP3.LUT R3, R0, 0x1ffffffe, RZ, 0xc0, !PT ;  /* 0x1ffffffe00037812 */ /* 0x000fe200078ec0ff */
[----:B------:R-:W-:Y:S02]  /*0c60*/  IMAD R0, R7, 0x8, R6 ;  /* 0x0000000807007824 */ /* 0x000fe400078e0206 */
[----:B------:R-:W-:Y:S02]  /*0c70*/  IMAD.IADD R9, R13, 0x1, -R9 ;  /* 0x000000010d097824 */ /* 0x000fe400078e0a09 */
[----:B------:R-:W-:Y:S01]  /*0c80*/  IMAD R11, R8, 0x10, R11 ;  /* 0x00000010080b7824 */ /* 0x000fe200078e020b */
[----:B------:R0:W-:Y:S01]  /*0c90*/  STL [R1+0x3c], R0 ;  /* 0x00003c0001007387 */ /* 0x0001e20000100800 */
[----:B------:R-:W-:Y:S02]  /*0ca0*/  IMAD.SHL.U32 R23, R9, 0x2, RZ ;  /* 0x0000000209177824 */ /* 0x000fe400078e00ff */
[----:B------:R-:W-:Y:S02]  /*0cb0*/  IMAD.IADD R3, R12, 0x1, -R3 ;  /* 0x000000010c037824 */ /* 0x000fe400078e0a03 */
[C---:B------:R-:W-:Y:S01]  /*0cc0*/  VIADD R22, R23.reuse, 0x8 ;  /* 0x0000000817167836 */ /* 0x040fe20000000000 */
[C---:B------:R-:W-:Y:S01]  /*0cd0*/  IADD3 R19, R23.reuse, 0x20, RZ ;  /* 0x0000002017137810 */ /* 0x040fe20007ffe0ff */
[C---:B------:R-:W-:Y:S01]  /*0ce0*/  VIADD R21, R23.reuse, 0x10 ;  /* 0x0000001017157836 */ /* 0x040fe20000000000 */
[C---:B------:R-:W-:Y:S01]  /*0cf0*/  IADD3 R218, R23.reuse, 0xd8, RZ ;  /* 0x000000d817da7810 */ /* 0x040fe20007ffe0ff */
[C---:B------:R-:W-:Y:S01]  /*0d00*/  VIADD R20, R23.reuse, 0x18 ;  /* 0x0000001817147836 */ /* 0x040fe20000000000 */
[----:B------:R-:W-:Y:S01]  /*0d10*/  SHF.R.S32.HI R25, RZ, 0x1f, R22 ;  /* 0x0000001fff197819 */ /* 0x000fe20000011416 */
[----:B0-----:R-:W-:Y:S01]  /*0d20*/  IMAD R0, R2, 0x40, R11 ;  /* 0x0000004002007824 */ /* 0x001fe200078e020b */
[----:B------:R-:W-:Y:S01]  /*0d30*/  SHF.R.S32.HI R24, RZ, 0x1f, R21 ;  /* 0x0000001fff187819 */ /* 0x000fe20000011415 */
[----:B------:R-:W-:Y:S01]  /*0d40*/  IMAD.U32 R2, RZ, RZ, UR8 ;  /* 0x00000008ff027e24 */ /* 0x000fe2000f8e00ff */
[----:B------:R-:W-:Y:S01]  /*0d50*/  SHF.R.S32.HI R22, RZ, 0x1f, R20 ;  /* 0x0000001fff167819 */ /* 0x000fe20000011414 */
[C---:B------:R-:W-:Y:S01]  /*0d60*/  VIADD R18, R23.reuse, 0x28 ;  /* 0x0000002817127836 */ /* 0x040fe20000000000 */
[----:B------:R-:W-:Y:S01]  /*0d70*/  STL [R1+0x38], R0 ;  /* 0x0000380001007387 */ /* 0x000fe20000100800 */
        /* <DEDUP_REMOVED lines=14> */
[----:B0-----:R-:W-:Y:S01]  /*0e60*/  IMAD.U32 R2, RZ, RZ, UR4 ;  /* 0x00000004ff027e24 */ /* 0x001fe2000f8e00ff */
        /* <DEDUP_REMOVED lines=30> */
[----:B------:R-:W-:Y:S01]  /*1050*/  SHF.R.S32.HI R4, RZ, 0x1f, R224 ;  /* 0x0000001fff047819 */ /* 0x000fe200000114e0 */
[----:B------:R-:W-:Y:S01]  /*1060*/  IMAD.U32 R17, RZ, RZ, UR4 ;  /* 0x00000004ff117e24 */ /* 0x000fe2000f8e00ff */
[----:B------:R-:W-:-:S07]  /*1070*/  SHF.R.S32.HI R2, RZ, 0x1f, R223 ;  /* 0x0000001fff027819 */ /* 0x000fce00000114df */
.L_x_2438:
[----:B------:R-:W-:Y:S01]  /*1080*/  ULDC.64 UR8, c[0x0][0xc88] ;  /* 0x0003220000087ab9 */ /* 0x000fe20000000a00 */
[----:B------:R-:W-:Y:S01]  /*1090*/  ULDC.64 UR10, c[0x0][0xa18] ;  /* 0x00028600000a7ab9 */ /* 0x000fe20000000a00 */
[----:B------:R-:W-:Y:S02]  /*10a0*/  UIMAD.WIDE UR8, UR7, 0x4, UR8 ;  /* 0x00000004070878a5 */ /* 0x000fe4000f8e0208 */
[----:B------:R-:W-:Y:S01]  /*10b0*/  UISETP.NE.U32.AND UP1, UPT, UR10, URZ, UPT ;  /* 0x0000003f0a00728c */ /* 0x000fe2000bf25070 */
[----:B------:R-:W-:-:S03]  /*10c0*/  ULDC UR7, c[0x0][0x424] ;  /* 0x0001090000077ab9 */ /* 0x000fc60000000800 */
        /* <DEDUP_REMOVED lines=11> */
[----:B------:R-:W-:Y:S01]  /*1180*/  IMAD.U32 R221, RZ, RZ, UR4 ;  /* 0x00000004ffdd7e24 */ /* 0x000fe2000f8e00ff */
[----:B------:R-:W-:-:S04]  /*1190*/  @UP0 ULEA UR8, UP2, UR4, UR8, 0x2 ;  /* 0x0000000804080291 */ /* 0x000fc8000f84103f */
[----:B------:R-:W-:Y:S02]  /*11a0*/  @UP0 ULEA.HI.X UR9, UR4, UR9, UR12, 0x2, UP2 ;  /* 0x0000000904090291 */ /* 0x000fe400090f140c */
[----:B------:R-:W-:Y:S01]  /*11b0*/  IMAD.U32 R6, RZ, RZ, UR12 ;  /* 0x0000000cff067e24 */ /* 0x000fe2000f8e00ff */
[----:B------:R-:W-:Y:S01]  /*11c0*/  @UP1 ULEA UR10, UP0, UR4, UR10, 0x2 ;  /* 0x0000000a040a1291 */ /* 0x000fe2000f80103f */
[----:B------:R-:W-:-:S03]  /*11d0*/  IMAD.U32 R2, RZ, RZ, UR8 ;  /* 0x00000008ff027e24 */ /* 0x000fc6000f8e00ff */
[----:B------:R-:W-:Y:S01]  /*11e0*/  @UP1 ULEA.HI.X UR11, UR4, UR11, UR12, 0x2, UP0 ;  /* 0x0000000b040b1291 */ /* 0x000fe200080f140c */
[----:B------:R-:W-:Y:S01]  /*11f0*/  IMAD.U32 R3, RZ, RZ, UR9 ;  /* 0x00000009ff037e24 */ /* 0x000fe2000f8e00ff */
[----:B------:R-:W-:Y:S01]  /*1200*/  ULDC.64 UR8, c[0x0][0x418] ;  /* 0x0001060000087ab9 */ /* 0x000fe20000000a00 */
[----:B------:R-:W-:Y:S01]  /*1210*/  IMAD.U32 R4, RZ, RZ, UR10 ;  /* 0x0000000aff047e24 */ /* 0x000fe2000f8e00ff */
[----:B------:R0:W-:Y:S02]  /*1220*/  STL [R1+0x2c], R6 ;  /* 0x00002c0601007387 */ /* 0x0001e40000100800 */
[----:B------:R-:W-:Y:S02]  /*1230*/  IMAD.U32 R5, RZ, RZ, UR11 ;  /* 0x0000000bff057e24 */ /* 0x000fe4000f8e00ff */
[----:B------:R-:W2:Y:S01]  /*1240*/  @P0 LDG.E R2, desc[UR38][R2.64] ;  /* 0x0000002602020981 */ /* 0x000ea2000c1e1900 */
[----:B------:R-:W-:Y:S01]  /*1250*/  UISETP.NE.U32.AND UP0, UPT, UR8, URZ, UPT ;  /* 0x0000003f0800728c */ /* 0x000fe2000bf05070 */
[----:B------:R-:W-:-:S02]  /*1260*/  ULDC.64 UR10, c[0x0][0xa20] ;  /* 0x00028800000a7ab9 */ /* 0x000fc40000000a00 */
[----:B---3--:R-:W3:Y:S01]  /*1270*/  @P2 LDG.E R4, desc[UR38][R4.64] ;  /* 0x0000002604042981 */ /* 0x008ee2000c1e1900 */
[----:B------:R-:W-:Y:S01]  /*1280*/  UISETP.NE.AND.EX UP0, UPT, UR9, URZ, UPT, UP0 ;  /* 0x0000003f0900728c */ /* 0x000fe2000bf05300 */
[----:B------:R-:W-:Y:S01]  /*1290*/  ISETP.NE.U32.AND P1, PT, RZ, UR10, PT ;  /* 0x0000000aff007c0c */ /* 0x000fe2000bf25070 */
[----:B------:R-:W-:Y:S01]  /*12a0*/  ULDC UR8, c[0x0][0x2f0] ;  /* 0x0000bc0000087ab9 */ /* 0x000fe20000000800 */
[----:B------:R-:W-:Y:S02]  /*12b0*/  ULOP3.LUT UR9, UR5, 0xffff, URZ, 0xc0, !UPT ;  /* 0x0000ffff05097892 */ /* 0x000fe4000f8ec03f */
[----:B------:R-:W-:Y:S01]  /*12c0*/  USEL UR7, UR7, 0x1, UP0 ;  /* 0x0000000107077887 */ /* 0x000fe20008000000 */
[----:B------:R-:W-:Y:S01]  /*12d0*/  ISETP.NE.AND.EX P1, PT, RZ, UR11, PT, P1 ;  /* 0x0000000bff007c0c */ /* 0x000fe2000bf25310 */
[----:B------:R-:W-:Y:S02]  /*12e0*/  UMOV UR4, URZ ;  /* 0x0000003f00047c82 */ /* 0x000fe40008000000 */
[----:B------:R-:W-:Y:S01]  /*12f0*/  UIMAD UR7, UR7, UR8, URZ ;  /* 0x00000008070772a4 */ /* 0x000fe2000f8e023f */
[----:B------:R-:W-:Y:S01]  /*1300*/  IMAD.U32 R222, RZ, RZ, UR9 ;  /* 0x00000009ffde7e24 */ /* 0x000fe2000f8e00ff */
[----:B--2---:R-:W-:-:S02]  /*1310*/  @P0 R2UR UR4, R2 ;  /* 0x00000000020402ca */ /* 0x004fc400000e0000 */
[----:B---3--:R-:W-:-:S13]  /*1320*/  @P2 R2UR UR8, R4 ;  /* 0x00000000040822ca */ /* 0x008fda00000e0000 */
[----:B------:R-:W-:Y:S01]  /*1330*/  IMAD.U32 R22, RZ, RZ, UR8 ;  /* 0x00000008ff167e24 */ /* 0x000fe2000f8e00ff */
[----:B0---45:R-:W-:Y:S06]  /*1340*/  @P2 BRA `(.L_x_2375) ;  /* 0x0000000000442947 */ /* 0x031fec0003800000 */
[----:B------:R-:W-:Y:S02]  /*1350*/  ULDC.64 UR8, c[0x0][0xa00] ;  /* 0x0002800000087ab9 */ /* 0x000fe40000000a00 */
[----:B------:R-:W-:Y:S01]  /*1360*/  ISETP.NE.U32.AND P0, PT, RZ, UR8, PT ;  /* 0x00000008ff007c0c */ /* 0x000fe2000bf05070 */
[----:B------:R-:W-:Y:S02]  /*1370*/  ULDC UR8, c[0x0][0x288] ;  /* 0x0000a20000087ab9 */ /* 0x000fe40000000800 */
[----:B------:R-:W-:Y:S01]  /*1380*/  IMAD.U32 R22, RZ, RZ, UR8 ;  /* 0x00000008ff167e24 */ /* 0x000fe2000f8e00ff */
[----:B------:R-:W-:-:S13]  /*1390*/  ISETP.NE.AND.EX P0, PT, RZ, UR9, PT, P0 ;  /* 0x00000009ff007c0c */ /* 0x000fda000bf05300 */
[----:B------:R-:W-:Y:S05]  /*13a0*/  @!P0 BRA `(.L_x_2375) ;  /* 0x00000000002c8947 */ /* 0x000fea0003800000 */
[----:B------:R-:W-:Y:S01]  /*13b0*/  R2UR UR12, R221 ;  /* 0x00000000dd0c72ca */ /* 0x000fe200000e0000 */
[----:B------:R-:W-:-:S12]  /*13c0*/  ULDC.64 UR8, c[0x0][0xa00] ;  /* 0x0002800000087ab9 */ /* 0x000fd80000000a00 */
[----:B------:R-:W-:-:S06]  /*13d0*/  UIMAD.WIDE UR8, UR12, 0x4, UR8 ;  /* 0x000000040c0878a5 */ /* 0x000fcc000f8e0208 */
[----:B------:R-:W-:Y:S02]  /*13e0*/  IMAD.U32 R2, RZ, RZ, UR8 ;  /* 0x00000008ff027e24 */ /* 0x000fe4000f8e00ff */
[----:B------:R-:W-:-:S05]  /*13f0*/  IMAD.U32 R3, RZ, RZ, UR9 ;  /* 0x00000009ff037e24 */ /* 0x000fca000f8e00ff */
[----:B------:R-:W2:Y:S04]  /*1400*/  LDG.E R4, desc[UR38][R2.64] ;  /* 0x0000002602047981 */ /* 0x000ea8000c1e1900 */
[----:B------:R-:W3:Y:S01]  /*1410*/  LDG.E R0, desc[UR38][R2.64+0x4] ;  /* 0x0000042602007981 */ /* 0x000ee2000c1e1900 */
[----:B--2---:R-:W-:Y:S02]  /*1420*/  R2UR UR8, R4 ;  /* 0x00000000040872ca */ /* 0x004fe400000e0000 */
[----:B---3--:R-:W-:-:S13]  /*1430*/  R2UR UR9, R0 ;  /* 0x00000000000972ca */ /* 0x008fda00000e0000 */
[----:B------:R-:W-:-:S06]  /*1440*/  UIADD3 UR8, -UR8, UR9, URZ ;  /* 0x0000000908087290 */ /* 0x000fcc000fffe13f */
[----:B------:R-:W-:-:S07]  /*1450*/  IMAD.U32 R22, RZ, RZ, UR8 ;  /* 0x00000008ff167e24 */ /* 0x000fce000f8e00ff */
.L_x_2375:
[----:B------:R-:W-:Y:S05]  /*1460*/  @!P1 BRA `(.L_x_2376) ;  /* 0x0000000000249947 */ /* 0x000fea0003800000 */
[----:B------:R-:W-:Y:S02]  /*1470*/  R2UR UR8, R221 ;  /* 0x00000000dd0872ca */ /* 0x000fe400000e0000 */
[----:B------:R-:W-:-:S11]  /*1480*/  R2UR UR9, R6 ;  /* 0x00000000060972ca */ /* 0x000fd600000e0000 */
[----:B------:R-:W-:-:S04]  /*1490*/  ULEA UR7, UP0, UR8, UR10, 0x2 ;  /* 0x0000000a08077291 */ /* 0x000fc8000f80103f */
[----:B------:R-:W-:Y:S02]  /*14a0*/  ULEA.HI.X UR8, UR8, UR11, UR9, 0x2, UP0 ;  /* 0x0000000b08087291 */ /* 0x000fe400080f1409 */
[----:B------:R-:W-:-:S04]  /*14b0*/  IMAD.U32 R2, RZ, RZ, UR7 ;  /* 0x00000007ff027e24 */ /* 0x000fc8000f8e00ff */
[----:B------:R-:W-:-:S05]  /*14c0*/  IMAD.U32 R3, RZ, RZ, UR8 ;  /* 0x00000008ff037e24 */ /* 0x000fca000f8e00ff */
[----:B------:R-:W2:Y:S02]  /*14d0*/  LDG.E R2, desc[UR38][R2.64] ;  /* 0x0000002602027981 */ /* 0x000ea4000c1e1900 */
[----:B--2---:R-:W-:Y:S01]  /*14e0*/  R2UR UR7, R2 ;  /* 0x00000000020772ca */ /* 0x004fe200000e0000 */
[----:B------:R-:W-:-:S14]  /*14f0*/  BRA `(.L_x_2377) ;  /* 0x0000000000387947 */ /* 0x000fdc0003800000 */
.L_x_2376:
[----:B------:R-:W-:Y:S02]  /*1500*/  ULDC.64 UR8, c[0x0][0xa08] ;  /* 0x0002820000087ab9 */ /* 0x000fe40000000a00 */
[----:B------:R-:W-:-:S04]  /*1510*/  ISETP.NE.U32.AND P0, PT, RZ, UR8, PT ;  /* 0x00000008ff007c0c */ /* 0x000fc8000bf05070 */
        /* <DEDUP_REMOVED lines=12> */
.L_x_2377:
[----:B------:R-:W-:Y:S01]  /*15e0*/  ULDC UR8, c[0x0][0x448] ;  /* 0x0001120000087ab9 */ /* 0x000fe20000000800 */
[----:B------:R-:W-:Y:S01]  /*15f0*/  R2UR UR9, R22 ;  /* 0x00000000160972ca */ /* 0x000fe200000e0000 */
[----:B------:R-:W-:Y:S02]  /*1600*/  UISETP.NE.AND UP0, UPT, UR8, 0x1, UPT ;  /* 0x000000010800788c */ /* 0x000fe4000bf05270 */
[----:B------:R-:W-:Y:S02]  /*1610*/  USHF.L.U32 UR6, UR6, 0x7, URZ ;  /* 0x0000000706067899 */ /* 0x000fe4000800063f */
[----:B------:R-:W-:Y:S02]  /*1620*/  UIADD3 UR10, -UR4, UR7, URZ ;  /* 0x00000007040a7290 */ /* 0x000fe4000fffe13f */
[----:B------:R-:W-:Y:S02]  /*1630*/  UP2UR UR4, UPR, URZ, 0x1 ;  /* 0x000000013f047883 */ /* 0x000fe40008000000 */
[----:B------:R-:W-:-:S02]  /*1640*/  UIADD3 UR8, UR6, 0x7f, URZ ;  /* 0x0000007f06087890 */ /* 0x000fc4000fffe03f */
[----:B------:R-:W-:Y:S01]  /*1650*/  IMAD.U32 R215, RZ, RZ, UR6 ;  /* 0x00000006ffd77e24 */ /* 0x000fe2000f8e00ff */
[----:B------:R-:W-:Y:S01]  /*1660*/  MOV R212, UR10 ;  /* 0x0000000a00d47c02 */ /* 0x000fe20008000f00 */
[----:B------:R-:W-:Y:S01]  /*1670*/  @UP0 ULDC UR6, c[0x0][0x44c] ;  /* 0x0001130000060ab9 */ /* 0x000fe20000000800 */
[----:B------:R-:W-:Y:S01]  /*1680*/  IMAD.U32 R213, RZ, RZ, UR4 ;  /* 0x00000004ffd57e24 */ /* 0x000fe2000f8e00ff */
[----:B------:R-:W-:Y:S02]  /*1690*/  UIMAD.WIDE.U32 UR6, UR8, UR6, URZ ;  /* 0x00000006080672a5 */ /* 0x000fe4000f8e003f */
[----:B------:R-:W-:Y:S02]  /*16a0*/  UIADD3 UR4, UR10, 0x50, -UR9 ;  /* 0x000000500a047890 */ /* 0x000fe4000fffe809 */
[----:B------:R-:W-:Y:S01]  /*16b0*/  UIADD3 UR6, UR10, 0x4f, URZ ;  /* 0x0000004f0a067890 */ /* 0x000fe2000fffe03f */
[----:B------:R-:W-:Y:S02]  /*16c0*/  @UP0 ULDC UR9, c[0x0][0x450] ;  /* 0x0001140000090ab9 */ /* 0x000fe40000000800 */
[----:B------:R-:W-:-:S02]  /*16d0*/  @UP0 USHF.R.U32.HI UR8, URZ, UR9, UR7 ;  /* 0x000000093f080299 */ /* 0x000fc40008011607 */
[----:B------:R-:W-:Y:S02]  /*16e0*/  UIMAD.WIDE UR6, UR6, 0x66666667, URZ ;  /* 0x66666667060678a5 */ /* 0x000fe4000f8e023f */
[----:B------:R-:W-:Y:S02]  /*16f0*/  UIADD3 UR8, UR4, UR8, URZ ;  /* 0x0000000804087290 */ /* 0x000fe4000fffe03f */
[----:B------:R-:W-:Y:S02]  /*1700*/  USHF.R.U32.HI UR4, URZ, 0x1f, UR7 ;  /* 0x0000001f3f047899 */ /* 0x000fe40008011607 */
[----:B------:R-:W-:Y:S02]  /*1710*/  UIMAD.WIDE UR8, UR8, 0x66666667, URZ ;  /* 0x66666667080878a5 */ /* 0x000fe4000f8e023f */
[----:B------:R-:W-:Y:S02]  /*1720*/  ULEA.HI.SX32 UR7, UR7, UR4, 0x1b ;  /* 0x0000000407077291 */ /* 0x000fe4000f8fda3f */
[----:B------:R-:W-:-:S02]  /*1730*/  USHF.R.U32.HI UR6, URZ, 0x1f, UR9 ;  /* 0x0000001f3f067899 */ /* 0x000fc40008011609 */
[----:B------:R-:W-:Y:S02]  /*1740*/  ULOP3.LUT UR4, UR5, 0xff000000, URZ, 0xc0, !UPT ;  /* 0xff00000005047892 */ /* 0x000fe4000f8ec03f */
[----:B------:R-:W-:Y:S02]  /*1750*/  ULEA.HI.SX32 UR6, UR9, UR6, 0x1b ;  /* 0x0000000609067291 */ /* 0x000fe4000f8fda3f */
[----:B------:R-:W-:Y:S02]  /*1760*/  ULOP3.LUT UR5, UR5, 0xff0000, URZ, 0xc0, !UPT ;  /* 0x00ff000005057892 */ /* 0x000fe4000f8ec03f */
[----:B------:R-:W-:Y:S02]  /*1770*/  UISETP.LT.AND UP0, UPT, UR7, UR6, UPT ;  /* 0x000000060700728c */ /* 0x000fe4000bf01270 */
[----:B------:R-:W-:Y:S02]  /*1780*/  USHF.R.U32.HI UR4, URZ, 0x8, UR4 ;  /* 0x000000083f047899 */ /* 0x000fe40008011604 */
[----:B------:R-:W-:-:S02]  /*1790*/  USEL UR9, UR7, UR6, UP0 ;  /* 0x0000000607097287 */ /* 0x000fc40008000000 */
[----:B------:R-:W-:Y:S02]  /*17a0*/  ULEA.HI UR5, UR5, UR4, URZ, 0x10 ;  /* 0x0000000405057291 */ /* 0x000fe4000f8f803f */
[----:B------:R-:W-:Y:S02]  /*17b0*/  UISETP.GE.AND UP0, UPT, UR9, 0x1, UPT ;  /* 0x000000010900788c */ /* 0x000fe4000bf06270 */
[----:B------:R-:W-:Y:S02]  /*17c0*/  ULOP3.LUT UR6, UR5, 0xff, URZ, 0xc0, !UPT ;  /* 0x000000ff05067892 */ /* 0x000fe4000f8ec03f */
[----:B------:R-:W-:Y:S02]  /*17d0*/  USHF.R.U32.HI UR5, URZ, 0x10, UR5 ;  /* 0x000000103f057899 */ /* 0x000fe40008011605 */
[----:B------:R-:W-:Y:S01]  /*17e0*/  PLOP3.LUT P0, PT, PT, PT, UP0, 0x80, 0x0 ;  /* 0x000000000000781c */ /* 0x000fe20003f0f008 */
[----:B------:R-:W-:Y:S01]  /*17f0*/  UMOV UR4, URZ ;  /* 0x0000003f00047c82 */ /* 0x000fe20008000000 */
[----:B------:R-:W-:-:S02]  /*1800*/  IMAD.U32 R220, RZ, RZ, UR6 ;  /* 0x00000006ffdc7e24 */ /* 0x000fc4000f8e00ff */
[----:B------:R-:W-:-:S09]  /*1810*/  IMAD.U32 R217, RZ, RZ, UR5 ;  /* 0x00000005ffd97e24 */ /* 0x000fd2000f8e00ff */
[----:B------:R-:W-:Y:S05]  /*1820*/  @!P0 BRA `(.L_x_2378) ;  /* 0x0000000000948947 */ /* 0x000fea0003800000 */
        /* <DEDUP_REMOVED lines=37> */
.L_x_2378:
[----:B------:R-:W-:Y:S01]  /*1a80*/  R2UR UR5, R220 ;  /* 0x00000000dc0572ca */ /* 0x000fe200000e0000 */
[----:B------:R-:W-:Y:S01]  /*1a90*/  IMAD.U32 R0, RZ, RZ, UR9 ;  /* 0x00000009ff007e24 */ /* 0x000fe2000f8e00ff */
[----:B------:R-:W-:Y:S01]  /*1aa0*/  PLOP3.LUT P0, PT, PT, PT, PT, 0x80, 0x0 ;  /* 0x000000000000781c */ /* 0x000fe20003f0f070 */
[----:B------:R-:W-:Y:S01]  /*1ab0*/  IMAD.U32 R3, RZ, RZ, UR4 ;  /* 0x00000004ff037e24 */ /* 0x000fe2000f8e00ff */
[----:B------:R-:W-:Y:S01]  /*1ac0*/  CS2R R150, SRZ ;  /* 0x0000000000967805 */ /* 0x000fe2000001ff00 */
[----:B------:R-:W-:Y:S01]  /*1ad0*/  IMAD.MOV.U32 R2, RZ, RZ, RZ ;  /* 0x000000ffff027224 */ /* 0x000fe200078e00ff */
[----:B------:R-:W-:Y:S02]  /*1ae0*/  CS2R R148, SRZ ;  /* 0x0000000000947805 */ /* 0x000fe4000001ff00 */
[----:B------:R-:W-:Y:S02]  /*1af0*/  CS2R R146, SRZ ;  /* 0x0000000000927805 */ /* 0x000fe4000001ff00 */
[----:B------:R-:W-:-:S02]  /*1b00*/  CS2R R144, SRZ ;  /* 0x0000000000907805 */ /* 0x000fc4000001ff00 */
[----:B------:R-:W-:Y:S02]  /*1b10*/  CS2R R142, SRZ ;  /* 0x00000000008e7805 */ /* 0x000fe4000001ff00 */
[----:B------:R-:W-:Y:S02]  /*1b20*/  CS2R R140, SRZ ;  /* 0x00000000008c7805 */ /* 0x000fe4000001ff00 */
[----:B------:R-:W-:Y:S02]  /*1b30*/  CS2R R138, SRZ ;  /* 0x00000000008a7805 */ /* 0x000fe4000001ff00 */
[----:B------:R-:W-:Y:S01]  /*1b40*/  CS2R R136, SRZ ;  /* 0x0000000000887805 */ /* 0x000fe2000001ff00 */
[----:B------:R-:W-:Y:S01]  /*1b50*/  UIMAD UR5, UR5, UR4, URZ ;  /* 0x00000004050572a4 */ /* 0x000fe2000f8e023f */
[----:B------:R-:W-:Y:S02]  /*1b60*/  CS2R R134, SRZ ;  /* 0x0000000000867805 */ /* 0x000fe4000001ff00 */
[----:B------:R-:W-:-:S02]  /*1b70*/  CS2R R132, SRZ ;  /* 0x0000000000847805 */ /* 0x000fc4000001ff00 */
[----:B------:R-:W-:Y:S02]  /*1b80*/  CS2R R130, SRZ ;  /* 0x0000000000827805 */ /* 0x000fe4000001ff00 */
[----:B------:R-:W-:Y:S02]  /*1b90*/  CS2R R128, SRZ ;  /* 0x0000000000807805 */ /* 0x000fe4000001ff00 */
[----:B------:R-:W-:Y:S02]  /*1ba0*/  CS2R R126, SRZ ;  /* 0x00000000007e7805 */ /* 0x000fe4000001ff00 */
[----:B------:R-:W-:Y:S01]  /*1bb0*/  VIADDMNMX R0, R3, UR5, R0, PT ;  /* 0x0000000503007c46 */ /* 0x000fe2000b800100 */
[----:B------:R-:W-:Y:S01]  /*1bc0*/  IMAD.U32 R214, RZ, RZ, UR5 ;  /* 0x00000005ffd67e24 */ /* 0x000fe2000f8e00ff */
[----:B------:R-:W-:Y:S02]  /*1bd0*/  CS2R R124, SRZ ;  /* 0x00000000007c7805 */ /* 0x000fe4000001ff00 */
[----:B------:R-:W-:-:S02]  /*1be0*/  CS2R R122, SRZ ;  /* 0x00000000007a7805 */ /* 0x000fc4000001ff00 */
[----:B------:R-:W-:Y:S01]  /*1bf0*/  R2UR UR61, R0 ;  /* 0x00000000003d72ca */ /* 0x000fe200000e0000 */
[----:B------:R-:W-:Y:S01]  /*1c00*/  IMAD.MOV.U32 R0, RZ, RZ, RZ ;  /* 0x000000ffff007224 */ /* 0x000fe200078e00ff */
        /* <DEDUP_REMOVED lines=56> */
[----:B------:R-:W-:Y:S02]  /*1f90*/  UIADD3 UR6, UR7, 0x14400, URZ ;  /* 0x0001440007067890 */ /* 0x000fe4000fffe03f */
[----:B------:R-:W-:Y:S02]  /*1fa0*/  IMAD.U32 R16, RZ, RZ, UR7 ;  /* 0x00000007ff107e24 */ /* 0x000fe4000f8e00ff */
[----:B0-----:R-:W-:Y:S01]  /*1fb0*/  VIADD R0, R0, 0xffffff80 ;  /* 0xffffff8000007836 */ /* 0x001fe20000000000 */
[----:B------:R-:W-:-:S04]  /*1fc0*/  ULOP3.LUT UP0, URZ, UR6, 0x9f, URZ, 0xc0, !UPT ;  /* 0x0000009f063f7892 */ /* 0x000fc8000f80c03f */
[----:B------:R-:W-:Y:S02]  /*1fd0*/  SHF.R.S32.HI R3, RZ, 0x1f, R0 ;  /* 0x0000001fff037819 */ /* 0x000fe40000011400 */
        /* <DEDUP_REMOVED lines=19> */
[----:B------:R-:W-:Y:S01]  /*2110*/  IMAD.U32 R10, RZ, RZ, UR6 ;  /* 0x00000006ff0a7e24 */ /* 0x000fe2000f8e00ff */
[----:B------:R-:W-:Y:S01]  /*2120*/  MOV R13, RZ ;  /* 0x000000ff000d7202 */ /* 0x000fe20000000f00 */
[----:B------:R-:W-:Y:S02]  /*2130*/  IMAD.U32 R6, RZ, RZ, UR4 ;  /* 0x00000004ff067e24 */ /* 0x000fe4000f8e00ff */
[----:B------:R-:W-:-:S02]  /*2140*/  IMAD.U32 R7, RZ, RZ, UR5 ;  /* 0x00000005ff077e24 */ /* 0x000fc4000f8e00ff */
[----:B------:R-:W-:Y:S02]  /*2150*/  IMAD.U32 R11, RZ, RZ, UR7 ;  /* 0x00000007ff0b7e24 */ /* 0x000fe4000f8e00ff */
[----:B------:R-:W-:Y:S02]  /*2160*/  IMAD.MOV.U32 R8, RZ, RZ, 0x70 ;  /* 0x00000070ff087424 */ /* 0x000fe400078e00ff */
[----:B0-----:R-:W-:-:S07]  /*2170*/  IMAD.MOV.U32 R12, RZ, RZ, 0x1 ;  /* 0x00000001ff0c7424 */ /* 0x001fce00078e00ff */
[----:B------:R-:W-:-:S07]  /*2180*/  LEPC R20, `(.L_x_2380) ;  /* 0x000000001014794e */ /* 0x000fce0000000000 */
[----:B-1----:R-:W-:Y:S05]  /*2190*/  CALL.ABS.NOINC R2 ;  /* 0x0000000002007343 */ /* 0x002fea0003c00000 */
.L_x_2380:
[----:B------:R-:W2:Y:S04]  /*21a0*/  LDL R18, [R1+0x30] ;  /* 0x0000300001127983 */ /* 0x000ea80000100800 */
[----:B------:R-:W3:Y:S01]  /*21b0*/  LDL R2, [R1+0x40] ;  /* 0x0000400001027983 */ /* 0x000ee20000100800 */
[----:B------:R-:W-:Y:S02]  /*21c0*/  R2UR UR6, R16 ;  /* 0x00000000100672ca */ /* 0x000fe400000e0000 */
        /* <DEDUP_REMOVED lines=11> */
.L_x_2529:
[----:B------:R-:W-:Y:S05]  /*2280*/  @!P0 BRA `(.L_x_2382) ;  /* 0x0000000000048947 */ /* 0x000fea0003800000 */
[----:B------:R-:W-:Y:S01]  /*2290*/  BPT.TRAP 0x1 ;  /* 0x000000040000795c */ /* 0x000fe20000300000 */
.L_x_2382:
[----:B------:R-:W-:Y:S01]  /*22a0*/  R2UR UR5, R17 ;  /* 0x00000000110572ca */ /* 0x000fe200000e0000 */
[----:B0-----:R-:W-:Y:S01]  /*22b0*/  IMAD.U32 R0, RZ, RZ, UR36 ;  /* 0x00000024ff007e24 */ /* 0x001fe2000f8e00ff */
[----:B------:R-:W-:-:S11]  /*22c0*/  R2UR UR4, R16 ;  /* 0x00000000100472ca */ /* 0x000fd600000e0000 */
[----:B------:R-:W-:Y:S02]  /*22d0*/  IMAD.U32 R3, RZ, RZ, UR5 ;  /* 0x00000005ff037e24 */ /* 0x000fe4000f8e00ff */
[----:B------:R-:W-:-:S03]  /*22e0*/  LEA R0, R0, UR4, 0x3 ;  /* 0x0000000400007c11 */ /* 0x000fc6000f8e18ff */
[----:B------:R-:W-:-:S04]  /*22f0*/  SHF.L.U32 R3, R3, 0x1f, RZ ;  /* 0x0000001f03037819 */ /* 0x000fc800000006ff */
[----:B------:R0:W1:Y:S01]  /*2300*/  SYNCS.PHASECHK.TRANS64.TRYWAIT P1, [R0+URZ+0x38830], R3 ;  /* 0x03883003000075a7 */ /* 0x000062000802017f */
[----:B------:R-:W-:Y:S05]  /*2310*/  @!P0 BRA `(.L_x_2383) ;  /* 0x0000000000048947 */ /* 0x000fea0003800000 */
[----:B------:R-:W-:Y:S01]  /*2320*/  BPT.TRAP 0x1 ;  /* 0x000000040000795c */ /* 0x000fe20000300000 */
.L_x_2383:
[----:B-1----:R-:W-:Y:S05]  /*2330*/  @P1 BRA `(.L_x_2384) ;  /* 0x0000000000081947 */ /* 0x002fea0003800000 */
[----:B------:R-:W1:Y:S02]  /*2340*/  SYNCS.PHASECHK.TRANS64.TRYWAIT P1, [R0+URZ+0x38830], R3 ;  /* 0x03883003000075a7 */ /* 0x000e64000802017f */
[----:B-1----:R-:W-:Y:S05]  /*2350*/  @!P1 BRA `(.L_x_2385) ;  /* 0x0000018400e89947 */ /* 0x002fea0003800000 */
.L_x_2384:
        /* <DEDUP_REMOVED lines=23> */
[----:B01----:R-:W-:Y:S01]  /*24d0*/  MOV R3, UR38 ;  /* 0x0000002600037c02 */ /* 0x003fe20008000f00 */
[----:B------:R-:W-:Y:S01]  /*24e0*/  UMOV UR43, 0x40000040 ;  /* 0x40000040002b7882 */ /* 0x000fe20000000000 */
[----:B------:R-:W-:Y:S01]  /*24f0*/  UMOV UR47, 0x40000040 ;  /* 0x40000040002f7882 */ /* 0x000fe20000000000 */
[----:B------:R-:W-:Y:S01]  /*2500*/  ULOP3.LUT UR6, UR4, 0x10000, URZ, 0xfc, !UPT ;  /* 0x0001000004067892 */ /* 0x000fe2000f8efc3f */
[----:B------:R-:W-:Y:S01]  /*2510*/  MOV R4, UR36 ;  /* 0x0000002400047c02 */ /* 0x000fe20008000f00 */
[----:B------:R-:W-:Y:S01]  /*2520*/  UMOV UR51, 0x40000040 ;  /* 0x4000004000337882 */ /* 0x000fe20000000000 */
[----:B------:R-:W-:Y:S01]  /*2530*/  UMOV UR55, 0x40000040 ;  /* 0x4000004000377882 */ /* 0x000fe20000000000 */
[----:B------:R-:W-:-:S02]  /*2540*/  UIMAD UR4, UR36, 0xa00, UR6 ;  /* 0x00000a00240478a4 */ /* 0x000fc4000f8e0206 */
[----:B------:R-:W-:Y:S01]  /*2550*/  IMAD.U32 R19, RZ, RZ, UR6 ;  /* 0x00000006ff137e24 */ /* 0x000fe2000f8e00ff */
[----:B------:R-:W-:Y:S01]  /*2560*/  UMOV UR37, 0x40000040 ;  /* 0x4000004000257882 */ /* 0x000fe20000000000 */
[----:B------:R-:W-:Y:S01]  /*2570*/  UIADD3 UR10, UR4, 0x80, URZ ;  /* 0x00000080040a7890 */ /* 0x000fe2000fffe03f */
[----:B------:R-:W-:Y:S01]  /*2580*/  IMAD.U32 R7, RZ, RZ, UR37 ;  /* 0x00000025ff077e24 */ /* 0x000fe2000f8e00ff */
[----:B------:R-:W-:Y:S02]  /*2590*/  UIADD3 UR14, UR4, 0x100, URZ ;  /* 0x00000100040e7890 */ /* 0x000fe4000fffe03f */
[----:B------:R-:W-:Y:S01]  /*25a0*/  UMOV UR18, UR4 ;  /* 0x0000000400127c82 */ /* 0x000fe20008000000 */
[----:B------:R-:W-:Y:S01]  /*25b0*/  UIADD3 UR6, UR4, 0x200, URZ ;  /* 0x0000020004067890 */ /* 0x000fe2000fffe03f */
[----:B------:R-:W-:Y:S01]  /*25c0*/  HGMMA.64x16x16.F32.BF16 R56, gdesc[UR16], RZ, !UPT, gsb0 ;  /* 0x00200000103879f0 */ /* 0x000fe2000c0018ff */
[----:B------:R-:W-:Y:S01]  /*25d0*/  UIADD3 UR7, UR4, 0x2, URZ ;  /* 0x0000000204077890 */ /* 0x000fe2000fffe03f */
[----:B------:R-:W-:Y:S01]  /*25e0*/  UMOV UR19, 0x40000040 ;  /* 0x4000004000137882 */ /* 0x000fe20000000000 */
[----:B------:R-:W-:-:S02]  /*25f0*/  UIADD3 UR22, UR4, 0x384, URZ ;  /* 0x0000038404167890 */ /* 0x000fc4000fffe03f */
[----:B------:R-:W-:-:S03]  /*2600*/  UIADD3 UR26, UR4, 0x386, URZ ;  /* 0x00000386041a7890 */ /* 0x000fc6000fffe03f */
[----:B------:R-:W-:Y:S01]  /*2610*/  UMOV UR18, UR7 ;  /* 0x0000000700127c82 */ /* 0x000fe20008000000 */
        /* <DEDUP_REMOVED lines=8> */
[----:B------:R-:W-:Y:S01]  /*26a0*/  UIADD3 UR58, UR4, 0x806, URZ ;  /* 0x00000806043a7890 */ /* 0x000fe2000fffe03f */
        /* <DEDUP_REMOVED lines=22> */
[----:B------:R-:W-:Y:S02]  /*2810*/  UMOV UR17, 0x40000040 ;  /* 0x4000004000117882 */ /* 0x000fe40000000000 */
[----:B------:R-:W-:Y:S01]  /*2820*/  UMOV UR13, UR17 ;  /* 0x00000011000d7c82 */ /* 0x000fe20008000000 */
[----:B------:R-:W-:-:S03]  /*2830*/  IMAD.U32 R13, RZ, RZ, UR17 ;  /* 0x00000011ff0d7e24 */ /* 0x000fc6000f8e00ff */
[----:B------:R-:W-:Y:S01]  /*2840*/  UMOV UR16, UR6 ;  /* 0x0000000600107c82 */ /* 0x000fe20008000000 */
[----:B------:R-:W-:Y:S01]  /*2850*/  UIADD3 UR6, UR4, 0x202, URZ ;  /* 0x0000020204067890 */ /* 0x000fe2000fffe03f */
[----:B------:R-:W-:Y:S01]  /*2860*/  IMAD.U32 R12, RZ, RZ, UR16 ;  /* 0x00000010ff0c7e24 */ /* 0x000fe2000f8e00ff */
[----:B------:R-:W-:Y:S01]  /*2870*/  UMOV UR12, UR16 ;  /* 0x00000010000c7c82 */ /* 0x000fe20008000000 */
        /* <DEDUP_REMOVED lines=180> */
[----:B------:R-:W-:Y:S02]  /*33c0*/  UMOV UR15, UR37 ;  /* 0x00000025000f7c82 */ /* 0x000fe40008000000 */
        /* <DEDUP_REMOVED lines=253> */
[----:B------:R-:W-:Y:S02]  /*43a0*/  UIADD3 UR6, UR5, 0xc06, URZ ;  /* 0x00000c0605067890 */ /* 0x000fe4000fffe03f */
[----:B------:R-:W-:-:S05]  /*43b0*/  UIADD3 UR5, UR4, 0x786, URZ ;  /* 0x0000078604057890 */ /* 0x000fca000fffe03f */
[----:B------:R-:W-:Y:S01]  /*43c0*/  UMOV UR36, UR6 ;  /* 0x0000000600247c82 */ /* 0x000fe20008000000 */
[----:B------:R-:W-:Y:S01]  /*43d0*/  UIADD3 UR6, UR4, 0x906, URZ ;  /* 0x0000090604067890 */ /* 0x000fe2000fffe03f */
[----:B------:R-:W-:Y:S01]  /*43e0*/  IMAD.U32 R6, RZ, RZ, UR36 ;  /* 0x00000024ff067e24 */ /* 0x000fe2000f8e00ff */
[----:B------:R-:W-:Y:S01]  /*43f0*/  UMOV UR38, UR5 ;  /* 0x0000000500267c82 */ /* 0x000fe20008000000 */
[----:B------:R-:W-:Y:S01]  /*4400*/  UMOV UR56, UR36 ;  /* 0x0000002400387c82 */ /* 0x000fe20008000000 */
[----:B------:R-:W-:Y:S01]  /*4410*/  UIADD3 UR5, UR4, 0x886, URZ ;  /* 0x0000088604057890 */ /* 0x000fe2000fffe03f */
[----:B------:R-:W-:Y:S02]  /*4420*/  UMOV UR14, UR36 ;  /* 0x00000024000e7c82 */ /* 0x000fe40008000000 */
[----:B------:R-:W-:Y:S01]  /*4430*/  UMOV UR4, UR14 ;  /* 0x0000000e00047c82 */ /* 0x000fe20008000000 */
[----:B------:R-:W-:Y:S02]  /*4440*/  WARPGROUP.DEPBAR.LE gsb0, 0x0 ;  /* 0x00008000000079c5 */ /* 0x000fe40000010000 */
[----:B------:R-:W-:-:S06]  /*4450*/  WARPGROUP.ARRIVE ;  /* 0x00000000000079c5 */ /* 0x000fcc0000000000 */
[----:B------:R-:W-:Y:S03]  /*4460*/  HGMMA.64x16x16.F32.BF16 R24, gdesc[UR52], R24, gsb0 ;  /* 0x00200000341879f0 */ /* 0x000fe60008001818 */
[----:B------:R-:W-:Y:S02]  /*4470*/  WARPGROUP.DEPBAR.LE gsb0, 0x0 ;  /* 0x00008000000079c5 */ /* 0x000fe40000010000 */
[----:B------:R-:W-:-:S06]  /*4480*/  WARPGROUP.ARRIVE ;  /* 0x00000000000079c5 */ /* 0x000fcc0000000000 */
[----:B------:R-:W-:Y:S01]  /*4490*/  HGMMA.64x16x16.F32.BF16 R56, gdesc[UR36], R56, gsb0 ;  /* 0x00200000243879f0 */ /* 0x000fe20008001838 */
[----:B------:R-:W-:Y:S02]  /*44a0*/  R2UR UR39, R2 ;  /* 0x00000000022772ca */ /* 0x000fe400000e0000 */
        /* <DEDUP_REMOVED lines=26> */
.L_x_2386:
[----:B------:R-:W-:Y:S01]  /*4650*/  R2UR UR4, R213 ;  /* 0x00000000d50472ca */ /* 0x000fe200000e0000 */
[----:B------:R-:W-:Y:S01]  /*4660*/  ULDC UR6, c[0x0][0x9d8] ;  /* 0x0002760000067ab9 */ /* 0x000fe20000000800 */
[----:B------:R-:W-:Y:S01]  /*4670*/  R2UR UR7, R215 ;  /* 0x00000000d70772ca */ /* 0x000fe200000e0000 */
[----:B------:R-:W-:Y:S01]  /*4680*/  FMUL.FTZ R4, R59, UR6 ;  /* 0x000000063b047c20 */ /* 0x000fe20008410000 */
[----:B------:R-:W-:Y:S01]  /*4690*/  FMUL.FTZ R2, R58, UR6 ;  /* 0x000000063a027c20 */ /* 0x000fe20008410000 */
[----:B------:R-:W-:Y:S01]  /*46a0*/  FMUL.FTZ R58, R60, UR6 ;  /* 0x000000063c3a7c20 */ /* 0x000fe20008410000 */
[----:B------:R-:W-:Y:S01]  /*46b0*/  R2UR UR15, R212 ;  /* 0x00000000d40f72ca */ /* 0x000fe200000e0000 */
[----:B------:R0:W-:Y:S01]  /*46c0*/  MUFU.TANH R21, R4 ;  /* 0x0000000400157308 */ /* 0x0001e20000002400 */
[----:B------:R-:W-:Y:S01]  /*46d0*/  R2UR UR18, R22 ;  /* 0x00000000161272ca */ /* 0x000fe200000e0000 */
[----:B------:R-:W-:Y:S01]  /*46e0*/  FMUL.FTZ R62, R62, UR6 ;  /* 0x000000063e3e7c20 */ /* 0x000fe20008410000 */
[----:B------:R-:W-:Y:S01]  /*46f0*/  FMUL.FTZ R55, R55, UR6 ;  /* 0x0000000637377c20 */ /* 0x000fe20008410000 */
[----:B------:R-:W-:Y:S01]  /*4700*/  FMUL.FTZ R3, R56, UR6 ;  /* 0x0000000638037c20 */ /* 0x000fe20008410000 */
[----:B------:R-:W-:Y:S01]  /*4710*/  FMUL.FTZ R56, R57, UR6 ;  /* 0x0000000639387c20 */ /* 0x000fe20008410000 */
[----:B------:R-:W-:Y:S01]  /*4720*/  UISETP.NE.AND UP0, UPT, UR4, URZ, UPT ;  /* 0x0000003f0400728c */ /* 0x000fe2000bf05270 */
[----:B------:R-:W-:Y:S01]  /*4730*/  FMUL.FTZ R63, R63, UR6 ;  /* 0x000000063f3f7c20 */ /* 0x000fe20008410000 */
[----:B------:R1:W2:Y:S01]  /*4740*/  MUFU.TANH R20, R2 ;  /* 0x0000000200147308 */ /* 0x0002a20000002400 */
[----:B0-----:R-:W-:-:S02]  /*4750*/  VIADD R4, R216, UR7 ;  /* 0x00000007d8047c36 */ /* 0x001fc40008000000 */
[----:B------:R-:W-:Y:S01]  /*4760*/  FMUL.FTZ R57, R61, UR6 ;  /* 0x000000063d397c20 */ /* 0x000fe20008410000 */
[----:B------:R-:W-:Y:S01]  /*4770*/  FMUL.FTZ R50, R50, UR6 ;  /* 0x0000000632327c20 */ /* 0x000fe20008410000 */
[----:B------:R-:W-:Y:S01]  /*4780*/  PLOP3.LUT P1, PT, PT, PT, UP0, 0x80, 0x0 ;  /* 0x000000000000781c */ /* 0x000fe20003f2f008 */
[----:B------:R-:W-:Y:S01]  /*4790*/  IMAD.MOV.U32 R60, RZ, RZ, R4 ;  /* 0x000000ffff3c7224 */ /* 0x000fe200078e0004 */
[----:B------:R-:W-:Y:S01]  /*47a0*/  PLOP3.LUT P2, PT, PT, PT, UP0, 0x80, 0x0 ;  /* 0x000000000000781c */ /* 0x000fe20003f4f008 */
[----:B------:R-:W-:Y:S01]  /*47b0*/  UIMAD UR5, UR61, -0x50, UR15 ;  /* 0xffffffb03d0578a4 */ /* 0x000fe2000f8e020f */
[----:B------:R-:W0:Y:S01]  /*47c0*/  MUFU.TANH R61, R62 ;  /* 0x0000003e003d7308 */ /* 0x000e220000002400 */
[----:B------:R-:W-:Y:S01]  /*47d0*/  @UP0 ULDC UR4, c[0x0][0x44c] ;  /* 0x0001130000040ab9 */ /* 0x000fe20000000800 */
[----:B-1----:R-:W-:Y:S01]  /*47e0*/  FMUL.FTZ R2, R51, UR6 ;  /* 0x0000000633027c20 */ /* 0x002fe20008410000 */
[----:B------:R-:W-:Y:S01]  /*47f0*/  FMUL.FTZ R54, R54, UR6 ;  /* 0x0000000636367c20 */ /* 0x000fe20008410000 */
[----:B------:R-:W-:Y:S01]  /*4800*/  FMUL.FTZ R51, R52, UR6 ;  /* 0x0000000634337c20 */ /* 0x000fe20008410000 */
[----:B------:R-:W-:-:S02]  /*4810*/  IMAD.U32 R18, RZ, RZ, UR5 ;  /* 0x00000005ff127e24 */ /* 0x000fc4000f8e00ff */
[----:B------:R-:W-:Y:S01]  /*4820*/  FMUL.FTZ R59, R48, UR6 ;  /* 0x00000006303b7c20 */ /* 0x000fe20008410000 */
[----:B------:R-:W-:Y:S01]  /*4830*/  FMUL.FTZ R42, R42, UR6 ;  /* 0x000000062a2a7c20 */ /* 0x000fe20008410000 */
[----:B------:R1:W-:Y:S01]  /*4840*/  MUFU.TANH R65, R2 ;  /* 0x0000000200417308 */ /* 0x0003e20000002400 */
[----:B------:R-:W-:Y:S01]  /*4850*/  @P1 IMAD.HI.U32 R5, R4, UR4, RZ ;  /* 0x0000000404051c27 */ /* 0x000fe2000f8e00ff */
[----:B------:R-:W-:-:S03]  /*4860*/  @UP0 ULDC UR4, c[0x0][0x450] ;  /* 0x0001140000040ab9 */ /* 0x000fc60000000800 */
[----:B------:R-:W-:Y:S01]  /*4870*/  FMUL.FTZ R43, R43, UR6 ;  /* 0x000000062b2b7c20 */ /* 0x000fe20008410000 */
[----:B------:R-:W-:Y:S01]  /*4880*/  FMUL.FTZ R34, R34, UR6 ;  /* 0x0000000622227c20 */ /* 0x000fe20008410000 */
[----:B------:R-:W-:Y:S01]  /*4890*/  FMUL.FTZ R46, R46, UR6 ;  /* 0x000000062e2e7c20 */ /* 0x000fe20008410000 */
[----:B------:R-:W-:Y:S01]  /*48a0*/  @P2 SHF.R.U32.HI R60, RZ, UR4, R5 ;  /* 0x00000004ff3c2c19 */ /* 0x000fe20008011605 */
[----:B------:R-:W-:Y:S01]  /*48b0*/  UIMAD UR4, UR61, -0x50, URZ ;  /* 0xffffffb03d0478a4 */ /* 0x000fe2000f8e023f */
[----:B------:R-:W-:Y:S01]  /*48c0*/  IMAD.U32 R5, RZ, RZ, UR18 ;  /* 0x00000012ff057e24 */ /* 0x000fe2000f8e00ff */
[----:B------:R3:W-:Y:S01]  /*48d0*/  MUFU.TANH R67, R55 ;  /* 0x0000003700437308 */ /* 0x0007e20000002400 */
[----:B------:R-:W-:Y:S01]  /*48e0*/  FMUL.FTZ R35, R35, UR6 ;  /* 0x0000000623237c20 */ /* 0x000fe20008410000 */
[----:B------:R-:W4:Y:S01]  /*48f0*/  SHFL.IDX PT, R4, R60, 0x1, 0x1c1f ;  /* 0x003c1f003c047f89 */ /* 0x000f2200000e0000 */
[----:B------:R-:W-:Y:S01]  /*4900*/  FMUL.FTZ R47, R47, UR6 ;  /* 0x000000062f2f7c20 */ /* 0x000fe20008410000 */
[----:B-1----:R-:W-:-:S02]  /*4910*/  IMAD.U32 R2, RZ, RZ, UR4 ;  /* 0x00000004ff027e24 */ /* 0x002fc4000f8e00ff */
[----:B------:R-:W-:Y:S01]  /*4920*/  FMUL.FTZ R38, R38, UR6 ;  /* 0x0000000626267c20 */ /* 0x000fe20008410000 */
[----:B------:R-:W-:Y:S01]  /*4930*/  FMUL.FTZ R26, R26, UR6 ;  /* 0x000000061a1a7c20 */ /* 0x000fe20008410000 */
[----:B------:R-:W-:Y:S01]  /*4940*/  FMUL.FTZ R30, R30, UR6 ;  /* 0x000000061e1e7c20 */ /* 0x000fe20008410000 */
[----:B------:R-:W1:Y:S01]  /*4950*/  MUFU.TANH R63, R63 ;  /* 0x0000003f003f7308 */ /* 0x000e620000002400 */
[----:B------:R-:W-:Y:S01]  /*4960*/  IADD3 R2, -R23, 0x51, R2 ;  /* 0x0000005117027810 */ /* 0x000fe20007ffe102 */
[----:B------:R-:W-:Y:S01]  /*4970*/  FMUL.FTZ R31, R31, UR6 ;  /* 0x000000061f1f7c20 */ /* 0x000fe20008410000 */
[----:B---3--:R-:W-:Y:S01]  /*4980*/  IADD3 R55, -R23, 0x50, R18 ;  /* 0x0000005017377810 */ /* 0x008fe20007ffe112 */
[----:B------:R-:W3:Y:S01]  /*4990*/  SHFL.IDX PT, R60, R60, RZ, 0x1c1f ;  /* 0x001c1fff3c3c7589 */ /* 0x000ee200000e0000 */
[----:B------:R-:W-:Y:S01]  /*49a0*/  IADD3 R62, -R5, UR15, R2 ;  /* 0x0000000f053e7c10 */ /* 0x000fe2000fffe102 */
        /* <DEDUP_REMOVED lines=10> */
[----:B------:R2:W3:Y:S01]  /*4a50*/  MUFU.TANH R66, R54 ;  /* 0x0000003600427308 */ /* 0x0004e20000002400 */
[----:B------:R-:W-:Y:S01]  /*4a60*/  FMUL.FTZ R25, R25, UR6 ;  /* 0x0000000619197c20 */ /* 0x000fe20008410000 */
[----:B----4-:R-:W-:Y:S01]  /*4a70*/  VIADDMNMX R18, R4, R62, R55, PT ;  /* 0x0000003e04127246 */ /* 0x010fe20003800137 */
[----:B------:R-:W-:Y:S01]  /*4a80*/  FMUL.FTZ R28, R28, UR6 ;  /* 0x000000061c1c7c20 */ /* 0x000fe20008410000 */
[----:B------:R-:W-:Y:S01]  /*4a90*/  FMUL.FTZ R33, R33, UR6 ;  /* 0x0000000621217c20 */ /* 0x000fe20008410000 */
[----:B------:R-:W-:Y:S01]  /*4aa0*/  FMUL.FTZ R36, R36, UR6 ;  /* 0x0000000624247c20 */ /* 0x000fe20008410000 */
[C---:B------:R-:W-:Y:S01]  /*4ab0*/  ISETP.GT.AND P1, PT, R18.reuse, RZ, PT ;  /* 0x000000ff1200720c */ /* 0x040fe20003f24270 */
[----:B------:R-:W-:Y:S01]  /*4ac0*/  FMUL.FTZ R29, R29, UR6 ;  /* 0x000000061d1d7c20 */ /* 0x000fe20008410000 */
[C---:B------:R-:W-:Y:S01]  /*4ad0*/  ISETP.GT.AND P2, PT, R18.reuse, 0x1, PT ;  /* 0x000000011200780c */ /* 0x040fe20003f44270 */
[----:B------:R5:W4:Y:S01]  /*4ae0*/  MUFU.TANH R68, R42 ;  /* 0x0000002a00447308 */ /* 0x000b220000002400 */
[----:B------:R-:W-:Y:S01]  /*4af0*/  ISETP.GT.AND P3, PT, R18, 0x8, PT ;  /* 0x000000081200780c */ /* 0x000fe20003f64270 */
[----:B------:R-:W-:Y:S01]  /*4b00*/  ULDC UR5, c[0x0][0x988] ;  /* 0x0002620000057ab9 */ /* 0x000fe20000000800 */
[----:B--2---:R-:W-:Y:S01]  /*4b10*/  FSEL R54, R20, -INF , P1 ;  /* 0xff80000014367808 */ /* 0x004fe20000800000 */
[----:B------:R-:W-:Y:S01]  /*4b20*/  FMUL.FTZ R37, R37, UR6 ;  /* 0x0000000625257c20 */ /* 0x000fe20008410000 */
[----:B------:R-:W-:Y:S01]  /*4b30*/  FSEL R52, R21, -INF , P2 ;  /* 0xff80000015347808 */ /* 0x000fe20001000000 */
[----:B------:R-:W-:Y:S01]  /*4b40*/  UMOV UR10, UR7 ;  /* 0x00000007000a7c82 */ /* 0x000fe20008000000 */
[----:B------:R-:W-:Y:S01]  /*4b50*/  ISETP.GT.AND P1, PT, R18, 0x9, PT ;  /* 0x000000091200780c */ /* 0x000fe20003f24270 */
[----:B------:R-:W2:Y:S01]  /*4b60*/  MUFU.TANH R69, R43 ;  /* 0x0000002b00457308 */ /* 0x000ea20000002400 */
[----:B0-----:R-:W-:Y:S01]  /*4b70*/  FSEL R50, R61, -INF , P3 ;  /* 0xff8000003d327808 */ /* 0x001fe20001800000 */
[----:B------:R-:W-:Y:S01]  /*4b80*/  @UP0 ULDC UR11, c[0x0][0x450] ;  /* 0x00011400000b0ab9 */ /* 0x000fe20000000800 */
[----:B------:R-:W-:Y:S01]  /*4b90*/  FMNMX.FTZ R5, R54, R52, !PT ;  /* 0x0000003436057209 */ /* 0x000fe20007810000 */
[----:B------:R-:W-:Y:S01]  /*4ba0*/  UIADD3 UR61, UR61, -0x2, URZ ;  /* 0xfffffffe3d3d7890 */ /* 0x000fe2000fffe03f */
[----:B------:R-:W-:-:S02]  /*4bb0*/  ISETP.GT.AND P2, PT, R18, 0x10, PT ;  /* 0x000000101200780c */ /* 0x000fc40003f44270 */
[----:B------:R-:W-:Y:S02]  /*4bc0*/  CS2R R150, SRZ ;  /* 0x0000000000967805 */ /* 0x000fe4000001ff00 */
[----:B-1----:R-:W-:Y:S01]  /*4bd0*/  FSEL R48, R63, -INF , P1 ;  /* 0xff8000003f307808 */ /* 0x002fe20000800000 */
[----:B------:R0:W-:Y:S01]  /*4be0*/  MUFU.TANH R71, R34 ;  /* 0x0000002200477308 */ /* 0x0001e20000002400 */
[----:B------:R-:W-:Y:S02]  /*4bf0*/  FMNMX.FTZ R5, R50, R5, !PT ;  /* 0x0000000532057209 */ /* 0x000fe40007810000 */
[----:B------:R-:W-:Y:S02]  /*4c00*/  CS2R R148, SRZ ;  /* 0x0000000000947805 */ /* 0x000fe4000001ff00 */
[----:B------:R-:W-:Y:S02]  /*4c10*/  ISETP.GT.AND P1, PT, R18, 0x11, PT ;  /* 0x000000111200780c */ /* 0x000fe40003f24270 */
[----:B------:R-:W-:-:S02]  /*4c20*/  CS2R R146, SRZ ;  /* 0x0000000000927805 */ /* 0x000fc4000001ff00 */
[----:B-----5:R-:W-:Y:S02]  /*4c30*/  FSEL R42, R64, -INF , P2 ;  /* 0xff800000402a7808 */ /* 0x020fe40001000000 */
[----:B------:R-:W-:Y:S02]  /*4c40*/  CS2R R144, SRZ ;  /* 0x0000000000907805 */ /* 0x000fe4000001ff00 */
[----:B------:R-:W-:Y:S01]  /*4c50*/  FMNMX.FTZ R5, R48, R5, !PT ;  /* 0x0000000530057209 */ /* 0x000fe20007810000 */
[----:B------:R-:W1:Y:S01]  /*4c60*/  MUFU.TANH R46, R46 ;  /* 0x0000002e002e7308 */ /* 0x000e620000002400 */
[----:B------:R-:W-:Y:S02]  /*4c70*/  ISETP.GT.AND P2, PT, R18, 0x18, PT ;  /* 0x000000181200780c */ /* 0x000fe40003f44270 */
[----:B------:R-:W-:Y:S02]  /*4c80*/  CS2R R142, SRZ ;  /* 0x00000000008e7805 */ /* 0x000fe4000001ff00 */
[----:B0-----:R-:W-:-:S02]  /*4c90*/  FSEL R34, R65, -INF , P1 ;  /* 0xff80000041227808 */ /* 0x001fc40000800000 */
[----:B------:R-:W-:Y:S02]  /*4ca0*/  CS2R R140, SRZ ;  /* 0x00000000008c7805 */ /* 0x000fe4000001ff00 */
[----:B------:R-:W-:Y:S02]  /*4cb0*/  FMNMX.FTZ R5, R42, R5, !PT ;  /* 0x000000052a057209 */ /* 0x000fe40007810000 */
[----:B------:R-:W-:Y:S02]  /*4cc0*/  CS2R R138, SRZ ;  /* 0x00000000008a7805 */ /* 0x000fe4000001ff00 */
[----:B------:R-:W-:Y:S01]  /*4cd0*/  ISETP.GT.AND P1, PT, R18, 0x19, PT ;  /* 0x000000191200780c */ /* 0x000fe20003f24270 */
[----:B------:R0:W-:Y:S01]  /*4ce0*/  MUFU.TANH R20, R35 ;  /* 0x0000002300147308 */ /* 0x0001e20000002400 */
[----:B------:R-:W-:Y:S02]  /*4cf0*/  FMNMX.FTZ R4, R34, R5, !PT ;  /* 0x0000000522047209 */ /* 0x000fe40007810000 */
[----:B------:R-:W-:-:S02]  /*4d00*/  CS2R R136, SRZ ;  /* 0x0000000000887805 */ /* 0x000fc4000001ff00 */
[----:B------:R-:W-:Y:S02]  /*4d10*/  FSEL R39, R67, -INF , P1 ;  /* 0xff80000043277808 */ /* 0x000fe40000800000 */
[----:B------:R-:W-:Y:S02]  /*4d20*/  CS2R R134, SRZ ;  /* 0x0000000000867805 */ /* 0x000fe4000001ff00 */
[----:B------:R-:W-:Y:S02]  /*4d30*/  ISETP.GT.AND P1, PT, R18, 0x21, PT ;  /* 0x000000211200780c */ /* 0x000fe40003f24270 */
[----:B------:R-:W-:Y:S02]  /*4d40*/  CS2R R132, SRZ ;  /* 0x0000000000847805 */ /* 0x000fe4000001ff00 */
[----:B---3--:R-:W-:Y:S01]  /*4d50*/  VIADDMNMX R60, R60, R62, R55, PT ;  /* 0x0000003e3c3c7246 */ /* 0x008fe20003800137 */
[----:B------:R2:W3:Y:S01]  /*4d60*/  MUFU.TANH R70, R47 ;  /* 0x0000002f00467308 */ /* 0x0004e20000002400 */
[----:B0-----:R-:W-:-:S02]  /*4d70*/  FSEL R35, R66, -INF , P2 ;  /* 0xff80000042237808 */ /* 0x001fc40001000000 */
[----:B------:R-:W-:Y:S02]  /*4d80*/  CS2R R130, SRZ ;  /* 0x0000000000827805 */ /* 0x000fe4000001ff00 */
[----:B------:R-:W-:Y:S02]  /*4d90*/  ISETP.GT.AND P2, PT, R18, 0x20, PT ;  /* 0x000000201200780c */ /* 0x000fe40003f44270 */
[----:B------:R-:W-:Y:S02]  /*4da0*/  CS2R R128, SRZ ;  /* 0x0000000000807805 */ /* 0x000fe4000001ff00 */
[----:B------:R-:W-:Y:S02]  /*4db0*/  FMNMX.FTZ R4, R35, R4, !PT ;  /* 0x0000000423047209 */ /* 0x000fe40007810000 */
[----:B------:R-:W-:Y:S02]  /*4dc0*/  CS2R R126, SRZ ;  /* 0x00000000007e7805 */ /* 0x000fe4000001ff00 */
[----:B----4-:R-:W-:Y:S01]  /*4dd0*/  FSEL R43, R68, -INF , P2 ;  /* 0xff800000442b7808 */ /* 0x010fe20001000000 */
[----:B------:R3:W0:Y:S01]  /*4de0*/  MUFU.TANH R21, R38 ;  /* 0x0000002600157308 */ /* 0x0006220000002400 */
[----:B------:R-:W-:-:S02]  /*4df0*/  FMNMX.FTZ R4, R39, R4, !PT ;  /* 0x0000000427047209 */ /* 0x000fc40007810000 */
[----:B------:R-:W-:Y:S02]  /*4e00*/  CS2R R124, SRZ ;  /* 0x00000000007c7805 */ /* 0x000fe4000001ff00 */
[C---:B------:R-:W-:Y:S02]  /*4e10*/  ISETP.GT.AND P2, PT, R18.reuse, 0x28, PT ;  /* 0x000000281200780c */ /* 0x040fe40003f44270 */
[----:B------:R-:W-:Y:S02]  /*4e20*/  CS2R R122, SRZ ;  /* 0x00000000007a7805 */ /* 0x000fe4000001ff00 */
[----:B--2---:R-:W-:Y:S02]  /*4e30*/  FSEL R47, R69, -INF , P1 ;  /* 0xff800000452f7808 */ /* 0x004fe40000800000 */
[----:B------:R-:W-:Y:S02]  /*4e40*/  CS2R R120, SRZ ;  /* 0x0000000000787805 */ /* 0x000fe4000001ff00 */
[----:B------:R-:W-:Y:S01]  /*4e50*/  FMNMX.FTZ R4, R43, R4, !PT ;  /* 0x000000042b047209 */ /* 0x000fe20007810000 */
[----:B------:R2:W4:Y:S01]  /*4e60*/  MUFU.TANH R61, R2 ;  /* 0x00000002003d7308 */ /* 0x0005220000002400 */
[----:B------:R-:W-:-:S02]  /*4e70*/  ISETP.GT.AND P1, PT, R18, 0x29, PT ;  /* 0x000000291200780c */ /* 0x000fc40003f24270 */
[----:B------:R-:W-:Y:S02]  /*4e80*/  CS2R R118, SRZ ;  /* 0x0000000000767805 */ /* 0x000fe4000001ff00 */
[----:B-1----:R-:W-:Y:S02]  /*4e90*/  FSEL R46, R46, -INF , P2 ;  /* 0xff8000002e2e7808 */ /* 0x002fe40001000000 */
[----:B------:R-:W-:Y:S02]  /*4ea0*/  CS2R R116, SRZ ;  /* 0x0000000000747805 */ /* 0x000fe4000001ff00 */
[----:B------:R-:W-:Y:S02]  /*4eb0*/  FMNMX.FTZ R5, R47, R4, !PT ;  /* 0x000000042f057209 */ /* 0x000fe40007810000 */
[----:B------:R-:W-:Y:S02]  /*4ec0*/  CS2R R114, SRZ ;  /* 0x0000000000727805 */ /* 0x000fe4000001ff00 */
[----:B------:R-:W-:Y:S01]  /*4ed0*/  ISETP.GT.AND P2, PT, R18, 0x30, PT ;  /* 0x000000301200780c */ /* 0x000fe20003f44270 */
[----:B------:R-:W1:Y:S01]  /*4ee0*/  MUFU.TANH R63, R26 ;  /* 0x0000001a003f7308 */ /* 0x000e620000002400 */
[----:B---3--:R-:W-:Y:S01]  /*4ef0*/  FSEL R38, R70, -INF , P1 ;  /* 0xff80000046267808 */ /* 0x008fe20000800000 */
[----:B--2---:R-:W-:Y:S01]  /*4f00*/  FMUL.FTZ R2, R27, UR6 ;  /* 0x000000061b027c20 */ /* 0x004fe20008410000 */
[----:B------:R-:W-:Y:S01]  /*4f10*/  FMNMX.FTZ R5, R46, R5, !PT ;  /* 0x000000052e057209 */ /* 0x000fe20007810000 */
[----:B------:R-:W-:Y:S01]  /*4f20*/  @UP0 ULDC UR6, c[0x0][0x44c] ;  /* 0x0001130000060ab9 */ /* 0x000fe20000000800 */
[----:B------:R-:W-:Y:S01]  /*4f30*/  ISETP.GT.AND P1, PT, R18, 0x31, PT ;  /* 0x000000311200780c */ /* 0x000fe20003f24270 */
[----:B------:R-:W-:Y:S01]  /*4f40*/  UIMAD.WIDE.U32 UR6, UR7, UR6, URZ ;  /* 0x00000006070672a5 */ /* 0x000fe2000f8e003f */
[----:B------:R-:W-:Y:S01]  /*4f50*/  FSEL R4, R71, -INF , P2 ;  /* 0xff80000047047808 */ /* 0x000fe20001000000 */
[----:B------:R2:W3:Y:S01]  /*4f60*/  MUFU.TANH R64, R2 ;  /* 0x0000000200407308 */ /* 0x0004e20000002400 */
[----:B------:R-:W-:Y:S01]  /*4f70*/  FMNMX.FTZ R5, R38, R5, !PT ;  /* 0x0000000526057209 */ /* 0x000fe20007810000 */
[----:B------:R-:W-:Y:S01]  /*4f80*/  @UP0 USHF.R.U32.HI UR10, URZ, UR11, UR7 ;  /* 0x0000000b3f0a0299 */ /* 0x000fe20008011607 */
[----:B------:R-:W-:-:S02]  /*4f90*/  ISETP.GT.AND P2, PT, R18, 0x38, PT ;  /* 0x000000381200780c */ /* 0x000fc40003f44270 */
[----:B------:R-:W-:Y:S02]  /*4fa0*/  CS2R R112, SRZ ;  /* 0x0000000000707805 */ /* 0x000fe4000001ff00 */
[----:B------:R-:W-:Y:S01]  /*4fb0*/  FSEL R27, R20, -INF , P1 ;  /* 0xff800000141b7808 */ /* 0x000fe20000800000 */
[----:B------:R-:W-:Y:S01]  /*4fc0*/  UIADD3 UR6, UR10, UR15, -UR18 ;  /* 0x0000000f0a067290 */ /* 0x000fe2000fffe812 */
[----:B------:R-:W-:Y:S01]  /*4fd0*/  ISETP.GT.AND P1, PT, R18, 0x39, PT ;  /* 0x000000391200780c */ /* 0x000fe20003f24270 */
[----:B------:R-:W5:Y:S01]  /*4fe0*/  MUFU.TANH R30, R30 ;  /* 0x0000001e001e7308 */ /* 0x000f620000002400 */
[----:B--2---:R-:W-:Y:S01]  /*4ff0*/  FMNMX.FTZ R2, R4, R5, !PT ;  /* 0x0000000504027209 */ /* 0x004fe20007810000 */
[----:B------:R-:W-:Y:S01]  /*5000*/  UIMAD.WIDE UR6, UR6, 0x66666667, URZ ;  /* 0x66666667060678a5 */ /* 0x000fe2000f8e023f */
[----:B0-----:R-:W-:Y:S01]  /*5010*/  FSEL R21, R21, -INF , P2 ;  /* 0xff80000015157808 */ /* 0x001fe20001000000 */
[----:B------:R-:W0:Y:S01]  /*5020*/  S2UR UR15, SR_CgaCtaId ;  /* 0x00000000000f79c3 */ /* 0x000e220000008800 */
[----:B------:R-:W-:Y:S01]  /*5030*/  FMNMX.FTZ R2, R27, R2, !PT ;  /* 0x000000021b027209 */ /* 0x000fe20007810000 */
[----:B------:R-:W-:Y:S01]  /*5040*/  USHF.R.U32.HI UR6, URZ, 0x1f, UR7 ;  /* 0x0000001f3f067899 */ /* 0x000fe20008011607 */
[----:B------:R-:W-:Y:S01]  /*5050*/  ISETP.GT.AND P2, PT, R18, 0x40, PT ;  /* 0x000000401200780c */ /* 0x000fe20003f44270 */
[----:B------:R2:W0:Y:S01]  /*5060*/  MUFU.TANH R65, R31 ;  /* 0x0000001f00417308 */ /* 0x0004220000002400 */
[----:B----4-:R-:W-:Y:S01]  /*5070*/  FSEL R26, R61, -INF , P1 ;  /* 0xff8000003d1a7808 */ /* 0x010fe20000800000 */
[----:B------:R-:W-:Y:S01]  /*5080*/  ULEA.HI.SX32 UR6, UR7, UR6, 0x1b ;  /* 0x0000000607067291 */ /* 0x000fe2000f8fda3f */
[----:B------:R-:W-:-:S02]  /*5090*/  FMNMX.FTZ R5, R21, R2, !PT ;  /* 0x0000000215057209 */ /* 0x000fc40007810000 */
[----:B------:R-:W-:Y:S02]  /*50a0*/  CS2R R110, SRZ ;  /* 0x00000000006e7805 */ /* 0x000fe4000001ff00 */
[----:B------:R-:W-:Y:S02]  /*50b0*/  ISETP.GT.AND P1, PT, R18, 0x41, PT ;  /* 0x000000411200780c */ /* 0x000fe40003f24270 */
[----:B------:R-:W-:Y:S02]  /*50c0*/  CS2R R108, SRZ ;  /* 0x00000000006c7805 */ /* 0x000fe4000001ff00 */
[----:B-1----:R-:W-:Y:S01]  /*50d0*/  FSEL R20, R63, -INF , P2 ;  /* 0xff8000003f147808 */ /* 0x002fe20001000000 */
[----:B------:R-:W-:Y:S01]  /*50e0*/  MUFU.TANH R3, R3 ;  /* 0x0000000300037308 */ /* 0x000fe20000002400 */
[----:B------:R-:W-:Y:S02]  /*50f0*/  FMNMX.FTZ R61, R26, R5, !PT ;  /* 0x000000051a3d7209 */ /* 0x000fe40007810000 */
[----:B------:R-:W-:-:S02]  /*5100*/  CS2R R106, SRZ ;  /* 0x00000000006a7805 */ /* 0x000fc4000001ff00 */
[----:B------:R-:W-:Y:S02]  /*5110*/  ISETP.GT.AND P2, PT, R18, 0x48, PT ;  /* 0x000000481200780c */ /* 0x000fe40003f44270 */
[----:B------:R-:W-:Y:S02]  /*5120*/  CS2R R104, SRZ ;  /* 0x0000000000687805 */ /* 0x000fe4000001ff00 */
[----:B---3--:R-:W-:Y:S02]  /*5130*/  FSEL R5, R64, -INF , P1 ;  /* 0xff80000040057808 */ /* 0x008fe40000800000 */
[----:B------:R-:W-:Y:S02]  /*5140*/  CS2R R102, SRZ ;  /* 0x0000000000667805 */ /* 0x000fe4000001ff00 */
[----:B------:R-:W-:Y:S01]  /*5150*/  FMNMX.FTZ R2, R20, R61, !PT ;  /* 0x0000003d14027209 */ /* 0x000fe20007810000 */
[----:B------:R-:W-:Y:S01]  /*5160*/  MUFU.TANH R56, R56 ;  /* 0x0000003800387308 */ /* 0x000fe20000002400 */
[----:B------:R-:W-:-:S02]  /*5170*/  ISETP.GT.AND P1, PT, R18, 0x49, PT ;  /* 0x000000491200780c */ /* 0x000fc40003f24270 */
[----:B------:R-:W-:Y:S02]  /*5180*/  CS2R R100, SRZ ;  /* 0x0000000000647805 */ /* 0x000fe4000001ff00 */
[----:B-----5:R-:W-:Y:S02]  /*5190*/  FSEL R18, R30, -INF , P2 ;  /* 0xff8000001e127808 */ /* 0x020fe40001000000 */
[----:B------:R-:W-:Y:S02]  /*51a0*/  CS2R R98, SRZ ;  /* 0x0000000000627805 */ /* 0x000fe4000001ff00 */
[----:B--2---:R-:W-:Y:S02]  /*51b0*/  FMNMX.FTZ R31, R5, R2, !PT ;  /* 0x00000002051f7209 */ /* 0x004fe40007810000 */
[----:B------:R-:W-:Y:S02]  /*51c0*/  CS2R R96, SRZ ;  /* 0x0000000000607805 */ /* 0x000fe4000001ff00 */
[----:B0-----:R-:W-:Y:S01]  /*51d0*/  FSEL R2, R65, -INF , P1 ;  /* 0xff80000041027808 */ /* 0x001fe20000800000 */
[----:B------:R-:W0:Y:S01]  /*51e0*/  MUFU.TANH R58, R58 ;  /* 0x0000003a003a7308 */ /* 0x000e220000002400 */
[----:B------:R-:W-:-:S02]  /*51f0*/  FMNMX.FTZ R31, R18, R31, !PT ;  /* 0x0000001f121f7209 */ /* 0x000fc40007810000 */
[----:B------:R-:W-:Y:S02]  /*5200*/  CS2R R94, SRZ ;  /* 0x00000000005e7805 */ /* 0x000fe4000001ff00 */
[----:B------:R-:W-:Y:S02]  /*5210*/  ISETP.GT.AND P1, PT, R60, RZ, PT ;  /* 0x000000ff3c00720c */ /* 0x000fe40003f24270 */
[----:B------:R-:W-:Y:S02]  /*5220*/  CS2R R92, SRZ ;  /* 0x00000000005c7805 */ /* 0x000fe4000001ff00 */
[----:B------:R-:W-:Y:S02]  /*5230*/  FMNMX.FTZ R31, R2, R31, !PT ;  /* 0x0000001f021f7209 */ /* 0x000fe40007810000 */
[----:B------:R-:W-:Y:S02]  /*5240*/  CS2R R90, SRZ ;  /* 0x00000000005a7805 */ /* 0x000fe4000001ff00 */
[C---:B------:R-:W-:Y:S01]  /*5250*/  ISETP.GT.AND P2, PT, R60.reuse, 0x1, PT ;  /* 0x000000013c00780c */ /* 0x040fe20003f44270 */
[----:B------:R-:W1:Y:S01]  /*5260*/  MUFU.TANH R57, R57 ;  /* 0x0000003900397308 */ /* 0x000e620000002400 */
[----:B------:R-:W-:Y:S01]  /*5270*/  ISETP.GT.AND P3, PT, R60, 0x8, PT ;  /* 0x000000083c00780c */ /* 0x000fe20003f64270 */
[----:B------:R-:W2:Y:S01]  /*5280*/  SHFL.BFLY PT, R30, R31, 0x2, 0x1f ;  /* 0x0c401f001f1e7f89 */ /* 0x000ea200000e0000 */
[----:B------:R-:W-:-:S02]  /*5290*/  R2UR UR4, R0 ;  /* 0x00000000000472ca */ /* 0x000fc400000e0000 */
[----:B------:R-:W-:Y:S02]  /*52a0*/  CS2R R88, SRZ ;  /* 0x0000000000587805 */ /* 0x000fe4000001ff00 */
[----:B------:R-:W-:Y:S02]  /*52b0*/  R2UR UR14, R214 ;  /* 0x00000000d60e72ca */ /* 0x000fe400000e0000 */
[----:B------:R-:W-:Y:S02]  /*52c0*/  CS2R R86, SRZ ;  /* 0x0000000000567805 */ /* 0x000fe4000001ff00 */
[----:B------:R-:W-:Y:S01]  /*52d0*/  CS2R R84, SRZ ;  /* 0x0000000000547805 */ /* 0x000fe2000001ff00 */
[----:B------:R-:W3:Y:S01]  /*52e0*/  MUFU.TANH R59, R59 ;  /* 0x0000003b003b7308 */ /* 0x000ee20000002400 */
[----:B0-----:R-:W-:Y:S02]  /*52f0*/  FSEL R58, R58, -INF , P3 ;  /* 0xff8000003a3a7808 */ /* 0x001fe40001800000 */
[----:B------:R-:W-:-:S02]  /*5300*/  CS2R R82, SRZ ;  /* 0x0000000000527805 */ /* 0x000fc4000001ff00 */
[----:B------:R-:W-:Y:S02]  /*5310*/  ISETP.GT.AND P3, PT, R60, 0x28, PT ;  /* 0x000000283c00780c */ /* 0x000fe40003f64270 */
[----:B------:R-:W-:Y:S02]  /*5320*/  CS2R R80, SRZ ;  /* 0x0000000000507805 */ /* 0x000fe4000001ff00 */
[----:B------:R-:W-:Y:S02]  /*5330*/  CS2R R78, SRZ ;  /* 0x00000000004e7805 */ /* 0x000fe4000001ff00 */
[----:B------:R-:W-:Y:S02]  /*5340*/  CS2R R76, SRZ ;  /* 0x00000000004c7805 */ /* 0x000fe4000001ff00 */
[----:B------:R-:W-:Y:S01]  /*5350*/  CS2R R74, SRZ ;  /* 0x00000000004a7805 */ /* 0x000fe2000001ff00 */
[----:B------:R2:W-:Y:S01]  /*5360*/  MUFU.TANH R61, R40 ;  /* 0x00000028003d7308 */ /* 0x0005e20000002400 */
[----:B------:R-:W-:Y:S01]  /*5370*/  UIADD3 UR4, UR4, 0x38840, URZ ;  /* 0x0003884004047890 */ /* 0x000fe2000fffe03f */
[----:B------:R-:W-:Y:S01]  /*5380*/  CS2R R72, SRZ ;  /* 0x0000000000487805 */ /* 0x000fe2000001ff00 */
[----:B------:R-:W-:Y:S01]  /*5390*/  UISETP.LT.AND UP0, UPT, UR14, UR6, UPT ;  /* 0x000000060e00728c */ /* 0x000fe2000bf01270 */
[----:B------:R-:W-:Y:S01]  /*53a0*/  CS2R R70, SRZ ;  /* 0x0000000000467805 */ /* 0x000fe2000001ff00 */
[----:B------:R-:W-:-:S02]  /*53b0*/  UPRMT UR4, UR15, 0x654, UR4 ;  /* 0x000006540f047896 */ /* 0x000fc40008000004 */
[----:B------:R-:W-:Y:S01]  /*53c0*/  USEL UR7, UR14, UR6, !UP0 ;  /* 0x000000060e077287 */ /* 0x000fe2000c000000 */
[----:B------:R-:W0:Y:S01]  /*53d0*/  MUFU.TANH R49, R49 ;  /* 0x0000003100317308 */ /* 0x000e220000002400 */
[----:B--2---:R-:W-:Y:S02]  /*53e0*/  FMNMX.FTZ R40, R31, R30, !PT ;  /* 0x0000001e1f287209 */ /* 0x004fe40007810000 */
[----:B------:R-:W-:Y:S01]  /*53f0*/  UISETP.GE.AND UP0, UPT, UR61, UR7, UPT ;  /* 0x000000073d00728c */ /* 0x000fe2000bf06270 */
[----:B------:R-:W-:Y:S02]  /*5400*/  FSEL R30, R3, -INF , P1 ;  /* 0xff800000031e7808 */ /* 0x000fe40000800000 */
[----:B------:R-:W-:Y:S01]  /*5410*/  FSEL R31, R56, -INF , P2 ;  /* 0xff800000381f7808 */ /* 0x000fe20001000000 */
[----:B------:R-:W-:Y:S01]  /*5420*/  SYNCS.ARRIVE.TRANS64.RED.A1T0 RZ, [UR4], RZ ;  /* 0x000000ffffff79a7 */ /* 0x000fe20008100404 */
[----:B------:R-:W2:Y:S01]  /*5430*/  MUFU.TANH R51, R51 ;  /* 0x0000003300337308 */ /* 0x000ea20000002400 */
[----:B------:R-:W-:-:S02]  /*5440*/  ISETP.GT.AND P1, PT, R60, 0x9, PT ;  /* 0x000000093c00780c */ /* 0x000fc40003f24270 */
[----:B------:R-:W-:Y:S02]  /*5450*/  FMNMX.FTZ R3, R30, R31, !PT ;  /* 0x0000001f1e037209 */ /* 0x000fe40007810000 */
[C---:B------:R-:W-:Y:S02]  /*5460*/  ISETP.GT.AND P2, PT, R60.reuse, 0x10, PT ;  /* 0x000000103c00780c */ /* 0x040fe40003f44270 */
[----:B-1----:R-:W-:Y:S01]  /*5470*/  FSEL R57, R57, -INF , P1 ;  /* 0xff80000039397808 */ /* 0x002fe20000800000 */
[----:B------:R1:W-:Y:S01]  /*5480*/  MUFU.TANH R63, R41 ;  /* 0x00000029003f7308 */ /* 0x0003e20000002400 */
[C---:B------:R-:W-:Y:S02]  /*5490*/  ISETP.GT.AND P1, PT, R60.reuse, 0x11, PT ;  /* 0x000000113c00780c */ /* 0x040fe40003f24270 */
[----:B---3--:R-:W-:Y:S02]  /*54a0*/  FSEL R59, R59, -INF , P2 ;  /* 0xff8000003b3b7808 */ /* 0x008fe40001000000 */
[----:B------:R-:W-:-:S02]  /*54b0*/  ISETP.GT.AND P2, PT, R60, 0x18, PT ;  /* 0x000000183c00780c */ /* 0x000fc40003f44270 */
[----:B0-----:R-:W-:Y:S01]  /*54c0*/  FSEL R49, R49, -INF , P1 ;  /* 0xff80000031317808 */ /* 0x001fe20000800000 */
[----:B------:R-:W0:Y:S01]  /*54d0*/  MUFU.TANH R53, R53 ;  /* 0x0000003500357308 */ /* 0x000e220000002400 */
[----:B-1----:R-:W1:Y:S01]  /*54e0*/  SHFL.BFLY PT, R41, R40, 0x1, 0x1f ;  /* 0x0c201f0028297f89 */ /* 0x002e6200000e0000 */
[C---:B------:R-:W-:Y:S02]  /*54f0*/  ISETP.GT.AND P1, PT, R60.reuse, 0x19, PT ;  /* 0x000000193c00780c */ /* 0x040fe40003f24270 */
[----:B--2---:R-:W-:Y:S02]  /*5500*/  FSEL R51, R51, -INF , P2 ;  /* 0xff80000033337808 */ /* 0x004fe40001000000 */
[----:B------:R-:W-:Y:S02]  /*5510*/  ISETP.GT.AND P2, PT, R60, 0x20, PT ;  /* 0x000000203c00780c */ /* 0x000fe40003f44270 */
[----:B------:R2:W-:Y:S08]  /*5520*/  MUFU.TANH R62, R24 ;  /* 0x00000018003e7308 */ /* 0x0005f00000002400 */
[----:B------:R-:W3:Y:S01]  /*5530*/  MUFU.TANH R44, R44 ;  /* 0x0000002c002c7308 */ /* 0x000ee20000002400 */
[----:B--2---:R-:W-:-:S04]  /*5540*/  FMNMX.FTZ R24, R58, R3, !PT ;  /* 0x000000033a187209 */ /* 0x004fc80007810000 */
[----:B------:R-:W-:-:S03]  /*5550*/  FMNMX.FTZ R24, R57, R24, !PT ;  /* 0x0000001839187209 */ /* 0x000fc60007810000 */
[----:B------:R-:W2:Y:S01]  /*5560*/  MUFU.TANH R45, R45 ;  /* 0x0000002d002d7308 */ /* 0x000ea20000002400 */
[----:B------:R-:W-:Y:S02]  /*5570*/  FMNMX.FTZ R24, R59, R24, !PT ;  /* 0x000000183b187209 */ /* 0x000fe40007810000 */
[----:B-1----:R-:W-:Y:S02]  /*5580*/  FMNMX.FTZ R3, R40, R41, !PT ;  /* 0x0000002928037209 */ /* 0x002fe40007810000 */
[----:B------:R-:W-:-:S03]  /*5590*/  FMNMX.FTZ R24, R49, R24, !PT ;  /* 0x0000001831187209 */ /* 0x000fc60007810000 */
[----:B------:R0:W1:Y:S08]  /*55a0*/  MUFU.TANH R64, R32 ;  /* 0x0000002000407308 */ /* 0x0000700000002400 */
[----:B------:R4:W-:Y:S01]  /*55b0*/  MUFU.TANH R56, R25 ;  /* 0x0000001900387308 */ /* 0x0009e20000002400 */
[----:B0-----:R-:W-:Y:S02]  /*55c0*/  FSEL R32, R53, -INF , P1 ;  /* 0xff80000035207808 */ /* 0x001fe40000800000 */
[----:B------:R-:W-:-:S05]  /*55d0*/  ISETP.GT.AND P1, PT, R60, 0x21, PT ;  /* 0x000000213c00780c */ /* 0x000fca0003f24270 */
[----:B------:R0:W-:Y:S01]  /*55e0*/  MUFU.TANH R68, R28 ;  /* 0x0000001c00447308 */ /* 0x0001e20000002400 */
[----:B----4-:R-:W-:-:S04]  /*55f0*/  FMNMX.FTZ R25, R51, R24, !PT ;  /* 0x0000001833197209 */ /* 0x010fc80007810000 */
[----:B------:R-:W-:-:S03]  /*5600*/  FMNMX.FTZ R25, R32, R25, !PT ;  /* 0x0000001920197209 */ /* 0x000fc60007810000 */
[----:B------:R4:W5:Y:S01]  /*5610*/  MUFU.TANH R65, R33 ;  /* 0x0000002100417308 */ /* 0x0009620000002400 */
[----:B0-----:R-:W-:Y:S02]  /*5620*/  FSEL R28, R61, -INF , P2 ;  /* 0xff8000003d1c7808 */ /* 0x001fe40001000000 */
[----:B------:R-:W-:Y:S02]  /*5630*/  FSETP.NEU.FTZ.AND P2, PT, R3, -INF , PT ;  /* 0xff8000000300780b */ /* 0x000fe40003f5d000 */
[----:B------:R-:W-:-:S03]  /*5640*/  FMNMX.FTZ R24, R28, R25, !PT ;  /* 0x000000191c187209 */ /* 0x000fc60007810000 */
[----:B------:R0:W5:Y:S01]  /*5650*/  MUFU.TANH R66, R36 ;  /* 0x0000002400427308 */ /* 0x0001620000002400 */
[----:B----4-:R-:W-:Y:S02]  /*5660*/  FSEL R33, R63, -INF , P1 ;  /* 0xff8000003f217808 */ /* 0x010fe40000800000 */
[----:B------:R-:W-:Y:S02]  /*5670*/  ISETP.GT.AND P1, PT, R60, 0x29, PT ;  /* 0x000000293c00780c */ /* 0x000fe40003f24270 */
[----:B------:R-:W-:-:S03]  /*5680*/  FMNMX.FTZ R24, R33, R24, !PT ;  /* 0x0000001821187209 */ /* 0x000fc60007810000 */
[----:B------:R3:W-:Y:S01]  /*5690*/  MUFU.TANH R69, R29 ;  /* 0x0000001d00457308 */ /* 0x0007e20000002400 */
[----:B0-----:R-:W-:-:S05]  /*56a0*/  FMUL.FTZ R36, R3, UR5 ;  /* 0x0000000503247c20 */ /* 0x001fca0008410000 */
[----:B------:R-:W-:Y:S02]  /*56b0*/  FSEL R25, R36, RZ, P2 ;  /* 0x000000ff24197208 */ /* 0x000fe40001000000 */
[----:B------:R1:W0:Y:S01]  /*56c0*/  MUFU.TANH R67, R37 ;  /* 0x0000002500437308 */ /* 0x0002220000002400 */
[----:B---3--:R-:W-:Y:S02]  /*56d0*/  FSEL R29, R44, -INF , P3 ;  /* 0xff8000002c1d7808 */ /* 0x008fe40001800000 */
[----:B------:R-:W-:Y:S01]  /*56e0*/  ISETP.GT.AND P2, PT, R60, 0x30, PT ;  /* 0x000000303c00780c */ /* 0x000fe20003f44270 */
[--C-:B------:R-:W-:Y:S01]  /*56f0*/  FFMA.FTZ R209, R54, UR5, -R25.reuse ;  /* 0x0000000536d17c23 */ /* 0x100fe20008010819 */
[----:B--2---:R-:W-:Y:S01]  /*5700*/  FSEL R36, R45, -INF , P1 ;  /* 0xff8000002d247808 */ /* 0x004fe20000800000 */
[--C-:B------:R-:W-:Y:S01]  /*5710*/  FFMA.FTZ R54, R52, UR5, -R25.reuse ;  /* 0x0000000534367c23 */ /* 0x100fe20008010819 */
[----:B------:R-:W-:Y:S01]  /*5720*/  FMNMX.FTZ R41, R29, R24, !PT ;  /* 0x000000181d297209 */ /* 0x000fe20007810000 */
[--C-:B------:R-:W-:Y:S01]  /*5730*/  FFMA.FTZ R55, R50, UR5, -R25.reuse ;  /* 0x0000000532377c23 */ /* 0x100fe20008010819 */
[----:B------:R-:W-:Y:S01]  /*5740*/  ISETP.GT.AND P1, PT, R60, 0x31, PT ;  /* 0x000000313c00780c */ /* 0x000fe20003f24270 */
[--C-:B------:R-:W-:Y:S01]  /*5750*/  FFMA.FTZ R35, R35, UR5, -R25.reuse ;  /* 0x0000000523237c23 */ /* 0x100fe20008010819 */
[----:B-1----:R-:W-:Y:S01]  /*5760*/  FSEL R37, R64, -INF , P2 ;  /* 0xff80000040257808 */ /* 0x002fe20001000000 */
[--C-:B------:R-:W-:Y:S01]  /*5770*/  FFMA.FTZ R197, R4, UR5, -R25.reuse ;  /* 0x0000000504c57c23 */ /* 0x100fe20008010819 */
[----:B------:R-:W-:Y:S01]  /*5780*/  FMNMX.FTZ R24, R36, R41, !PT ;  /* 0x0000002924187209 */ /* 0x000fe20007810000 */
[----:B------:R-:W-:Y:S01]  /*5790*/  MUFU.EX2 R207, R35 ;  /* 0x0000002300cf7308 */ /* 0x000fe20000000800 */
[----:B------:R-:W-:Y:S01]  /*57a0*/  ISETP.GT.AND P2, PT, R60, 0x38, PT ;  /* 0x000000383c00780c */ /* 0x000fe20003f44270 */
[--C-:B------:R-:W-:Y:S01]  /*57b0*/  FFMA.FTZ R199, R21, UR5, -R25.reuse ;  /* 0x0000000515c77c23 */ /* 0x100fe20008010819 */
[----:B-----5:R-:W-:Y:S01]  /*57c0*/  FSEL R40, R65, -INF , P1 ;  /* 0xff80000041287808 */ /* 0x020fe20000800000 */
[--C-:B------:R-:W-:Y:S01]  /*57d0*/  FFMA.FTZ R21, R20, UR5, -R25.reuse ;  /* 0x0000000514157c23 */ /* 0x100fe20008010819 */
[----:B------:R-:W-:Y:S01]  /*57e0*/  FMNMX.FTZ R45, R37, R24, !PT ;  /* 0x00000018252d7209 */ /* 0x000fe20007810000 */
[--C-:B------:R-:W-:Y:S01]  /*57f0*/  FFMA.FTZ R42, R42, UR5, -R25.reuse ;  /* 0x000000052a2a7c23 */ /* 0x100fe20008010819 */
[----:B------:R-:W-:Y:S01]  /*5800*/  ISETP.GT.AND P1, PT, R60, 0x39, PT ;  /* 0x000000393c00780c */ /* 0x000fe20003f24270 */
[----:B------:R1:W-:Y:S01]  /*5810*/  MUFU.EX2 R24, R54 ;  /* 0x0000003600187308 */ /* 0x0003e20000000800 */
[----:B------:R-:W-:Y:S01]  /*5820*/  FSEL R41, R66, -INF , P2 ;  /* 0xff80000042297808 */ /* 0x000fe20001000000 */
[--C-:B------:R-:W-:Y:S01]  /*5830*/  FFMA.FTZ R5, R5, UR5, -R25.reuse ;  /* 0x0000000505057c23 */ /* 0x100fe20008010819 */
[----:B------:R-:W-:Y:S01]  /*5840*/  FMNMX.FTZ R52, R40, R45, !PT ;  /* 0x0000002d28347209 */ /* 0x000fe20007810000 */
[--C-:B------:R-:W-:Y:S01]  /*5850*/  FFMA.FTZ R18, R18, UR5, -R25.reuse ;  /* 0x0000000512127c23 */ /* 0x100fe20008010819 */
[----:B------:R-:W-:Y:S01]  /*5860*/  ISETP.GT.AND P2, PT, R60, 0x40, PT ;  /* 0x000000403c00780c */ /* 0x000fe20003f44270 */
[--C-:B------:R-:W-:Y:S01]  /*5870*/  FFMA.FTZ R38, R38, UR5, -R25.reuse ;  /* 0x0000000526267c23 */ /* 0x100fe20008010819 */
[----:B0-----:R-:W-:Y:S01]  /*5880*/  FSEL R44, R67, -INF , P1 ;  /* 0xff800000432c7808 */ /* 0x001fe20000800000 */
[----:B------:R-:W-:Y:S01]  /*5890*/  MUFU.EX2 R209, R209 ;  /* 0x000000d100d17308 */ /* 0x000fe20000000800 */
[----:B------:R-:W-:Y:S01]  /*58a0*/  FMNMX.FTZ R53, R41, R52, !PT ;  /* 0x0000003429357209 */ /* 0x000fe20007810000 */
[--C-:B-1----:R-:W-:Y:S01]  /*58b0*/  FFMA.FTZ R54, R48, UR5, -R25.reuse ;  /* 0x0000000530367c23 */ /* 0x102fe20008010819 */
        /* <DEDUP_REMOVED lines=13> */
[----:B------:R-:W0:Y:S01]  /*5990*/  MUFU.EX2 R54, R54 ;  /* 0x0000003600367308 */ /* 0x000e220000000800 */
[----:B------:R-:W-:Y:S01]  /*59a0*/  FSEL R48, R68, -INF , P2 ;  /* 0xff80000044307808 */ /* 0x000fe20001000000 */
[--C-:B------:R-:W-:Y:S01]  /*59b0*/  FFMA.FTZ R46, R46, UR5, -R25.reuse ;  /* 0x000000052e2e7c23 */ /* 0x100fe20008010819 */
[----:B------:R-:W-:Y:S01]  /*59c0*/  FMNMX.FTZ R53, R50, R53, !PT ;  /* 0x0000003532357209 */ /* 0x000fe20007810000 */
[--C-:B------:R-:W-:Y:S01]  /*59d0*/  FFMA.FTZ R26, R26, UR5, -R25.reuse ;  /* 0x000000051a1a7c23 */ /* 0x100fe20008010819 */
[----:B------:R-:W-:Y:S01]  /*59e0*/  FSEL R52, R69, -INF , P1 ;  /* 0xff80000045347808 */ /* 0x000fe20000800000 */
[----:B------:R-:W-:Y:S01]  /*59f0*/  FFMA.FTZ R2, R2, UR5, -R25 ;  /* 0x0000000502027c23 */ /* 0x000fe20008010819 */
[----:B------:R-:W-:Y:S01]  /*5a00*/  FMNMX.FTZ R53, R48, R53, !PT ;  /* 0x0000003530357209 */ /* 0x000fe20007810000 */
[----:B------:R-:W-:Y:S01]  /*5a10*/  MUFU.EX2 R42, R42 ;  /* 0x0000002a002a7308 */ /* 0x000fe20000000800 */
[----:B------:R-:W-:-:S02]  /*5a20*/  CS2R R68, SRZ ;  /* 0x0000000000447805 */ /* 0x000fc4000001ff00 */
[----:B------:R-:W-:Y:S02]  /*5a30*/  CS2R R66, SRZ ;  /* 0x0000000000427805 */ /* 0x000fe4000001ff00 */
[----:B------:R-:W-:Y:S02]  /*5a40*/  FMNMX.FTZ R53, R52, R53, !PT ;  /* 0x0000003534357209 */ /* 0x000fe40007810000 */
[----:B------:R-:W-:-:S03]  /*5a50*/  CS2R R64, SRZ ;  /* 0x0000000000407805 */ /* 0x000fc6000001ff00 */
[----:B------:R-:W1:Y:S01]  /*5a60*/  SHFL.BFLY PT, R34, R53, 0x2, 0x1f ;  /* 0x0c401f0035227f89 */ /* 0x000e6200000e0000 */
[----:B------:R-:W-:Y:S01]  /*5a70*/  MUFU.EX2 R205, R56 ;  /* 0x0000003800cd7308 */ /* 0x000fe20000000800 */
[----:B0-----:R-:W-:-:S07]  /*5a80*/  F2FP.BF16.F32.PACK_AB R211, R54, R55 ;  /* 0x0000003736d3723e */ /* 0x001fce00000010ff */
[----:B------:R0:W-:Y:S08]  /*5a90*/  MUFU.EX2 R195, R18 ;  /* 0x0000001200c37308 */ /* 0x0001f00000000800 */
[----:B------:R-:W-:Y:S01]  /*5aa0*/  MUFU.EX2 R203, R38 ;  /* 0x0000002600cb7308 */ /* 0x000fe20000000800 */
[----:B0-----:R-:W-:Y:S01]  /*5ab0*/  FADD.FTZ R18, R209, R24 ;  /* 0x00000018d1127221 */ /* 0x001fe20000010000 */
[----:B------:R-:W-:-:S02]  /*5ac0*/  F2FP.BF16.F32.PACK_AB R209, R24, R209 ;  /* 0x000000d118d1723e */ /* 0x000fc400000010ff */
[----:B-1----:R-:W-:-:S04]  /*5ad0*/  FMNMX.FTZ R34, R53, R34, !PT ;  /* 0x0000002235227209 */ /* 0x002fc80007810000 */
[----:B------:R-:W-:Y:S01]  /*5ae0*/  MUFU.EX2 R60, R39 ;  /* 0x00000027003c7308 */ /* 0x000fe20000000800 */
[----:B------:R-:W0:Y:S07]  /*5af0*/  SHFL.BFLY PT, R35, R34, 0x1, 0x1f ;  /* 0x0c201f0022237f89 */ /* 0x000e2e00000e0000 */
[----:B------:R-:W-:Y:S08]  /*5b00*/  MUFU.EX2 R56, R27 ;  /* 0x0000001b00387308 */ /* 0x000ff00000000800 */
[----:B------:R-:W-:Y:S08]  /*5b10*/  MUFU.EX2 R43, R43 ;  /* 0x0000002b002b7308 */ /* 0x000ff00000000800 */
[----:B------:R-:W1:Y:S01]  /*5b20*/  MUFU.EX2 R62, R47 ;  /* 0x0000002f003e7308 */ /* 0x000e620000000800 */
[----:B0-----:R-:W-:-:S04]  /*5b30*/  FMNMX.FTZ R4, R34, R35, !PT ;  /* 0x0000002322047209 */ /* 0x001fc80007810000 */
[C---:B------:R-:W-:Y:S01]  /*5b40*/  FSETP.NEU.FTZ.AND P1, PT, R4.reuse, -INF , PT ;  /* 0xff8000000400780b */ /* 0x040fe20003f3d000 */
[----:B------:R-:W-:Y:S02]  /*5b50*/  FMUL.FTZ R20, R4, UR5 ;  /* 0x0000000504147c20 */ /* 0x000fe40008410000 */
[----:B------:R-:W-:Y:S03]  /*5b60*/  MUFU.EX2 R34, R5 ;  /* 0x0000000500227308 */ /* 0x000fe60000000800 */
[----:B------:R-:W-:Y:S02]  /*5b70*/  FSEL R20, R20, RZ, P1 ;  /* 0x000000ff14147208 */ /* 0x000fe40000800000 */
[----:B------:R-:W-:-:S03]  /*5b80*/  PLOP3.LUT P1, PT, PT, PT, UP0, 0x80, 0x0 ;  /* 0x000000000000781c */ /* 0x000fc60003f2f008 */
        /* <DEDUP_REMOVED lines=22> */
[----:B------:R-:W-:Y:S01]  /*5cf0*/  FFMA.FTZ R20, R52, UR5, -R20 ;  /* 0x0000000534147c23 */ /* 0x000fe20008010814 */
[----:B-1----:R-:W-:Y:S01]  /*5d00*/  F2FP.BF16.F32.PACK_AB R201, R62, R43 ;  /* 0x0000002b3ec9723e */ /* 0x002fe200000010ff */
[----:B------:R-:W1:Y:S01]  /*5d10*/  MUFU.EX2 R58, R58 ;  /* 0x0000003a003a7308 */ /* 0x000e620000000800 */
[----:B------:R-:W-:-:S07]  /*5d20*/  CS2R R52, SRZ ;  /* 0x0000000000347805 */ /* 0x000fce000001ff00 */
[----:B------:R-:W2:Y:S01]  /*5d30*/  MUFU.EX2 R57, R57 ;  /* 0x0000003900397308 */ /* 0x000ea20000000800 */
[----:B0-----:R-:W-:Y:S01]  /*5d40*/  FADD.FTZ R5, R30, R31 ;  /* 0x0000001f1e057221 */ /* 0x001fe20000010000 */
[----:B------:R-:W-:Y:S02]  /*5d50*/  F2FP.BF16.F32.PACK_AB R208, R31, R30 ;  /* 0x0000001e1fd0723e */ /* 0x000fe400000010ff */
[----:B------:R-:W-:-:S04]  /*5d60*/  CS2R R30, SRZ ;  /* 0x00000000001e7805 */ /* 0x000fc8000001ff00 */
        /* <DEDUP_REMOVED lines=9> */
[C---:B------:R-:W-:Y:S01]  /*5e00*/  FADD.FTZ R0, R205.reuse, R0 ;  /* 0x00000000cd007221 */ /* 0x040fe20000010000 */
[----:B------:R-:W-:Y:S01]  /*5e10*/  F2FP.BF16.F32.PACK_AB R205, R205, R42 ;  /* 0x0000002acdcd723e */ /* 0x000fe200000010ff */
[----:B------:R-:W2:Y:S01]  /*5e20*/  MUFU.EX2 R51, R51 ;  /* 0x0000003300337308 */ /* 0x000ea20000000800 */
[----:B0-----:R-:W-:Y:S01]  /*5e30*/  FADD.FTZ R27, R59, R38 ;  /* 0x000000263b1b7221 */ /* 0x001fe20000010000 */
[----:B------:R-:W-:Y:S01]  /*5e40*/  FADD.FTZ R25, R207, R0 ;  /* 0x00000000cf197221 */ /* 0x000fe20000010000 */
[C---:B------:R-:W-:Y:S02]  /*5e50*/  F2FP.BF16.F32.PACK_AB R207, R60.reuse, R207 ;  /* 0x000000cf3ccf723e */ /* 0x040fe400000010ff */
[----:B------:R-:W-:Y:S01]  /*5e60*/  CS2R R38, SRZ ;  /* 0x0000000000267805 */ /* 0x000fe2000001ff00 */
[----:B------:R-:W-:Y:S01]  /*5e70*/  FADD.FTZ R0, R60, R25 ;  /* 0x000000193c007221 */ /* 0x000fe20000010000 */
[----:B------:R-:W-:Y:S01]  /*5e80*/  CS2R R60, SRZ ;  /* 0x00000000003c7805 */ /* 0x000fe2000001ff00 */
[----:B------:R-:W0:Y:S01]  /*5e90*/  MUFU.EX2 R32, R32 ;  /* 0x0000002000207308 */ /* 0x000e220000000800 */
[C---:B-1----:R-:W-:Y:S01]  /*5ea0*/  FADD.FTZ R18, R204.reuse, R27 ;  /* 0x0000001bcc127221 */ /* 0x042fe20000010000 */
[----:B------:R-:W-:-:S02]  /*5eb0*/  F2FP.BF16.F32.PACK_AB R204, R204, R59 ;  /* 0x0000003bcccc723e */ /* 0x000fc400000010ff */
[----:B------:R-:W-:-:S04]  /*5ec0*/  CS2R R58, SRZ ;  /* 0x00000000003a7805 */ /* 0x000fc8000001ff00 */
[----:B------:R-:W1:Y:S01]  /*5ed0*/  MUFU.EX2 R28, R28 ;  /* 0x0000001c001c7308 */ /* 0x000e620000000800 */
[----:B--2---:R-:W-:-:S07]  /*5ee0*/  FADD.FTZ R5, R51, R18 ;  /* 0x0000001233057221 */ /* 0x004fce0000010000 */
[----:B------:R-:W2:Y:S01]  /*5ef0*/  MUFU.EX2 R33, R33 ;  /* 0x0000002100217308 */ /* 0x000ea20000000800 */
[C---:B0-----:R-:W-:Y:S01]  /*5f00*/  FADD.FTZ R5, R32.reuse, R5 ;  /* 0x0000000520057221 */ /* 0x041fe20000010000 */
[----:B------:R-:W-:-:S06]  /*5f10*/  F2FP.BF16.F32.PACK_AB R206, R32, R51 ;  /* 0x0000003320ce723e */ /* 0x000fcc00000010ff */
[----:B------:R-:W0:Y:S01]  /*5f20*/  MUFU.EX2 R29, R29 ;  /* 0x0000001d001d7308 */ /* 0x000e220000000800 */
[----:B-1----:R-:W-:Y:S01]  /*5f30*/  FADD.FTZ R18, R28, R5 ;  /* 0x000000051c127221 */ /* 0x002fe20000010000 */
[----:B------:R-:W-:Y:S01]  /*5f40*/  FADD.FTZ R5, R43, R0 ;  /* 0x000000002b057221 */ /* 0x000fe20000010000 */
[----:B------:R-:W-:-:S03]  /*5f50*/  CS2R R42, SRZ ;  /* 0x00000000002a7805 */ /* 0x000fc6000001ff00 */
[----:B------:R-:W-:Y:S01]  /*5f60*/  FADD.FTZ R5, R62, R5 ;  /* 0x000000053e057221 */ /* 0x000fe20000010000 */
[----:B------:R-:W-:Y:S01]  /*5f70*/  CS2R R62, SRZ ;  /* 0x00000000003e7805 */ /* 0x000fe2000001ff00 */
[----:B------:R-:W1:Y:S01]  /*5f80*/  MUFU.EX2 R36, R36 ;  /* 0x0000002400247308 */ /* 0x000e620000000800 */
[C---:B--2---:R-:W-:Y:S01]  /*5f90*/  FADD.FTZ R18, R33.reuse, R18 ;  /* 0x0000001221127221 */ /* 0x044fe20000010000 */
[----:B------:R-:W-:Y:S01]  /*5fa0*/  FADD.FTZ R0, R46, R5 ;  /* 0x000000052e007221 */ /* 0x000fe20000010000 */
[----:B------:R-:W-:Y:S02]  /*5fb0*/  F2FP.BF16.F32.PACK_AB R200, R33, R28 ;  /* 0x0000001c21c8723e */ /* 0x000fe400000010ff */
[----:B------:R-:W-:Y:S01]  /*5fc0*/  CS2R R32, SRZ ;  /* 0x0000000000207805 */ /* 0x000fe2000001ff00 */
[C---:B------:R-:W-:Y:S01]  /*5fd0*/  FADD.FTZ R0, R203.reuse, R0 ;  /* 0x00000000cb007221 */ /* 0x040fe20000010000 */
[----:B------:R-:W-:Y:S01]  /*5fe0*/  F2FP.BF16.F32.PACK_AB R203, R203, R46 ;  /* 0x0000002ecbcb723e */ /* 0x000fe200000010ff */
[----:B------:R-:W2:Y:S01]  /*5ff0*/  MUFU.EX2 R37, R37 ;  /* 0x0000002500257308 */ /* 0x000ea20000000800 */
[----:B0-----:R-:W-:Y:S01]  /*6000*/  FADD.FTZ R25, R29, R18 ;  /* 0x000000121d197221 */ /* 0x001fe20000010000 */
[----:B------:R-:W-:-:S06]  /*6010*/  CS2R R46, SRZ ;  /* 0x00000000002e7805 */ /* 0x000fcc000001ff00 */
[----:B------:R-:W0:Y:S01]  /*6020*/  MUFU.EX2 R197, R197 ;  /* 0x000000c500c57308 */ /* 0x000e220000000800 */
[C---:B-1----:R-:W-:Y:S01]  /*6030*/  FADD.FTZ R18, R36.reuse, R25 ;  /* 0x0000001924127221 */ /* 0x042fe20000010000 */
[----:B------:R-:W-:Y:S02]  /*6040*/  F2FP.BF16.F32.PACK_AB R202, R36, R29 ;  /* 0x0000001d24ca723e */ /* 0x000fe400000010ff */
[----:B------:R-:W-:-:S04]  /*6050*/  CS2R R28, SRZ ;  /* 0x00000000001c7805 */ /* 0x000fc8000001ff00 */
[----:B------:R-:W1:Y:S01]  /*6060*/  MUFU.EX2 R40, R40 ;  /* 0x0000002800287308 */ /* 0x000e620000000800 */
[----:B--2---:R-:W-:-:S07]  /*6070*/  FADD.FTZ R5, R37, R18 ;  /* 0x0000001225057221 */ /* 0x004fce0000010000 */
[----:B------:R-:W2:Y:S01]  /*6080*/  MUFU.EX2 R41, R41 ;  /* 0x0000002900297308 */ /* 0x000ea20000000800 */
[----:B0-----:R-:W-:Y:S01]  /*6090*/  FADD.FTZ R25, R197, R0 ;  /* 0x00000000c5197221 */ /* 0x001fe20000010000 */
[----:B------:R-:W-:-:S03]  /*60a0*/  F2FP.BF16.F32.PACK_AB R197, R56, R197 ;  /* 0x000000c538c5723e */ /* 0x000fc600000010ff */
[----:B------:R-:W-:Y:S01]  /*60b0*/  FADD.FTZ R18, R56, R25 ;  /* 0x0000001938127221 */ /* 0x000fe20000010000 */
[----:B------:R-:W-:Y:S02]  /*60c0*/  CS2R R56, SRZ ;  /* 0x0000000000387805 */ /* 0x000fe4000001ff00 */
[----:B------:R-:W0:Y:S01]  /*60d0*/  MUFU.EX2 R199, R199 ;  /* 0x000000c700c77308 */ /* 0x000e220000000800 */
[C---:B-1----:R-:W-:Y:S01]  /*60e0*/  FADD.FTZ R0, R40.reuse, R5 ;  /* 0x0000000528007221 */ /* 0x042fe20000010000 */
[----:B------:R-:W-:Y:S02]  /*60f0*/  F2FP.BF16.F32.PACK_AB R196, R40, R37 ;  /* 0x0000002528c4723e */ /* 0x000fe400000010ff */
[----:B------:R-:W-:-:S04]  /*6100*/  CS2R R36, SRZ ;  /* 0x0000000000247805 */ /* 0x000fc8000001ff00 */
[----:B------:R-:W1:Y:S01]  /*6110*/  MUFU.EX2 R44, R44 ;  /* 0x0000002c002c7308 */ /* 0x000e620000000800 */
[----:B--2---:R-:W-:-:S07]  /*6120*/  FADD.FTZ R25, R41, R0 ;  /* 0x0000000029197221 */ /* 0x004fce0000010000 */
[----:B------:R-:W2:Y:S01]  /*6130*/  MUFU.EX2 R26, R26 ;  /* 0x0000001a001a7308 */ /* 0x000ea20000000800 */
[----:B0-----:R-:W-:-:S07]  /*6140*/  FADD.FTZ R27, R199, R18 ;  /* 0x00000012c71b7221 */ /* 0x001fce0000010000 */
[----:B------:R-:W0:Y:S01]  /*6150*/  MUFU.EX2 R45, R45 ;  /* 0x0000002d002d7308 */ /* 0x000e220000000800 */
[C---:B-1----:R-:W-:Y:S01]  /*6160*/  FADD.FTZ R0, R44.reuse, R25 ;  /* 0x000000192c007221 */ /* 0x042fe20000010000 */
[----:B------:R-:W-:Y:S02]  /*6170*/  F2FP.BF16.F32.PACK_AB R198, R44, R41 ;  /* 0x000000292cc6723e */ /* 0x000fe400000010ff */
[----:B------:R-:W-:-:S04]  /*6180*/  CS2R R40, SRZ ;  /* 0x0000000000287805 */ /* 0x000fc8000001ff00 */
[----:B------:R-:W1:Y:S01]  /*6190*/  MUFU.EX2 R21, R21 ;  /* 0x0000001500157308 */ /* 0x000e620000000800 */
[C---:B--2---:R-:W-:Y:S01]  /*61a0*/  FADD.FTZ R18, R26.reuse, R27 ;  /* 0x0000001b1a127221 */ /* 0x044fe20000010000 */
[----:B------:R-:W-:-:S06]  /*61b0*/  F2FP.BF16.F32.PACK_AB R199, R26, R199 ;  /* 0x000000c71ac7723e */ /* 0x000fcc00000010ff */
[----:B------:R-:W2:Y:S01]  /*61c0*/  MUFU.EX2 R50, R50 ;  /* 0x0000003200327308 */ /* 0x000ea20000000800 */
[----:B0-----:R-:W-:-:S07]  /*61d0*/  FADD.FTZ R25, R45, R0 ;  /* 0x000000002d197221 */ /* 0x001fce0000010000 */
[----:B------:R-:W0:Y:S01]  /*61e0*/  MUFU.EX2 R48, R48 ;  /* 0x0000003000307308 */ /* 0x000e220000000800 */
[----:B-1----:R-:W-:Y:S01]  /*61f0*/  FADD.FTZ R27, R21, R18 ;  /* 0x00000012151b7221 */ /* 0x002fe20000010000 */
[----:B------:R-:W-:-:S03]  /*6200*/  F2FP.BF16.F32.PACK_AB R193, R34, R21 ;  /* 0x0000001522c1723e */ /* 0x000fc600000010ff */
[----:B------:R-:W-:Y:S01]  /*6210*/  FADD.FTZ R0, R34, R27 ;  /* 0x0000001b22007221 */ /* 0x000fe20000010000 */
[----:B------:R-:W-:Y:S02]  /*6220*/  CS2R R34, SRZ ;  /* 0x0000000000227805 */ /* 0x000fe4000001ff00 */
[----:B------:R-:W-:Y:S01]  /*6230*/  CS2R R26, SRZ ;  /* 0x00000000001a7805 */ /* 0x000fe2000001ff00 */
[----:B------:R1:W3:Y:S01]  /*6240*/  MUFU.EX2 R5, R20 ;  /* 0x0000001400057308 */ /* 0x0002e20000000800 */
[C---:B--2---:R-:W-:Y:S01]  /*6250*/  FADD.FTZ R25, R50.reuse, R25 ;  /* 0x0000001932197221 */ /* 0x044fe20000010000 */
[----:B------:R-:W-:Y:S02]  /*6260*/  F2FP.BF16.F32.PACK_AB R192, R50, R45 ;  /* 0x0000002d32c0723e */ /* 0x000fe400000010ff */
[----:B------:R-:W-:Y:S02]  /*6270*/  CS2R R50, SRZ ;  /* 0x0000000000327805 */ /* 0x000fe4000001ff00 */
[----:B------:R-:W-:-:S02]  /*6280*/  CS2R R44, SRZ ;  /* 0x00000000002c7805 */ /* 0x000fc4000001ff00 */
[----:B------:R-:W2:Y:S01]  /*6290*/  MUFU.EX2 R2, R2 ;  /* 0x0000000200027308 */ /* 0x000ea20000000800 */
[----:B0-----:R-:W-:Y:S01]  /*62a0*/  FADD.FTZ R18, R48, R25 ;  /* 0x0000001930127221 */ /* 0x001fe20000010000 */
[----:B------:R-:W-:Y:S01]  /*62b0*/  FADD.FTZ R25, R195, R0 ;  /* 0x00000000c3197221 */ /* 0x000fe20000010000 */
[----:B-1----:R-:W-:Y:S01]  /*62c0*/  MOV R20, UR7 ;  /* 0x0000000700147c02 */ /* 0x002fe20008000f00 */
[----:B------:R-:W-:Y:S02]  /*62d0*/  IMAD.MOV.U32 R0, RZ, RZ, 0x3f800000 ;  /* 0x3f800000ff007424 */ /* 0x000fe400078e00ff */
[C---:B---3--:R-:W-:Y:S01]  /*62e0*/  FADD.FTZ R18, R5.reuse, R18 ;  /* 0x0000001205127221 */ /* 0x048fe20000010000 */
[----:B------:R-:W-:Y:S02]  /*62f0*/  F2FP.BF16.F32.PACK_AB R194, R5, R48 ;  /* 0x0000003005c2723e */ /* 0x000fe400000010ff */
[----:B------:R-:W-:Y:S01]  /*6300*/  CS2R R48, SRZ ;  /* 0x0000000000307805 */ /* 0x000fe2000001ff00 */
[C---:B--2---:R-:W-:Y:S01]  /*6310*/  FADD.FTZ R5, R2.reuse, R25 ;  /* 0x0000001902057221 */ /* 0x044fe20000010000 */
[----:B------:R-:W-:Y:S01]  /*6320*/  F2FP.BF16.F32.PACK_AB R195, R2, R195 ;  /* 0x000000c302c3723e */ /* 0x000fe200000010ff */
[----:B------:R-:W-:Y:S01]  /*6330*/  IMAD.MOV.U32 R2, RZ, RZ, 0x3f800000 ;  /* 0x3f800000ff027424 */ /* 0x000fe200078e00ff */
[----:B------:R-:W-:Y:S01]  /*6340*/  CS2R R24, SRZ ;  /* 0x0000000000187805 */ /* 0x000fe2000001ff00 */
[----:B------:R-:W-:Y:S06]  /*6350*/  @!P1 BRA `(.L_x_2387) ;  /* 0x0000004000cc9947 */ /* 0x000fec0003800000 */
[----:B------:R-:W-:Y:S01]  /*6360*/  R2UR UR4, R17 ;  /* 0x00000000110472ca */ /* 0x000fe200000e0000 */
[----:B------:R-:W-:Y:S01]  /*6370*/  IMAD.MOV.U32 R21, RZ, RZ, R3 ;  /* 0x000000ffff157224 */ /* 0x000fe200078e0003 */
[----:B------:R-:W-:Y:S01]  /*6380*/  UMOV UR60, UR61 ;  /* 0x0000003d003c7c82 */ /* 0x000fe20008000000 */
[----:B------:R-:W-:Y:S01]  /*6390*/  IMAD.MOV.U32 R228, RZ, RZ, R4 ;  /* 0x000000ffffe47224 */ /* 0x000fe200078e0004 */
[----:B------:R-:W-:Y:S01]  /*63a0*/  UMOV UR37, UR36 ;  /* 0x0000002400257c82 */ /* 0x000fe20008000000 */
[----:B------:R-:W-:Y:S02]  /*63b0*/  IMAD.MOV.U32 R2, RZ, RZ, 0x3f800000 ;  /* 0x3f800000ff027424 */ /* 0x000fe400078e00ff */
[----:B------:R-:W-:-:S06]  /*63c0*/  IMAD.MOV.U32 R151, RZ, RZ, RZ ;  /* 0x000000ffff977224 */ /* 0x000fcc00078e00ff */
[----:B------:R-:W-:-:S07]  /*63d0*/  IMAD.U32 R229, RZ, RZ, UR4 ;  /* 0x00000004ffe57e24 */ /* 0x000fce000f8e00ff */
.L_x_2398:
[----:B------:R-:W-:Y:S01]  /*63e0*/  R2UR UR5, R229 ;  /* 0x00000000e50572ca */ /* 0x000fe200000e0000 */
[----:B------:R-:W-:-:S04]  /*63f0*/  UISETP.NE.AND UP0, UPT, UR37, 0x1, UPT ;  /* 0x000000012500788c */ /* 0x000fc8000bf05270 */
[----:B------:R-:W-:-:S08]  /*6400*/  USEL UR4, URZ, 0x1, UP0 ;  /* 0x000000013f047887 */ /* 0x000fd00008000000 */
[----:B------:R-:W-:-:S06]  /*6410*/  ULOP3.LUT UR4, UR5, UR4, URZ, 0x3c, !UPT ;  /* 0x0000000405047292 */ /* 0x000fcc000f8e3c3f */
[----:B------:R-:W-:Y:S01]  /*6420*/  IMAD.U32 R17, RZ, RZ, UR4 ;  /* 0x00000004ff117e24 */ /* 0x000fe2000f8e00ff */
[----:B------:R-:W-:Y:S06]  /*6430*/  @!P0 BRA `(.L_x_2388) ;  /* 0x0000000000048947 */ /* 0x000fec0003800000 */
[----:B------:R-:W-:Y:S01]  /*6440*/  BPT.TRAP 0x1 ;  /* 0x000000040000795c */ /* 0x000fe20000300000 */
.L_x_2388:
[----:B------:R-:W-:Y:S01]  /*6450*/  R2UR UR5, R16 ;  /* 0x00000000100572ca */ /* 0x000fe200000e0000 */
[----:B------:R-:W-:Y:S01]  /*6460*/  UIADD3 UR36, UR37, 0x1, URZ ;  /* 0x0000000125247890 */ /* 0x000fe2000fffe03f */
[----:B------:R-:W-:-:S03]  /*6470*/  R2UR UR4, R17 ;  /* 0x00000000110472ca */ /* 0x000fc600000e0000 */
[----:B------:R-:W-:-:S04]  /*6480*/  UISETP.NE.AND UP0, UPT, UR36, 0x2, UPT ;  /* 0x000000022400788c */ /* 0x000fc8000bf05270 */
[----:B------:R-:W-:-:S04]  /*6490*/  USEL UR36, UR36, URZ, UP0 ;  /* 0x0000003f24247287 */ /* 0x000fc80008000000 */
[----:B------:R-:W-:Y:S02]  /*64a0*/  ULEA UR61, UR36, UR5, 0x3 ;  /* 0x00000005243d7291 */ /* 0x000fe4000f8e183f */
[----:B------:R-:W-:-:S05]  /*64b0*/  IMAD.U32 R3, RZ, RZ, UR4 ;  /* 0x00000004ff037e24 */ /* 0x000fca000f8e00ff */
[----:B------:R-:W-:-:S04]  /*64c0*/  SHF.L.U32 R3, R3, 0x1f, RZ ;  /* 0x0000001f03037819 */ /* 0x000fc800000006ff */
[----:B------:R0:W1:Y:S01]  /*64d0*/  SYNCS.PHASECHK.TRANS64.TRYWAIT P1, [UR61+0x38830], R3 ;  /* 0x03883003ff0075a7 */ /* 0x000062000802017d */
[----:B------:R-:W-:Y:S05]  /*64e0*/  @!P0 BRA `(.L_x_2389) ;  /* 0x0000000000048947 */ /* 0x000fea0003800000 */
[----:B------:R-:W-:Y:S01]  /*64f0*/  BPT.TRAP 0x1 ;  /* 0x000000040000795c */ /* 0x000fe20000300000 */
.L_x_2389:
[----:B-1----:R-:W-:Y:S05]  /*6500*/  @P1 BRA `(.L_x_2390) ;  /* 0x0000000000081947 */ /* 0x002fea0003800000 */
[----:B------:R-:W1:Y:S02]  /*6510*/  SYNCS.PHASECHK.TRANS64.TRYWAIT P1, [UR61+0x38830], R3 ;  /* 0x03883003ff0075a7 */ /* 0x000e64000802017d */
[----:B-1----:R-:W-:Y:S05]  /*6520*/  @!P1 BRA `(.L_x_2391) ;  /* 0x0000014400889947 */ /* 0x002fea0003800000 */
.L_x_2390:
[----:B------:R-:W-:Y:S01]  /*6530*/  R2UR UR4, R19 ;  /* 0x00000000130472ca */ /* 0x000fe200000e0000 */
[----:B------:R-:W-:Y:S01]  /*6540*/  WARPGROUP.ARRIVE ;  /* 0x00000000000079c5 */ /* 0x000fe20000000000 */
[----:B------:R-:W-:Y:S01]  /*6550*/  R2UR UR6, R14 ;  /* 0x000000000e0672ca */ /* 0x000fe200000e0000 */
[----:B------:R-:W-:Y:S01]  /*6560*/  UMOV UR59, 0x40000040 ;  /* 0x40000040003b7882 */ /* 0x000fe20000000000 */
        /* <DEDUP_REMOVED lines=9> */
[----:B------:R-:W-:Y:S01]  /*6600*/  UIMAD UR4, UR36, 0xa00, UR4 ;  /* 0x00000a00240478a4 */ /* 0x000fe2000f8e0204 */
[-C--:B------:R-:W-:Y:S01]  /*6610*/  FMUL.FTZ R24, R24, R0.reuse ;  /* 0x0000000018187220 */ /* 0x080fe20000410000 */
[----:B------:R-:W-:Y:S01]  /*6620*/  UMOV UR56, UR6 ;  /* 0x0000000600387c82 */ /* 0x000fe20008000000 */
[----:B------:R-:W-:Y:S01]  /*6630*/  UMOV UR35, 0x40000040 ;  /* 0x4000004000237882 */ /* 0x000fe20000000000 */
[----:B------:R-:W-:Y:S01]  /*6640*/  UMOV UR57, UR7 ;  /* 0x0000000700397c82 */ /* 0x000fe20008000000 */
[----:B------:R-:W-:Y:S01]  /*6650*/  UIADD3 UR18, UR4, 0x284, URZ ;  /* 0x0000028404127890 */ /* 0x000fe2000fffe03f */
[-C--:B------:R-:W-:Y:S01]  /*6660*/  FMUL.FTZ R25, R25, R0.reuse ;  /* 0x0000000019197220 */ /* 0x080fe20000410000 */
[----:B------:R-:W-:Y:S01]  /*6670*/  UMOV UR58, UR4 ;  /* 0x00000004003a7c82 */ /* 0x000fe20008000000 */
[----:B------:R-:W-:Y:S01]  /*6680*/  UIADD3 UR22, UR4, 0x286, URZ ;  /* 0x0000028604167890 */ /* 0x000fe2000fffe03f */
[----:B------:R-:W-:Y:S01]  /*6690*/  HGMMA.64x16x16.F32.BF16 R184, gdesc[UR56], RZ, !UPT, gsb0 ;  /* 0x0020000038b879f0 */ /* 0x000fe2000c0018ff */
[----:B------:R-:W-:Y:S01]  /*66a0*/  UIADD3 UR58, UR4, 0x80, URZ ;  /* 0x00000080043a7890 */ /* 0x000fe2000fffe03f */
[-C--:B------:R-:W-:Y:S01]  /*66b0*/  FMUL.FTZ R28, R28, R0.reuse ;  /* 0x000000001c1c7220 */ /* 0x080fe20000410000 */
[----:B------:R-:W-:Y:S01]  /*66c0*/  UMOV UR59, 0x40000040 ;  /* 0x40000040003b7882 */ /* 0x000fe20000000000 */
[----:B------:R-:W-:Y:S01]  /*66d0*/  UMOV UR56, UR6 ;  /* 0x0000000600387c82 */ /* 0x000fe20008000000 */
[----:B------:R-:W-:Y:S01]  /*66e0*/  UMOV UR57, UR7 ;  /* 0x0000000700397c82 */ /* 0x000fe20008000000 */
        /* <DEDUP_REMOVED lines=56> */
[----:B------:R-:W-:Y:S01]  /*6a70*/  UMOV UR59, 0x40000040 ;  /* 0x40000040003b7882 */ /* 0x000fe20000000000 */
[----:B------:R-:W-:Y:S01]  /*6a80*/  UMOV UR56, UR6 ;  /* 0x0000000600387c82 */ /* 0x000fe20008000000 */
[----:B------:R-:W-:Y:S01]  /*6a90*/  UMOV UR57, UR7 ;  /* 0x0000000700397c82 */ /* 0x000fe20008000000 */
        /* <DEDUP_REMOVED lines=95> */
[----:B------:R-:W-:Y:S01]  /*7090*/  UMOV UR59, 0x40000040 ;  /* 0x40000040003b7882 */ /* 0x000fe20000000000 */
[----:B------:R-:W-:Y:S01]  /*70a0*/  UMOV UR56, UR6 ;  /* 0x0000000600387c82 */ /* 0x000fe20008000000 */
[----:B------:R-:W-:Y:S01]  /*70b0*/  UMOV UR57, UR7 ;  /* 0x0000000700397c82 */ /* 0x000fe20008000000 */
[----:B------:R-:W-:Y:S02]  /*70c0*/  R2UR UR6, R8 ;  /* 0x00000000080672ca */ /* 0x000fe400000e0000 */
[----:B------:R-:W-:Y:S01]  /*70d0*/  R2UR UR7, R9 ;  /* 0x00000000090772ca */ /* 0x000fe200000e0000 */
[----:B------:R-:W-:Y:S02]  /*70e0*/  WARPGROUP.DEPBAR.LE gsb0, 0x0 ;  /* 0x00008000000079c5 */ /* 0x000fe40000010000 */
[----:B------:R-:W-:-:S06]  /*70f0*/  WARPGROUP.ARRIVE ;  /* 0x00000000000079c5 */ /* 0x000fcc0000000000 */
[----:B------:R-:W-:Y:S01]  /*7100*/  HGMMA.64x16x16.F32.BF16 R152, gdesc[UR56], RZ, !UPT, gsb0 ;  /* 0x00200000389879f0 */ /* 0x000fe2000c0018ff */
[----:B------:R-:W-:Y:S01]  /*7110*/  UIADD3 UR58, UR4, 0x2, URZ ;  /* 0x00000002043a7890 */ /* 0x000fe2000fffe03f */
[----:B------:R-:W-:Y:S01]  /*7120*/  UMOV UR59, 0x40000040 ;  /* 0x40000040003b7882 */ /* 0x000fe20000000000 */
[----:B------:R-:W-:Y:S01]  /*7130*/  UMOV UR56, UR14 ;  /* 0x0000000e00387c82 */ /* 0x000fe20008000000 */
[----:B------:R-:W-:Y:S01]  /*7140*/  UMOV UR57, UR15 ;  /* 0x0000000f00397c82 */ /* 0x000fe20008000000 */
[----:B------:R-:W-:Y:S02]  /*7150*/  WARPGROUP.DEPBAR.LE gsb0, 0x0 ;  /* 0x00008000000079c5 */ /* 0x000fe40000010000 */
[----:B------:R-:W-:-:S06]  /*7160*/  WARPGROUP.ARRIVE ;  /* 0x00000000000079c5 */ /* 0x000fcc0000000000 */
[----:B------:R-:W-:Y:S01]  /*7170*/  HGMMA.64x16x16.F32.BF16 R184, gdesc[UR56], R184, gsb0 ;  /* 0x0020000038b879f0 */ /* 0x000fe200080018b8 */
        /* <DEDUP_REMOVED lines=25> */
[----:B------:R-:W-:Y:S01]  /*7310*/  UIADD3 UR14, UR4, 0x282, URZ ;  /* 0x00000282040e7890 */ /* 0x000fe2000fffe03f */
[----:B------:R-:W-:Y:S01]  /*7320*/  UMOV UR15, 0x40000040 ;  /* 0x40000040000f7882 */ /* 0x000fe20000000000 */
        /* <DEDUP_REMOVED lines=366> */
[----:B------:R-:W-:Y:S05]  /*8a10*/  @!P0 BRA `(.L_x_2392) ;  /* 0x0000000000048947 */ /* 0x000fea0003800000 */
[----:B------:R-:W-:Y:S01]  /*8a20*/  BPT.TRAP 0x1 ;  /* 0x000000040000795c */ /* 0x000fe20000300000 */
.L_x_2392:
        /* <DEDUP_REMOVED lines=8> */
.L_x_2393:
[----:B---3--:R-:W-:Y:S05]  /*8ab0*/  @P1 BRA `(.L_x_2394) ;  /* 0x0000000000081947 */ /* 0x008fea0003800000 */
[----:B------:R-:W3:Y:S02]  /*8ac0*/  SYNCS.PHASECHK.TRANS64.TRYWAIT P1, [UR4+0x38850], R0 ;  /* 0x03885000ff0075a7 */ /* 0x000ee40008020144 */
[----:B---3--:R-:W-:Y:S05]  /*8ad0*/  @!P1 BRA `(.L_x_2395) ;  /* 0x0000012000349947 */ /* 0x008fea0003800000 */
.L_x_2394:
        /* <DEDUP_REMOVED lines=37> */
.L_x_2396:
[----:B------:R-:W-:Y:S01]  /*8d30*/  R2UR UR5, R213 ;  /* 0x00000000d50572ca */ /* 0x000fe200000e0000 */
[----:B------:R-:W-:Y:S01]  /*8d40*/  ULDC UR6, c[0x0][0x9d8] ;  /* 0x0002760000067ab9 */ /* 0x000fe20000000800 */
[----:B------:R-:W-:Y:S01]  /*8d50*/  R2UR UR11, R22 ;  /* 0x00000000160b72ca */ /* 0x000fe200000e0000 */
[----:B------:R-:W-:Y:S01]  /*8d60*/  FMUL.FTZ R200, R168, UR6 ;  /* 0x00000006a8c87c20 */ /* 0x000fe20008410000 */
[----:B------:R-:W-:Y:S01]  /*8d70*/  FMUL.FTZ R168, R170, UR6 ;  /* 0x00000006aaa87c20 */ /* 0x000fe20008410000 */
[----:B------:R-:W-:Y:S01]  /*8d80*/  R2UR UR10, R212 ;  /* 0x00000000d40a72ca */ /* 0x000fe200000e0000 */
[----:B------:R-:W-:Y:S01]  /*8d90*/  FMUL.FTZ R196, R160, UR6 ;  /* 0x00000006a0c47c20 */ /* 0x000fe20008410000 */
[----:B------:R-:W-:Y:S01]  /*8da0*/  FMUL.FTZ R202, R172, UR6 ;  /* 0x00000006acca7c20 */ /* 0x000fe20008410000 */
[----:B------:R-:W-:Y:S01]  /*8db0*/  FMUL.FTZ R201, R171, UR6 ;  /* 0x00000006abc97c20 */ /* 0x000fe20008410000 */
[----:B------:R-:W-:Y:S01]  /*8dc0*/  FMUL.FTZ R171, R173, UR6 ;  /* 0x00000006adab7c20 */ /* 0x000fe20008410000 */
[----:B------:R-:W-:Y:S01]  /*8dd0*/  FMUL.FTZ R210, R188, UR6 ;  /* 0x00000006bcd27c20 */ /* 0x000fe20008410000 */
[----:B------:R-:W-:Y:S01]  /*8de0*/  FMUL.FTZ R203, R175, UR6 ;  /* 0x00000006afcb7c20 */ /* 0x000fe20008410000 */
[----:B------:R-:W-:Y:S01]  /*8df0*/  FMUL.FTZ R175, R153, UR6 ;  /* 0x0000000699af7c20 */ /* 0x000fe20008410000 */
[----:B------:R-:W-:Y:S01]  /*8e00*/  UISETP.NE.AND UP0, UPT, UR5, URZ, UPT ;  /* 0x0000003f0500728c */ /* 0x000fe2000bf05270 */
[----:B------:R-:W-:Y:S01]  /*8e10*/  R2UR UR5, R215 ;  /* 0x00000000d70572ca */ /* 0x000fe200000e0000 */
[----:B------:R-:W-:-:S02]  /*8e20*/  IMAD.U32 R173, RZ, RZ, UR11 ;  /* 0x0000000bffad7e24 */ /* 0x000fc4000f8e00ff */
[----:B01----:R-:W-:Y:S01]  /*8e30*/  FMUL.FTZ R3, R189, UR6 ;  /* 0x00000006bd037c20 */ /* 0x003fe20008410000 */
[----:B------:R-:W0:Y:S01]  /*8e40*/  MUFU.TANH R210, R210 ;  /* 0x000000d200d27308 */ /* 0x000e220000002400 */
        /* <DEDUP_REMOVED lines=8> */
[----:B--23--:R-:W-:Y:S01]  /*8ed0*/  FMUL.FTZ R0, R186, UR6 ;  /* 0x00000006ba007c20 */ /* 0x00cfe20008410000 */
[----:B------:R-:W-:Y:S01]  /*8ee0*/  VIADD R170, R216, UR5 ;  /* 0x00000005d8aa7c36 */ /* 0x000fe20008000000 */
[----:B------:R-:W-:Y:S01]  /*8ef0*/  UIMAD UR5, UR60, -0x50, URZ ;  /* 0xffffffb03c0578a4 */ /* 0x000fe2000f8e023f */
[----:B------:R-:W-:Y:S01]  /*8f00*/  FMUL.FTZ R2, R185, UR6 ;  /* 0x00000006b9027c20 */ /* 0x000fe20008410000 */
[----:B------:R-:W-:Y:S01]  /*8f10*/  FMUL.FTZ R206, R180, UR6 ;  /* 0x00000006b4ce7c20 */ /* 0x000fe20008410000 */
[----:B------:R-:W-:Y:S01]  /*8f20*/  FMUL.FTZ R205, R179, UR6 ;  /* 0x00000006b3cd7c20 */ /* 0x000fe20008410000 */
[----:B------:R-:W-:Y:S01]  /*8f30*/  @P1 IMAD.HI.U32 R172, R170, UR7, RZ ;  /* 0x00000007aaac1c27 */ /* 0x000fe2000f8e00ff */
[----:B------:R-:W-:Y:S01]  /*8f40*/  @UP0 ULDC UR7, c[0x0][0x450] ;  /* 0x0001140000070ab9 */ /* 0x000fe20000000800 */
[----:B------:R-:W2:Y:S02]  /*8f50*/  MUFU.TANH R200, R200 ;  /* 0x000000c800c87308 */ /* 0x000ea40000002400 */
[----:B------:R-:W-:Y:S01]  /*8f60*/  FMUL.FTZ R180, R181, UR6 ;  /* 0x00000006b5b47c20 */ /* 0x000fe20008410000 */
[----:B------:R-:W-:Y:S01]  /*8f70*/  IMAD.U32 R160, RZ, RZ, UR5 ;  /* 0x00000005ffa07e24 */ /* 0x000fe2000f8e00ff */
[----:B------:R-:W-:Y:S01]  /*8f80*/  @P2 SHF.R.U32.HI R170, RZ, UR7, R172 ;  /* 0x00000007ffaa2c19 */ /* 0x000fe200080116ac */
[----:B------:R-:W-:Y:S01]  /*8f90*/  FMUL.FTZ R204, R176, UR6 ;  /* 0x00000006b0cc7c20 */ /* 0x000fe20008410000 */
[----:B------:R-:W-:Y:S01]  /*8fa0*/  FMUL.FTZ R181, R169, UR6 ;  /* 0x00000006a9b57c20 */ /* 0x000fe20008410000 */
[----:B------:R-:W-:Y:S01]  /*8fb0*/  FMUL.FTZ R169, R174, UR6 ;  /* 0x00000006aea97c20 */ /* 0x000fe20008410000 */
[----:B------:R-:W-:Y:S01]  /*8fc0*/  IADD3 R160, -R23, 0x1, R160 ;  /* 0x0000000117a07810 */ /* 0x000fe20007ffe1a0 */
[----:B------:R-:W-:Y:S01]  /*8fd0*/  SHFL.IDX PT, R153, R170, 0x1, 0x1c1f ;  /* 0x003c1f00aa997f89 */ /* 0x000fe200000e0000 */
[----:B------:R-:W3:Y:S01]  /*8fe0*/  MUFU.TANH R177, R177 ;  /* 0x000000b100b17308 */ /* 0x000ee20000002400 */
[----:B------:R-:W-:Y:S01]  /*8ff0*/  FMUL.FTZ R174, R161, UR6 ;  /* 0x00000006a1ae7c20 */ /* 0x000fe20008410000 */
[----:B------:R-:W-:Y:S01]  /*9000*/  IADD3 R173, -R173, UR10, R160 ;  /* 0x0000000aadad7c10 */ /* 0x000fe2000fffe1a0 */
[----:B------:R-:W-:Y:S01]  /*9010*/  FMUL.FTZ R161, R165, UR6 ;  /* 0x00000006a5a17c20 */ /* 0x000fe20008410000 */
[----:B------:R-:W4:Y:S01]  /*9020*/  SHFL.IDX PT, R160, R170, RZ, 0x1c1f ;  /* 0x001c1fffaaa07589 */ /* 0x000f2200000e0000 */
        /* <DEDUP_REMOVED lines=9> */
[----:B------:R-:W-:Y:S01]  /*90c0*/  ULDC UR5, c[0x0][0x988] ;  /* 0x0002620000057ab9 */ /* 0x000fe20000000800 */
[----:B------:R-:W-:Y:S01]  /*90d0*/  FMUL.FTZ R178, R182, UR6 ;  /* 0x00000006b6b27c20 */ /* 0x000fe20008410000 */
[----:B------:R-:W5:Y:S01]  /*90e0*/  MUFU.TANH R208, R208 ;  /* 0x000000d000d07308 */ /* 0x000f620000002400 */
[----:B------:R-:W-:Y:S01]  /*90f0*/  FMUL.FTZ R166, R166, UR6 ;  /* 0x00000006a6a67c20 */ /* 0x000fe20008410000 */
[----:B------:R-:W-:Y:S01]  /*9100*/  FMUL.FTZ R199, R167, UR6 ;  /* 0x00000006a7c77c20 */ /* 0x000fe20008410000 */
[----:B------:R-:W-:Y:S01]  /*9110*/  FMUL.FTZ R193, R155, UR6 ;  /* 0x000000069bc17c20 */ /* 0x000fe20008410000 */
[----:B------:R-:W-:Y:S01]  /*9120*/  FMUL.FTZ R195, R158, UR6 ;  /* 0x000000069ec37c20 */ /* 0x000fe20008410000 */
[----:B------:R-:W-:Y:S01]  /*9130*/  FMUL.FTZ R159, R159, UR6 ;  /* 0x000000069f9f7c20 */ /* 0x000fe20008410000 */
[----:B------:R-:W3:Y:S01]  /*9140*/  S2UR UR7, SR_CgaCtaId ;  /* 0x00000000000779c3 */ /* 0x000ee20000008800 */
[----:B------:R-:W-:Y:S01]  /*9150*/  UIADD3 UR61, UR61, 0x38840, URZ ;  /* 0x000388403d3d7890 */ /* 0x000fe2000fffe03f */
[----:B------:R-:W5:Y:S01]  /*9160*/  MUFU.TANH R171, R171 ;  /* 0x000000ab00ab7308 */ /* 0x000f620000002400 */
[----:B----4-:R-:W-:-:S07]  /*9170*/  IMAD.IADD R152, R173, 0x1, R160 ;  /* 0x00000001ad987824 */ /* 0x010fce00078e02a0 */
[----:B------:R-:W4:Y:S01]  /*9180*/  MUFU.TANH R0, R0 ;  /* 0x0000000000007308 */ /* 0x000f220000002400 */
[C---:B------:R-:W-:Y:S02]  /*9190*/  ISETP.GT.AND P4, PT, R152.reuse, 0x8, PT ;  /* 0x000000089800780c */ /* 0x040fe40003f84270 */
[----:B------:R-:W-:Y:S02]  /*91a0*/  ISETP.GT.AND P6, PT, R152, 0x9, PT ;  /* 0x000000099800780c */ /* 0x000fe40003fc4270 */
[----:B0-----:R-:W-:Y:S02]  /*91b0*/  FSEL R210, R210, -INF , P4 ;  /* 0xff800000d2d27808 */ /* 0x001fe40002000000 */
[C---:B------:R-:W-:Y:S01]  /*91c0*/  ISETP.GT.AND P4, PT, R152.reuse, 0x20, PT ;  /* 0x000000209800780c */ /* 0x040fe20003f84270 */
[----:B------:R-:W0:Y:S01]  /*91d0*/  MUFU.TANH R2, R2 ;  /* 0x0000000200027308 */ /* 0x000e220000002400 */
[----:B------:R-:W-:Y:S02]  /*91e0*/  ISETP.GT.AND P1, PT, R152, 0x11, PT ;  /* 0x000000119800780c */ /* 0x000fe40003f24270 */
[----:B-1----:R-:W-:Y:S01]  /*91f0*/  FSEL R179, R3, -INF , P6 ;  /* 0xff80000003b37808 */ /* 0x002fe20003000000 */
[----:B------:R-:W-:Y:S01]  /*9200*/  IMAD.IADD R3, R173, 0x1, R153 ;  /* 0x00000001ad037824 */ /* 0x000fe200078e0299 */
[----:B--2---:R-:W-:Y:S01]  /*9210*/  FSEL R200, R200, -INF , P4 ;  /* 0xff800000c8c87808 */ /* 0x004fe20002000000 */
[----:B---3--:R-:W-:Y:S01]  /*9220*/  UPRMT UR61, UR7, 0x654, UR61 ;  /* 0x00000654073d7896 */ /* 0x008fe2000800003d */
[C---:B------:R-:W-:Y:S01]  /*9230*/  ISETP.GT.AND P4, PT, R152.reuse, 0x38, PT ;  /* 0x000000389800780c */ /* 0x040fe20003f84270 */
[----:B------:R-:W1:Y:S01]  /*9240*/  MUFU.TANH R204, R204 ;  /* 0x000000cc00cc7308 */ /* 0x000e620000002400 */
[----:B------:R-:W-:-:S02]  /*9250*/  ISETP.GT.AND P2, PT, R152, RZ, PT ;  /* 0x000000ff9800720c */ /* 0x000fc40003f44270 */
[----:B------:R-:W-:Y:S02]  /*9260*/  FSEL R165, R177, -INF , P1 ;  /* 0xff800000b1a57808 */ /* 0x000fe40000800000 */
[----:B------:R-:W-:Y:S02]  /*9270*/  ISETP.GT.AND P1, PT, R152, 0x29, PT ;  /* 0x000000299800780c */ /* 0x000fe40003f24270 */
[----:B-----5:R-:W-:Y:S01]  /*9280*/  FSEL R198, R198, -INF , P4 ;  /* 0xff800000c6c67808 */ /* 0x020fe20002000000 */
[----:B------:R-:W2:Y:S01]  /*9290*/  MUFU.TANH R206, R206 ;  /* 0x000000ce00ce7308 */ /* 0x000ea20000002400 */
[----:B------:R-:W-:Y:S01]  /*92a0*/  ISETP.GT.AND P4, PT, R3, RZ, PT ;  /* 0x000000ff0300720c */ /* 0x000fe20003f84270 */
[----:B------:R-:W-:Y:S01]  /*92b0*/  SYNCS.ARRIVE.TRANS64.RED.A1T0 RZ, [UR61], RZ ;  /* 0x000000ffffff79a7 */ /* 0x000fe2000810043d */
[----:B------:R-:W-:Y:S02]  /*92c0*/  ISETP.GT.AND P3, PT, R152, 0x1, PT ;  /* 0x000000019800780c */ /* 0x000fe40003f64270 */
[----:B------:R-:W-:-:S02]  /*92d0*/  FSEL R208, R208, -INF , P2 ;  /* 0xff800000d0d07808 */ /* 0x000fc40001000000 */
[----:B------:R-:W-:Y:S01]  /*92e0*/  FSEL R160, R171, -INF , P1 ;  /* 0xff800000aba07808 */ /* 0x000fe20000800000 */
[----:B------:R-:W3:Y:S01]  /*92f0*/  MUFU.TANH R180, R180 ;  /* 0x000000b400b47308 */ /* 0x000ee20000002400 */
[----:B----4-:R-:W-:Y:S02]  /*9300*/  FSEL R171, R0, -INF , P4 ;  /* 0xff80000000ab7808 */ /* 0x010fe40002000000 */
[----:B0-----:R-:W-:Y:S02]  /*9310*/  FSEL R170, R2, -INF , P3 ;  /* 0xff80000002aa7808 */ /* 0x001fe40001800000 */
[----:B------:R-:W-:Y:S02]  /*9320*/  FMNMX.FTZ R0, R208, R228, !PT ;  /* 0x000000e4d0007209 */ /* 0x000fe40007810000 */
[----:B------:R-:W-:Y:S01]  /*9330*/  ISETP.GT.AND P5, PT, R152, 0x10, PT ;  /* 0x000000109800780c */ /* 0x000fe20003fa4270 */
[----:B------:R-:W0:Y:S01]  /*9340*/  MUFU.TANH R181, R181 ;  /* 0x000000b500b57308 */ /* 0x000e220000002400 */
[----:B------:R-:W-:-:S02]  /*9350*/  FMNMX.FTZ R0, R170, R0, !PT ;  /* 0x00000000aa007209 */ /* 0x000fc40007810000 */
[----:B-1----:R-:W-:Y:S02]  /*9360*/  FSEL R204, R204, -INF , P5 ;  /* 0xff800000cccc7808 */ /* 0x002fe40002800000 */
[----:B------:R-:W-:Y:S02]  /*9370*/  FMNMX.FTZ R0, R210, R0, !PT ;  /* 0x00000000d2007209 */ /* 0x000fe40007810000 */
[C---:B------:R-:W-:Y:S01]  /*9380*/  ISETP.GT.AND P2, PT, R152.reuse, 0x18, PT ;  /* 0x000000189800780c */ /* 0x040fe20003f44270 */
[----:B------:R-:W1:Y:S01]  /*9390*/  MUFU.TANH R202, R202 ;  /* 0x000000ca00ca7308 */ /* 0x000e620000002400 */
[----:B------:R-:W-:Y:S02]  /*93a0*/  FMNMX.FTZ R0, R179, R0, !PT ;  /* 0x00000000b3007209 */ /* 0x000fe40007810000 */
[----:B------:R-:W-:Y:S02]  /*93b0*/  ISETP.GT.AND P3, PT, R152, 0x19, PT ;  /* 0x000000199800780c */ /* 0x000fe40003f64270 */
[----:B------:R-:W-:-:S02]  /*93c0*/  FMNMX.FTZ R0, R204, R0, !PT ;  /* 0x00000000cc007209 */ /* 0x000fc40007810000 */
[----:B--2---:R-:W-:Y:S01]  /*93d0*/  FSEL R206, R206, -INF , P2 ;  /* 0xff800000cece7808 */ /* 0x004fe20001000000 */
[----:B------:R-:W2:Y:S01]  /*93e0*/  MUFU.TANH R196, R196 ;  /* 0x000000c400c47308 */ /* 0x000ea20000002400 */
[----:B------:R-:W-:Y:S02]  /*93f0*/  FMNMX.FTZ R0, R165, R0, !PT ;  /* 0x00000000a5007209 */ /* 0x000fe40007810000 */
[----:B---3--:R-:W-:Y:S02]  /*9400*/  FSEL R177, R180, -INF , P3 ;  /* 0xff800000b4b17808 */ /* 0x008fe40001800000 */
[----:B------:R-:W-:Y:S02]  /*9410*/  FMNMX.FTZ R0, R206, R0, !PT ;  /* 0x00000000ce007209 */ /* 0x000fe40007810000 */
[----:B------:R-:W-:Y:S01]  /*9420*/  ISETP.GT.AND P6, PT, R152, 0x21, PT ;  /* 0x000000219800780c */ /* 0x000fe20003fc4270 */
[----:B------:R-:W3:Y:S01]  /*9430*/  MUFU.TANH R174, R174 ;  /* 0x000000ae00ae7308 */ /* 0x000ee20000002400 */
[----:B------:R-:W-:-:S02]  /*9440*/  FMNMX.FTZ R0, R177, R0, !PT ;  /* 0x00000000b1007209 */ /* 0x000fc40007810000 */
[----:B------:R-:W-:Y:S02]  /*9450*/  ISETP.GT.AND P5, PT, R152, 0x28, PT ;  /* 0x000000289800780c */ /* 0x000fe40003fa4270 */
[----:B0-----:R-:W-:Y:S02]  /*9460*/  FSEL R172, R181, -INF , P6 ;  /* 0xff800000b5ac7808 */ /* 0x001fe40003000000 */
[----:B------:R-:W-:Y:S01]  /*9470*/  FMNMX.FTZ R0, R200, R0, !PT ;  /* 0x00000000c8007209 */ /* 0x000fe20007810000 */
[----:B------:R-:W0:Y:S01]  /*9480*/  MUFU.TANH R161, R161 ;  /* 0x000000a100a17308 */ /* 0x000e220000002400 */
[----:B-1----:R-:W-:Y:S02]  /*9490*/  FSEL R202, R202, -INF , P5 ;  /* 0xff800000caca7808 */ /* 0x002fe40002800000 */
[----:B------:R-:W-:Y:S02]  /*94a0*/  FMNMX.FTZ R0, R172, R0, !PT ;  /* 0x00000000ac007209 */ /* 0x000fe40007810000 */
[----:B------:R-:W-:-:S02]  /*94b0*/  ISETP.GT.AND P2, PT, R152, 0x30, PT ;  /* 0x000000309800780c */ /* 0x000fc40003f44270 */
[----:B------:R-:W-:Y:S01]  /*94c0*/  FMNMX.FTZ R0, R202, R0, !PT ;  /* 0x00000000ca007209 */ /* 0x000fe20007810000 */
[----:B------:R-:W1:Y:S01]  /*94d0*/  MUFU.TANH R192, R192 ;  /* 0x000000c000c07308 */ /* 0x000e620000002400 */
[----:B------:R-:W-:Y:S02]  /*94e0*/  ISETP.GT.AND P3, PT, R152, 0x31, PT ;  /* 0x000000319800780c */ /* 0x000fe40003f64270 */
[----:B--2---:R-:W-:Y:S02]  /*94f0*/  FSEL R196, R196, -INF , P2 ;  /* 0xff800000c4c47808 */ /* 0x004fe40001000000 */
[----:B------:R-:W-:Y:S02]  /*9500*/  FMNMX.FTZ R0, R160, R0, !PT ;  /* 0x00000000a0007209 */ /* 0x000fe40007810000 */
[----:B---3--:R-:W-:Y:S01]  /*9510*/  FSEL R2, R174, -INF , P3 ;  /* 0xff800000ae027808 */ /* 0x008fe20001800000 */
[----:B------:R-:W2:Y:S01]  /*9520*/  MUFU.TANH R175, R175 ;  /* 0x000000af00af7308 */ /* 0x000ea20000002400 */
[----:B------:R-:W-:-:S02]  /*9530*/  FMNMX.FTZ R0, R196, R0, !PT ;  /* 0x00000000c4007209 */ /* 0x000fc40007810000 */
[----:B------:R-:W-:Y:S02]  /*9540*/  ISETP.GT.AND P6, PT, R152, 0x39, PT ;  /* 0x000000399800780c */ /* 0x000fe40003fc4270 */
[----:B------:R-:W-:Y:S02]  /*9550*/  FMNMX.FTZ R0, R2, R0, !PT ;  /* 0x0000000002007209 */ /* 0x000fe40007810000 */
[C---:B------:R-:W-:Y:S01]  /*9560*/  ISETP.GT.AND P5, PT, R152.reuse, 0x40, PT ;  /* 0x000000409800780c */ /* 0x040fe20003fa4270 */
[----:B------:R-:W3:Y:S01]  /*9570*/  MUFU.TANH R194, R194 ;  /* 0x000000c200c27308 */ /* 0x000ee20000002400 */
[C---:B------:R-:W-:Y:S02]  /*9580*/  ISETP.GT.AND P1, PT, R152.reuse, 0x41, PT ;  /* 0x000000419800780c */ /* 0x040fe40003f24270 */
[C---:B------:R-:W-:Y:S02]  /*9590*/  ISETP.GT.AND P2, PT, R152.reuse, 0x48, PT ;  /* 0x000000489800780c */ /* 0x040fe40003f44270 */
[----:B------:R-:W-:-:S02]  /*95a0*/  ISETP.GT.AND P3, PT, R152, 0x49, PT ;  /* 0x000000499800780c */ /* 0x000fc40003f64270 */
[----:B0-----:R-:W-:Y:S01]  /*95b0*/  FSEL R156, R161, -INF , P6 ;  /* 0xff800000a19c7808 */ /* 0x001fe20003000000 */
[----:B------:R0:W4:Y:S01]  /*95c0*/  MUFU.TANH R152, R157 ;  /* 0x0000009d00987308 */ /* 0x0001220000002400 */
[----:B------:R-:W-:Y:S02]  /*95d0*/  FMNMX.FTZ R0, R198, R0, !PT ;  /* 0x00000000c6007209 */ /* 0x000fe40007810000 */
[----:B-1----:R-:W-:Y:S02]  /*95e0*/  FSEL R192, R192, -INF , P5 ;  /* 0xff800000c0c07808 */ /* 0x002fe40002800000 */
[----:B------:R-:W-:Y:S02]  /*95f0*/  FMNMX.FTZ R0, R156, R0, !PT ;  /* 0x000000009c007209 */ /* 0x000fe40007810000 */
[----:B--2---:R-:W-:Y:S01]  /*9600*/  FSEL R175, R175, -INF , P1 ;  /* 0xff800000afaf7808 */ /* 0x004fe20000800000 */
[----:B------:R-:W1:Y:S01]  /*9610*/  MUFU.TANH R4, R4 ;  /* 0x0000000400047308 */ /* 0x000e620000002400 */
[----:B------:R-:W-:Y:S01]  /*9620*/  FMNMX.FTZ R0, R192, R0, !PT ;  /* 0x00000000c0007209 */ /* 0x000fe20007810000 */
[----:B0-----:R-:W-:Y:S01]  /*9630*/  FMUL.FTZ R157, R162, UR6 ;  /* 0x00000006a29d7c20 */ /* 0x001fe20008410000 */
[----:B---3--:R-:W-:-:S02]  /*9640*/  FSEL R194, R194, -INF , P2 ;  /* 0xff800000c2c27808 */ /* 0x008fc40001000000 */
[----:B------:R-:W-:Y:S02]  /*9650*/  FMNMX.FTZ R0, R175, R0, !PT ;  /* 0x00000000af007209 */ /* 0x000fe40007810000 */
[C---:B------:R-:W-:Y:S01]  /*9660*/  ISETP.GT.AND P5, PT, R3.reuse, 0x8, PT ;  /* 0x000000080300780c */ /* 0x040fe20003fa4270 */
[----:B------:R-:W0:Y:S01]  /*9670*/  MUFU.TANH R176, R176 ;  /* 0x000000b000b07308 */ /* 0x000e220000002400 */
[----:B----4-:R-:W-:Y:S02]  /*9680*/  FSEL R152, R152, -INF , P3 ;  /* 0xff80000098987808 */ /* 0x010fe40001800000 */
[----:B------:R-:W-:Y:S02]  /*9690*/  FMNMX.FTZ R0, R194, R0, !PT ;  /* 0x00000000c2007209 */ /* 0x000fe40007810000 */
[----:B------:R-:W-:Y:S02]  /*96a0*/  ISETP.GT.AND P2, PT, R3, 0x10, PT ;  /* 0x000000100300780c */ /* 0x000fe40003f44270 */
[----:B------:R-:W-:Y:S01]  /*96b0*/  FMNMX.FTZ R0, R152, R0, !PT ;  /* 0x0000000098007209 */ /* 0x000fe20007810000 */
[----:B------:R-:W2:Y:S01]  /*96c0*/  MUFU.TANH R209, R209 ;  /* 0x000000d100d17308 */ /* 0x000ea20000002400 */
[----:B-1----:R-:W-:-:S02]  /*96d0*/  FSEL R174, R4, -INF , P5 ;  /* 0xff80000004ae7808 */ /* 0x002fc40002800000 */
[C---:B------:R-:W-:Y:S01]  /*96e0*/  ISETP.GT.AND P6, PT, R3.reuse, 0x1, PT ;  /* 0x000000010300780c */ /* 0x040fe20003fc4270 */
[----:B------:R-:W1:Y:S01]  /*96f0*/  SHFL.BFLY PT, R4, R0, 0x2, 0x1f ;  /* 0x0c401f0000047f89 */ /* 0x000e6200000e0000 */
[C---:B------:R-:W-:Y:S02]  /*9700*/  ISETP.GT.AND P5, PT, R3.reuse, 0x20, PT ;  /* 0x000000200300780c */ /* 0x040fe40003fa4270 */
[C---:B------:R-:W-:Y:S01]  /*9710*/  ISETP.GT.AND P1, PT, R3.reuse, 0x9, PT ;  /* 0x000000090300780c */ /* 0x040fe20003f24270 */
[----:B------:R-:W3:Y:S01]  /*9720*/  MUFU.TANH R169, R169 ;  /* 0x000000a900a97308 */ /* 0x000ee20000002400 */
[----:B0-----:R-:W-:Y:S02]  /*9730*/  FSEL R173, R176, -INF , P2 ;  /* 0xff800000b0ad7808 */ /* 0x001fe40001000000 */
[C---:B------:R-:W-:Y:S02]  /*9740*/  ISETP.GT.AND P2, PT, R3.reuse, 0x28, PT ;  /* 0x000000280300780c */ /* 0x040fe40003f44270 */
[----:B------:R-:W-:-:S02]  /*9750*/  ISETP.GT.AND P3, PT, R3, 0x11, PT ;  /* 0x000000110300780c */ /* 0x000fc40003f64270 */
[----:B------:R-:W-:Y:S01]  /*9760*/  ISETP.GT.AND P4, PT, R3, 0x18, PT ;  /* 0x000000180300780c */ /* 0x000fe20003f84270 */
[----:B------:R-:W0:Y:S01]  /*9770*/  MUFU.TANH R207, R207 ;  /* 0x000000cf00cf7308 */ /* 0x000e220000002400 */
[----:B--2---:R-:W-:Y:S02]  /*9780*/  FSEL R209, R209, -INF , P6 ;  /* 0xff800000d1d17808 */ /* 0x004fe40003000000 */
[----:B------:R-:W-:-:S05]  /*9790*/  ISETP.GT.AND P6, PT, R3, 0x19, PT ;  /* 0x000000190300780c */ /* 0x000fca0003fc4270 */
[----:B------:R-:W2:Y:S01]  /*97a0*/  MUFU.TANH R168, R168 ;  /* 0x000000a800a87308 */ /* 0x000ea20000002400 */
[----:B---3--:R-:W-:Y:S02]  /*97b0*/  FSEL R153, R169, -INF , P2 ;  /* 0xff800000a9997808 */ /* 0x008fe40001000000 */
[----:B------:R-:W-:Y:S02]  /*97c0*/  ISETP.GT.AND P2, PT, R3, 0x40, PT ;  /* 0x000000400300780c */ /* 0x000fe40003f44270 */
[----:B-1----:R-:W-:-:S03]  /*97d0*/  FMNMX.FTZ R4, R0, R4, !PT ;  /* 0x0000000400047209 */ /* 0x002fc60007810000 */
[----:B------:R-:W-:Y:S01]  /*97e0*/  MUFU.TANH R163, R163 ;  /* 0x000000a300a37308 */ /* 0x000fe20000002400 */
[----:B0-----:R-:W-:Y:S01]  /*97f0*/  FSEL R207, R207, -INF , P6 ;  /* 0xff800000cfcf7808 */ /* 0x001fe20003000000 */
[----:B------:R-:W0:Y:S06]  /*9800*/  SHFL.BFLY PT, R0, R4, 0x1, 0x1f ;  /* 0x0c201f0004007f89 */ /* 0x000e2c00000e0000 */
[----:B------:R-:W1:Y:S01]  /*9810*/  MUFU.TANH R211, R211 ;  /* 0x000000d300d37308 */ /* 0x000e620000002400 */
[----:B--2---:R-:W-:Y:S02]  /*9820*/  FSEL R161, R168, -INF , P5 ;  /* 0xff800000a8a17808 */ /* 0x004fe40002800000 */
[----:B------:R-:W-:-:S05]  /*9830*/  ISETP.GT.AND P5, PT, R3, 0x49, PT ;  /* 0x000000490300780c */ /* 0x000fca0003fa4270 */
[----:B------:R-:W2:Y:S08]  /*9840*/  MUFU.TANH R205, R205 ;  /* 0x000000cd00cd7308 */ /* 0x000eb00000002400 */
[----:B------:R-:W3:Y:S01]  /*9850*/  MUFU.TANH R178, R178 ;  /* 0x000000b200b27308 */ /* 0x000ee20000002400 */
[----:B-1----:R-:W-:Y:S02]  /*9860*/  FSEL R211, R211, -INF , P1 ;  /* 0xff800000d3d37808 */ /* 0x002fe40000800000 */
[----:B0-----:R-:W-:-:S02]  /*9870*/  FMNMX.FTZ R4, R4, R0, !PT ;  /* 0x0000000004047209 */ /* 0x001fc40007810000 */
[----:B------:R-:W-:Y:S02]  /*9880*/  ISETP.GT.AND P1, PT, R3, 0x21, PT ;  /* 0x000000210300780c */ /* 0x000fe40003f24270 */
[C---:B------:R-:W-:Y:S01]  /*9890*/  FSETP.NEU.FTZ.AND P6, PT, R4.reuse, -INF , PT ;  /* 0xff8000000400780b */ /* 0x040fe20003fdd000 */
[C---:B------:R-:W-:Y:S01]  /*98a0*/  FMUL.FTZ R169, R4.reuse, UR5 ;  /* 0x0000000504a97c20 */ /* 0x040fe20008410000 */
[----:B------:R-:W0:Y:S01]  /*98b0*/  MUFU.TANH R201, R201 ;  /* 0x000000c900c97308 */ /* 0x000e220000002400 */
[----:B--2---:R-:W-:Y:S02]  /*98c0*/  FSEL R205, R205, -INF , P3 ;  /* 0xff800000cdcd7808 */ /* 0x004fe40001800000 */
[----:B------:R-:W-:Y:S02]  /*98d0*/  FSEL R0, R4, RZ, P6 ;  /* 0x000000ff04007208 */ /* 0x000fe40003000000 */
[----:B------:R-:W-:Y:S02]  /*98e0*/  FSEL R169, R169, RZ, P6 ;  /* 0x000000ffa9a97208 */ /* 0x000fe40003000000 */
[----:B------:R-:W-:Y:S01]  /*98f0*/  ISETP.GT.AND P6, PT, R3, 0x31, PT ;  /* 0x000000310300780c */ /* 0x000fe20003fc4270 */
[----:B------:R-:W1:Y:S01]  /*9900*/  MUFU.TANH R203, R203 ;  /* 0x000000cb00cb7308 */ /* 0x000e620000002400 */
[----:B---3--:R-:W-:Y:S01]  /*9910*/  FSEL R164, R178, -INF , P4 ;  /* 0xff800000b2a47808 */ /* 0x008fe20002000000 */
[--C-:B------:R-:W-:Y:S01]  /*9920*/  FFMA.FTZ R208, R208, UR5, -R169.reuse ;  /* 0x00000005d0d07c23 */ /* 0x100fe200080108a9 */
[----:B------:R-:W-:Y:S01]  /*9930*/  FSEL R197, R163, -INF , P6 ;  /* 0xff800000a3c57808 */ /* 0x000fe20003000000 */
        /* <DEDUP_REMOVED lines=19> */
[----:B------:R-:W-:Y:S01]  /*9a70*/  FMNMX.FTZ R169, R171, R21, !PT ;  /* 0x00000015aba97209 */ /* 0x000fe20007810000 */
[----:B------:R-:W2:Y:S01]  /*9a80*/  MUFU.TANH R157, R157 ;  /* 0x0000009d009d7308 */ /* 0x000ea20000002400 */
[----:B0-----:R-:W-:Y:S01]  /*9a90*/  FSEL R201, R201, -INF , P1 ;  /* 0xff800000c9c97808 */ /* 0x001fe20000800000 */
[----:B------:R-:W-:Y:S01]  /*9aa0*/  FMUL.FTZ R172, R154, UR6 ;  /* 0x000000069aac7c20 */ /* 0x000fe20008410000 */
[----:B------:R-:W-:Y:S01]  /*9ab0*/  FMNMX.FTZ R169, R209, R169, !PT ;  /* 0x000000a9d1a97209 */ /* 0x000fe20007810000 */
[----:B------:R-:W-:Y:S01]  /*9ac0*/  FADD.FTZ R0, -R0, R228 ;  /* 0x000000e400007221 */ /* 0x000fe20000010100 */
[----:B------:R-:W-:-:S02]  /*9ad0*/  ISETP.GT.AND P3, PT, R3, 0x29, PT ;  /* 0x000000290300780c */ /* 0x000fc40003f64270 */
[----:B------:R-:W-:Y:S01]  /*9ae0*/  FMNMX.FTZ R169, R174, R169, !PT ;  /* 0x000000a9aea97209 */ /* 0x000fe20007810000 */
[----:B------:R-:W0:Y:S01]  /*9af0*/  MUFU.TANH R166, R166 ;  /* 0x000000a600a67308 */ /* 0x000e220000002400 */
[----:B------:R-:W-:Y:S01]  /*9b00*/  ISETP.GT.AND P4, PT, R3, 0x30, PT ;  /* 0x000000300300780c */ /* 0x000fe20003f84270 */
[----:B------:R-:W-:Y:S01]  /*9b10*/  FMUL.FTZ R0, R0, UR5 ;  /* 0x0000000500007c20 */ /* 0x000fe20008410000 */
[----:B------:R-:W-:Y:S02]  /*9b20*/  FMNMX.FTZ R169, R211, R169, !PT ;  /* 0x000000a9d3a97209 */ /* 0x000fe40007810000 */
[----:B-1----:R-:W-:Y:S02]  /*9b30*/  FSEL R203, R203, -INF , P3 ;  /* 0xff800000cbcb7808 */ /* 0x002fe40001800000 */
[----:B------:R-:W-:Y:S01]  /*9b40*/  FMNMX.FTZ R169, R173, R169, !PT ;  /* 0x000000a9ada97209 */ /* 0x000fe20007810000 */
[----:B------:R-:W1:Y:S01]  /*9b50*/  MUFU.TANH R199, R199 ;  /* 0x000000c700c77308 */ /* 0x000e620000002400 */
[----:B--2---:R-:W-:-:S02]  /*9b60*/  FSEL R157, R157, -INF , P4 ;  /* 0xff8000009d9d7808 */ /* 0x004fc40002000000 */
[----:B------:R-:W-:Y:S02]  /*9b70*/  FMNMX.FTZ R169, R205, R169, !PT ;  /* 0x000000a9cda97209 */ /* 0x000fe40007810000 */
[C---:B------:R-:W-:Y:S02]  /*9b80*/  ISETP.GT.AND P6, PT, R3.reuse, 0x38, PT ;  /* 0x000000380300780c */ /* 0x040fe40003fc4270 */
[----:B------:R-:W-:Y:S01]  /*9b90*/  FMNMX.FTZ R169, R164, R169, !PT ;  /* 0x000000a9a4a97209 */ /* 0x000fe20007810000 */
[----:B------:R-:W2:Y:S01]  /*9ba0*/  MUFU.TANH R172, R172 ;  /* 0x000000ac00ac7308 */ /* 0x000ea20000002400 */
[----:B------:R-:W-:Y:S02]  /*9bb0*/  ISETP.GT.AND P1, PT, R3, 0x39, PT ;  /* 0x000000390300780c */ /* 0x000fe40003f24270 */
[----:B------:R-:W-:Y:S02]  /*9bc0*/  FMNMX.FTZ R169, R207, R169, !PT ;  /* 0x000000a9cfa97209 */ /* 0x000fe40007810000 */
[----:B------:R-:W-:-:S02]  /*9bd0*/  ISETP.GT.AND P3, PT, R3, 0x41, PT ;  /* 0x000000410300780c */ /* 0x000fc40003f64270 */
[----:B------:R-:W-:Y:S01]  /*9be0*/  FMNMX.FTZ R169, R161, R169, !PT ;  /* 0x000000a9a1a97209 */ /* 0x000fe20007810000 */
[----:B------:R-:W3:Y:S01]  /*9bf0*/  MUFU.TANH R193, R193 ;  /* 0x000000c100c17308 */ /* 0x000ee20000002400 */
[----:B------:R-:W-:Y:S02]  /*9c00*/  ISETP.GT.AND P4, PT, R3, 0x48, PT ;  /* 0x000000480300780c */ /* 0x000fe40003f84270 */
[----:B------:R-:W-:Y:S02]  /*9c10*/  FMNMX.FTZ R169, R201, R169, !PT ;  /* 0x000000a9c9a97209 */ /* 0x000fe40007810000 */
[----:B0-----:R-:W-:Y:S02]  /*9c20*/  FSEL R155, R166, -INF , P6 ;  /* 0xff800000a69b7808 */ /* 0x001fe40003000000 */
[----:B------:R-:W-:Y:S01]  /*9c30*/  FMNMX.FTZ R169, R153, R169, !PT ;  /* 0x000000a999a97209 */ /* 0x000fe20007810000 */
[----:B------:R-:W0:Y:S01]  /*9c40*/  MUFU.TANH R195, R195 ;  /* 0x000000c300c37308 */ /* 0x000e220000002400 */
[----:B-1----:R-:W-:-:S02]  /*9c50*/  FSEL R199, R199, -INF , P1 ;  /* 0xff800000c7c77808 */ /* 0x002fc40000800000 */
[----:B------:R-:W-:Y:S02]  /*9c60*/  FMNMX.FTZ R169, R203, R169, !PT ;  /* 0x000000a9cba97209 */ /* 0x000fe40007810000 */
[----:B--2---:R-:W-:Y:S02]  /*9c70*/  FSEL R172, R172, -INF , P2 ;  /* 0xff800000acac7808 */ /* 0x004fe40001000000 */
[----:B------:R-:W-:Y:S01]  /*9c80*/  FMNMX.FTZ R169, R157, R169, !PT ;  /* 0x000000a99da97209 */ /* 0x000fe20007810000 */
[----:B------:R-:W-:Y:S01]  /*9c90*/  MUFU.EX2 R158, R2 ;  /* 0x00000002009e7308 */ /* 0x000fe20000000800 */
[----:B---3--:R-:W-:Y:S02]  /*9ca0*/  FSEL R193, R193, -INF , P3 ;  /* 0xff800000c1c17808 */ /* 0x008fe40001800000 */
[----:B------:R-:W-:-:S04]  /*9cb0*/  FMNMX.FTZ R3, R197, R169, !PT ;  /* 0x000000a9c5037209 */ /* 0x000fc80007810000 */
[----:B------:R-:W-:Y:S01]  /*9cc0*/  FMNMX.FTZ R3, R155, R3, !PT ;  /* 0x000000039b037209 */ /* 0x000fe20007810000 */
[----:B------:R-:W1:Y:S01]  /*9cd0*/  MUFU.TANH R169, R159 ;  /* 0x0000009f00a97308 */ /* 0x000e620000002400 */
[----:B0-----:R-:W-:Y:S02]  /*9ce0*/  FSEL R195, R195, -INF , P4 ;  /* 0xff800000c3c37808 */ /* 0x001fe40002000000 */
[----:B------:R-:W-:-:S04]  /*9cf0*/  FMNMX.FTZ R3, R199, R3, !PT ;  /* 0x00000003c7037209 */ /* 0x000fc80007810000 */
[----:B------:R-:W-:Y:S01]  /*9d00*/  FMNMX.FTZ R3, R172, R3, !PT ;  /* 0x00000003ac037209 */ /* 0x000fe20007810000 */
[----:B------:R-:W-:Y:S03]  /*9d10*/  MUFU.EX2 R208, R208 ;  /* 0x000000d000d07308 */ /* 0x000fe60000000800 */
[----:B------:R-:W-:-:S04]  /*9d20*/  FMNMX.FTZ R3, R193, R3, !PT ;  /* 0x00000003c1037209 */ /* 0x000fc80007810000 */
[----:B------:R-:W-:Y:S01]  /*9d30*/  FMNMX.FTZ R3, R195, R3, !PT ;  /* 0x00000003c3037209 */ /* 0x000fe20007810000 */
[----:B------:R-:W0:Y:S01]  /*9d40*/  MUFU.EX2 R0, R0 ;  /* 0x0000000000007308 */ /* 0x000e220000000800 */
[----:B-1----:R-:W-:-:S04]  /*9d50*/  FSEL R169, R169, -INF , P5 ;  /* 0xff800000a9a97808 */ /* 0x002fc80002800000 */
[----:B------:R-:W-:-:S03]  /*9d60*/  FMNMX.FTZ R3, R169, R3, !PT ;  /* 0x00000003a9037209 */ /* 0x000fc60007810000 */
[----:B------:R-:W1:Y:S02]  /*9d70*/  MUFU.EX2 R170, R170 ;  /* 0x000000aa00aa7308 */ /* 0x000e640000000800 */
[----:B------:R-:W2:Y:S06]  /*9d80*/  SHFL.BFLY PT, R154, R3, 0x2, 0x1f ;  /* 0x0c401f00039a7f89 */ /* 0x000eac00000e0000 */
[----:B------:R-:W-:Y:S01]  /*9d90*/  MUFU.EX2 R210, R210 ;  /* 0x000000d200d27308 */ /* 0x000fe20000000800 */
[----:B0-----:R-:W-:-:S07]  /*9da0*/  FFMA.FTZ R18, R0, R18, R208 ;  /* 0x0000001200127223 */ /* 0x001fce00000100d0 */
[----:B------:R-:W-:Y:S01]  /*9db0*/  MUFU.EX2 R168, R168 ;  /* 0x000000a800a87308 */ /* 0x000fe20000000800 */
[----:B-1----:R-:W-:-:S07]  /*9dc0*/  FADD.FTZ R18, R170, R18 ;  /* 0x00000012aa127221 */ /* 0x002fce0000010000 */
[----:B------:R-:W-:Y:S01]  /*9dd0*/  MUFU.EX2 R204, R204 ;  /* 0x000000cc00cc7308 */ /* 0x000fe20000000800 */
[----:B--2---:R-:W-:-:S05]  /*9de0*/  FMNMX.FTZ R3, R3, R154, !PT ;  /* 0x0000009a03037209 */ /* 0x004fca0007810000 */
[----:B------:R-:W0:Y:S02]  /*9df0*/  SHFL.BFLY PT, R154, R3, 0x1, 0x1f ;  /* 0x0c201f00039a7f89 */ /* 0x000e2400000e0000 */
[----:B------:R-:W-:Y:S08]  /*9e00*/  MUFU.EX2 R165, R165 ;  /* 0x000000a500a57308 */ /* 0x000ff00000000800 */
[----:B------:R-:W-:Y:S08]  /*9e10*/  MUFU.EX2 R206, R206 ;  /* 0x000000ce00ce7308 */ /* 0x000ff00000000800 */
[----:B------:R-:W-:Y:S01]  /*9e20*/  MUFU.EX2 R163, R163 ;  /* 0x000000a300a37308 */ /* 0x000fe20000000800 */
[----:B0-----:R-:W-:-:S07]  /*9e30*/  FMNMX.FTZ R3, R3, R154, !PT ;  /* 0x0000009a03037209 */ /* 0x001fce0007810000 */
[----:B------:R-:W-:Y:S01]  /*9e40*/  MUFU.EX2 R200, R200 ;  /* 0x000000c800c87308 */ /* 0x000fe20000000800 */
[----:B------:R-:W-:-:S04]  /*9e50*/  FSETP.NEU.FTZ.AND P1, PT, R3, -INF , PT ;  /* 0xff8000000300780b */ /* 0x000fc80003f3d000 */
[----:B------:R-:W-:-:S03]  /*9e60*/  FSEL R2, R3, RZ, P1 ;  /* 0x000000ff03027208 */ /* 0x000fc60000800000 */
[----:B------:R-:W-:Y:S02]  /*9e70*/  MUFU.EX2 R162, R162 ;  /* 0x000000a200a27308 */ /* 0x000fe40000000800 */
[----:B------:R-:W-:Y:S01]  /*9e80*/  FADD.FTZ R2, -R2, R21 ;  /* 0x0000001502027221 */ /* 0x000fe20000010100 */
[----:B------:R-:W-:-:S03]  /*9e90*/  FMUL.FTZ R21, R3, UR5 ;  /* 0x0000000503157c20 */ /* 0x000fc60008410000 */
[----:B------:R-:W-:Y:S02]  /*9ea0*/  FMUL.FTZ R2, R2, UR5 ;  /* 0x0000000502027c20 */ /* 0x000fe40008410000 */
[----:B------:R-:W-:Y:S01]  /*9eb0*/  MUFU.EX2 R202, R202 ;  /* 0x000000ca00ca7308 */ /* 0x000fe20000000800 */
[----:B------:R-:W-:-:S05]  /*9ec0*/  FSEL R21, R21, RZ, P1 ;  /* 0x000000ff15157208 */ /* 0x000fca0000800000 */
        /* <DEDUP_REMOVED lines=20> */
[----:B------:R-:W-:Y:S08]  /*a010*/  MUFU.EX2 R2, R2 ;  /* 0x0000000200027308 */ /* 0x000ff00000000800 */
[----:B------:R-:W0:Y:S08]  /*a020*/  MUFU.EX2 R169, R171 ;  /* 0x000000ab00a97308 */ /* 0x000e300000000800 */
        /* <DEDUP_REMOVED lines=17> */
[----:B------:R-:W-:-:S04]  /*a140*/  FADD.FTZ R5, R200, R5 ;  /* 0x00000005c8057221 */ /* 0x000fc80000010000 */
[----:B------:R-:W-:Y:S02]  /*a150*/  FADD.FTZ R5, R162, R5 ;  /* 0x00000005a2057221 */ /* 0x000fe40000010000 */
[----:B------:R-:W1:Y:S01]  /*a160*/  MUFU.EX2 R207, R207 ;  /* 0x000000cf00cf7308 */ /* 0x000e620000000800 */
[----:B--2---:R-:W-:Y:S01]  /*a170*/  FADD.FTZ R18, R205, R18 ;  /* 0x00000012cd127221 */ /* 0x004fe20000010000 */
[----:B------:R-:W-:-:S06]  /*a180*/  FADD.FTZ R5, R202, R5 ;  /* 0x00000005ca057221 */ /* 0x000fcc0000010000 */
        /* <DEDUP_REMOVED lines=45> */
.L_x_2397:
[----:B------:R-:W0:Y:S01]  /*a460*/  S2UR UR7, SR_CgaCtaId ;  /* 0x00000000000779c3 */ /* 0x000e220000008800 */
[----:B------:R-:W-:Y:S01]  /*a470*/  R2UR UR6, R20 ;  /* 0x00000000140672ca */ /* 0x000fe200000e0000 */
[----:B------:R-:W-:Y:S01]  /*a480*/  UIADD3 UR4, UR4, 0x38860, URZ ;  /* 0x0003886004047890 */ /* 0x000fe2000fffe03f */
[----:B------:R-:W-:Y:S01]  /*a490*/  F2FP.BF16.F32.PACK_AB R195, R21, R195 ;  /* 0x000000c315c3723e */ /* 0x000fe200000010ff */
[----:B------:R-:W-:Y:S01]  /*a4a0*/  UMOV UR37, UR36 ;  /* 0x0000002400257c82 */ /* 0x000fe20008000000 */
[----:B------:R-:W-:Y:S01]  /*a4b0*/  F2FP.BF16.F32.PACK_AB R208, R170, R208 ;  /* 0x000000d0aad0723e */ /* 0x000fe200000010ff */
[----:B------:R-:W-:Y:S01]  /*a4c0*/  IMAD.MOV.U32 R21, RZ, RZ, R3 ;  /* 0x000000ffff157224 */ /* 0x000fe200078e0003 */
[----:B------:R-:W-:Y:S01]  /*a4d0*/  F2FP.BF16.F32.PACK_AB R209, R209, R169 ;  /* 0x000000a9d1d1723e */ /* 0x000fe200000010ff */
[----:B------:R-:W-:Y:S01]  /*a4e0*/  IMAD.MOV.U32 R228, RZ, RZ, R4 ;  /* 0x000000ffffe47224 */ /* 0x000fe200078e0004 */
[----:B------:R-:W-:Y:S02]  /*a4f0*/  F2FP.BF16.F32.PACK_AB R210, R168, R210 ;  /* 0x000000d2a8d2723e */ /* 0x000fe400000010ff */
[----:B------:R-:W-:-:S02]  /*a500*/  F2FP.BF16.F32.PACK_AB R211, R211, R167 ;  /* 0x000000a7d3d3723e */ /* 0x000fc400000010ff */
[----:B------:R-:W-:Y:S01]  /*a510*/  F2FP.BF16.F32.PACK_AB R204, R165, R204 ;  /* 0x000000cca5cc723e */ /* 0x000fe200000010ff */
[----:B------:R-:W-:Y:S01]  /*a520*/  UISETP.GT.AND UP0, UPT, UR60, UR6, UPT ;  /* 0x000000063c00728c */ /* 0x000fe2000bf04270 */
[----:B------:R-:W-:Y:S01]  /*a530*/  F2FP.BF16.F32.PACK_AB R205, R205, R166 ;  /* 0x000000a6cdcd723e */ /* 0x000fe200000010ff */
[----:B------:R-:W-:Y:S01]  /*a540*/  UIADD3 UR60, UR60, -0x1, URZ ;  /* 0xffffffff3c3c7890 */ /* 0x000fe2000fffe03f */
[----:B------:R-:W-:Y:S02]  /*a550*/  F2FP.BF16.F32.PACK_AB R206, R163, R206 ;  /* 0x000000cea3ce723e */ /* 0x000fe400000010ff */
[----:B------:R-:W-:Y:S02]  /*a560*/  F2FP.BF16.F32.PACK_AB R207, R207, R164 ;  /* 0x000000a4cfcf723e */ /* 0x000fe400000010ff */
[----:B------:R-:W-:Y:S02]  /*a570*/  PLOP3.LUT P1, PT, PT, PT, UP0, 0x80, 0x0 ;  /* 0x000000000000781c */ /* 0x000fe40003f2f008 */
        /* <DEDUP_REMOVED lines=13> */
[----:B------:R-:W-:Y:S01]  /*a650*/  F2FP.BF16.F32.PACK_AB R194, R152, R194 ;  /* 0x000000c298c2723e */ /* 0x000fe200000010ff */
[----:B------:R-:W-:Y:S01]  /*a660*/  IMAD.U32 R229, RZ, RZ, UR4 ;  /* 0x00000004ffe57e24 */ /* 0x000fe2000f8e00ff */
[----:B------:R-:W-:Y:S06]  /*a670*/  @P1 BRA `(.L_x_2398) ;  /* 0xffffffbc00581947 */ /* 0x000fec000383ffff */
[----:B------:R-:W-:-:S05]  /*a680*/  UMOV UR61, UR60 ;  /* 0x0000003c003d7c82 */ /* 0x000fca0008000000 */
.L_x_2387:
[----:B------:R-:W-:-:S13]  /*a690*/  R2UR UR4, R214 ;  /* 0x00000000d60472ca */ /* 0x000fda00000e0000 */
[----:B------:R-:W-:-:S06]  /*a6a0*/  UISETP.GE.AND UP0, UPT, UR61, UR4, UPT ;  /* 0x000000043d00728c */ /* 0x000fcc000bf06270 */
[----:B------:R-:W-:-:S13]  /*a6b0*/  PLOP3.LUT P1, PT, PT, PT, UP0, 0x80, 0x0 ;  /* 0x000000000000781c */ /* 0x000fda0003f2f008 */
[----:B------:R-:W-:Y:S05]  /*a6c0*/  @!P1 BRA `(.L_x_2399) ;  /* 0x0000003c00149947 */ /* 0x000fea0003800000 */
[----:B------:R-:W-:Y:S01]  /*a6d0*/  R2UR UR4, R17 ;  /* 0x00000000110472ca */ /* 0x000fe200000e0000 */
[----:B------:R-:W-:Y:S01]  /*a6e0*/  IMAD.MOV.U32 R20, RZ, RZ, R3 ;  /* 0x000000ffff147224 */ /* 0x000fe200078e0003 */
[----:B------:R-:W-:Y:S01]  /*a6f0*/  UMOV UR60, UR36 ;  /* 0x00000024003c7c82 */ /* 0x000fe20008000000 */
[----:B------:R-:W-:Y:S01]  /*a700*/  IMAD.MOV.U32 R21, RZ, RZ, R4 ;  /* 0x000000ffff157224 */ /* 0x000fe200078e0004 */
[----:B------:R-:W-:-:S09]  /*a710*/  ULDC UR37, c[0x0][0x9d8] ;  /* 0x0002760000257ab9 */ /* 0x000fd20000000800 */
[----:B------:R-:W-:-:S07]  /*a720*/  IMAD.U32 R22, RZ, RZ, UR4 ;  /* 0x00000004ff167e24 */ /* 0x000fce000f8e00ff */
.L_x_2410:
        /* <DEDUP_REMOVED lines=9> */
.L_x_2400:
        /* <DEDUP_REMOVED lines=8> */
.L_x_2401:
[----:B-1----:R-:W-:Y:S05]  /*a840*/  @P1 BRA `(.L_x_2402) ;  /* 0x0000000000081947 */ /* 0x002fea0003800000 */
[----:B------:R-:W1:Y:S02]  /*a850*/  SYNCS.PHASECHK.TRANS64.TRYWAIT P1, [UR4+0x38830], R3 ;  /* 0x03883003ff0075a7 */ /* 0x000e640008020144 */
[----:B-1----:R-:W-:Y:S05]  /*a860*/  @!P1 BRA `(.L_x_2403) ;  /* 0x0000010000e89947 */ /* 0x002fea0003800000 */
.L_x_2402:
        /* <DEDUP_REMOVED lines=592> */
.L_x_2404:
        /* <DEDUP_REMOVED lines=8> */
.L_x_2405:
[----:B---3--:R-:W-:Y:S05]  /*cdf0*/  @P1 BRA `(.L_x_2406) ;  /* 0x0000000000081947 */ /* 0x008fea0003800000 */
[----:B------:R-:W3:Y:S02]  /*ce00*/  SYNCS.PHASECHK.TRANS64.TRYWAIT P1, [UR4+0x38850], R0 ;  /* 0x03885000ff0075a7 */ /* 0x000ee40008020144 */
[----:B---3--:R-:W-:Y:S05]  /*ce10*/  @!P1 BRA `(.L_x_2407) ;  /* 0x000000dc00949947 */ /* 0x008fea0003800000 */
.L_x_2406:
        /* <DEDUP_REMOVED lines=37> */
.L_x_2408:
        /* <DEDUP_REMOVED lines=51> */
[----:B------:R-:W0:Y:S01]  /*d3a0*/  S2UR UR7, SR_CgaCtaId ;  /* 0x00000000000779c3 */ /* 0x000e220000008800 */
[----:B------:R-:W-:-:S02]  /*d3b0*/  R2UR UR6, R16 ;  /* 0x00000000100672ca */ /* 0x000fc400000e0000 */
[----:B------:R-:W3:Y:S01]  /*d3c0*/  MUFU.TANH R177, R177 ;  /* 0x000000b100b17308 */ /* 0x000ee20000002400 */
[----:B-1----:R-:W-:-:S07]  /*d3d0*/  FMNMX.FTZ R3, R176, R3, !PT ;  /* 0x00000003b0037209 */ /* 0x002fce0007810000 */
[----:B------:R-:W1:Y:S01]  /*d3e0*/  MUFU.TANH R180, R180 ;  /* 0x000000b400b47308 */ /* 0x000e620000002400 */
[----:B--2---:R-:W-:Y:S02]  /*d3f0*/  FMNMX.FTZ R3, R185, R3, !PT ;  /* 0x00000003b9037209 */ /* 0x004fe40007810000 */
[----:B------:R-:W-:-:S04]  /*d400*/  ULEA UR6, UR36, UR6, 0x3 ;  /* 0x0000000624067291 */ /* 0x000fc8000f8e183f */
[----:B------:R-:W-:Y:S01]  /*d410*/  UIADD3 UR6, UR6, 0x38840, URZ ;  /* 0x0003884006067890 */ /* 0x000fe2000fffe03f */
[----:B------:R-:W2:Y:S01]  /*d420*/  MUFU.TANH R168, R168 ;  /* 0x000000a800a87308 */ /* 0x000ea20000002400 */
[----:B---3--:R-:W-:Y:S02]  /*d430*/  FMNMX.FTZ R3, R177, R3, !PT ;  /* 0x00000003b1037209 */ /* 0x008fe40007810000 */
[----:B0-----:R-:W-:-:S05]  /*d440*/  UPRMT UR6, UR7, 0x654, UR6 ;  /* 0x0000065407067896 */ /* 0x001fca0008000006 */
[----:B------:R-:W0:Y:S01]  /*d450*/  MUFU.TANH R169, R169 ;  /* 0x000000a900a97308 */ /* 0x000e220000002400 */
[----:B-1----:R-:W-:-:S03]  /*d460*/  FMNMX.FTZ R3, R180, R3, !PT ;  /* 0x00000003b4037209 */ /* 0x002fc60007810000 */
[----:B------:R-:W-:Y:S04]  /*d470*/  SYNCS.ARRIVE.TRANS64.RED.A1T0 RZ, [UR6], RZ ;  /* 0x000000ffffff79a7 */ /* 0x000fe80008100406 */
        /* <DEDUP_REMOVED lines=200> */
.L_x_2409:
[----:B------:R-:W0:Y:S01]  /*e100*/  S2UR UR7, SR_CgaCtaId ;  /* 0x00000000000779c3 */ /* 0x000e220000008800 */
[----:B------:R-:W-:Y:S01]  /*e110*/  R2UR UR6, R214 ;  /* 0x00000000d60672ca */ /* 0x000fe200000e0000 */
[----:B------:R-:W-:Y:S01]  /*e120*/  UIADD3 UR4, UR4, 0x38860, URZ ;  /* 0x0003886004047890 */ /* 0x000fe2000fffe03f */
[----:B------:R-:W-:Y:S01]  /*e130*/  F2FP.BF16.F32.PACK_AB R210, R184, R22 ;  /* 0x00000016b8d2723e */ /* 0x000fe200000010ff */
[----:B------:R-:W-:Y:S01]  /*e140*/  UMOV UR60, UR36 ;  /* 0x00000024003c7c82 */ /* 0x000fe20008000000 */
[----:B------:R-:W-:Y:S01]  /*e150*/  F2FP.BF16.F32.PACK_AB R208, R189, R21 ;  /* 0x00000015bdd0723e */ /* 0x000fe200000010ff */
[----:B------:R-:W-:Y:S01]  /*e160*/  IMAD.MOV.U32 R21, RZ, RZ, R4 ;  /* 0x000000ffff157224 */ /* 0x000fe200078e0004 */
[----:B------:R-:W-:Y:S02]  /*e170*/  F2FP.BF16.F32.PACK_AB R194, R20, R156 ;  /* 0x0000009c14c2723e */ /* 0x000fe400000010ff */
        /* <DEDUP_REMOVED lines=24> */
[----:B------:R-:W-:Y:S01]  /*e300*/  MOV R20, R3 ;  /* 0x0000000300147202 */ /* 0x000fe20000000f00 */
[----:B------:R-:W-:Y:S06]  /*e310*/  @P1 BRA `(.L_x_2410) ;  /* 0xffffffc400041947 */ /* 0x000fec000383ffff */
.L_x_2399:
        /* <DEDUP_REMOVED lines=131> */
.L_x_2411:
        /* <DEDUP_REMOVED lines=8> */
.L_x_2412:
[----:B-1----:R-:W-:Y:S05]  /*ebd0*/  @P1 BRA `(.L_x_2413) ;  /* 0x0000000000081947 */ /* 0x002fea0003800000 */
[----:B------:R-:W1:Y:S02]  /*ebe0*/  SYNCS.PHASECHK.TRANS64.TRYWAIT P1, [UR8+0x38850], R0 ;  /* 0x03885000ff0075a7 */ /* 0x000e640008020148 */
[----:B-1----:R-:W-:Y:S05]  /*ebf0*/  @!P1 BRA `(.L_x_2414) ;  /* 0x000000c000349947 */ /* 0x002fea0003800000 */
.L_x_2413:
[----:B------:R-:W-:Y:S01]  /*ec00*/  R2UR UR4, R16 ;  /* 0x00000000100472ca */ /* 0x000fe200000e0000 */
[----:B------:R-:W-:Y:S01]  /*ec10*/  WARPGROUP.ARRIVE ;  /* 0x00000000000079c5 */ /* 0x000fe20000000000 */
[----:B------:R-:W-:Y:S01]  /*ec20*/  UMOV UR7, 0x40000040 ;  /* 0x4000004000077882 */ /* 0x000fe20000000000 */
[----:B-1----:R-:W1:Y:S01]  /*ec30*/  SHFL.BFLY PT, R7, R18, 0x2, 0x1f ;  /* 0x0c401f0012077f89 */ /* 0x002e6200000e0000 */
[----:B------:R-:W-:Y:S02]  /*ec40*/  IMAD.MOV.U32 R6, RZ, RZ, RZ ;  /* 0x000000ffff067224 */ /* 0x000fe400078e00ff */
[----:B------:R-:W-:Y:S01]  /*ec50*/  IMAD.U32 R13, RZ, RZ, UR5 ;  /* 0x00000005ff0d7e24 */ /* 0x000fe2000f8e00ff */
[----:B0-----:R-:W0:Y:S06]  /*ec60*/  SHFL.BFLY PT, R0, R5, 0x2, 0x1f ;  /* 0x0c401f0005007f89 */ /* 0x001e2c00000e0000 */
[----:B------:R-:W-:-:S04]  /*ec70*/  UIADD3 UR4, UR4, 0x400, URZ ;  /* 0x0000040004047890 */ /* 0x000fc8000fffe03f */
[----:B------:R-:W-:-:S04]  /*ec80*/  USHF.R.U32.HI UR4, URZ, 0x4, UR4 ;  /* 0x000000043f047899 */ /* 0x000fc80008011604 */
[----:B------:R-:W-:-:S04]  /*ec90*/  ULOP3.LUT UR4, UR4, 0x3fff, URZ, 0xc0, !UPT ;  /* 0x00003fff04047892 */ /* 0x000fc8000f8ec03f */
[----:B------:R-:W-:Y:S01]  /*eca0*/  ULOP3.LUT UR4, UR4, 0x2800000, URZ, 0xfc, !UPT ;  /* 0x0280000004047892 */ /* 0x000fe2000f8efc3f */
[----:B-1----:R-:W-:-:S03]  /*ecb0*/  FADD.FTZ R7, R7, R18 ;  /* 0x0000001207077221 */ /* 0x002fc60000010000 */
[----:B------:R-:W-:Y:S01]  /*ecc0*/  UIMAD UR4, UR36, 0xa00, UR4 ;  /* 0x00000a00240478a4 */ /* 0x000fe2000f8e0204 */
[----:B0-----:R-:W-:Y:S01]  /*ecd0*/  FADD.FTZ R2, R0, R5 ;  /* 0x0000000500027221 */ /* 0x001fe20000010000 */
[----:B------:R-:W-:Y:S01]  /*ece0*/  IMAD.MOV.U32 R5, RZ, RZ, RZ ;  /* 0x000000ffff057224 */ /* 0x000fe200078e00ff */
[----:B------:R-:W0:Y:S04]  /*ecf0*/  SHFL.BFLY PT, R0, R7, 0x1, 0x1f ;  /* 0x0c201f0007007f89 */ /* 0x000e2800000e0000 */
[----:B------:R-:W-:Y:S01]  /*ed00*/  UMOV UR6, UR4 ;  /* 0x0000000400067c82 */ /* 0x000fe20008000000 */
[----:B------:R-:W1:Y:S01]  /*ed10*/  SHFL.BFLY PT, R9, R2, 0x1, 0x1f ;  /* 0x0c201f0002097f89 */ /* 0x000e6200000e0000 */
[----:B------:R-:W-:Y:S01]  /*ed20*/  HGMMA.64x256x16.F32.BF16 R24, R208, gdesc[UR4].tnspB, R24, gsb0 ;  /* 0x43e00004d0187df0 */ /* 0x000fe20008001818 */
[----:B------:R-:W-:Y:S01]  /*ed30*/  UIADD3 UR6, UR4, 0x80, URZ ;  /* 0x0000008004067890 */ /* 0x000fe2000fffe03f */
[----:B------:R-:W-:Y:S01]  /*ed40*/  UMOV UR7, 0x40000040 ;  /* 0x4000004000077882 */ /* 0x000fe20000000000 */
[----:B0-----:R-:W-:Y:S01]  /*ed50*/  FADD.FTZ R11, R7, R0 ;  /* 0x00000000070b7221 */ /* 0x001fe20000010000 */
[----:B------:R-:W-:-:S02]  /*ed60*/  IMAD.U32 R7, RZ, RZ, UR5 ;  /* 0x00000005ff077e24 */ /* 0x000fc4000f8e00ff */
        /* <DEDUP_REMOVED lines=39> */
.L_x_2415:
[----:B------:R-:W2:Y:S01]  /*efe0*/  LDL.LU R3, [R1+0x30] ;  /* 0x0000300001037983 */ /* 0x000ea20000300800 */
[----:B------:R-:W0:Y:S01]  /*eff0*/  S2UR UR6, SR_CgaCtaId ;  /* 0x00000000000679c3 */ /* 0x000e220000008800 */
[----:B------:R-:W-:Y:S01]  /*f000*/  UIADD3 UR4, UR8, 0x38860, URZ ;  /* 0x0003886008047890 */ /* 0x000fe2000fffe03f */
[-C--:B------:R-:W-:Y:S01]  /*f010*/  FMUL.FTZ R24, R24, R6.reuse ;  /* 0x0000000618187220 */ /* 0x080fe20000410000 */
        /* <DEDUP_REMOVED lines=134> */
[----:B--2---:R-:W-:-:S13]  /*f880*/  R2UR UR5, R3 ;  /* 0x00000000030572ca */ /* 0x004fda00000e0000 */
[----:B------:R-:W-:-:S06]  /*f890*/  UIADD3 UR5, UR5, 0x1, URZ ;  /* 0x0000000105057890 */ /* 0x000fcc000fffe03f */
[----:B------:R-:W-:Y:S01]  /*f8a0*/  IMAD.U32 R3, RZ, RZ, UR5 ;  /* 0x00000005ff037e24 */ /* 0x000fe2000f8e00ff */
[----:B------:R-:W-:-:S04]  /*f8b0*/  R2UR UR5, R17 ;  /* 0x00000000110572ca */ /* 0x000fc800000e0000 */
[----:B------:R0:W-:Y:S09]  /*f8c0*/  STL [R1+0x30], R3 ;  /* 0x0000300301007387 */ /* 0x0001f20000100800 */
[----:B------:R-:W-:-:S06]  /*f8d0*/  ULOP3.LUT UR5, UR5, UR4, URZ, 0x3c, !UPT ;  /* 0x0000000405057292 */ /* 0x000fcc000f8e3c3f */
[----:B0-----:R-:W-:-:S07]  /*f8e0*/  IMAD.U32 R17, RZ, RZ, UR5 ;  /* 0x00000005ff117e24 */ /* 0x001fce000f8e00ff */
.L_x_2379:
[----:B------:R-:W0:Y:S08]  /*f8f0*/  S2UR UR4, SR_CgaCtaId ;  /* 0x00000000000479c3 */ /* 0x000e300000008800 */
[----:B------:R-:W-:Y:S06]  /*f900*/  BAR.SYNC.DEFER_BLOCKING 0x5, 0x180 ;  /* 0x0146000000007b1d */ /* 0x000fec0000010000 */
[----:B------:R-:W-:Y:S01]  /*f910*/  UMOV UR8, 0x400 ;  /* 0x0000040000087882 */ /* 0x000fe20000000000 */
[----:B------:R-:W-:Y:S01]  /*f920*/  BSSY B0, `(.L_x_2416) ;  /* 0x00004c0000007945 */ /* 0x000fe20003800000 */
[----:B0-----:R-:W-:-:S09]  /*f930*/  ULEA UR8, UR4, UR8, 0x18 ;  /* 0x0000000804087291 */ /* 0x001fd2000f8ec03f */
[----:B------:R-:W0:Y:S02]  /*f940*/  LDS.128 R4, [UR8+0x388d0] ;  /* 0x0388d008ff047984 */ /* 0x000e240008000c00 */
[----:B0-----:R-:W-:Y:S02]  /*f950*/  R2UR UR6, R5 ;  /* 0x00000000050672ca */ /* 0x001fe400000e0000 */
[----:B------:R-:W-:Y:S02]  /*f960*/  R2UR UR5, R6 ;  /* 0x00000000060572ca */ /* 0x000fe400000e0000 */
[----:B------:R-:W-:Y:S01]  /*f970*/  R2UR UR7, R7 ;  /* 0x00000000070772ca */ /* 0x000fe200000e0000 */
[----:B------:R-:W-:Y:S06]  /*f980*/  BAR.ARV 0x4, 0x180 ;  /* 0x0106000000007b1d */ /* 0x000fec0000002000 */
[----:B------:R-:W-:Y:S08]  /*f990*/  @P0 BRA `(.L_x_2417) ;  /* 0x0000003800dc0947 */ /* 0x000ff00003800000 */
[----:B------:R-:W2:Y:S01]  /*f9a0*/  LDL.LU R8, [R1+0x2c] ;  /* 0x00002c0001087983 */ /* 0x000ea20000300800 */
[----:B------:R-:W0:Y:S01]  /*f9b0*/  S2UR UR4, SR_SWINHI ;  /* 0x00000000000479c3 */ /* 0x000e220000002f00 */
[----:B------:R-:W-:Y:S01]  /*f9c0*/  IMAD.MOV.U32 R12, RZ, RZ, 0x2 ;  /* 0x00000002ff0c7424 */ /* 0x000fe200078e00ff */
[----:B------:R-:W-:Y:S01]  /*f9d0*/  F2FP.BF16.F32.PACK_AB R6, R29, R28 ;  /* 0x0000001c1d06723e */ /* 0x000fe200000010ff */
[----:B------:R-:W3:Y:S01]  /*f9e0*/  LDL R3, [R1+0x3c] ;  /* 0x00003c0001037983 */ /* 0x000ee20000100800 */
[----:B------:R-:W-:Y:S01]  /*f9f0*/  F2FP.BF16.F32.PACK_AB R7, R31, R30 ;  /* 0x0000001e1f07723e */ /* 0x000fe200000010ff */
[----:B------:R-:W-:Y:S01]  /*fa00*/  ULDC.64 UR14, c[0x0][0xc00] ;  /* 0x00030000000e7ab9 */ /* 0x000fe20000000a00 */
[----:B------:R-:W-:Y:S01]  /*fa10*/  R2UR UR18, R221 ;  /* 0x00000000dd1272ca */ /* 0x000fe200000e0000 */
[----:B------:R-:W-:Y:S01]  /*fa20*/  ULDC UR20, c[0x0][0xbe8] ;  /* 0x0002fa0000147ab9 */ /* 0x000fe20000000800 */
[----:B------:R-:W-:Y:S02]  /*fa30*/  R2UR UR21, R217 ;  /* 0x00000000d91572ca */ /* 0x000fe400000e0000 */
[----:B------:R-:W-:-:S02]  /*fa40*/  R2UR UR26, R215 ;  /* 0x00000000d71a72ca */ /* 0x000fc400000e0000 */
[----:B------:R-:W-:Y:S02]  /*fa50*/  R2UR UR19, R220 ;  /* 0x00000000dc1372ca */ /* 0x000fe400000e0000 */
[----:B------:R-:W-:Y:S01]  /*fa60*/  R2UR UR24, R222 ;  /* 0x00000000de1872ca */ /* 0x000fe200000e0000 */
[----:B------:R-:W-:Y:S01]  /*fa70*/  UMOV UR10, UR8 ;  /* 0x00000008000a7c82 */ /* 0x000fe20008000000 */
[----:B0-----:R-:W-:-:S03]  /*fa80*/  UMOV UR11, UR4 ;  /* 0x00000004000b7c82 */ /* 0x001fc60008000000 */
[----:B------:R-:W-:-:S04]  /*fa90*/  USHF.L.U32 UR4, UR18, 0x2, URZ ;  /* 0x0000000212047899 */ /* 0x000fc8000800063f */
[----:B------:R-:W-:Y:S01]  /*faa0*/  UIADD3 UR9, UP0, UR4, UR14, URZ ;  /* 0x0000000e04097290 */ /* 0x000fe2000ff1e03f */
[----:B------:R-:W-:Y:S01]  /*fab0*/  BAR.SYNC.DEFER_BLOCKING 0x1, 0x100 ;  /* 0x0044000000007b1d */ /* 0x000fe20000010000 */
[----:B--2---:R-:W-:Y:S01]  /*fac0*/  R2UR UR17, R8 ;  /* 0x00000000081172ca */ /* 0x004fe200000e0000 */
[----:B---3--:R-:W-:-:S03]  /*fad0*/  IMAD.WIDE R12, R3, R12, UR10 ;  /* 0x0000000a030c7e25 */ /* 0x008fc6000f8e020c */
[C---:B------:R-:W-:Y:S02]  /*fae0*/  IADD3 R15, P1, R12.reuse, 0x20, RZ ;  /* 0x000000200c0f7810 */ /* 0x040fe40007f3e0ff */
[----:B------:R-:W-:Y:S02]  /*faf0*/  IADD3 R157, P4, R12, 0x60, RZ ;  /* 0x000000600c9d7810 */ /* 0x000fe40007f9e0ff */
[----:B------:R-:W-:-:S05]  /*fb00*/  LOP3.LUT R14, R15, 0x380, RZ, 0xc0, !PT ;  /* 0x000003800f0e7812 */ /* 0x000fca00078ec0ff */
[----:B------:R-:W-:Y:S01]  /*fb10*/  USHF.L.U64.HI UR16, UR18, 0x2, UR17 ;  /* 0x0000000212107899 */ /* 0x000fe20008010211 */
[----:B------:R-:W-:Y:S02]  /*fb20*/  IADD3 R161, P6, R12, 0x4020, RZ ;  /* 0x000040200ca17810 */ /* 0x000fe40007fde0ff */
[----:B------:R-:W-:Y:S01]  /*fb30*/  LOP3.LUT R156, R157, 0x380, RZ, 0xc0, !PT ;  /* 0x000003809d9c7812 */ /* 0x000fe200078ec0ff */
[----:B------:R-:W-:Y:S01]  /*fb40*/  UIADD3.X UR12, UR16, UR15, URZ, UP0, !UPT ;  /* 0x0000000f100c7290 */ /* 0x000fe200087fe43f */
[----:B------:R-:W-:Y:S02]  /*fb50*/  SHF.R.U64 R14, R14, 0x3, RZ ;  /* 0x000000030e0e7819 */ /* 0x000fe400000012ff */
[----:B------:R-:W-:Y:S02]  /*fb60*/  LOP3.LUT R5, R12, 0x380, RZ, 0xc0, !PT ;  /* 0x000003800c057812 */ /* 0x000fe400078ec0ff */
[----:B------:R-:W-:Y:S02]  /*fb70*/  LOP3.LUT R160, R161, 0x380, RZ, 0xc0, !PT ;  /* 0x00000380a1a07812 */ /* 0x000fe400078ec0ff */
[----:B------:R-:W-:-:S02]  /*fb80*/  SHF.R.U64 R156, R156, 0x3, RZ ;  /* 0x000000039c9c7819 */ /* 0x000fc400000012ff */
[----:B------:R-:W-:Y:S01]  /*fb90*/  LOP3.LUT R14, R14, R15, RZ, 0x3c, !PT ;  /* 0x0000000f0e0e7212 */ /* 0x000fe200078e3cff */
[----:B------:R-:W-:Y:S01]  /*fba0*/  IMAD.X R15, RZ, RZ, R13, P1 ;  /* 0x000000ffff0f7224 */ /* 0x000fe200008e060d */
[----:B------:R-:W-:Y:S02]  /*fbb0*/  IADD3 R159, P3, R12, 0x4000, RZ ;  /* 0x000040000c9f7810 */ /* 0x000fe40007f7e0ff */
[----:B------:R-:W-:Y:S02]  /*fbc0*/  SHF.R.U64 R5, R5, 0x3, RZ ;  /* 0x0000000305057819 */ /* 0x000fe400000012ff */
[----:B------:R-:W-:Y:S02]  /*fbd0*/  SHF.R.U64 R160, R160, 0x3, RZ ;  /* 0x00000003a0a07819 */ /* 0x000fe400000012ff */
[C---:B------:R-:W-:Y:S02]  /*fbe0*/  IADD3 R155, P0, R12.reuse, 0x40, RZ ;  /* 0x000000400c9b7810 */ /* 0x040fe40007f1e0ff */
[----:B------:R-:W-:-:S02]  /*fbf0*/  IADD3 R163, P5, R12, 0x4040, RZ ;  /* 0x000040400ca37810 */ /* 0x000fc40007fbe0ff */
[C---:B------:R-:W-:Y:S02]  /*fc00*/  IADD3 R165, P2, R12.reuse, 0x4060, RZ ;  /* 0x000040600ca57810 */ /* 0x040fe40007f5e0ff */
[----:B------:R-:W-:Y:S02]  /*fc10*/  IADD3 R167, P1, R12, 0x8000, RZ ;  /* 0x000080000ca77810 */ /* 0x000fe40007f3e0ff */
[----:B------:R-:W-:Y:S01]  /*fc20*/  LOP3.LUT R156, R156, R157, RZ, 0x3c, !PT ;  /* 0x0000009d9c9c7212 */ /* 0x000fe200078e3cff */
[--C-:B------:R-:W-:Y:S01]  /*fc30*/  IMAD.X R157, RZ, RZ, R13.reuse, P4 ;  /* 0x000000ffff9d7224 */ /* 0x100fe200020e060d */
[----:B------:R-:W-:Y:S02]  /*fc40*/  LOP3.LUT R158, R159, 0x380, RZ, 0xc0, !PT ;  /* 0x000003809f9e7812 */ /* 0x000fe400078ec0ff */
[----:B------:R-:W-:Y:S01]  /*fc50*/  LOP3.LUT R4, R5, R12, RZ, 0x3c, !PT ;  /* 0x0000000c05047212 */ /* 0x000fe200078e3cff */
[--C-:B------:R-:W-:Y:S01]  /*fc60*/  IMAD.MOV.U32 R5, RZ, RZ, R13.reuse ;  /* 0x000000ffff057224 */ /* 0x100fe200078e000d */
[----:B------:R-:W-:Y:S01]  /*fc70*/  LOP3.LUT R160, R160, R161, RZ, 0x3c, !PT ;  /* 0x000000a1a0a07212 */ /* 0x000fe200078e3cff */
[----:B------:R-:W-:Y:S01]  /*fc80*/  IMAD.X R161, RZ, RZ, R13, P6 ;  /* 0x000000ffffa17224 */ /* 0x000fe200030e060d */
[----:B------:R-:W-:-:S02]  /*fc90*/  IADD3 R9, P4, R12, 0x8040, RZ ;  /* 0x000080400c097810 */ /* 0x000fc40007f9e0ff */
[----:B------:R-:W-:Y:S02]  /*fca0*/  LOP3.LUT R154, R155, 0x380, RZ, 0xc0, !PT ;  /* 0x000003809b9a7812 */ /* 0x000fe400078ec0ff */
[----:B------:R-:W-:Y:S02]  /*fcb0*/  LOP3.LUT R162, R163, 0x380, RZ, 0xc0, !PT ;  /* 0x00000380a3a27812 */ /* 0x000fe400078ec0ff */
[----:B------:R-:W-:Y:S02]  /*fcc0*/  LOP3.LUT R164, R165, 0x380, RZ, 0xc0, !PT ;  /* 0x00000380a5a47812 */ /* 0x000fe400078ec0ff */
[----:B------:R-:W-:Y:S02]  /*fcd0*/  LOP3.LUT R166, R167, 0x380, RZ, 0xc0, !PT ;  /* 0x00000380a7a67812 */ /* 0x000fe400078ec0ff */
[----:B------:R-:W-:Y:S02]  /*fce0*/  IADD3 R19, P6, R12, 0xc000, RZ ;  /* 0x0000c0000c137810 */ /* 0x000fe40007fde0ff */
[----:B------:R-:W-:-:S02]  /*fcf0*/  SHF.R.U64 R158, R158, 0x3, RZ ;  /* 0x000000039e9e7819 */ /* 0x000fc400000012ff */
[----:B------:R-:W-:Y:S02]  /*fd00*/  LOP3.LUT R8, R9, 0x380, RZ, 0xc0, !PT ;  /* 0x0000038009087812 */ /* 0x000fe400078ec0ff */
[----:B------:R-:W-:Y:S02]  /*fd10*/  SHF.R.U64 R154, R154, 0x3, RZ ;  /* 0x000000039a9a7819 */ /* 0x000fe400000012ff */
[----:B------:R-:W-:Y:S02]  /*fd20*/  SHF.R.U64 R162, R162, 0x3, RZ ;  /* 0x00000003a2a27819 */ /* 0x000fe400000012ff */
[----:B------:R-:W-:Y:S02]  /*fd30*/  SHF.R.U64 R164, R164, 0x3, RZ ;  /* 0x00000003a4a47819 */ /* 0x000fe400000012ff */
[----:B------:R-:W-:Y:S02]  /*fd40*/  SHF.R.U64 R166, R166, 0x3, RZ ;  /* 0x00000003a6a67819 */ /* 0x000fe400000012ff */
[----:B------:R-:W-:-:S02]  /*fd50*/  MOV R3, R4 ;  /* 0x0000000400037202 */ /* 0x000fc40000000f00 */
[----:B------:R-:W-:Y:S02]  /*fd60*/  F2FP.BF16.F32.PACK_AB R4, R25, R24 ;  /* 0x000000181904723e */ /* 0x000fe400000010ff */
[----:B------:R-:W-:Y:S02]  /*fd70*/  F2FP.BF16.F32.PACK_AB R5, R27, R26 ;  /* 0x0000001a1b05723e */ /* 0x000fe400000010ff */
[----:B------:R-:W-:Y:S02]  /*fd80*/  LOP3.LUT R10, R19, 0x380, RZ, 0xc0, !PT ;  /* 0x00000380130a7812 */ /* 0x000fe400078ec0ff */
[----:B------:R-:W-:Y:S01]  /*fd90*/  LOP3.LUT R158, R158, R159, RZ, 0x3c, !PT ;  /* 0x0000009f9e9e7212 */ /* 0x000fe200078e3cff */
[--C-:B------:R-:W-:Y:S01]  /*fda0*/  IMAD.X R159, RZ, RZ, R13.reuse, P3 ;  /* 0x000000ffff9f7224 */ /* 0x100fe200018e060d */
[----:B------:R-:W-:Y:S01]  /*fdb0*/  SHF.R.U64 R8, R8, 0x3, RZ ;  /* 0x0000000308087819 */ /* 0x000fe200000012ff */
[----:B------:R0:W-:Y:S01]  /*fdc0*/  STSM.16.M88.4 [R3], R4 ;  /* 0x0000000403007844 */ /* 0x0001e20000000200 */
        /* <DEDUP_REMOVED lines=9> */
[----:B------:R-:W-:Y:S02]  /*fe60*/  SHF.R.U64 R10, R10, 0x3, RZ ;  /* 0x000000030a0a7819 */ /* 0x000fe400000012ff */
[C---:B------:R-:W-:Y:S02]  /*fe70*/  IADD3 R169, P0, R12.reuse, 0x8020, RZ ;  /* 0x000080200ca97810 */ /* 0x040fe40007f1e0ff */
[C---:B------:R-:W-:Y:S02]  /*fe80*/  IADD3 R20, P5, R12.reuse, 0xc020, RZ ;  /* 0x0000c0200c147810 */ /* 0x040fe40007fbe0ff */
[C---:B------:R-:W-:Y:S02]  /*fe90*/  IADD3 R153, P2, R12.reuse, 0xc040, RZ ;  /* 0x0000c0400c997810 */ /* 0x040fe40007f5e0ff */
[----:B------:R-:W-:Y:S02]  /*fea0*/  IADD3 R18, P1, R12, 0xc060, RZ ;  /* 0x0000c0600c127810 */ /* 0x000fe40007f3e0ff */
[----:B0-----:R-:W-:Y:S01]  /*feb0*/  LOP3.LUT R4, R8, R9, RZ, 0x3c, !PT ;  /* 0x0000000908047212 */ /* 0x001fe200078e3cff */
[----:B------:R-:W-:Y:S01]  /*fec0*/  IMAD.X R9, RZ, RZ, R13, P3 ;  /* 0x000000ffff097224 */ /* 0x000fe200018e060d */
[----:B------:R-:W-:-:S02]  /*fed0*/  LOP3.LUT R8, R11, 0x380, RZ, 0xc0, !PT ;  /* 0x000003800b087812 */ /* 0x000fc400078ec0ff */
[----:B------:R-:W-:Y:S02]  /*fee0*/  LOP3.LUT R10, R10, R19, RZ, 0x3c, !PT ;  /* 0x000000130a0a7212 */ /* 0x000fe400078e3cff */
[----:B------:R-:W-:Y:S02]  /*fef0*/  IADD3.X R5, RZ, R13, RZ, P4, !PT ;  /* 0x0000000dff057210 */ /* 0x000fe400027fe4ff */
[----:B------:R-:W-:Y:S02]  /*ff00*/  LOP3.LUT R168, R169, 0x380, RZ, 0xc0, !PT ;  /* 0x00000380a9a87812 */ /* 0x000fe400078ec0ff */
[----:B------:R-:W-:Y:S02]  /*ff10*/  LOP3.LUT R21, R20, 0x380, RZ, 0xc0, !PT ;  /* 0x0000038014157812 */ /* 0x000fe400078ec0ff */
[----:B------:R-:W-:Y:S02]  /*ff20*/  LOP3.LUT R152, R153, 0x380, RZ, 0xc0, !PT ;  /* 0x0000038099987812 */ /* 0x000fe400078ec0ff */
[----:B------:R-:W-:-:S02]  /*ff30*/  LOP3.LUT R19, R18, 0x380, RZ, 0xc0, !PT ;  /* 0x0000038012137812 */ /* 0x000fc400078ec0ff */
[----:B------:R-:W-:Y:S02]  /*ff40*/  SHF.R.U64 R8, R8, 0x3, RZ ;  /* 0x0000000308087819 */ /* 0x000fe400000012ff */
[----:B------:R-:W-:Y:S02]  /*ff50*/  MOV R16, R4 ;  /* 0x0000000400107202 */ /* 0x000fe40000000f00 */
[----:B------:R-:W-:Y:S02]  /*ff60*/  SHF.R.U64 R168, R168, 0x3, RZ ;  /* 0x00000003a8a87819 */ /* 0x000fe400000012ff */
[----:B------:R-:W-:Y:S02]  /*ff70*/  SHF.R.U64 R21, R21, 0x3, RZ ;  /* 0x0000000315157819 */ /* 0x000fe400000012ff */
[----:B------:R-:W-:Y:S02]  /*ff80*/  SHF.R.U64 R152, R152, 0x3, RZ ;  /* 0x0000000398987819 */ /* 0x000fe400000012ff */
[----:B------:R-:W-:-:S02]  /*ff90*/  SHF.R.U64 R19, R19, 0x3, RZ ;  /* 0x0000000313137819 */ /* 0x000fc400000012ff */
[----:B------:R-:W-:Y:S02]  /*ffa0*/  MOV R14, R14 ;  /* 0x0000000e000e7202 */ /* 0x000fe40000000f00 */
[----:B------:R-:W-:Y:S02]  /*ffb0*/  F2FP.BF16.F32.PACK_AB R4, R33, R32 ;  /* 0x000000202104723e */ /* 0x000fe400000010ff */
[----:B------:R-:W-:Y:S02]  /*ffc0*/  F2FP.BF16.F32.PACK_AB R5, R35, R34 ;  /* 0x000000222305723e */ /* 0x000fe400000010ff */
[----:B------:R-:W-:Y:S02]  /*ffd0*/  F2FP.BF16.F32.PACK_AB R6, R37, R36 ;  /* 0x000000242506723e */ /* 0x000fe400000010ff */
[----:B------:R-:W-:Y:S02]  /*ffe0*/  F2FP.BF16.F32.PACK_AB R7, R39, R38 ;  /* 0x000000262707723e */ /* 0x000fe400000010ff */
        /* <DEDUP_REMOVED lines=10> */
[----:B------:R0:W-:Y:S01]  /*10090*/  STSM.16.M88.4 [R14], R4 ;  /* 0x000000040e007844 */ /* 0x0001e20000000200 */
[----:B------:R-:W-:-:S02]  /*100a0*/  MOV R154, R154 ;  /* 0x0000009a009a7202 */ /* 0x000fc40000000f00 */
[----:B------:R-:W-:Y:S02]  /*100b0*/  F2FP.BF16.F32.PACK_AB R12, R41, R40 ;  /* 0x00000028290c723e */ /* 0x000fe400000010ff */
[----:B------:R-:W-:Y:S02]  /*100c0*/  F2FP.BF16.F32.PACK_AB R13, R43, R42 ;  /* 0x0000002a2b0d723e */ /* 0x000fe400000010ff */
[----:B------:R-:W-:Y:S02]  /*100d0*/  F2FP.BF16.F32.PACK_AB R15, R47, R46 ;  /* 0x0000002e2f0f723e */ /* 0x000fe400000010ff */
[----:B------:R-:W-:Y:S02]  /*100e0*/  MOV R156, R156 ;  /* 0x0000009c009c7202 */ /* 0x000fe40000000f00 */
[----:B------:R-:W-:Y:S02]  /*100f0*/  MOV R22, R8 ;  /* 0x0000000800167202 */ /* 0x000fe40000000f00 */
[----:B------:R-:W-:-:S02]  /*10100*/  MOV R3, R10 ;  /* 0x0000000a00037202 */ /* 0x000fc40000000f00 */
[----:B------:R-:W-:Y:S02]  /*10110*/  MOV R158, R158 ;  /* 0x0000009e009e7202 */ /* 0x000fe40000000f00 */
[----:B0-----:R-:W-:Y:S02]  /*10120*/  F2FP.BF16.F32.PACK_AB R14, R45, R44 ;  /* 0x0000002c2d0e723e */ /* 0x001fe400000010ff */
[----:B------:R-:W-:Y:S02]  /*10130*/  F2FP.BF16.F32.PACK_AB R4, R49, R48 ;  /* 0x000000303104723e */ /* 0x000fe400000010ff */
[----:B------:R-:W-:Y:S01]  /*10140*/  F2FP.BF16.F32.PACK_AB R5, R51, R50 ;  /* 0x000000323305723e */ /* 0x000fe200000010ff */
[----:B------:R0:W-:Y:S01]  /*10150*/  STSM.16.M88.4 [R154], R12 ;  /* 0x0000000c9a007844 */ /* 0x0001e20000000200 */
[----:B------:R-:W-:Y:S02]  /*10160*/  F2FP.BF16.F32.PACK_AB R6, R53, R52 ;  /* 0x000000343506723e */ /* 0x000fe400000010ff */
[----:B------:R-:W-:-:S02]  /*10170*/  F2FP.BF16.F32.PACK_AB R7, R55, R54 ;  /* 0x000000363707723e */ /* 0x000fc400000010ff */
[----:B------:R-:W-:Y:S02]  /*10180*/  F2FP.BF16.F32.PACK_AB R8, R57, R56 ;  /* 0x000000383908723e */ /* 0x000fe400000010ff */
[----:B------:R-:W-:Y:S01]  /*10190*/  F2FP.BF16.F32.PACK_AB R9, R59, R58 ;  /* 0x0000003a3b09723e */ /* 0x000fe200000010ff */
[----:B------:R1:W-:Y:S01]  /*101a0*/  STSM.16.M88.4 [R156], R4 ;  /* 0x000000049c007844 */ /* 0x0003e20000000200 */
[----:B------:R-:W-:Y:S02]  /*101b0*/  F2FP.BF16.F32.PACK_AB R10, R61, R60 ;  /* 0x0000003c3d0a723e */ /* 0x000fe400000010ff */
[----:B------:R-:W-:Y:S02]  /*101c0*/  F2FP.BF16.F32.PACK_AB R11, R63, R62 ;  /* 0x0000003e3f0b723e */ /* 0x000fe400000010ff */
[----:B------:R-:W-:Y:S02]  /*101d0*/  MOV R160, R160 ;  /* 0x000000a000a07202 */ /* 0x000fe40000000f00 */
[----:B------:R-:W-:Y:S01]  /*101e0*/  MOV R20, R20 ;  /* 0x0000001400147202 */ /* 0x000fe20000000f00 */
[----:B------:R2:W-:Y:S01]  /*101f0*/  STSM.16.M88.4 [R158], R8 ;  /* 0x000000089e007844 */ /* 0x0005e20000000200 */
[----:B0-----:R-:W-:-:S02]  /*10200*/  F2FP.BF16.F32.PACK_AB R12, R65, R64 ;  /* 0x00000040410c723e */ /* 0x001fc400000010ff */
[----:B------:R-:W-:Y:S02]  /*10210*/  F2FP.BF16.F32.PACK_AB R13, R67, R66 ;  /* 0x00000042430d723e */ /* 0x000fe400000010ff */
[----:B------:R-:W-:Y:S02]  /*10220*/  F2FP.BF16.F32.PACK_AB R14, R69, R68 ;  /* 0x00000044450e723e */ /* 0x000fe400000010ff */
[----:B------:R-:W-:Y:S02]  /*10230*/  F2FP.BF16.F32.PACK_AB R15, R71, R70 ;  /* 0x00000046470f723e */ /* 0x000fe400000010ff */
[----:B------:R-:W-:Y:S02]  /*10240*/  MOV R21, R152 ;  /* 0x0000009800157202 */ /* 0x000fe40000000f00 */
[----:B------:R-:W-:Y:S01]  /*10250*/  MOV R162, R162 ;  /* 0x000000a200a27202 */ /* 0x000fe20000000f00 */
[----:B------:R0:W-:Y:S01]  /*10260*/  STSM.16.M88.4 [R160], R12 ;  /* 0x0000000ca0007844 */ /* 0x0001e20000000200 */
[----:B------:R-:W-:-:S02]  /*10270*/  F2FP.BF16.F32.PACK_AB R152, R73, R72 ;  /* 0x000000484998723e */ /* 0x000fc400000010ff */
[----:B------:R-:W-:Y:S02]  /*10280*/  F2FP.BF16.F32.PACK_AB R153, R75, R74 ;  /* 0x0000004a4b99723e */ /* 0x000fe400000010ff */
[----:B------:R-:W-:Y:S02]  /*10290*/  F2FP.BF16.F32.PACK_AB R154, R77, R76 ;  /* 0x0000004c4d9a723e */ /* 0x000fe400000010ff */
[----:B------:R-:W-:Y:S02]  /*102a0*/  F2FP.BF16.F32.PACK_AB R155, R79, R78 ;  /* 0x0000004e4f9b723e */ /* 0x000fe400000010ff */
[----:B------:R-:W-:Y:S02]  /*102b0*/  MOV R164, R164 ;  /* 0x000000a400a47202 */ /* 0x000fe40000000f00 */
[----:B-1----:R-:W-:Y:S01]  /*102c0*/  F2FP.BF16.F32.PACK_AB R156, R81, R80 ;  /* 0x00000050519c723e */ /* 0x002fe200000010ff */
[----:B------:R1:W-:Y:S01]  /*102d0*/  STSM.16.M88.4 [R162], R152 ;  /* 0x00000098a2007844 */ /* 0x0003e20000000200 */
[----:B------:R-:W-:-:S02]  /*102e0*/  F2FP.BF16.F32.PACK_AB R157, R83, R82 ;  /* 0x00000052539d723e */ /* 0x000fc400000010ff */
[----:B--2---:R-:W-:Y:S02]  /*102f0*/  F2FP.BF16.F32.PACK_AB R158, R85, R84 ;  /* 0x00000054559e723e */ /* 0x004fe400000010ff */
[----:B------:R-:W-:Y:S02]  /*10300*/  F2FP.BF16.F32.PACK_AB R159, R87, R86 ;  /* 0x00000056579f723e */ /* 0x000fe400000010ff */
[----:B------:R-:W-:Y:S02]  /*10310*/  MOV R166, R166 ;  /* 0x000000a600a67202 */ /* 0x000fe40000000f00 */
[----:B------:R-:W-:Y:S01]  /*10320*/  F2FP.BF16.F32.PACK_AB R4, R89, R88 ;  /* 0x000000585904723e */ /* 0x000fe200000010ff */
[----:B------:R2:W-:Y:S01]  /*10330*/  STSM.16.M88.4 [R164], R156 ;  /* 0x0000009ca4007844 */ /* 0x0005e20000000200 */
[----:B------:R-:W-:Y:S02]  /*10340*/  F2FP.BF16.F32.PACK_AB R5, R91, R90 ;  /* 0x0000005a5b05723e */ /* 0x000fe400000010ff */
[----:B------:R-:W-:-:S02]  /*10350*/  F2FP.BF16.F32.PACK_AB R6, R93, R92 ;  /* 0x0000005c5d06723e */ /* 0x000fc400000010ff */
[----:B------:R-:W-:Y:S02]  /*10360*/  F2FP.BF16.F32.PACK_AB R7, R95, R94 ;  /* 0x0000005e5f07723e */ /* 0x000fe400000010ff */
[----:B------:R-:W-:Y:S02]  /*10370*/  MOV R168, R168 ;  /* 0x000000a800a87202 */ /* 0x000fe40000000f00 */
[----:B------:R-:W-:Y:S01]  /*10380*/  F2FP.BF16.F32.PACK_AB R8, R97, R96 ;  /* 0x000000606108723e */ /* 0x000fe200000010ff */
[----:B------:R3:W-:Y:S01]  /*10390*/  STSM.16.M88.4 [R166], R4 ;  /* 0x00000004a6007844 */ /* 0x0007e20000000200 */
[----:B------:R-:W-:Y:S02]  /*103a0*/  F2FP.BF16.F32.PACK_AB R9, R99, R98 ;  /* 0x000000626309723e */ /* 0x000fe400000010ff */
[----:B------:R-:W-:Y:S02]  /*103b0*/  F2FP.BF16.F32.PACK_AB R10, R101, R100 ;  /* 0x00000064650a723e */ /* 0x000fe400000010ff */
[----:B------:R-:W-:-:S02]  /*103c0*/  F2FP.BF16.F32.PACK_AB R11, R103, R102 ;  /* 0x00000066670b723e */ /* 0x000fc400000010ff */
[----:B0-----:R-:W-:Y:S02]  /*103d0*/  F2FP.BF16.F32.PACK_AB R12, R105, R104 ;  /* 0x00000068690c723e */ /* 0x001fe400000010ff */
[----:B------:R-:W-:Y:S01]  /*103e0*/  F2FP.BF16.F32.PACK_AB R13, R107, R106 ;  /* 0x0000006a6b0d723e */ /* 0x000fe200000010ff */
[----:B------:R0:W-:Y:S01]  /*103f0*/  STSM.16.M88.4 [R168], R8 ;  /* 0x00000008a8007844 */ /* 0x0001e20000000200 */
[----:B------:R-:W-:Y:S02]  /*10400*/  F2FP.BF16.F32.PACK_AB R14, R109, R108 ;  /* 0x0000006c6d0e723e */ /* 0x000fe400000010ff */
[----:B------:R-:W-:Y:S02]  /*10410*/  F2FP.BF16.F32.PACK_AB R15, R111, R110 ;  /* 0x0000006e6f0f723e */ /* 0x000fe400000010ff */
[----:B-1----:R-:W-:Y:S02]  /*10420*/  F2FP.BF16.F32.PACK_AB R152, R113, R112 ;  /* 0x000000707198723e */ /* 0x002fe400000010ff */
[----:B------:R-:W-:Y:S01]  /*10430*/  F2FP.BF16.F32.PACK_AB R153, R115, R114 ;  /* 0x000000727399723e */ /* 0x000fe200000010ff */
[----:B------:R1:W-:Y:S01]  /*10440*/  STSM.16.M88.4 [R16], R12 ;  /* 0x0000000c10007844 */ /* 0x0003e20000000200 */
[----:B------:R-:W-:-:S02]  /*10450*/  F2FP.BF16.F32.PACK_AB R154, R117, R116 ;  /* 0x00000074759a723e */ /* 0x000fc400000010ff */
[----:B------:R-:W-:Y:S02]  /*10460*/  F2FP.BF16.F32.PACK_AB R155, R119, R118 ;  /* 0x00000076779b723e */ /* 0x000fe400000010ff */
[----:B--2---:R-:W-:Y:S02]  /*10470*/  F2FP.BF16.F32.PACK_AB R156, R121, R120 ;  /* 0x00000078799c723e */ /* 0x004fe400000010ff */
[----:B------:R-:W-:Y:S01]  /*10480*/  F2FP.BF16.F32.PACK_AB R157, R123, R122 ;  /* 0x0000007a7b9d723e */ /* 0x000fe200000010ff */
[----:B------:R-:W-:Y:S01]  /*10490*/  STSM.16.M88.4 [R22], R152 ;  /* 0x0000009816007844 */ /* 0x000fe20000000200 */
[----:B------:R-:W-:Y:S02]  /*104a0*/  F2FP.BF16.F32.PACK_AB R158, R125, R124 ;  /* 0x0000007c7d9e723e */ /* 0x000fe400000010ff */
[----:B------:R-:W-:Y:S02]  /*104b0*/  F2FP.BF16.F32.PACK_AB R159, R127, R126 ;  /* 0x0000007e7f9f723e */ /* 0x000fe400000010ff */
[----:B---3--:R-:W-:-:S02]  /*104c0*/  F2FP.BF16.F32.PACK_AB R4, R129, R128 ;  /* 0x000000808104723e */ /* 0x008fc400000010ff */
[----:B------:R-:W-:Y:S01]  /*104d0*/  F2FP.BF16.F32.PACK_AB R5, R131, R130 ;  /* 0x000000828305723e */ /* 0x000fe200000010ff */
[----:B------:R-:W-:Y:S01]  /*104e0*/  STSM.16.M88.4 [R3], R156 ;  /* 0x0000009c03007844 */ /* 0x000fe20000000200 */
[----:B------:R-:W-:Y:S02]  /*104f0*/  F2FP.BF16.F32.PACK_AB R6, R133, R132 ;  /* 0x000000848506723e */ /* 0x000fe400000010ff */
[----:B------:R-:W-:Y:S02]  /*10500*/  F2FP.BF16.F32.PACK_AB R7, R135, R134 ;  /* 0x000000868707723e */ /* 0x000fe400000010ff */
[----:B0-----:R-:W-:Y:S02]  /*10510*/  F2FP.BF16.F32.PACK_AB R8, R137, R136 ;  /* 0x000000888908723e */ /* 0x001fe400000010ff */
[----:B------:R-:W-:Y:S01]  /*10520*/  F2FP.BF16.F32.PACK_AB R9, R139, R138 ;  /* 0x0000008a8b09723e */ /* 0x000fe200000010ff */
[----:B------:R0:W-:Y:S01]  /*10530*/  STSM.16.M88.4 [R20], R4 ;  /* 0x0000000414007844 */ /* 0x0001e20000000200 */
[----:B------:R-:W-:-:S02]  /*10540*/  F2FP.BF16.F32.PACK_AB R10, R141, R140 ;  /* 0x0000008c8d0a723e */ /* 0x000fc400000010ff */
[----:B------:R-:W-:Y:S02]  /*10550*/  F2FP.BF16.F32.PACK_AB R11, R143, R142 ;  /* 0x0000008e8f0b723e */ /* 0x000fe400000010ff */
[----:B------:R-:W-:Y:S01]  /*10560*/  MOV R161, R18 ;  /* 0x0000001200a17202 */ /* 0x000fe20000000f00 */
[----:B------:R-:W-:Y:S01]  /*10570*/  IMAD.U32 R18, RZ, RZ, UR9 ;  /* 0x00000009ff127e24 */ /* 0x000fe2000f8e00ff */
[----:B-1----:R-:W-:Y:S01]  /*10580*/  F2FP.BF16.F32.PACK_AB R12, R145, R144 ;  /* 0x00000090910c723e */ /* 0x002fe200000010ff */
[----:B------:R-:W-:Y:S01]  /*10590*/  STSM.16.M88.4 [R21], R8 ;  /* 0x0000000815007844 */ /* 0x000fe20000000200 */
[----:B------:R-:W-:Y:S01]  /*105a0*/  F2FP.BF16.F32.PACK_AB R13, R147, R146 ;  /* 0x00000092930d723e */ /* 0x000fe200000010ff */
[----:B------:R-:W-:Y:S01]  /*105b0*/  IMAD.U32 R19, RZ, RZ, UR12 ;  /* 0x0000000cff137e24 */ /* 0x000fe2000f8e00ff */
[----:B------:R-:W-:Y:S01]  /*105c0*/  F2FP.BF16.F32.PACK_AB R14, R149, R148 ;  /* 0x00000094950e723e */ /* 0x000fe200000010ff */
[----:B------:R-:W-:Y:S01]  /*105d0*/  ULDC.64 UR12, c[0x0][0xc08] ;  /* 0x00030200000c7ab9 */ /* 0x000fe20000000a00 */
[----:B------:R-:W-:-:S02]  /*105e0*/  F2FP.BF16.F32.PACK_AB R15, R151, R150 ;  /* 0x00000096970f723e */ /* 0x000fc400000010ff */
[----:B------:R-:W-:-:S03]  /*105f0*/  ISETP.NE.U32.AND P0, PT, RZ, UR14, PT ;  /* 0x0000000eff007c0c */ /* 0x000fc6000bf05070 */
[----:B------:R1:W-:Y:S01]  /*10600*/  STSM.16.M88.4 [R161], R12 ;  /* 0x0000000ca1007844 */ /* 0x0003e20000000200 */
[----:B------:R-:W-:Y:S01]  /*10610*/  BAR.SYNC.DEFER_BLOCKING 0x1, 0x100 ;  /* 0x0044000000007b1d */ /* 0x000fe20000010000 */
[----:B------:R-:W-:Y:S01]  /*10620*/  ISETP.NE.AND.EX P0, PT, RZ, UR15, PT, P0 ;  /* 0x0000000fff007c0c */ /* 0x000fe2000bf05300 */
[----:B------:R-:W-:-:S04]  /*10630*/  UISETP.NE.U32.AND UP0, UPT, UR12, URZ, UPT ;  /* 0x0000003f0c00728c */ /* 0x000fc8000bf05070 */
[----:B------:R-:W-:-:S08]  /*10640*/  UISETP.NE.AND.EX UP0, UPT, UR13, URZ, UPT, UP0 ;  /* 0x0000003f0d00728c */ /* 0x000fd0000bf05300 */
[----:B------:R-:W2:Y:S03]  /*10650*/  @P0 LDG.E R16, desc[UR38][R18.64] ;  /* 0x0000002612100981 */ /* 0x000ea6000c1e1900 */
[----:B------:R-:W-:Y:S01]  /*10660*/  @UP0 UIADD3 UR12, UP1, UR4, UR12, URZ ;  /* 0x0000000c040c0290 */ /* 0x000fe2000ff3e03f */
[----:B------:R-:W-:Y:S02]  /*10670*/  PLOP3.LUT P4, PT, PT, PT, UP0, 0x80, 0x0 ;  /* 0x000000000000781c */ /* 0x000fe40003f8f008 */
[----:B------:R-:W-:Y:S01]  /*10680*/  ULDC UR4, c[0x0][0xad4] ;  /* 0x0002b50000047ab9 */ /* 0x000fe20000000800 */
[----:B------:R-:W-:Y:S02]  /*10690*/  @UP0 UIADD3.X UR13, UR16, UR13, URZ, UP1, !UPT ;  /* 0x0000000d100d0290 */ /* 0x000fe40008ffe43f */
[----:B0-----:R-:W-:-:S04]  /*106a0*/  IMAD.U32 R4, RZ, RZ, UR12 ;  /* 0x0000000cff047e24 */ /* 0x001fc8000f8e00ff */
[----:B------:R-:W-:-:S05]  /*106b0*/  IMAD.U32 R5, RZ, RZ, UR13 ;  /* 0x0000000dff057e24 */ /* 0x000fca000f8e00ff */
[----:B------:R0:W3:Y:S01]  /*106c0*/  @P4 LDG.E R3, desc[UR38][R4.64] ;  /* 0x0000002604034981 */ /* 0x0000e2000c1e1900 */
[----:B------:R-:W-:Y:S01]  /*106d0*/  UISETP.NE.AND UP0, UPT, UR21, URZ, UPT ;  /* 0x0000003f1500728c */ /* 0x000fe2000bf05270 */
[----:B-1----:R-:W-:Y:S01]  /*106e0*/  VIADD R12, R216, UR26 ;  /* 0x0000001ad80c7c36 */ /* 0x002fe20008000000 */
[----:B------:R-:W-:Y:S02]  /*106f0*/  UISETP.NE.AND UP1, UPT, UR20, 0x1, UPT ;  /* 0x000000011400788c */ /* 0x000fe4000bf25270 */
[----:B------:R-:W-:Y:S01]  /*10700*/  USEL UR4, UR21, UR4, UP0 ;  /* 0x0000000415047287 */ /* 0x000fe20008000000 */
[----:B------:R-:W-:Y:S01]  /*10710*/  UMOV UR23, 0x9b8 ;  /* 0x000009b800177882 */ /* 0x000fe20000000000 */
[----:B------:R-:W-:Y:S02]  /*10720*/  UISETP.NE.U32.AND UP0, UPT, UR14, URZ, UPT ;  /* 0x0000003f0e00728c */ /* 0x000fe4000bf05070 */
[----:B------:R-:W-:Y:S01]  /*10730*/  PLOP3.LUT P1, PT, PT, PT, UP1, 0x80, 0x0 ;  /* 0x000000000000781c */ /* 0x000fe20003f2f018 */
[----:B------:R-:W-:Y:S01]  /*10740*/  UISETP.GT.AND UP2, UPT, UR4, 0x1, UPT ;  /* 0x000000010400788c */ /* 0x000fe2000bf44270 */
[----:B0-----:R-:W-:Y:S01]  /*10750*/  IMAD.MOV.U32 R5, RZ, RZ, R12 ;  /* 0x000000ffff057224 */ /* 0x001fe200078e000c */
[----:B------:R-:W-:-:S02]  /*10760*/  UISETP.NE.AND.EX UP0, UPT, UR15, URZ, UPT, UP0 ;  /* 0x0000003f0f00728c */ /* 0x000fc4000bf05300 */
[----:B------:R-:W-:Y:S01]  /*10770*/  USEL UR23, UR23, 0x978, UP2 ;  /* 0x0000097817177887 */ /* 0x000fe20009000000 */
[----:B------:R-:W-:Y:S01]  /*10780*/  UMOV UR4, URZ ;  /* 0x0000003f00047c82 */ /* 0x000fe20008000000 */
[----:B------:R-:W-:Y:S01]  /*10790*/  USEL UR9, UR18, URZ, !UP0 ;  /* 0x0000003f12097287 */ /* 0x000fe2000c000000 */
[----:B------:R-:W-:Y:S01]  /*107a0*/  @UP1 ULDC UR25, c[0x0][0xbec] ;  /* 0x0002fb0000191ab9 */ /* 0x000fe20000000800 */
[----:B------:R-:W-:Y:S02]  /*107b0*/  USEL UR22, UR17, URZ, !UP0 ;  /* 0x0000003f11167287 */ /* 0x000fe4000c000000 */
[----:B------:R-:W-:Y:S02]  /*107c0*/  USEL UR21, UR19, URZ, UP2 ;  /* 0x0000003f13157287 */ /* 0x000fe40009000000 */
[----:B------:R-:W-:Y:S01]  /*107d0*/  @P1 IMAD.HI.U32 R4, R12, UR25, RZ ;  /* 0x000000190c041c27 */ /* 0x000fe2000f8e00ff */
[----:B------:R-:W-:-:S03]  /*107e0*/  @UP1 ULDC UR28, c[0x0][0xbf0] ;  /* 0x0002fc00001c1ab9 */ /* 0x000fc60000000800 */
[----:B------:R-:W-:Y:S01]  /*107f0*/  ULDC.64 UR16, c[0x0][UR23+0x220] ;  /* 0x0000880017107abb */ /* 0x000fe20008000a00 */
[----:B------:R-:W-:Y:S01]  /*10800*/  ULDC.64 UR14, c[0x0][UR23+0x218] ;  /* 0x00008600170e7abb */ /* 0x000fe20008000a00 */
[----:B------:R-:W-:Y:S01]  /*10810*/  ULDC.64 UR18, c[0x0][UR23+0x228] ;  /* 0x00008a0017127abb */ /* 0x000fe20008000a00 */
[----:B------:R-:W-:Y:S01]  /*10820*/  UIMAD UR17, UR17, UR9, URZ ;  /* 0x00000009111172a4 */ /* 0x000fe2000f8e023f */
[----:B------:R-:W-:Y:S01]  /*10830*/  @P1 SHF.R.U32.HI R5, RZ, UR28, R4 ;  /* 0x0000001cff051c19 */ /* 0x000fe20008011604 */
[----:B------:R-:W-:Y:S02]  /*10840*/  UIMAD.WIDE.U32 UR12, UR14, UR24, URZ ;  /* 0x000000180e0c72a5 */ /* 0x000fe4000f8e003f */
[----:B------:R-:W-:Y:S02]  /*10850*/  UIMAD UR24, UR15, UR24, URZ ;  /* 0x000000180f1872a4 */ /* 0x000fe4000f8e023f */
[----:B------:R-:W-:Y:S01]  /*10860*/  UIMAD.WIDE.U32 UR26, UR18, UR21, URZ ;  /* 0x00000015121a72a5 */ /* 0x000fe2000f8e003f */
[----:B------:R-:W-:Y:S01]  /*10870*/  IMAD.MOV R7, RZ, RZ, -R5 ;  /* 0x000000ffff077224 */ /* 0x000fe200078e0a05 */
[----:B------:R-:W-:-:S02]  /*10880*/  UIMAD.WIDE.U32 UR14, UR16, UR9, URZ ;  /* 0x00000009100e72a5 */ /* 0x000fc4000f8e003f */
[----:B------:R-:W-:Y:S01]  /*10890*/  UIMAD UR18, UR19, UR21, URZ ;  /* 0x00000015131272a4 */ /* 0x000fe2000f8e023f */
[----:B------:R-:W-:Y:S01]  /*108a0*/  IMAD R7, R7, UR20, R12 ;  /* 0x0000001407077c24 */ /* 0x000fe2000f8e020c */
[----:B------:R-:W-:Y:S01]  /*108b0*/  UIMAD UR17, UR16, UR22, UR17 ;  /* 0x00000016101172a4 */ /* 0x000fe2000f8e0211 */
[----:B------:R-:W-:Y:S01]  /*108c0*/  IMAD.U32 R4, RZ, RZ, UR26 ;  /* 0x0000001aff047e24 */ /* 0x000fe2000f8e00ff */
[----:B------:R-:W-:Y:S02]  /*108d0*/  UIADD3 UR18, UR27, UR18, URZ ;  /* 0x000000121b127290 */ /* 0x000fe4000fffe03f */
[----:B------:R-:W-:Y:S01]  /*108e0*/  UIADD3 UR24, UR13, UR24, URZ ;  /* 0x000000180d187290 */ /* 0x000fe2000fffe03f */
[----:B------:R-:W-:Y:S01]  /*108f0*/  SHF.R.S32.HI R6, RZ, 0x1f, R7 ;  /* 0x0000001fff067819 */ /* 0x000fe20000011407 */
[----:B------:R-:W-:Y:S02]  /*10900*/  UIADD3 UR17, UR15, UR17, URZ ;  /* 0x000000110f117290 */ /* 0x000fe4000fffe03f */
[----:B------:R-:W-:Y:S01]  /*10910*/  IMAD.U32 R8, RZ, RZ, UR18 ;  /* 0x00000012ff087e24 */ /* 0x000fe2000f8e00ff */
[----:B--2---:R-:W-:-:S13]  /*10920*/  @P0 R2UR UR4, R16 ;  /* 0x00000000100402ca */ /* 0x004fda00000e0000 */
[----:B------:R-:W-:Y:S02]  /*10930*/  UIADD3 UR12, UP0, UP3, UR14, UR12, UR4 ;  /* 0x0000000c0e0c7290 */ /* 0x000fe4000fb1e004 */
[----:B------:R-:W-:-:S04]  /*10940*/  USHF.R.S32.HI UR16, URZ, 0x1f, UR4 ;  /* 0x0000001f3f107899 */ /* 0x000fc80008011404 */
[----:B------:R-:W-:Y:S01]  /*10950*/  UIADD3.X UR14, UR17, UR24, UR16, UP0, UP3 ;  /* 0x00000018110e7290 */ /* 0x000fe200087e6410 */
[----:B------:R-:W-:Y:S01]  /*10960*/  IADD3 R4, P2, P3, R5, UR12, R4 ;  /* 0x0000000c05047c10 */ /* 0x000fe2000fb5e004 */
[----:B------:R-:W-:Y:S01]  /*10970*/  ULDC.64 UR12, c[0x0][UR23+0x210] ;  /* 0x00008400170c7abb */ /* 0x000fe20008000a00 */
[----:B------:R-:W-:Y:S01]  /*10980*/  SHF.R.S32.HI R5, RZ, 0x1f, R5 ;  /* 0x0000001fff057819 */ /* 0x000fe20000011405 */
[----:B------:R-:W-:-:S03]  /*10990*/  IMAD R9, R7, UR13, RZ ;  /* 0x0000000d07097c24 */ /* 0x000fc6000f8e02ff */
[----:B------:R-:W-:Y:S01]  /*109a0*/  IADD3.X R5, R5, UR14, R8, P2, P3 ;  /* 0x0000000e05057c10 */ /* 0x000fe200097e6408 */
[----:B------:R-:W-:Y:S01]  /*109b0*/  IMAD R9, R6, UR12, R9 ;  /* 0x0000000c06097c24 */ /* 0x000fe2000f8e0209 */
[----:B------:R-:W-:Y:S01]  /*109c0*/  ULDC.64 UR14, c[0x0][0xba8] ;  /* 0x0002ea00000e7ab9 */ /* 0x000fe20000000a00 */
[----:B------:R-:W-:Y:S01]  /*109d0*/  @!UP2 ULDC UR14, c[0x0][0xb50] ;  /* 0x0002d400000eaab9 */ /* 0x000fe20000000800 */
[----:B------:R-:W-:Y:S01]  /*109e0*/  @!UP2 ULDC UR15, c[0x0][0xb54] ;  /* 0x0002d500000faab9 */ /* 0x000fe20000000800 */
[----:B------:R-:W-:Y:S01]  /*109f0*/  IMAD.WIDE.U32 R4, R7, UR12, R4 ;  /* 0x0000000c07047c25 */ /* 0x000fe2000f8e0004 */
[----:B------:R-:W-:Y:S01]  /*10a00*/  ULDC UR12, c[0x0][0xa88] ;  /* 0x0002a200000c7ab9 */ /* 0x000fe20000000800 */
[----:B---3--:R-:W-:Y:S02]  /*10a10*/  @P4 R2UR UR12, R3 ;  /* 0x00000000030c42ca */ /* 0x008fe400000e0000 */
[----:B------:R-:W-:Y:S01]  /*10a20*/  IMAD.IADD R5, R5, 0x1, R9 ;  /* 0x0000000105057824 */ /* 0x000fe200078e0209 */
[----:B------:R-:W-:-:S04]  /*10a30*/  LEA R8, P2, R4, UR14, 0x2 ;  /* 0x0000000e04087c11 */ /* 0x000fc8000f8410ff */
[----:B------:R-:W-:Y:S01]  /*10a40*/  LEA.HI.X R9, R4, UR15, R5, 0x2, P2 ;  /* 0x0000000f04097c11 */ /* 0x000fe200090f1405 */
[----:B------:R-:W-:Y:S08]  /*10a50*/  @P4 BRA `(.L_x_2418) ;  /* 0x0000000000184947 */ /* 0x000ff00003800000 */
[----:B------:R-:W-:Y:S05]  /*10a60*/  @!P0 BRA `(.L_x_2418) ;  /* 0x0000000000148947 */ /* 0x000fea0003800000 */
[----:B------:R-:W2:Y:S04]  /*10a70*/  LDG.E R4, desc[UR38][R18.64] ;  /* 0x0000002612047981 */ /* 0x000ea8000c1e1900 */
[----:B------:R-:W3:Y:S01]  /*10a80*/  LDG.E R3, desc[UR38][R18.64+0x4] ;  /* 0x0000042612037981 */ /* 0x000ee2000c1e1900 */
[----:B--2---:R-:W-:Y:S02]  /*10a90*/  R2UR UR13, R4 ;  /* 0x00000000040d72ca */ /* 0x004fe400000e0000 */
[----:B---3--:R-:W-:-:S13]  /*10aa0*/  R2UR UR12, R3 ;  /* 0x00000000030c72ca */ /* 0x008fda00000e0000 */
[----:B------:R-:W-:-:S12]  /*10ab0*/  UIADD3 UR12, -UR13, UR12, URZ ;  /* 0x0000000c0d0c7290 */ /* 0x000fd8000fffe13f */
.L_x_2418:
[----:B------:R-:W2:Y:S04]  /*10ac0*/  LDL R10, [R1+0x38] ;  /* 0x00003800010a7983 */ /* 0x000ea80000100800 */
[----:B------:R-:W3:Y:S01]  /*10ad0*/  LDL R3, [R1+0x34] ;  /* 0x0000340001037983 */ /* 0x000ee20000100800 */
[----:B------:R-:W-:Y:S01]  /*10ae0*/  R2UR UR13, R215 ;  /* 0x00000000d70d72ca */ /* 0x000fe200000e0000 */
[----:B------:R-:W-:Y:S01]  /*10af0*/  UIMAD UR17, UR12, UR20, URZ ;  /* 0x000000140c1172a4 */ /* 0x000fe2000f8e023f */
[----:B------:R-:W-:Y:S01]  /*10b00*/  PLOP3.LUT P3, PT, PT, PT, UP2, 0x80, 0x0 ;  /* 0x000000000000781c */ /* 0x000fe20003f6f028 */
        /* <DEDUP_REMOVED lines=40> */
[----:B------:R-:W-:Y:S01]  /*10d90*/  UIMAD UR12, UR16, UR14, URZ ;  /* 0x0000000e100c72a4 */ /* 0x000fe2000f8e023f */
[----:B------:R-:W-:Y:S01]  /*10da0*/  LOP3.LUT R48, R49, 0x380, RZ, 0xc0, !PT ;  /* 0x0000038031307812 */ /* 0x000fe200078ec0ff */
[----:B------:R-:W-:Y:S01]  /*10db0*/  UIMAD.WIDE.U32 UR10, UR4, UR14, URZ ;  /* 0x0000000e040a72a5 */ /* 0x000fe2000f8e003f */
[----:B------:R-:W-:Y:S01]  /*10dc0*/  LOP3.LUT R8, R8, R9, RZ, 0x3c, !PT ;  /* 0x0000000908087212 */ /* 0x000fe200078e3cff */
[----:B------:R-:W5:Y:S01]  /*10dd0*/  LD.E.128 R24, desc[UR38][R24.64] ;  /* 0x0000002618187980 */ /* 0x000f62000c101d00 */
[----:B------:R-:W-:Y:S01]  /*10de0*/  LOP3.LUT R12, R12, R13, RZ, 0x3c, !PT ;  /* 0x0000000d0c0c7212 */ /* 0x000fe200078e3cff */
[----:B------:R-:W-:Y:S01]  /*10df0*/  IMAD.X R13, RZ, RZ, R3, P3 ;  /* 0x000000ffff0d7224 */ /* 0x000fe200018e0603 */
[----:B------:R-:W-:-:S02]  /*10e00*/  IADD3.X R9, RZ, R3, RZ, P4, !PT ;  /* 0x00000003ff097210 */ /* 0x000fc400027fe4ff */
[C---:B------:R-:W-:Y:S02]  /*10e10*/  IADD3 R29, P0, R2.reuse, 0x4000, RZ ;  /* 0x00004000021d7810 */ /* 0x040fe40007f1e0ff */
[C---:B------:R-:W-:Y:S02]  /*10e20*/  IADD3 R33, P6, R2.reuse, 0x5000, RZ ;  /* 0x0000500002217810 */ /* 0x040fe40007fde0ff */
[C---:B------:R-:W-:Y:S02]  /*10e30*/  IADD3 R37, P5, R2.reuse, 0x6000, RZ ;  /* 0x0000600002257810 */ /* 0x040fe40007fbe0ff */
[C---:B------:R-:W-:Y:S01]  /*10e40*/  LOP3.LUT R7, R2.reuse, 0x380, RZ, 0xc0, !PT ;  /* 0x0000038002077812 */ /* 0x040fe200078ec0ff */
[----:B------:R-:W-:Y:S01]  /*10e50*/  UIMAD UR12, UR4, UR15, UR12 ;  /* 0x0000000f040c72a4 */ /* 0x000fe2000f8e020c */
[C---:B------:R-:W-:Y:S01]  /*10e60*/  IADD3 R41, P4, R2.reuse, 0x7000, RZ ;  /* 0x0000700002297810 */ /* 0x040fe20007f9e0ff */
[----:B------:R-:W-:Y:S01]  /*10e70*/  @UP1 ULDC UR14, c[0x0][0xbec] ;  /* 0x0002fb00000e1ab9 */ /* 0x000fe20000000800 */
[----:B------:R-:W-:Y:S01]  /*10e80*/  IADD3 R45, P3, R2, 0x8000, RZ ;  /* 0x00008000022d7810 */ /* 0x000fe20007f7e0ff */
[----:B------:R-:W5:Y:S01]  /*10e90*/  LD.E.128 R8, desc[UR38][R8.64] ;  /* 0x0000002608087980 */ /* 0x000f62000c101d00 */
[----:B------:R-:W-:-:S02]  /*10ea0*/  SHF.R.U64 R48, R48, 0x3, RZ ;  /* 0x0000000330307819 */ /* 0x000fc400000012ff */
[----:B------:R-:W-:Y:S01]  /*10eb0*/  LOP3.LUT R28, R29, 0x380, RZ, 0xc0, !PT ;  /* 0x000003801d1c7812 */ /* 0x000fe200078ec0ff */
[----:B------:R-:W5:Y:S01]  /*10ec0*/  LD.E.128 R12, desc[UR38][R12.64] ;  /* 0x000000260c0c7980 */ /* 0x000f62000c101d00 */
[----:B------:R-:W-:Y:S02]  /*10ed0*/  LOP3.LUT R32, R33, 0x380, RZ, 0xc0, !PT ;  /* 0x0000038021207812 */ /* 0x000fe400078ec0ff */
[----:B------:R-:W-:Y:S02]  /*10ee0*/  LOP3.LUT R36, R37, 0x380, RZ, 0xc0, !PT ;  /* 0x0000038025247812 */ /* 0x000fe400078ec0ff */
[----:B------:R-:W-:Y:S02]  /*10ef0*/  LOP3.LUT R40, R41, 0x380, RZ, 0xc0, !PT ;  /* 0x0000038029287812 */ /* 0x000fe400078ec0ff */
[----:B------:R-:W-:Y:S02]  /*10f00*/  LOP3.LUT R44, R45, 0x380, RZ, 0xc0, !PT ;  /* 0x000003802d2c7812 */ /* 0x000fe400078ec0ff */
[----:B------:R-:W-:Y:S01]  /*10f10*/  LOP3.LUT R48, R48, R49, RZ, 0x3c, !PT ;  /* 0x0000003130307212 */ /* 0x000fe200078e3cff */
[----:B------:R-:W-:Y:S01]  /*10f20*/  IMAD.X R49, RZ, RZ, R3, P2 ;  /* 0x000000ffff317224 */ /* 0x000fe200010e0603 */
[----:B------:R-:W-:-:S02]  /*10f30*/  IADD3 R5, P2, R2, 0xf000, RZ ;  /* 0x0000f00002057810 */ /* 0x000fc40007f5e0ff */
[----:B------:R-:W-:Y:S02]  /*10f40*/  SHF.R.U64 R28, R28, 0x3, RZ ;  /* 0x000000031c1c7819 */ /* 0x000fe400000012ff */
[----:B------:R-:W-:Y:S02]  /*10f50*/  SHF.R.U64 R32, R32, 0x3, RZ ;  /* 0x0000000320207819 */ /* 0x000fe400000012ff */
[----:B------:R-:W-:Y:S01]  /*10f60*/  SHF.R.U64 R7, R7, 0x3, RZ ;  /* 0x0000000307077819 */ /* 0x000fe200000012ff */
[----:B------:R-:W-:Y:S01]  /*10f70*/  UIADD3 UR11, UR11, UR12, URZ ;  /* 0x0000000c0b0b7290 */ /* 0x000fe2000fffe03f */
[----:B------:R-:W-:Y:S01]  /*10f80*/  SHF.R.U64 R36, R36, 0x3, RZ ;  /* 0x0000000324247819 */ /* 0x000fe200000012ff */
[----:B------:R-:W-:Y:S01]  /*10f90*/  USHF.R.S32.HI UR4, URZ, 0x1f, UR9 ;  /* 0x0000001f3f047899 */ /* 0x000fe20008011409 */
[----:B------:R-:W-:Y:S01]  /*10fa0*/  SHF.R.U64 R40, R40, 0x3, RZ ;  /* 0x0000000328287819 */ /* 0x000fe200000012ff */
[----:B------:R-:W-:Y:S01]  /*10fb0*/  ULDC.64 UR12, c[0x0][0xae8] ;  /* 0x0002ba00000c7ab9 */ /* 0x000fe20000000a00 */
[----:B------:R-:W-:Y:S01]  /*10fc0*/  SHF.R.U64 R44, R44, 0x3, RZ ;  /* 0x000000032c2c7819 */ /* 0x000fe200000012ff */
[--C-:B------:R-:W-:Y:S01]  /*10fd0*/  IMAD.X R73, RZ, RZ, R3.reuse, P2 ;  /* 0x000000ffff497224 */ /* 0x100fe200010e0603 */
[----:B------:R-:W-:Y:S01]  /*10fe0*/  LOP3.LUT R4, R5, 0x380, RZ, 0xc0, !PT ;  /* 0x0000038005047812 */ /* 0x000fe200078ec0ff */
[----:B------:R-:W5:Y:S01]  /*10ff0*/  LD.E.128 R48, desc[UR38][R48.64] ;  /* 0x0000002630307980 */ /* 0x000f62000c101d00 */
        /* <DEDUP_REMOVED lines=11> */
[----:B------:R-:W-:Y:S01]  /*110b0*/  UIMAD.WIDE.U32 UR10, UR19, UR12, UR10 ;  /* 0x0000000c130a72a5 */ /* 0x000fe2000f8e000a */
[C---:B------:R-:W-:Y:S01]  /*110c0*/  IADD3 R57, P6, R2.reuse, 0xb000, RZ ;  /* 0x0000b00002397810 */ /* 0x040fe20007fde0ff */
[----:B------:R-:W5:Y:S01]  /*110d0*/  LD.E.128 R28, desc[UR38][R28.64] ;  /* 0x000000261c1c7980 */ /* 0x000f62000c101d00 */
[----:B------:R-:W-:-:S02]  /*110e0*/  IADD3 R61, P5, R2, 0xc000, RZ ;  /* 0x0000c000023d7810 */ /* 0x000fc40007fbe0ff */
[C---:B------:R-:W-:Y:S01]  /*110f0*/  IADD3 R65, P4, R2.reuse, 0xd000, RZ ;  /* 0x0000d00002417810 */ /* 0x040fe20007f9e0ff */
[----:B------:R-:W5:Y:S01]  /*11100*/  LD.E.128 R32, desc[UR38][R32.64] ;  /* 0x0000002620207980 */ /* 0x000f62000c101d00 */
[----:B------:R-:W-:Y:S02]  /*11110*/  IADD3 R69, P3, R2, 0xe000, RZ ;  /* 0x0000e00002457810 */ /* 0x000fe40007f7e0ff */
[----:B------:R-:W-:Y:S01]  /*11120*/  SHF.R.U64 R4, R4, 0x3, RZ ;  /* 0x0000000304047819 */ /* 0x000fe200000012ff */
[----:B------:R-:W5:Y:S01]  /*11130*/  LD.E.128 R36, desc[UR38][R36.64] ;  /* 0x0000002624247980 */ /* 0x000f62000c101d00 */
[----:B------:R-:W-:Y:S02]  /*11140*/  LOP3.LUT R2, R7, R2, RZ, 0x3c, !PT ;  /* 0x0000000207027212 */ /* 0x000fe400078e3cff */
[----:B------:R-:W-:Y:S01]  /*11150*/  LOP3.LUT R72, R4, R5, RZ, 0x3c, !PT ;  /* 0x0000000504487212 */ /* 0x000fe200078e3cff */
[----:B------:R-:W-:Y:S01]  /*11160*/  UIMAD UR11, UR19, UR13, UR11 ;  /* 0x0000000d130b72a4 */ /* 0x000fe2000f8e020b */
[----:B------:R-:W-:Y:S01]  /*11170*/  LOP3.LUT R52, R53, 0x380, RZ, 0xc0, !PT ;  /* 0x0000038035347812 */ /* 0x000fe200078ec0ff */
[----:B------:R0:W5:Y:S01]  /*11180*/  LD.E.128 R4, desc[UR38][R2.64] ;  /* 0x0000002602047980 */ /* 0x000162000c101d00 */
[----:B------:R-:W-:Y:S01]  /*11190*/  ULDC.64 UR12, c[0x0][0xaf0] ;  /* 0x0002bc00000c7ab9 */ /* 0x000fe20000000a00 */
[----:B------:R-:W-:Y:S01]  /*111a0*/  LOP3.LUT R56, R57, 0x380, RZ, 0xc0, !PT ;  /* 0x0000038039387812 */ /* 0x000fe200078ec0ff */
[----:B------:R-:W-:Y:S01]  /*111b0*/  UIMAD UR4, UR4, UR12, URZ ;  /* 0x0000000c040472a4 */ /* 0x000fe2000f8e023f */
[----:B------:R-:W-:Y:S01]  /*111c0*/  LOP3.LUT R60, R61, 0x380, RZ, 0xc0, !PT ;  /* 0x000003803d3c7812 */ /* 0x000fe200078ec0ff */
[----:B------:R-:W5:Y:S01]  /*111d0*/  LD.E.128 R40, desc[UR38][R40.64] ;  /* 0x0000002628287980 */ /* 0x000f62000c101d00 */
[----:B------:R-:W-:-:S02]  /*111e0*/  LOP3.LUT R64, R65, 0x380, RZ, 0xc0, !PT ;  /* 0x0000038041407812 */ /* 0x000fc400078ec0ff */
[----:B------:R-:W-:Y:S01]  /*111f0*/  LOP3.LUT R68, R69, 0x380, RZ, 0xc0, !PT ;  /* 0x0000038045447812 */ /* 0x000fe200078ec0ff */
[----:B------:R-:W5:Y:S01]  /*11200*/  LD.E.128 R44, desc[UR38][R44.64] ;  /* 0x000000262c2c7980 */ /* 0x000f62000c101d00 */
[----:B0-----:R-:W-:Y:S01]  /*11210*/  IMAD R2, R16, 0x20, R19 ;  /* 0x0000002010027824 */ /* 0x001fe200078e0213 */
[----:B------:R-:W-:Y:S01]  /*11220*/  UIMAD UR4, UR9, UR13, UR4 ;  /* 0x0000000d090472a4 */ /* 0x000fe2000f8e0204 */
[----:B------:R-:W-:Y:S01]  /*11230*/  SHF.R.U64 R52, R52, 0x3, RZ ;  /* 0x0000000334347819 */ /* 0x000fe200000012ff */
[----:B------:R-:W5:Y:S01]  /*11240*/  LD.E.128 R72, desc[UR38][R72.64] ;  /* 0x0000002648487980 */ /* 0x000f62000c101d00 */
[----:B------:R-:W-:Y:S01]  /*11250*/  VIADD R18, R2, UR18 ;  /* 0x0000001202127c36 */ /* 0x000fe20008000000 */
[----:B------:R-:W-:Y:S01]  /*11260*/  UIMAD.WIDE.U32 UR10, UR9, UR12, UR10 ;  /* 0x0000000c090a72a5 */ /* 0x000fe2000f8e000a */
[----:B------:R-:W-:Y:S02]  /*11270*/  SHF.R.U64 R56, R56, 0x3, RZ ;  /* 0x0000000338387819 */ /* 0x000fe400000012ff */
[----:B------:R-:W-:Y:S01]  /*11280*/  @P1 IMAD.HI.U32 R2, R18, UR14, RZ ;  /* 0x0000000e12021c27 */ /* 0x000fe2000f8e00ff */
[----:B------:R-:W-:Y:S01]  /*11290*/  @UP1 ULDC UR9, c[0x0][0xbf0] ;  /* 0x0002fc0000091ab9 */ /* 0x000fe20000000800 */
[----:B------:R-:W-:-:S02]  /*112a0*/  SHF.R.U64 R60, R60, 0x3, RZ ;  /* 0x000000033c3c7819 */ /* 0x000fc400000012ff */
[----:B------:R-:W-:Y:S01]  /*112b0*/  IMAD.MOV.U32 R21, RZ, RZ, R18 ;  /* 0x000000ffff157224 */ /* 0x000fe200078e0012 */
[----:B------:R-:W-:Y:S02]  /*112c0*/  SHF.R.U64 R64, R64, 0x3, RZ ;  /* 0x0000000340407819 */ /* 0x000fe400000012ff */
[----:B------:R-:W-:Y:S02]  /*112d0*/  SHF.R.U64 R68, R68, 0x3, RZ ;  /* 0x0000000344447819 */ /* 0x000fe400000012ff */
[----:B------:R-:W-:Y:S01]  /*112e0*/  @P1 SHF.R.U32.HI R21, RZ, UR9, R2 ;  /* 0x00000009ff151c19 */ /* 0x000fe20008011602 */
[----:B------:R-:W-:Y:S01]  /*112f0*/  UIADD3 UR4, UR11, UR4, URZ ;  /* 0x000000040b047290 */ /* 0x000fe2000fffe03f */
        /* <DEDUP_REMOVED lines=10> */
[--C-:B------:R-:W-:Y:S01]  /*113a0*/  SHF.R.S32.HI R16, RZ, 0x1f, R21.reuse ;  /* 0x0000001fff107819 */ /* 0x100fe20000011415 */
[----:B------:R-:W-:Y:S01]  /*113b0*/  IMAD.MOV R77, RZ, RZ, -R21 ;  /* 0x000000ffff4d7224 */ /* 0x000fe200078e0a15 */
[----:B------:R-:W5:Y:S01]  /*113c0*/  LD.E.128 R52, desc[UR38][R52.64] ;  /* 0x0000002634347980 */ /* 0x000f62000c101d00 */
[----:B------:R-:W-:-:S02]  /*113d0*/  IMAD.U32 R2, RZ, RZ, UR10 ;  /* 0x0000000aff027e24 */ /* 0x000fc4000f8e00ff */
[----:B------:R-:W-:Y:S01]  /*113e0*/  IMAD.U32 R3, RZ, RZ, UR11 ;  /* 0x0000000bff037e24 */ /* 0x000fe2000f8e00ff */
[----:B------:R-:W-:Y:S01]  /*113f0*/  ULDC.64 UR10, c[0x0][0xae0] ;  /* 0x0002b800000a7ab9 */ /* 0x000fe20000000a00 */
[----:B------:R-:W-:Y:S01]  /*11400*/  IMAD.U32 R3, RZ, RZ, UR4 ;  /* 0x00000004ff037e24 */ /* 0x000fe2000f8e00ff */
[----:B------:R-:W5:Y:S01]  /*11410*/  LD.E.128 R56, desc[UR38][R56.64] ;  /* 0x0000002638387980 */ /* 0x000f62000c101d00 */
[----:B------:R-:W-:Y:S02]  /*11420*/  IMAD R16, R16, UR10, RZ ;  /* 0x0000000a10107c24 */ /* 0x000fe4000f8e02ff */
[----:B------:R-:W-:Y:S01]  /*11430*/  IMAD R77, R77, UR20, R18 ;  /* 0x000000144d4d7c24 */ /* 0x000fe2000f8e0212 */
[----:B------:R-:W5:Y:S01]  /*11440*/  LD.E.128 R60, desc[UR38][R60.64] ;  /* 0x000000263c3c7980 */ /* 0x000f62000c101d00 */
[----:B------:R-:W-:Y:S01]  /*11450*/  IMAD.WIDE.U32 R2, R21, UR10, R2 ;  /* 0x0000000a15027c25 */ /* 0x000fe2000f8e0002 */
[----:B------:R-:W-:Y:S02]  /*11460*/  IADD3 R78, R19, UR18, RZ ;  /* 0x00000012134e7c10 */ /* 0x000fe4000fffe0ff */
[----:B------:R-:W5:Y:S01]  /*11470*/  LD.E.128 R64, desc[UR38][R64.64] ;  /* 0x0000002640407980 */ /* 0x000f62000c101d00 */
[----:B------:R-:W-:Y:S01]  /*11480*/  IMAD R21, R21, UR11, R16 ;  /* 0x0000000b15157c24 */ /* 0x000fe2000f8e0210 */
[----:B------:R-:W-:Y:S01]  /*11490*/  SHF.R.S32.HI R16, RZ, 0x1f, R77 ;  /* 0x0000001fff107819 */ /* 0x000fe2000001144d */
[----:B------:R-:W-:Y:S01]  /*114a0*/  ULDC.64 UR10, c[0x0][0xad8] ;  /* 0x0002b600000a7ab9 */ /* 0x000fe20000000a00 */
[----:B------:R-:W5:Y:S01]  /*114b0*/  LD.E.128 R68, desc[UR38][R68.64] ;  /* 0x0000002644447980 */ /* 0x000f62000c101d00 */
[----:B------:R-:W-:-:S02]  /*114c0*/  IMAD.IADD R3, R3, 0x1, R21 ;  /* 0x0000000103037824 */ /* 0x000fc400078e0215 */
[----:B------:R-:W-:Y:S01]  /*114d0*/  IMAD R16, R16, UR10, RZ ;  /* 0x0000000a10107c24 */ /* 0x000fe2000f8e02ff */
[----:B------:R-:W-:Y:S01]  /*114e0*/  @!PT LDS RZ, [RZ] ;  /* 0x00000000fffff984 */ /* 0x000fe20000000800 */
[----:B------:R-:W-:Y:S01]  /*114f0*/  @!PT LDS RZ, [RZ] ;  /* 0x00000000fffff984 */ /* 0x000fe20000000800 */
[----:B------:R-:W-:Y:S01]  /*11500*/  @!PT LDS RZ, [RZ] ;  /* 0x00000000fffff984 */ /* 0x000fe20000000800 */
[----:B------:R-:W-:Y:S01]  /*11510*/  @!PT LDS RZ, [RZ] ;  /* 0x00000000fffff984 */ /* 0x000fe20000000800 */
[----:B------:R0:W-:Y:S06]  /*11520*/  MEMBAR.ALL.CTA ;  /* 0x0000000000007992 */ /* 0x0001ec0000008000 */
[----:B0-----:R-:W0:Y:S01]  /*11530*/  FENCE.VIEW.ASYNC.S ;  /* 0x00000000000073c6 */ /* 0x001e220000000000 */
[----:B------:R-:W-:-:S04]  /*11540*/  IMAD.WIDE.U32 R2, R77, UR10, R2 ;  /* 0x0000000a4d027c25 */ /* 0x000fc8000f8e0002 */
[----:B------:R-:W-:Y:S01]  /*11550*/  IMAD R19, R77, UR11, R16 ;  /* 0x0000000b4d137c24 */ /* 0x000fe2000f8e0210 */
[----:B------:R-:W-:Y:S02]  /*11560*/  ULDC.64 UR10, c[0x0][0xa80] ;  /* 0x0002a000000a7ab9 */ /* 0x000fe40000000a00 */
[----:B------:R-:W-:Y:S01]  /*11570*/  LEA R16, P2, R2, UR10, 0x1 ;  /* 0x0000000a02107c11 */ /* 0x000fe2000f8408ff */
[----:B------:R-:W-:Y:S01]  /*11580*/  IMAD.IADD R3, R3, 0x1, R19 ;  /* 0x0000000103037824 */ /* 0x000fe200078e0213 */
[----:B------:R-:W-:-:S04]  /*11590*/  UIADD3 UR8, UR8, 0x38820, URZ ;  /* 0x0003882008087890 */ /* 0x000fc8000fffe03f */
[----:B------:R-:W-:Y:S02]  /*115a0*/  LEA.HI.X R22, R2, UR11, R3, 0x1, P2 ;  /* 0x0000000b02167c11 */ /* 0x000fe400090f0c03 */
[C---:B------:R-:W-:Y:S01]  /*115b0*/  ISETP.GE.AND P2, PT, R78.reuse, UR17, PT ;  /* 0x000000114e007c0c */ /* 0x040fe2000bf46270 */
[----:B------:R-:W-:Y:S01]  /*115c0*/  UPRMT UR8, URZ, 0x654, UR8 ;  /* 0x000006543f087896 */ /* 0x000fe20008000008 */
[C---:B------:R-:W-:Y:S02]  /*115d0*/  VIADD R18, R78.reuse, 0x20 ;  /* 0x000000204e127836 */ /* 0x040fe40000000000 */
[----:B------:R-:W-:Y:S02]  /*115e0*/  VIADD R20, R78, 0x40 ;  /* 0x000000404e147836 */ /* 0x000fe40000000000 */
[C---:B------:R-:W-:Y:S02]  /*115f0*/  VIADD R82, R0.reuse, 0x80 ;  /* 0x0000008000527836 */ /* 0x040fe40000000000 */
[----:B------:R-:W-:-:S02]  /*11600*/  VIADD R84, R0, 0xc0 ;  /* 0x000000c000547836 */ /* 0x000fc40000000000 */
[----:B------:R-:W-:Y:S01]  /*11610*/  VIADD R80, R0, 0x40 ;  /* 0x0000004000507836 */ /* 0x000fe20000000000 */
[----:B0-----:R-:W-:Y:S01]  /*11620*/  SYNCS.ARRIVE.TRANS64.RED.A1T0 RZ, [UR8], RZ ;  /* 0x000000ffffff79a7 */ /* 0x001fe20008100408 */
[----:B------:R0:W1:Y:S01]  /*11630*/  SHFL.IDX PT, R79, R16, RZ, 0x181f ;  /* 0x00181fff104f7589 */ /* 0x00006200000e0000 */
[----:B------:R-:W-:Y:S03]  /*11640*/  BSSY B1, `(.L_x_2420) ;  /* 0x000001a000017945 */ /* 0x000fe60003800000 */
[----:B------:R0:W2:Y:S01]  /*11650*/  SHFL.IDX PT, R77, R22, RZ, 0x181f ;  /* 0x00181fff164d7589 */ /* 0x0000a200000e0000 */
[----:B------:R-:W-:Y:S02]  /*11660*/  ISETP.GE.AND P1, PT, R18, UR17, PT ;  /* 0x0000001112007c0c */ /* 0x000fe4000bf26270 */
[----:B------:R-:W-:Y:S02]  /*11670*/  ISETP.GE.AND P0, PT, R20, UR17, PT ;  /* 0x0000001114007c0c */ /* 0x000fe4000bf06270 */
[----:B------:R-:W-:-:S02]  /*11680*/  SHF.R.S32.HI R86, RZ, 0x1f, R0 ;  /* 0x0000001fff567819 */ /* 0x000fc40000011400 */
        /* <DEDUP_REMOVED lines=21> */
.L_x_2421:
[----:B------:R-:W-:Y:S05]  /*117e0*/  BSYNC B1 ;  /* 0x0000000000017941 */ /* 0x000fea0003800000 */
.L_x_2420:
        /* <DEDUP_REMOVED lines=21> */
.L_x_2423:
[----:B------:R-:W-:Y:S05]  /*11940*/  BSYNC B1 ;  /* 0x0000000000017941 */ /* 0x000fea0003800000 */
.L_x_2422:
        /* <DEDUP_REMOVED lines=21> */
.L_x_2425:
[----:B------:R-:W-:Y:S05]  /*11aa0*/  BSYNC B1 ;  /* 0x0000000000017941 */ /* 0x000fea0003800000 */
.L_x_2424:
        /* <DEDUP_REMOVED lines=24> */
.L_x_2419:
        /* <DEDUP_REMOVED lines=31> */
[C---:B------:R-:W-:Y:S01]  /*11e20*/  IADD3 R184, R23.reuse, 0x28, RZ ;  /* 0x0000002817b87810 */ /* 0x040fe20007ffe0ff */
[----:B------:R-:W-:Y:S01]  /*11e30*/  @UP1 ULDC UR4, c[0x0][0xbf0] ;  /* 0x0002fc0000041ab9 */ /* 0x000fe20000000800 */
[----:B------:R-:W-:Y:S01]  /*11e40*/  UIMAD.WIDE.U32 UR10, UR17, UR12, UR10 ;  /* 0x0000000c110a72a5 */ /* 0x000fe2000f8e000a */
[----:B------:R-:W-:Y:S01]  /*11e50*/  @P1 SHF.R.U32.HI R5, RZ, UR4, R0 ;  /* 0x00000004ff051c19 */ /* 0x000fe20008011600 */
[----:B------:R-:W-:Y:S01]  /*11e60*/  VIADD R172, R23, 0x58 ;  /* 0x0000005817ac7836 */ /* 0x000fe20000000000 */
[----:B------:R-:W-:Y:S01]  /*11e70*/  BSSY B1, `(.L_x_2427) ;  /* 0x00000da000017945 */ /* 0x000fe20003800000 */
        /* <DEDUP_REMOVED lines=31> */
[C---:B------:R-:W-:Y:S01]  /*12070*/  IADD3 R161, R23.reuse, 0x80, RZ ;  /* 0x0000008017a17810 */ /* 0x040fe20007ffe0ff */
[C---:B------:R-:W-:Y:S01]  /*12080*/  VIADD R176, R23.reuse, 0x48 ;  /* 0x0000004817b07836 */ /* 0x040fe20000000000 */
[----:B------:R-:W-:Y:S01]  /*12090*/  LEA.HI.X R12, R2, UR11, R3, 0x2, P1 ;  /* 0x0000000b020c7c11 */ /* 0x000fe200088f1403 */
[C---:B------:R-:W-:Y:S01]  /*120a0*/  VIADD R178, R23.reuse, 0x40 ;  /* 0x0000004017b27836 */ /* 0x040fe20000000000 */
[----:B------:R0:W1:Y:S01]  /*120b0*/  SHFL.IDX PT, R2, R0, RZ, 0x1c1f ;  /* 0x001c1fff00027589 */ /* 0x00006200000e0000 */
[C---:B------:R-:W-:Y:S01]  /*120c0*/  VIADD R180, R23.reuse, 0x38 ;  /* 0x0000003817b47836 */ /* 0x040fe20000000000 */
[----:B------:R-:W-:Y:S01]  /*120d0*/  SHF.R.S32.HI R162, RZ, 0x1f, R162 ;  /* 0x0000001fffa27819 */ /* 0x000fe200000114a2 */
        /* <DEDUP_REMOVED lines=39> */
[----:B------:R-:W-:Y:S01]  /*12350*/  VIADD R191, R23, 0x8 ;  /* 0x0000000817bf7836 */ /* 0x000fe20000000000 */
[----:B012---:R-:W-:Y:S06]  /*12360*/  @P2 BRA `(.L_x_2428) ;  /* 0x0000000800282947 */ /* 0x007fec0003800000 */
[----:B------:R-:W-:Y:S01]  /*12370*/  ULDC UR4, c[0x0][0xac8] ;  /* 0x0002b20000047ab9 */ /* 0x000fe20000000800 */
[C---:B------:R-:W-:Y:S01]  /*12380*/  VIADD R21, R23.reuse, 0xe0 ;  /* 0x000000e017157836 */ /* 0x040fe20000000000 */
[C---:B------:R-:W-:Y:S01]  /*12390*/  ISETP.GE.AND P2, PT, R23.reuse, UR4, PT ;  /* 0x0000000417007c0c */ /* 0x040fe2000bf46270 */
[----:B------:R-:W-:Y:S01]  /*123a0*/  VIADD R13, R23, 0xe8 ;  /* 0x000000e8170d7836 */ /* 0x000fe20000000000 */
[----:B------:R-:W-:Y:S01]  /*123b0*/  ISETP.GE.AND P1, PT, R191, UR4, PT ;  /* 0x00000004bf007c0c */ /* 0x000fe2000bf26270 */
[----:B------:R-:W-:Y:S01]  /*123c0*/  VIADD R19, R23, 0xf0 ;  /* 0x000000f017137836 */ /* 0x000fe20000000000 */
[----:B------:R-:W-:Y:S02]  /*123d0*/  ISETP.GE.AND P3, PT, R189, UR4, PT ;  /* 0x00000004bd007c0c */ /* 0x000fe4000bf66270 */
        /* <DEDUP_REMOVED lines=69> */
[-C--:B-1----:R-:W-:Y:S02]  /*12830*/  @!P3 LEA R6, P6, R157, R2.reuse, 0x2 ;  /* 0x000000029d06b211 */ /* 0x082fe400078c10ff */
        /* <DEDUP_REMOVED lines=8> */
[-C--:B--2---:R-:W-:Y:S01]  /*128c0*/  @!P4 LEA R8, P1, R153, R2.reuse, 0x2 ;  /* 0x000000029908c211 */ /* 0x084fe200078210ff */
        /* <DEDUP_REMOVED lines=16> */
[----:B------:R-:W-:Y:S01]  /*129d0*/  @!P2 ST.E.64 desc[UR38][R4.64], R116 ;  /* 0x000000740400a985 */ /* 0x000fe2000c101b26 */
[CC--:B--2---:R-:W-:Y:S02]  /*129e0*/  @!P5 LEA R8, P2, R223.reuse, R2.reuse, 0x2 ;  /* 0x00000002df08d211 */ /* 0x0c4fe400078410ff */
[-C--:B------:R-:W-:Y:S02]  /*129f0*/  @!P1 LEA.HI.X R15, R224, R3.reuse, R18, 0x2, P6 ;  /* 0x00000003e00f9211 */ /* 0x080fe400030f1412 */
[----:B------:R-:W-:Y:S02]  /*12a00*/  @!P5 LEA.HI.X R9, R223, R3, R16, 0x2, P2 ;  /* 0x00000003df09d211 */ /* 0x000fe400010f1410 */
[----:B------:R-:W-:Y:S01]  /*12a10*/  ISETP.GE.AND P2, PT, R218, UR4, PT ;  /* 0x00000004da007c0c */ /* 0x000fe2000bf46270 */
[----:B------:R1:W-:Y:S01]  /*12a20*/  @!P1 ST.E.64 desc[UR38][R14.64], R120 ;  /* 0x000000780e009985 */ /* 0x0003e2000c101b26 */
        /* <DEDUP_REMOVED lines=8> */
[----:B------:R-:W-:Y:S01]  /*12ab0*/  ISETP.GE.AND P4, PT, R19, UR4, PT ;  /* 0x0000000413007c0c */ /* 0x000fe2000bf86270 */
[----:B-1----:R-:W-:Y:S01]  /*12ac0*/  VIADD R15, R23, 0xf8 ;  /* 0x000000f8170f7836 */ /* 0x002fe20000000000 */
[----:B------:R-:W-:Y:S02]  /*12ad0*/  @!P2 LEA R6, P5, R218, R2, 0x2 ;  /* 0x00000002da06a211 */ /* 0x000fe400078a10ff */
[----:B------:R-:W-:-:S02]  /*12ae0*/  SHF.R.S32.HI R5, RZ, 0x1f, R21 ;  /* 0x0000001fff057819 */ /* 0x000fc40000011415 */
        /* <DEDUP_REMOVED lines=18> */
.L_x_2428:
[----:B------:R-:W-:Y:S05]  /*12c10*/  BSYNC B1 ;  /* 0x0000000000017941 */ /* 0x000fea0003800000 */
.L_x_2427:
[----:B-1----:R0:W1:Y:S04]  /*12c20*/  SHFL.IDX PT, R3, R12, 0x1, 0x1c1f ;  /* 0x003c1f000c037f89 */ /* 0x00206800000e0000 */
[----:B------:R0:W2:Y:S01]  /*12c30*/  SHFL.IDX PT, R2, R0, 0x1, 0x1c1f ;  /* 0x003c1f0000027f89 */ /* 0x0000a200000e0000 */
[----:B------:R-:W-:Y:S05]  /*12c40*/  @P0 BRA `(.L_x_2426) ;  /* 0x0000001800340947 */ /* 0x000fea0003800000 */
[----:B------:R-:W-:Y:S01]  /*12c50*/  ULDC UR4, c[0x0][0xac8] ;  /* 0x0002b20000047ab9 */ /* 0x000fe20000000800 */
[----:B------:R-:W-:Y:S01]  /*12c60*/  VIADD R21, R23, 0xe0 ;  /* 0x000000e017157836 */ /* 0x000fe20000000000 */
[----:B------:R-:W-:Y:S01]  /*12c70*/  ISETP.GE.AND P0, PT, R191, UR4, PT ;  /* 0x00000004bf007c0c */ /* 0x000fe2000bf06270 */
[C---:B------:R-:W-:Y:S01]  /*12c80*/  VIADD R19, R23.reuse, 0xf0 ;  /* 0x000000f017137836 */ /* 0x040fe20000000000 */
        /* <DEDUP_REMOVED lines=58> */
[----:B0-----:R-:W-:Y:S01]  /*13030*/  @!P3 LEA R10, P4, R165, R2, 0x2 ;  /* 0x00000002a50ab211 */ /* 0x001fe200078810ff */
[----:B------:R0:W-:Y:S01]  /*13040*/  @!P2 ST.E.64 desc[UR38][R8.64], R78 ;  /* 0x0000004e0800a985 */ /* 0x0001e2000c101b26 */
[----:B------:R-:W-:Y:S02]  /*13050*/  ISETP.GE.AND P2, PT, R157, UR4, PT ;  /* 0x000000049d007c0c */ /* 0x000fe4000bf46270 */
[----:B------:R-:W-:-:S02]  /*13060*/  @!P3 LEA.HI.X R11, R165, R3, R166, 0x2, P4 ;  /* 0x00000003a50bb211 */ /* 0x000fc400020f14a6 */
[-C--:B-1----:R-:W-:Y:S02]  /*13070*/  @!P6 LEA R4, P4, R163, R2.reuse, 0x2 ;  /* 0x00000002a304e211 */ /* 0x082fe400078810ff */
[-C--:B---3--:R-:W-:Y:S01]  /*13080*/  @!P0 LEA R6, P5, R161, R2.reuse, 0x2 ;  /* 0x00000002a1068211 */ /* 0x088fe200078a10ff */
        /* <DEDUP_REMOVED lines=9> */
[----:B0-----:R-:W-:Y:S02]  /*13120*/  @!P2 LEA R8, P6, R157, R2, 0x2 ;  /* 0x000000029d08a211 */ /* 0x001fe400078c10ff */
        /* <DEDUP_REMOVED lines=8> */
[-C--:B--2---:R-:W-:Y:S02]  /*131b0*/  @!P5 LEA R4, P4, R153, R2.reuse, 0x2 ;  /* 0x000000029904d211 */ /* 0x084fe400078810ff */
        /* <DEDUP_REMOVED lines=14> */
[----:B-1----:R-:W-:Y:S01]  /*132a0*/  @!P3 LEA R8, P4, R224, R2, 0x2 ;  /* 0x00000002e008b211 */ /* 0x002fe200078810ff */
[----:B------:R-:W-:Y:S01]  /*132b0*/  @!P2 ST.E.64 desc[UR38][R14.64], R118 ;  /* 0x000000760e00a985 */ /* 0x000fe2000c101b26 */
[----:B------:R-:W-:Y:S02]  /*132c0*/  ISETP.GE.AND P2, PT, R218, UR4, PT ;  /* 0x00000004da007c0c */ /* 0x000fe4000bf46270 */
[----:B------:R-:W-:Y:S02]  /*132d0*/  @!P3 LEA.HI.X R9, R224, R3, R18, 0x2, P4 ;  /* 0x00000003e009b211 */ /* 0x000fe400020f1412 */
[----:B------:R-:W-:-:S02]  /*132e0*/  ISETP.GE.AND P4, PT, R21, UR4, PT ;  /* 0x0000000415007c0c */ /* 0x000fc4000bf86270 */
[-C--:B0-----:R-:W-:Y:S01]  /*132f0*/  @!P0 LEA R6, P6, R219, R2.reuse, 0x2 ;  /* 0x00000002db068211 */ /* 0x081fe200078c10ff */
[----:B------:R0:W-:Y:S01]  /*13300*/  @!P3 ST.E.64 desc[UR38][R8.64], R122 ;  /* 0x0000007a0800b985 */ /* 0x0001e2000c101b26 */
[----:B------:R-:W-:Y:S01]  /*13310*/  SHF.R.S32.HI R11, RZ, 0x1f, R218 ;  /* 0x0000001fff0b7819 */ /* 0x000fe200000114da */
[----:B--2---:R-:W-:Y:S01]  /*13320*/  VIADD R13, R23, 0xe8 ;  /* 0x000000e8170d7836 */ /* 0x004fe20000000000 */
[----:B------:R-:W-:Y:S02]  /*13330*/  @!P1 LEA R4, P5, R223, R2, 0x2 ;  /* 0x00000002df049211 */ /* 0x000fe400078a10ff */
[-C--:B------:R-:W-:Y:S02]  /*13340*/  @!P0 LEA.HI.X R7, R219, R3.reuse, R0, 0x2, P6 ;  /* 0x00000003db078211 */ /* 0x080fe400030f1400 */
[----:B------:R-:W-:Y:S02]  /*13350*/  ISETP.GE.AND P3, PT, R13, UR4, PT ;  /* 0x000000040d007c0c */ /* 0x000fe4000bf66270 */
[----:B------:R-:W-:-:S02]  /*13360*/  @!P1 LEA.HI.X R5, R223, R3, R16, 0x2, P5 ;  /* 0x00000003df059211 */ /* 0x000fc400028f1410 */
[CC--:B------:R-:W-:Y:S02]  /*13370*/  @!P2 LEA R10, P5, R218.reuse, R2.reuse, 0x2 ;  /* 0x00000002da0aa211 */ /* 0x0c0fe400078a10ff */
[----:B------:R-:W-:Y:S01]  /*13380*/  ISETP.GE.AND P6, PT, R19, UR4, PT ;  /* 0x0000000413007c0c */ /* 0x000fe2000bfc6270 */
[----:B------:R1:W-:Y:S01]  /*13390*/  @!P1 ST.E.64 desc[UR38][R4.64], R126 ;  /* 0x0000007e04009985 */ /* 0x0003e2000c101b26 */
[----:B------:R-:W-:Y:S02]  /*133a0*/  @!P2 LEA.HI.X R11, R218, R3, R11, 0x2, P5 ;  /* 0x00000003da0ba211 */ /* 0x000fe400028f140b */
[----:B------:R-:W-:Y:S01]  /*133b0*/  SHF.R.S32.HI R0, RZ, 0x1f, R21 ;  /* 0x0000001fff007819 */ /* 0x000fe20000011415 */
[----:B------:R1:W-:Y:S01]  /*133c0*/  @!P0 ST.E.64 desc[UR38][R6.64], R130 ;  /* 0x0000008206008985 */ /* 0x0003e2000c101b26 */
[----:B0-----:R-:W-:-:S03]  /*133d0*/  @!P4 LEA R8, P5, R21, R2, 0x2 ;  /* 0x000000021508c211 */ /* 0x001fc600078a10ff */
[----:B------:R1:W-:Y:S01]  /*133e0*/  @!P2 ST.E.64 desc[UR38][R10.64], R134 ;  /* 0x000000860a00a985 */ /* 0x0003e2000c101b26 */
[-C--:B------:R-:W-:Y:S02]  /*133f0*/  @!P4 LEA.HI.X R9, R21, R3.reuse, R0, 0x2, P5 ;  /* 0x000000031509c211 */ /* 0x080fe400028f1400 */
[----:B------:R-:W-:Y:S02]  /*13400*/  SHF.R.S32.HI R0, RZ, 0x1f, R13 ;  /* 0x0000001fff007819 */ /* 0x000fe4000001140d */
[C---:B------:R-:W-:Y:S01]  /*13410*/  @!P3 LEA R12, P5, R13.reuse, R2, 0x2 ;  /* 0x000000020d0cb211 */ /* 0x040fe200078a10ff */
[----:B------:R1:W-:Y:S03]  /*13420*/  @!P4 ST.E.64 desc[UR38][R8.64], R138 ;  /* 0x0000008a0800c985 */ /* 0x0003e6000c101b26 */
[----:B------:R-:W-:Y:S02]  /*13430*/  @!P3 LEA.HI.X R13, R13, R3, R0, 0x2, P5 ;  /* 0x000000030d0db211 */ /* 0x000fe400028f1400 */
[----:B------:R-:W-:-:S02]  /*13440*/  SHF.R.S32.HI R0, RZ, 0x1f, R19 ;  /* 0x0000001fff007819 */ /* 0x000fc40000011413 */
        /* <DEDUP_REMOVED lines=12> */
.L_x_2417:
[----:B------:R-:W-:Y:S01]  /*13510*/  R2UR UR4, R221 ;  /* 0x00000000dd0472ca */ /* 0x000fe200000e0000 */
[----:B------:R-:W-:Y:S01]  /*13520*/  ULDC.64 UR8, c[0x0][0xc00] ;  /* 0x0003000000087ab9 */ /* 0x000fe20000000a00 */
[----:B------:R-:W-:Y:S01]  /*13530*/  R2UR UR10, R217 ;  /* 0x00000000d90a72ca */ /* 0x000fe200000e0000 */
[----:B------:R-:W-:-:S04]  /*13540*/  UISETP.NE.U32.AND UP0, UPT, UR8, URZ, UPT ;  /* 0x0000003f0800728c */ /* 0x000fc8000bf05070 */
[----:B------:R-:W-:-:S03]  /*13550*/  UISETP.NE.AND.EX UP0, UPT, UR9, URZ, UPT, UP0 ;  /* 0x0000003f0900728c */ /* 0x000fc6000bf05300 */
[----:B------:R-:W-:-:S03]  /*13560*/  ULDC.64 UR8, c[0x0][0xc00] ;  /* 0x0003000000087ab9 */ /* 0x000fc60000000a00 */
[----:B------:R-:W-:Y:S01]  /*13570*/  UIMAD.WIDE UR8, UR4, 0x4, UR8 ;  /* 0x00000004040878a5 */ /* 0x000fe2000f8e0208 */
[----:B------:R-:W-:-:S05]  /*13580*/  PLOP3.LUT P1, PT, PT, PT, UP0, 0x80, 0x0 ;  /* 0x000000000000781c */ /* 0x000fca0003f2f008 */
[----:B------:R-:W-:Y:S02]  /*13590*/  IMAD.U32 R2, RZ, RZ, UR8 ;  /* 0x00000008ff027e24 */ /* 0x000fe4000f8e00ff */
[----:B------:R-:W-:Y:S01]  /*135a0*/  IMAD.U32 R3, RZ, RZ, UR9 ;  /* 0x00000009ff037e24 */ /* 0x000fe2000f8e00ff */
[----:B------:R-:W-:Y:S02]  /*135b0*/  ULDC.64 UR8, c[0x0][0xc08] ;  /* 0x0003020000087ab9 */ /* 0x000fe40000000a00 */
[----:B------:R-:W-:-:S03]  /*135c0*/  UISETP.NE.U32.AND UP1, UPT, UR8, URZ, UPT ;  /* 0x0000003f0800728c */ /* 0x000fc6000bf25070 */
[----:B------:R-:W2:Y:S01]  /*135d0*/  @P1 LDG.E R7, desc[UR38][R2.64] ;  /* 0x0000002602071981 */ /* 0x000ea2000c1e1900 */
        /* <DEDUP_REMOVED lines=13> */
[----:B------:R-:W-:Y:S01]  /*136b0*/  MOV R217, UR10 ;  /* 0x0000000a00d97c02 */ /* 0x000fe20008000f00 */
        /* <DEDUP_REMOVED lines=9> */
.L_x_2429:
[----:B------:R-:W2:Y:S01]  /*13750*/  LDL.LU R2, [R1+0x2c] ;  /* 0x00002c0001027983 */ /* 0x000ea20000300800 */
[----:B------:R-:W-:Y:S01]  /*13760*/  R2UR UR9, R221 ;  /* 0x00000000dd0972ca */ /* 0x000fe200000e0000 */
[----:B------:R-:W-:-:S12]  /*13770*/  BSSY B1, `(.L_x_2430) ;  /* 0x000003e000017945 */ /* 0x000fd80003800000 */
[----:B------:R-:W-:Y:S01]  /*13780*/  USEL UR12, UR9, URZ, !UP0 ;  /* 0x0000003f090c7287 */ /* 0x000fe2000c000000 */
[----:B--2---:R-:W-:-:S13]  /*13790*/  R2UR UR8, R2 ;  /* 0x00000000020872ca */ /* 0x004fda00000e0000 */
[----:B------:R-:W-:Y:S01]  /*137a0*/  USEL UR13, UR8, URZ, !UP0 ;  /* 0x0000003f080d7287 */ /* 0x000fe2000c000000 */
[----:B------:R-:W-:Y:S11]  /*137b0*/  @P0 BRA `(.L_x_2431) ;  /* 0x0000000000e40947 */ /* 0x000ff60003800000 */
[----:B------:R-:W0:Y:S01]  /*137c0*/  S2R R4, SR_TID.X ;  /* 0x0000000000047919 */ /* 0x000e220000002100 */
[----:B------:R-:W1:Y:S01]  /*137d0*/  LDC R9, c[0x0][0xbe8] ;  /* 0x0002fa00ff097b82 */ /* 0x000e620000000800 */
[----:B------:R-:W-:-:S13]  /*137e0*/  R2UR UR8, R215 ;  /* 0x00000000d70872ca */ /* 0x000fda00000e0000 */
[----:B------:R-:W-:Y:S02]  /*137f0*/  IMAD.U32 R3, RZ, RZ, UR8 ;  /* 0x00000008ff037e24 */ /* 0x000fe4000f8e00ff */
[----:B-1---5:R-:W-:-:S03]  /*13800*/  IMAD R2, R0, R9, RZ ;  /* 0x0000000900027224 */ /* 0x022fc600078e02ff */
[----:B0-----:R-:W-:-:S04]  /*13810*/  IADD3 R4, R3, -0x80, R4 ;  /* 0xffffff8003047810 */ /* 0x001fc80007ffe004 */
        /* <DEDUP_REMOVED lines=51> */
.L_x_2431:
[----:B------:R-:W-:Y:S05]  /*13b50*/  BSYNC B1 ;  /* 0x0000000000017941 */ /* 0x000fea0003800000 */
.L_x_2430:
[----:B------:R-:W-:-:S13]  /*13b60*/  R2UR UR8, R217 ;  /* 0x00000000d90872ca */ /* 0x000fda00000e0000 */
[----:B------:R-:W-:-:S06]  /*13b70*/  UISETP.GT.AND UP0, UPT, UR8, 0x1, UPT ;  /* 0x000000010800788c */ /* 0x000fcc000bf04270 */
[----:B------:R-:W-:-:S13]  /*13b80*/  PLOP3.LUT P0, PT, PT, PT, UP0, 0x80, 0x0 ;  /* 0x000000000000781c */ /* 0x000fda0003f0f008 */
[----:B------:R-:W-:Y:S05]  /*13b90*/  @P0 BRA `(.L_x_2426) ;  /* 0x0000000800600947 */ /* 0x000fea0003800000 */
[----:B------:R-:W1:Y:S01]  /*13ba0*/  LDC R11, c[0x0][0xbe8] ;  /* 0x0002fa00ff0b7b82 */ /* 0x000e620000000800 */
[----:B0-----:R-:W-:Y:S01]  /*13bb0*/  SHF.R.S32.HI R3, RZ, 0x1f, R6 ;  /* 0x0000001fff037819 */ /* 0x001fe20000011406 */
[----:B------:R-:W-:Y:S01]  /*13bc0*/  ULDC.64 UR10, c[0x0][0xaa0] ;  /* 0x0002a800000a7ab9 */ /* 0x000fe20000000a00 */
[----:B------:R-:W-:Y:S01]  /*13bd0*/  R2UR UR15, R222 ;  /* 0x00000000de0f72ca */ /* 0x000fe200000e0000 */
[----:B------:R-:W-:Y:S01]  /*13be0*/  UIMAD.WIDE.U32 UR8, UR4, UR10, URZ ;  /* 0x0000000a040872a5 */ /* 0x000fe2000f8e003f */
[----:B------:R-:W-:Y:S01]  /*13bf0*/  LEA.HI R2, R3, R6, RZ, 0x3 ;  /* 0x0000000603027211 */ /* 0x000fe200078f18ff */
[----:B------:R-:W-:Y:S01]  /*13c00*/  UIMAD UR10, UR21, UR10, URZ ;  /* 0x0000000a150a72a4 */ /* 0x000fe2000f8e023f */
[----:B------:R-:W-:Y:S01]  /*13c10*/  R2UR UR14, R215 ;  /* 0x00000000d70e72ca */ /* 0x000fe200000e0000 */
[----:B------:R-:W-:Y:S01]  /*13c20*/  BSSY B1, `(.L_x_2432) ;  /* 0x000004d000017945 */ /* 0x000fe20003800000 */
[----:B------:R-:W-:Y:S01]  /*13c30*/  LOP3.LUT R5, R2, 0xfffffff8, RZ, 0xc0, !PT ;  /* 0xfffffff802057812 */ /* 0x000fe200078ec0ff */
[----:B------:R-:W-:Y:S01]  /*13c40*/  UIMAD UR10, UR4, UR11, UR10 ;  /* 0x0000000b040a72a4 */ /* 0x000fe2000f8e020a */
[----:B------:R-:W-:-:S03]  /*13c50*/  SHF.R.S32.HI R13, RZ, 0x3, R2 ;  /* 0x00000003ff0d7819 */ /* 0x000fc60000011402 */
[----:B------:R-:W-:Y:S01]  /*13c60*/  IMAD.IADD R8, R6, 0x1, -R5 ;  /* 0x0000000106087824 */ /* 0x000fe200078e0a05 */
[----:B------:R-:W-:-:S03]  /*13c70*/  UIADD3 UR9, UR9, UR10, URZ ;  /* 0x0000000a09097290 */ /* 0x000fc6000fffe03f */
[----:B------:R-:W-:Y:S01]  /*13c80*/  IMAD R2, R8, 0x20, R13 ;  /* 0x0000002008027824 */ /* 0x000fe200078e020d */
[----:B------:R-:W-:Y:S02]  /*13c90*/  ULDC.64 UR10, c[0x0][0xae8] ;  /* 0x0002ba00000a7ab9 */ /* 0x000fe40000000a00 */
[----:B------:R-:W-:Y:S01]  /*13ca0*/  UIMAD.WIDE.U32 UR8, UR15, UR10, UR8 ;  /* 0x0000000a0f0872a5 */ /* 0x000fe2000f8e0008 */
[----:B------:R-:W-:Y:S01]  /*13cb0*/  VIADD R6, R2, UR14 ;  /* 0x0000000e02067c36 */ /* 0x000fe20008000000 */
[----:B-1----:R-:W-:Y:S02]  /*13cc0*/  ISETP.NE.AND P0, PT, R11, 0x1, PT ;  /* 0x000000010b00780c */ /* 0x002fe40003f05270 */
[----:B------:R-:W-:Y:S01]  /*13cd0*/  UIMAD UR9, UR15, UR11, UR9 ;  /* 0x0000000b0f0972a4 */ /* 0x000fe2000f8e0209 */
[----:B------:R-:W-:Y:S02]  /*13ce0*/  IMAD.MOV.U32 R5, RZ, RZ, R6 ;  /* 0x000000ffff057224 */ /* 0x000fe400078e0006 */
[----:B------:R-:W-:-:S02]  /*13cf0*/  ULDC.64 UR10, c[0x0][0xaf0] ;  /* 0x0002bc00000a7ab9 */ /* 0x000fc40000000a00 */
[----:B------:R-:W-:-:S04]  /*13d00*/  UIMAD UR13, UR13, UR10, URZ ;  /* 0x0000000a0d0d72a4 */ /* 0x000fc8000f8e023f */
[----:B------:R-:W-:Y:S02]  /*13d10*/  UIMAD UR4, UR12, UR11, UR13 ;  /* 0x0000000b0c0472a4 */ /* 0x000fe4000f8e020d */
[----:B------:R-:W-:Y:S01]  /*13d20*/  UIMAD.WIDE.U32 UR12, UR12, UR10, UR8 ;  /* 0x0000000a0c0c72a5 */ /* 0x000fe2000f8e0008 */
[----:B------:R-:W0:Y:S02]  /*13d30*/  @P0 LDC R3, c[0x0][0xbec] ;  /* 0x0002fb00ff030b82 */ /* 0x000e240000000800 */
[----:B------:R-:W-:Y:S01]  /*13d40*/  ULDC.64 UR8, c[0x0][0xae0] ;  /* 0x0002b80000087ab9 */ /* 0x000fe20000000a00 */
[----:B------:R-:W-:-:S05]  /*13d50*/  UIADD3 UR4, UR13, UR4, URZ ;  /* 0x000000040d047290 */ /* 0x000fca000fffe03f */
[----:B------:R-:W1:Y:S01]  /*13d60*/  @P0 LDC R7, c[0x0][0xbf0] ;  /* 0x0002fc00ff070b82 */ /* 0x000e620000000800 */
[----:B0-----:R-:W-:-:S04]  /*13d70*/  @P0 IMAD.HI.U32 R2, R6, R3, RZ ;  /* 0x0000000306020227 */ /* 0x001fc800078e00ff */
[----:B------:R-:W-:Y:S02]  /*13d80*/  IMAD.U32 R3, RZ, RZ, UR13 ;  /* 0x0000000dff037e24 */ /* 0x000fe4000f8e00ff */
[----:B------:R-:W-:Y:S01]  /*13d90*/  IMAD.U32 R3, RZ, RZ, UR4 ;  /* 0x00000004ff037e24 */ /* 0x000fe2000f8e00ff */
[----:B-1----:R-:W-:Y:S01]  /*13da0*/  @P0 SHF.R.U32.HI R5, RZ, R7, R2 ;  /* 0x00000007ff050219 */ /* 0x002fe20000011602 */
[----:B------:R-:W-:-:S03]  /*13db0*/  IMAD.U32 R2, RZ, RZ, UR12 ;  /* 0x0000000cff027e24 */ /* 0x000fc6000f8e00ff */
[--C-:B------:R-:W-:Y:S01]  /*13dc0*/  SHF.R.S32.HI R4, RZ, 0x1f, R5.reuse ;  /* 0x0000001fff047819 */ /* 0x100fe20000011405 */
[----:B------:R-:W-:Y:S02]  /*13dd0*/  IMAD.MOV R7, RZ, RZ, -R5 ;  /* 0x000000ffff077224 */ /* 0x000fe400078e0a05 */
[----:B------:R-:W-:-:S04]  /*13de0*/  IMAD.WIDE.U32 R2, R5, UR8, R2 ;  /* 0x0000000805027c25 */ /* 0x000fc8000f8e0002 */
[----:B------:R-:W-:Y:S02]  /*13df0*/  IMAD R7, R11, R7, R6 ;  /* 0x000000070b077224 */ /* 0x000fe400078e0206 */
[----:B------:R-:W-:Y:S02]  /*13e00*/  IMAD R4, R4, UR8, RZ ;  /* 0x0000000804047c24 */ /* 0x000fe4000f8e02ff */
[----:B------:R-:W-:Y:S02]  /*13e10*/  VIADD R6, R13, UR14 ;  /* 0x0000000e0d067c36 */ /* 0x000fe40008000000 */
[----:B------:R-:W-:Y:S01]  /*13e20*/  IMAD R9, R5, UR9, R4 ;  /* 0x0000000905097c24 */ /* 0x000fe2000f8e0204 */
[----:B------:R-:W-:Y:S01]  /*13e30*/  SHF.R.S32.HI R4, RZ, 0x1f, R7 ;  /* 0x0000001fff047819 */ /* 0x000fe20000011407 */
[----:B------:R-:W-:Y:S01]  /*13e40*/  ULDC.64 UR8, c[0x0][0xad8] ;  /* 0x0002b60000087ab9 */ /* 0x000fe20000000a00 */
[----:B-----5:R-:W-:Y:S02]  /*13e50*/  IMAD R11, R0, R11, RZ ;  /* 0x0000000b000b7224 */ /* 0x020fe400078e02ff */
[----:B------:R-:W-:-:S02]  /*13e60*/  IMAD.IADD R3, R3, 0x1, R9 ;  /* 0x0000000103037824 */ /* 0x000fc400078e0209 */
[----:B------:R-:W-:Y:S02]  /*13e70*/  IMAD R4, R4, UR8, RZ ;  /* 0x0000000804047c24 */ /* 0x000fe4000f8e02ff */
[----:B------:R-:W-:-:S04]  /*13e80*/  IMAD.WIDE.U32 R2, R7, UR8, R2 ;  /* 0x0000000807027c25 */ /* 0x000fc8000f8e0002 */
[----:B------:R-:W-:Y:S01]  /*13e90*/  IMAD R5, R7, UR9, R4 ;  /* 0x0000000907057c24 */ /* 0x000fe2000f8e0204 */
[----:B------:R-:W-:Y:S01]  /*13ea0*/  ULDC.64 UR8, c[0x0][0xa80] ;  /* 0x0002a00000087ab9 */ /* 0x000fe20000000a00 */
[----:B------:R-:W-:Y:S01]  /*13eb0*/  VIADD R4, R6, 0x40 ;  /* 0x0000004006047836 */ /* 0x000fe20000000000 */
[----:B------:R-:W-:Y:S01]  /*13ec0*/  SHF.L.U32 R7, R8, 0x3, RZ ;  /* 0x0000000308077819 */ /* 0x000fe200000006ff */
[----:B------:R-:W-:Y:S01]  /*13ed0*/  IMAD.IADD R3, R3, 0x1, R5 ;  /* 0x0000000103037824 */ /* 0x000fe200078e0205 */
[----:B------:R-:W-:Y:S01]  /*13ee0*/  LEA R5, P2, R2, UR8, 0x1 ;  /* 0x0000000802057c11 */ /* 0x000fe2000f8408ff */
[----:B------:R-:W-:Y:S01]  /*13ef0*/  VIADD R0, R6, 0x20 ;  /* 0x0000002006007836 */ /* 0x000fe20000000000 */
[-C--:B------:R-:W-:Y:S01]  /*13f00*/  ISETP.GE.AND P0, PT, R4, R11.reuse, PT ;  /* 0x0000000b0400720c */ /* 0x080fe20003f06270 */
[C---:B------:R-:W-:Y:S01]  /*13f10*/  VIADD R15, R7.reuse, 0xc0 ;  /* 0x000000c0070f7836 */ /* 0x040fe20000000000 */
[----:B------:R-:W-:Y:S01]  /*13f20*/  LEA.HI.X R4, R2, UR9, R3, 0x1, P2 ;  /* 0x0000000902047c11 */ /* 0x000fe200090f0c03 */
[C---:B------:R-:W-:Y:S01]  /*13f30*/  VIADD R13, R7.reuse, 0x40 ;  /* 0x00000040070d7836 */ /* 0x040fe20000000000 */
[-C--:B------:R-:W-:Y:S01]  /*13f40*/  ISETP.GE.AND P2, PT, R6, R11.reuse, PT ;  /* 0x0000000b0600720c */ /* 0x080fe20003f46270 */
[----:B------:R-:W-:Y:S01]  /*13f50*/  VIADD R9, R7, 0x80 ;  /* 0x0000008007097836 */ /* 0x000fe20000000000 */
[----:B------:R-:W-:Y:S01]  /*13f60*/  ISETP.GE.AND P1, PT, R0, R11, PT ;  /* 0x0000000b0000720c */ /* 0x000fe20003f26270 */
[----:B------:R0:W1:Y:S01]  /*13f70*/  SHFL.IDX PT, R2, R5, RZ, 0x181f ;  /* 0x00181fff05027589 */ /* 0x00006200000e0000 */
[----:B------:R-:W-:-:S02]  /*13f80*/  SHF.R.S32.HI R8, RZ, 0x1f, R7 ;  /* 0x0000001fff087819 */ /* 0x000fc40000011407 */
[----:B------:R-:W-:Y:S01]  /*13f90*/  SHF.R.S32.HI R10, RZ, 0x1f, R15 ;  /* 0x0000001fff0a7819 */ /* 0x000fe2000001140f */
[----:B------:R0:W2:Y:S01]  /*13fa0*/  SHFL.IDX PT, R0, R4, RZ, 0x181f ;  /* 0x00181fff04007589 */ /* 0x0000a200000e0000 */
[----:B------:R-:W-:Y:S02]  /*13fb0*/  SHF.R.S32.HI R12, RZ, 0x1f, R13 ;  /* 0x0000001fff0c7819 */ /* 0x000fe4000001140d */
[----:B------:R-:W-:-:S03]  /*13fc0*/  SHF.R.S32.HI R14, RZ, 0x1f, R9 ;  /* 0x0000001fff0e7819 */ /* 0x000fc60000011409 */
[----:B------:R-:W-:Y:S05]  /*13fd0*/  @P2 BRA `(.L_x_2433) ;  /* 0x0000000000442947 */ /* 0x000fea0003800000 */
        /* <DEDUP_REMOVED lines=17> */
.L_x_2433:
[----:B------:R-:W-:Y:S05]  /*140f0*/  BSYNC B1 ;  /* 0x0000000000017941 */ /* 0x000fea0003800000 */
.L_x_2432:
        /* <DEDUP_REMOVED lines=21> */
.L_x_2435:
[----:B------:R-:W-:Y:S05]  /*14250*/  BSYNC B1 ;  /* 0x0000000000017941 */ /* 0x000fea0003800000 */
.L_x_2434:
        /* <DEDUP_REMOVED lines=21> */
.L_x_2437:
[----:B------:R-:W-:Y:S05]  /*143b0*/  BSYNC B1 ;  /* 0x0000000000017941 */ /* 0x000fea0003800000 */
.L_x_2436:
        /* <DEDUP_REMOVED lines=22> */
.L_x_2426:
[----:B------:R-:W-:Y:S05]  /*14520*/  BSYNC B0 ;  /* 0x0000000000007941 */ /* 0x000fea0003800000 */
.L_x_2416:
[----:B------:R-:W-:Y:S02]  /*14530*/  ULDC UR4, c[0x0][0xc3c] ;  /* 0x00030f0000047ab9 */ /* 0x000fe40000000800 */
[----:B------:R-:W-:-:S06]  /*14540*/  UISETP.GE.AND UP0, UPT, UR7, UR4, UPT ;  /* 0x000000040700728c */ /* 0x000fcc000bf06270 */
[----:B------:R-:W-:-:S13]  /*14550*/  PLOP3.LUT P0, PT, PT, PT, UP0, 0x80, 0x0 ;  /* 0x000000000000781c */ /* 0x000fda0003f0f008 */
[----:B------:R-:W-:Y:S05]  /*14560*/  @!P0 BRA `(.L_x_2438) ;  /* 0xfffffec800c48947 */ /* 0x000fea000383ffff */
[----:B------:R-:W-:Y:S05]  /*14570*/  EXIT ;  /* 0x000000000000794d */ /* 0x000fea0003800000 */
.L_x_2373:
        /* <DEDUP_REMOVED lines=16> */
.L_x_2439:
        /* <DEDUP_REMOVED lines=43> */
.L_x_2443:
        /* <DEDUP_REMOVED lines=35> */
.L_x_2441:
[----:B------:R-:W-:Y:S01]  /*14b60*/  IADD3 R3, -R3, R8, RZ ;  /* 0x0000000803037210 */ /* 0x000fe20007ffe1ff */
[----:B------:R-:W-:-:S04]  /*14b70*/  IMAD.MOV.U32 R16, RZ, RZ, RZ ;  /* 0x000000ffff107224 */ /* 0x000fc800078e00ff */
        /* <DEDUP_REMOVED lines=11> */
.L_x_2444:
        /* <DEDUP_REMOVED lines=55> */
[----:B------:R-:W-:-:S04]  /*14fa0*/  @!P1 LOP3.LUT R2, RZ, R9, RZ, 0x33, !PT ;  /* 0x00000009ff029212 */ /* 0x000fc800078e33ff */
[----:B------:R-:W-:-:S05]  /*14fb0*/  IADD3 R18, -R2, RZ, RZ ;  /* 0x000000ff02127210 */ /* 0x000fca0007ffe1ff */
[C---:B------:R-:W-:Y:S02]  /*14fc0*/  IMAD R18, R9.reuse, R18, R10 ;  /* 0x0000001209127224 */ /* 0x040fe400078e020a */
[----:B------:R-:W-:Y:S02]  /*14fd0*/  IMAD R9, R9, 0x1000000, R2 ;  /* 0x0100000009097824 */ /* 0x000fe400078e0202 */
[----:B------:R-:W-:Y:S02]  /*14fe0*/  IMAD R2, R6, R3, R5 ;  /* 0x0000000306027224 */ /* 0x000fe400078e0205 */
[----:B------:R-:W-:Y:S01]  /*14ff0*/  IMAD R18, R18, 0x10000, R9 ;  /* 0x0001000012127824 */ /* 0x000fe200078e0209 */
[----:B------:R-:W-:Y:S06]  /*15000*/  BRA `(.L_x_2446) ;  /* 0x0000000000f47947 */ /* 0x000fec0003800000 */
.L_x_2445:
        /* <DEDUP_REMOVED lines=34> */
[-C--:B------:R-:W-:Y:S02]  /*15230*/  IABS R10, R13.reuse ;  /* 0x0000000d000a7213 */ /* 0x080fe40000000000 */
[----:B------:R-:W-:Y:S02]  /*15240*/  IABS R12, R13 ;  /* 0x0000000d000c7213 */ /* 0x000fe40000000000 */
[----:B------:R-:W0:Y:S01]  /*15250*/  I2F.RP R8, R10 ;  /* 0x0000000a00087306 */ /* 0x000e220000209400 */
[----:B------:R-:W-:-:S07]  /*15260*/  IADD3 R18, -R13, RZ, RZ ;  /* 0x000000ff0d127210 */ /* 0x000fce0007ffe1ff */
        /* <DEDUP_REMOVED lines=23> */
.L_x_2446:
[----:B------:R-:W-:-:S05]  /*153e0*/  LOP3.LUT R17, RZ, R2, RZ, 0x33, !PT ;  /* 0x00000002ff117212 */ /* 0x000fca00078e33ff */
[----:B------:R-:W-:Y:S01]  /*153f0*/  IMAD.IADD R17, R6, 0x1, R17 ;  /* 0x0000000106117824 */ /* 0x000fe200078e0211 */
[----:B------:R-:W-:Y:S06]  /*15400*/  BRA `(.L_x_2447) ;  /* 0x0000000000147947 */ /* 0x000fec0003800000 */
.L_x_2442:
[----:B------:R-:W-:Y:S01]  /*15410*/  ULDC UR4, c[0x0][0xc3c] ;  /* 0x00030f0000047ab9 */ /* 0x000fe20000000800 */
[----:B------:R-:W-:Y:S02]  /*15420*/  IMAD.MOV.U32 R17, RZ, RZ, RZ ;  /* 0x000000ffff117224 */ /* 0x000fe400078e00ff */
[----:B------:R-:W-:Y:S02]  /*15430*/  IMAD.U32 R16, RZ, RZ, UR6 ;  /* 0x00000006ff107e24 */ /* 0x000fe4000f8e00ff */
[----:B------:R-:W-:Y:S02]  /*15440*/  IMAD.MOV.U32 R18, RZ, RZ, RZ ;  /* 0x000000ffff127224 */ /* 0x000fe400078e00ff */
[----:B------:R-:W-:-:S07]  /*15450*/  IMAD.U32 R19, RZ, RZ, UR4 ;  /* 0x00000004ff137e24 */ /* 0x000fce000f8e00ff */
.L_x_2447:
[----:B------:R-:W-:-:S13]  /*15460*/  ISETP.NE.AND P0, PT, R7, RZ, PT ;  /* 0x000000ff0700720c */ /* 0x000fda0003f05270 */
[----:B------:R-:W0:Y:S01]  /*15470*/  @!P0 S2R R3, SR_CgaCtaId ;  /* 0x0000000000038919 */ /* 0x000e220000008800 */
[----:B------:R-:W-:-:S04]  /*15480*/  @!P0 MOV R2, 0x400 ;  /* 0x0000040000028802 */ /* 0x000fc80000000f00 */
[----:B0-----:R-:W-:-:S05]  /*15490*/  @!P0 LEA R2, R3, R2, 0x18 ;  /* 0x0000000203028211 */ /* 0x001fca00078ec0ff */
[----:B------:R1:W-:Y:S01]  /*154a0*/  @!P0 STS.128 [R2+0x388d0], R16 ;  /* 0x0388d01002008388 */ /* 0x0003e20000000c00 */
[----:B------:R-:W-:Y:S06]  /*154b0*/  BAR.ARV 0x5, 0x180 ;  /* 0x0146000000007b1d */ /* 0x000fec0000002000 */
.L_x_2440:
        /* <DEDUP_REMOVED lines=8> */
[----:B------:R-:W-:Y:S01]  /*15540*/  IMAD.SHL.U32 R32, R0, 0x8, RZ ;  /* 0x0000000800207824 */ /* 0x000fe200078e00ff */
[----:B------:R-:W-:Y:S01]  /*15550*/  BSSY B8, `(.L_x_2448) ;  /* 0x0000517000087945 */ /* 0x000fe20003800000 */
[----:B------:R1:W-:Y:S01]  /*15560*/  STL [R1+0x24], RZ ;  /* 0x000024ff01007387 */ /* 0x0003e20000100800 */
[----:B------:R-:W-:Y:S01]  /*15570*/  IMAD.MOV.U32 R28, RZ, RZ, 0x1 ;  /* 0x00000001ff1c7424 */ /* 0x000fe200078e00ff */
[----:B------:R-:W-:Y:S01]  /*15580*/  ULDC UR37, c[0x0][0xc] ;  /* 0x0000030000257ab9 */ /* 0x000fe20000000800 */
[----:B------:R-:W-:Y:S01]  /*15590*/  LOP3.LUT R3, R32, 0x1f8, RZ, 0xc0, !PT ;  /* 0x000001f820037812 */ /* 0x000fe200078ec0ff */
[----:B------:R-:W-:-:S03]  /*155a0*/  IMAD.MOV.U32 R27, RZ, RZ, RZ ;  /* 0x000000ffff1b7224 */ /* 0x000fc600078e00ff */
        /* <DEDUP_REMOVED lines=16> */
.L_x_2515:
[----:B0-----:R-:W0:Y:S02]  /*156b0*/  LDC.64 R2, c[0x0][0xc88] ;  /* 0x00032200ff027b82 */ /* 0x001e240000000a00 */
[----:B0-----:R-:W-:-:S05]  /*156c0*/  IMAD.WIDE R2, R19, 0x4, R2 ;  /* 0x0000000413027825 */ /* 0x001fca00078e0202 */
[----:B------:R-:W2:Y:S01]  /*156d0*/  LDG.E R29, desc[UR38][R2.64] ;  /* 0x00000026021d7981 */ /* 0x000ea2000c1e1900 */
        /* <DEDUP_REMOVED lines=14> */
[----:B-1----:R1:W2:Y:S01]  /*157c0*/  @P0 LDG.E R6, desc[UR38][R2.64] ;  /* 0x0000002602060981 */ /* 0x0022a2000c1e1900 */
        /* <DEDUP_REMOVED lines=31> */
.L_x_2449:
        /* <DEDUP_REMOVED lines=9> */
.L_x_2450:
        /* <DEDUP_REMOVED lines=9> */
.L_x_2451:
[----:B------:R-:W3:Y:S01]  /*15ae0*/  LDL R5, [R1+0x10] ;  /* 0x0000100001057983 */ /* 0x000ee20000100800 */
[----:B-12---:R-:W1:Y:S01]  /*15af0*/  LDC R2, c[0x0][0x448] ;  /* 0x00011200ff027b82 */ /* 0x006e620000000800 */
[----:B-----5:R-:W-:Y:S01]  /*15b00*/  IMAD.IADD R0, R0, 0x1, -R6 ;  /* 0x0000000100007824 */ /* 0x020fe200078e0a06 */
[----:B------:R-:W-:Y:S01]  /*15b10*/  LOP3.LUT R23, R23, 0xfffffeff, RZ, 0xc0, !PT ;  /* 0xfffffeff17177812 */ /* 0x000fe200078ec0ff */
[----:B------:R-:W-:Y:S03]  /*15b20*/  BSSY B0, `(.L_x_2452) ;  /* 0x0000039000007945 */ /* 0x000fe60003800000 */
[----:B------:R2:W-:Y:S01]  /*15b30*/  STL [R1], R0 ;  /* 0x0000000001007387 */ /* 0x0005e20000100800 */
[----:B-1----:R-:W-:Y:S01]  /*15b40*/  ISETP.NE.AND P0, PT, R2, 0x1, PT ;  /* 0x000000010200780c */ /* 0x002fe20003f05270 */
[----:B------:R-:W-:-:S05]  /*15b50*/  IMAD.SHL.U32 R2, R17, 0x80, RZ ;  /* 0x0000008011027824 */ /* 0x000fca00078e00ff */
[----:B------:R-:W-:-:S07]  /*15b60*/  IADD3 R2, R2, 0x7f, RZ ;  /* 0x0000007f02027810 */ /* 0x000fce0007ffe0ff */
[----:B------:R-:W1:Y:S01]  /*15b70*/  @P0 LDC R3, c[0x0][0x44c] ;  /* 0x00011300ff030b82 */ /* 0x000e620000000800 */
[----:B------:R-:W-:-:S07]  /*15b80*/  @P0 LOP3.LUT R23, R23, 0x100, RZ, 0xfc, !PT ;  /* 0x0000010017170812 */ /* 0x000fce00078efcff */
[----:B0-----:R-:W0:Y:S01]  /*15b90*/  @P0 LDC R4, c[0x0][0x450] ;  /* 0x00011400ff040b82 */ /* 0x001e220000000800 */
[----:B-1----:R-:W-:-:S05]  /*15ba0*/  @P0 IMAD.HI.U32 R3, R2, R3, RZ ;  /* 0x0000000302030227 */ /* 0x002fca00078e00ff */
[----:B0-----:R-:W-:Y:S02]  /*15bb0*/  @P0 SHF.R.U32.HI R2, RZ, R4, R3 ;  /* 0x00000004ff020219 */ /* 0x001fe40000011603 */
[C---:B---3--:R-:W-:Y:S01]  /*15bc0*/  IADD3 R3, R0.reuse, 0x50, -R5 ;  /* 0x0000005000037810 */ /* 0x048fe20007ffe805 */
[----:B--2---:R-:W-:-:S04]  /*15bd0*/  VIADD R0, R0, 0x4f ;  /* 0x0000004f00007836 */ /* 0x004fc80000000000 */
[----:B------:R-:W-:-:S04]  /*15be0*/  IMAD.HI R0, R0, 0x66666667, RZ ;  /* 0x6666666700007827 */ /* 0x000fc800078e02ff */
[----:B------:R-:W-:Y:S01]  /*15bf0*/  IMAD.IADD R2, R3, 0x1, R2 ;  /* 0x0000000103027824 */ /* 0x000fe200078e0202 */
[----:B------:R-:W-:-:S03]  /*15c00*/  SHF.R.U32.HI R3, RZ, 0x1f, R0 ;  /* 0x0000001fff037819 */ /* 0x000fc60000011600 */
[----:B------:R-:W-:Y:S01]  /*15c10*/  IMAD.HI R2, R2, 0x66666667, RZ ;  /* 0x6666666702027827 */ /* 0x000fe200078e02ff */
[----:B------:R-:W-:-:S04]  /*15c20*/  LEA.HI.SX32 R0, R0, R3, 0x1b ;  /* 0x0000000300007211 */ /* 0x000fc800078fdaff */
[----:B------:R-:W-:-:S04]  /*15c30*/  SHF.R.U32.HI R3, RZ, 0x1f, R2 ;  /* 0x0000001fff037819 */ /* 0x000fc80000011602 */
[----:B------:R-:W-:Y:S02]  /*15c40*/  LEA.HI.SX32 R3, R2, R3, 0x1b ;  /* 0x0000000302037211 */ /* 0x000fe400078fdaff */
[----:B------:R-:W-:Y:S02]  /*15c50*/  LOP3.LUT R2, R18, 0xff000000, RZ, 0xc0, !PT ;  /* 0xff00000012027812 */ /* 0x000fe400078ec0ff */
[----:B------:R-:W-:Y:S02]  /*15c60*/  VIMNMX R0, R0, R3, PT ;  /* 0x0000000300007248 */ /* 0x000fe40003fe0100 */
[----:B------:R-:W-:Y:S02]  /*15c70*/  SHF.R.U32.HI R2, RZ, 0x8, R2 ;  /* 0x00000008ff027819 */ /* 0x000fe40000011602 */
[----:B------:R-:W-:Y:S02]  /*15c80*/  ISETP.GE.AND P0, PT, R0, 0x1, PT ;  /* 0x000000010000780c */ /* 0x000fe40003f06270 */
[----:B------:R-:W-:-:S04]  /*15c90*/  LOP3.LUT R3, R18, 0xff0000, RZ, 0xc0, !PT ;  /* 0x00ff000012037812 */ /* 0x000fc800078ec0ff */
[----:B------:R-:W-:Y:S01]  /*15ca0*/  LEA.HI R2, R3, R2, RZ, 0x10 ;  /* 0x0000000203027211 */ /* 0x000fe200078f80ff */
[----:B------:R-:W-:-:S03]  /*15cb0*/  IMAD.MOV.U32 R3, RZ, RZ, RZ ;  /* 0x000000ffff037224 */ /* 0x000fc600078e00ff */
[----:B------:R-:W-:-:S03]  /*15cc0*/  LOP3.LUT R4, R2, 0xff, RZ, 0xc0, !PT ;  /* 0x000000ff02047812 */ /* 0x000fc600078ec0ff */
[----:B------:R-:W-:Y:S05]  /*15cd0*/  @!P0 BRA `(.L_x_2453) ;  /* 0x0000000000748947 */ /* 0x000fea0003800000 */
        /* <DEDUP_REMOVED lines=10> */
[----:B------:R-:W0:Y:S02]  /*15d80*/  F2I.FTZ.U32.TRUNC.NTZ R3, R10 ;  /* 0x0000000a00037305 */ /* 0x000e24000021f000 */
[----:B0-----:R-:W-:-:S04]  /*15d90*/  IMAD.MOV R2, RZ, RZ, -R3 ;  /* 0x000000ffff027224 */ /* 0x001fc800078e0a03 */
        /* <DEDUP_REMOVED lines=17> */
.L_x_2453:
[----:B------:R-:W-:Y:S05]  /*15eb0*/  BSYNC B0 ;  /* 0x0000000000007941 */ /* 0x000fea0003800000 */
.L_x_2452:
        /* <DEDUP_REMOVED lines=24> */
.L_x_2455:
        /* <DEDUP_REMOVED lines=20> */
.L_x_2458:
[----:B------:R-:W-:Y:S05]  /*16180*/  BSYNC B6 ;  /* 0x0000000000067941 */ /* 0x000fea0003800000 */
.L_x_2457:
        /* <DEDUP_REMOVED lines=20> */
.L_x_2461:
        /* <DEDUP_REMOVED lines=15> */
.L_x_2460:
[----:B------:R-:W-:Y:S05]  /*163c0*/  BSYNC B6 ;  /* 0x0000000000067941 */ /* 0x000fea0003800000 */
.L_x_2459:
[----:B------:R-:W-:Y:S01]  /*163d0*/  ULDC.64 UR4, c[0x0][0x9f8] ;  /* 0x00027e0000047ab9 */ /* 0x000fe20000000a00 */
[----:B------:R-:W0:Y:S01]  /*163e0*/  LDC R9, c[0x0][0x430] ;  /* 0x00010c00ff097b82 */ /* 0x000e220000000800 */
[----:B------:R-:W-:-:S04]  /*163f0*/  ISETP.NE.U32.AND P0, PT, RZ, UR4, PT ;  /* 0x00000004ff007c0c */ /* 0x000fc8000bf05070 */
[----:B------:R-:W-:-:S13]  /*16400*/  ISETP.NE.AND.EX P0, PT, RZ, UR5, PT, P0 ;  /* 0x00000005ff007c0c */ /* 0x000fda000bf05300 */
[----:B------:R-:W-:Y:S01]  /*16410*/  @P0 IADD3 R24, P1, R24, UR4, RZ ;  /* 0x0000000418180c10 */ /* 0x000fe2000ff3e0ff */
[----:B------:R-:W-:-:S03]  /*16420*/  ULDC UR4, c[0x0][0x2f4] ;  /* 0x0000bd0000047ab9 */ /* 0x000fc60000000800 */
[----:B------:R-:W-:-:S05]  /*16430*/  @P0 IADD3.X R25, R25, UR5, RZ, P1, !PT ;  /* 0x0000000519190c10 */ /* 0x000fca0008ffe4ff */
[----:B------:R1:W5:Y:S01]  /*16440*/  @P0 LDG.E R30, desc[UR38][R24.64] ;  /* 0x00000026181e0981 */ /* 0x000362000c1e1900 */
[----:B------:R-:W-:Y:S01]  /*16450*/  ISETP.GE.AND P0, PT, R32, UR4, PT ;  /* 0x0000000420007c0c */ /* 0x000fe2000bf06270 */
[----:B------:R-:W-:Y:S01]  /*16460*/  UMOV UR5, 0xffffffff ;  /* 0xffffffff00057882 */ /* 0x000fe20000000000 */
[----:B------:R-:W-:Y:S02]  /*16470*/  ISETP.GE.AND P2, PT, R37, UR4, PT ;  /* 0x0000000425007c0c */ /* 0x000fe4000bf46270 */
[----:B------:R-:W-:Y:S02]  /*16480*/  LOP3.LUT R23, R23, 0xffffffef, RZ, 0xc0, !PT ;  /* 0xffffffef17177812 */ /* 0x000fe400078ec0ff */
[----:B------:R-:W-:-:S07]  /*16490*/  ISETP.GE.AND P1, PT, R36, UR4, PT ;  /* 0x0000000424007c0c */ /* 0x000fce000bf26270 */
        /* <DEDUP_REMOVED lines=8> */
[----:B01----:R-:W-:Y:S06]  /*16520*/  BRA.DIV UR5, `(.L_x_2462) ;  /* 0x0000004a05007947 */ /* 0x003fec000b800000 */
.L_x_2532:
[----:B------:R-:W2:Y:S04]  /*16530*/  LDL R0, [R1+0x20] ;  /* 0x0000200001007983 */ /* 0x000ea80000100800 */
[----:B------:R-:W3:Y:S04]  /*16540*/  LDL R5, [R1] ;  /* 0x0000000001057983 */ /* 0x000ee80000100800 */
[----:B------:R-:W4:Y:S01]  /*16550*/  LDL R2, [R1+0x8] ;  /* 0x0000080001027983 */ /* 0x000f220000100800 */
[----:B------:R-:W0:Y:S01]  /*16560*/  S2R R3, SR_TID.X ;  /* 0x0000000000037919 */ /* 0x000e220000002100 */
[----:B------:R-:W1:Y:S01]  /*16570*/  S2R R8, SR_TID.X ;  /* 0x0000000000087919 */ /* 0x000e620000002100 */
[----:B------:R-:W-:-:S02]  /*16580*/  ISETP.NE.AND P1, PT, R9, 0x1, PT ;  /* 0x000000010900780c */ /* 0x000fc40003f25270 */
[----:B0-----:R-:W-:-:S04]  /*16590*/  LOP3.LUT R3, R3, 0x7f, RZ, 0xc0, !PT ;  /* 0x0000007f03037812 */ /* 0x001fc800078ec0ff */
[----:B------:R-:W-:Y:S01]  /*165a0*/  SHF.R.U32.HI R3, RZ, 0x3, R3 ;  /* 0x00000003ff037819 */ /* 0x000fe20000011603 */
[----:B-1----:R-:W-:-:S05]  /*165b0*/  IMAD.SHL.U32 R8, R8, 0x10, RZ ;  /* 0x0000001008087824 */ /* 0x002fca00078e00ff */
[----:B------:R-:W-:Y:S02]  /*165c0*/  LOP3.LUT R8, R3, 0x70, R8, 0xf8, !PT ;  /* 0x0000007003087812 */ /* 0x000fe400078ef808 */
[----:B------:R-:W0:Y:S01]  /*165d0*/  @P1 LDC R3, c[0x0][0x434] ;  /* 0x00010d00ff031b82 */ /* 0x000e220000000800 */
[----:B-----5:R-:W-:Y:S02]  /*165e0*/  SHF.R.S32.HI R10, RZ, 0x1f, R30 ;  /* 0x0000001fff0a7819 */ /* 0x020fe4000001141e */
[----:B------:R-:W-:-:S04]  /*165f0*/  LOP3.LUT R23, R23, 0xffffffbf, RZ, 0xc0, !PT ;  /* 0xffffffbf17177812 */ /* 0x000fc800078ec0ff */
[----:B------:R-:W-:Y:S01]  /*16600*/  @P1 LOP3.LUT R23, R23, 0x40, RZ, 0xfc, !PT ;  /* 0x0000004017171812 */ /* 0x000fe200078efcff */
[----:B------:R1:W-:Y:S03]  /*16610*/  STL [R1+0xc], R10 ;  /* 0x00000c0a01007387 */ /* 0x0003e60000100800 */
[----:B------:R-:W-:Y:S02]  /*16620*/  LOP3.LUT R23, R23, 0xffffffdf, RZ, 0xc0, !PT ;  /* 0xffffffdf17177812 */ /* 0x000fe400078ec0ff */
[----:B------:R-:W-:Y:S02]  /*16630*/  LOP3.LUT R25, R18, 0xffff, RZ, 0xc0, !PT ;  /* 0x0000ffff12197812 */ /* 0x000fe400078ec0ff */
[----:B--2---:R-:W-:Y:S02]  /*16640*/  IADD3 R26, R0, -0x1, RZ ;  /* 0xffffffff001a7810 */ /* 0x004fe40007ffe0ff */
[----:B------:R-:W2:Y:S03]  /*16650*/  @P1 LDC R0, c[0x0][0x438] ;  /* 0x00010e00ff001b82 */ /* 0x000ea60000000800 */
[----:B------:R-:W-:-:S05]  /*16660*/  IMAD R6, R26, 0x50, R8 ;  /* 0x000000501a067824 */ /* 0x000fca00078e0208 */
[C---:B---3--:R-:W-:Y:S01]  /*16670*/  ISETP.GE.AND P0, PT, R6.reuse, R5, PT ;  /* 0x000000050600720c */ /* 0x048fe20003f06270 */
[----:B----4-:R-:W-:-:S03]  /*16680*/  IMAD.IADD R6, R6, 0x1, R2 ;  /* 0x0000000106067824 */ /* 0x010fc600078e0202 */
[----:B------:R-:W-:Y:S01]  /*16690*/  ISETP.GT.U32.OR P0, PT, R8, 0x4f, P0 ;  /* 0x0000004f0800780c */ /* 0x000fe20000704470 */
[----:B0-----:R-:W-:-:S04]  /*166a0*/  @P1 IMAD.HI.U32 R3, R6, R3, RZ ;  /* 0x0000000306031227 */ /* 0x001fc800078e00ff */
[----:B------:R-:W-:Y:S01]  /*166b0*/  IMAD.MOV.U32 R7, RZ, RZ, R6 ;  /* 0x000000ffff077224 */ /* 0x000fe200078e0006 */
[----:B--2---:R-:W-:-:S07]  /*166c0*/  @P1 SHF.R.U32.HI R7, RZ, R0, R3 ;  /* 0x00000000ff071219 */ /* 0x004fce0000011603 */
        /* <DEDUP_REMOVED lines=8> */
[----:B0-----:R-:W-:-:S04]  /*16750*/  @!P0 LEA R2, P1, R4, R2, 0x2 ;  /* 0x0000000204028211 */ /* 0x001fc800078210ff */
[----:B------:R-:W-:Y:S01]  /*16760*/  @!P0 LEA.HI.X R3, R4, R3, R0, 0x2, P1 ;  /* 0x0000000304038211 */ /* 0x000fe200008f1400 */
[----:B------:R-:W-:-:S06]  /*16770*/  IMAD.MOV.U32 R0, RZ, RZ, RZ ;  /* 0x000000ffff007224 */ /* 0x000fcc00078e00ff */
[----:B------:R0:W5:Y:S02]  /*16780*/  @!P0 LDG.E R0, desc[UR38][R2.64] ;  /* 0x0000002602008981 */ /* 0x000164000c1e1900 */
[----:B0-----:R-:W-:-:S05]  /*16790*/  IMAD.U32 R2, RZ, RZ, UR36 ;  /* 0x00000024ff027e24 */ /* 0x001fca000f8e00ff */
[----:B------:R-:W-:Y:S02]  /*167a0*/  ISETP.NE.AND P2, PT, R2, 0x3, PT ;  /* 0x000000030200780c */ /* 0x000fe40003f45270 */
[----:B------:R-:W-:Y:S01]  /*167b0*/  ISETP.GT.U32.AND P0, PT, R8, 0x4f, PT ;  /* 0x0000004f0800780c */ /* 0x000fe20003f04070 */
[----:B------:R-:W-:-:S10]  /*167c0*/  IMAD.MOV R5, RZ, RZ, -R7 ;  /* 0x000000ffff057224 */ /* 0x000fd400078e0a07 */
[----:B------:R-:W-:-:S04]  /*167d0*/  @P2 LOP3.LUT R23, R23, 0x20, RZ, 0xfc, !PT ;  /* 0x0000002017172812 */ /* 0x000fc800078efcff */
[----:B------:R-:W-:Y:S01]  /*167e0*/  LOP3.LUT R23, R23, 0xfffffffe, RZ, 0xc0, !PT ;  /* 0xfffffffe17177812 */ /* 0x000fe200078ec0ff */
[----:B------:R-:W-:-:S03]  /*167f0*/  IMAD R4, R9, R5, R6 ;  /* 0x0000000509047224 */ /* 0x000fc600078e0206 */
[----:B------:R-:W-:Y:S01]  /*16800*/  @P0 LOP3.LUT R23, R23, 0x1, RZ, 0xfc, !PT ;  /* 0x0000000117170812 */ /* 0x000fe200078efcff */
[----:B-1----:R-:W-:Y:S06]  /*16810*/  @!P2 BRA `(.L_x_2463) ;  /* 0x000000000004a947 */ /* 0x002fec0003800000 */
[----:B------:R-:W-:Y:S01]  /*16820*/  BPT.TRAP 0x1 ;  /* 0x000000040000795c */ /* 0x000fe20000300000 */
.L_x_2463:
        /* <DEDUP_REMOVED lines=23> */
.L_x_2533:
[----:B------:R-:W-:Y:S05]  /*169a0*/  BSYNC B0 ;  /* 0x0000000000007941 */ /* 0x000fea0003800000 */
.L_x_2464:
        /* <DEDUP_REMOVED lines=74> */
.L_x_2545:
        /* <DEDUP_REMOVED lines=8> */
[----:B0-----:R-:W-:-:S04]  /*16ed0*/  LEA R2, P0, R32, R0, 0x1 ;  /* 0x0000000020027211 */ /* 0x001fc800078008ff */
[----:B--2---:R-:W-:-:S05]  /*16ee0*/  IADD3.X R3, RZ, R8, RZ, P0, !PT ;  /* 0x00000008ff037210 */ /* 0x004fca00007fe4ff */
[----:B------:R-:W-:Y:S01]  /*16ef0*/  @!PT LDS RZ, [RZ] ;  /* 0x00000000fffff984 */ /* 0x000fe20000000800 */
[----:B------:R-:W-:Y:S01]  /*16f00*/  @!PT LDS RZ, [RZ] ;  /* 0x00000000fffff984 */ /* 0x000fe20000000800 */
[----:B------:R-:W-:Y:S01]  /*16f10*/  @!PT LDS RZ, [RZ] ;  /* 0x00000000fffff984 */ /* 0x000fe20000000800 */
[----:B------:R1:W-:Y:S04]  /*16f20*/  LDGSTS.E.BYPASS.LTC128B.128 [R7+0x26400], desc[UR38][R2.64], !P4 ;  /* 0x2640000002077fae */ /* 0x0003e8000e101d66 */
[----:B------:R1:W-:Y:S04]  /*16f30*/  LDGSTS.E.BYPASS.LTC128B.128 [R7+0x28c00], desc[UR38][R2.64+0x80], !P3 ;  /* 0x28c0008002077fae */ /* 0x0003e8000d901d66 */
[----:B------:R1:W-:Y:S04]  /*16f40*/  LDGSTS.E.BYPASS.LTC128B.128 [R7+0x2b400], desc[UR38][R2.64+0x100], !P2 ;  /* 0x2b40010002077fae */ /* 0x0003e8000d101d66 */
[----:B------:R1:W-:Y:S02]  /*16f50*/  LDGSTS.E.BYPASS.LTC128B.128 [R7+0x2dc00], desc[UR38][R2.64+0x180], !P1 ;  /* 0x2dc0018002077fae */ /* 0x0003e4000c901d66 */
.L_x_2468:
[----:B------:R-:W-:Y:S05]  /*16f60*/  BSYNC B0 ;  /* 0x0000000000007941 */ /* 0x000fea0003800000 */
.L_x_2467:
[----:B------:R-:W-:Y:S01]  /*16f70*/  NOP ;  /* 0x0000000000007918 */ /* 0x000fe20000000000 */
[----:B------:R-:W-:-:S13]  /*16f80*/  PLOP3.LUT P0, PT, PT, PT, PT, 0x80, 0x0 ;  /* 0x000000000000781c */ /* 0x000fda0003f0f070 */
.L_x_2469:
        /* <DEDUP_REMOVED lines=10> */
.L_x_2470:
        /* <DEDUP_REMOVED lines=23> */
[----:B------:R-:W-:Y:S02]  /*171a0*/  IMAD.U32 R4, RZ, RZ, UR6 ;  /* 0x00000006ff047e24 */ /* 0x000fe4000f8e00ff */
[----:B------:R-:W0:Y:S01]  /*171b0*/  LDC.64 R2, c[0x4][R2] ;  /* 0x0100000002027b82 */ /* 0x000e220000000a00 */
[----:B---3--:R-:W-:Y:S02]  /*171c0*/  IMAD.U32 R5, RZ, RZ, UR7 ;  /* 0x00000007ff057e24 */ /* 0x008fe4000f8e00ff */
        /* <DEDUP_REMOVED lines=9> */
.L_x_2472:
[----:B------:R-:W-:Y:S05]  /*17260*/  BSYNC B6 ;  /* 0x0000000000067941 */ /* 0x000fea0003800000 */
.L_x_2471:
[----:B------:R-:W4:Y:S01]  /*17270*/  LDL.LU R2, [R1+0x28] ;  /* 0x0000280001027983 */ /* 0x000f220000300800 */
[----:B------:R-:W-:Y:S01]  /*17280*/  ULDC.64 UR6, c[0x0][0x2e0] ;  /* 0x0000b80000067ab9 */ /* 0x000fe20000000a00 */
[----:B------:R-:W-:Y:S01]  /*17290*/  IMAD.MOV.U32 R3, RZ, RZ, R35 ;  /* 0x000000ffff037224 */ /* 0x000fe200078e0023 */
[----:B------:R-:W-:Y:S01]  /*172a0*/  ULDC.64 UR4, c[0x0][0x2d8] ;  /* 0x0000b60000047ab9 */ /* 0x000fe20000000a00 */
[----:B------:R-:W2:Y:S04]  /*172b0*/  LDL.LU.64 R20, [R1+0x18] ;  /* 0x0000180001147983 */ /* 0x000ea80000300a00 */
[----:B------:R0:W5:Y:S01]  /*172c0*/  LDL R9, [R1+0x10] ;  /* 0x0000100001097983 */ /* 0x0001620000100800 */
[----:B----4-:R-:W-:Y:S02]  /*172d0*/  IMAD.MOV.U32 R0, RZ, RZ, R2 ;  /* 0x000000ffff007224 */ /* 0x010fe400078e0002 */
[----:B--2---:R-:W-:Y:S01]  /*172e0*/  IMAD.MOV.U32 R2, RZ, RZ, R20 ;  /* 0x000000ffff027224 */ /* 0x004fe200078e0014 */
[----:B------:R-:W1:Y:S01]  /*172f0*/  LDC R21, c[0x0][0x448] ;  /* 0x00011200ff157b82 */ /* 0x000e620000000800 */
[----:B------:R-:W2:Y:S01]  /*17300*/  S2R R20, SR_TID.X ;  /* 0x0000000000147919 */ /* 0x000ea20000002100 */
[----:B------:R-:W-:-:S02]  /*17310*/  IMAD R4, R0, UR6, RZ ;  /* 0x0000000600047c24 */ /* 0x000fc4000f8e02ff */
[----:B------:R-:W-:-:S04]  /*17320*/  IMAD.WIDE.U32 R2, R25, UR4, R2 ;  /* 0x0000000419027c25 */ /* 0x000fc8000f8e0002 */
[----:B------:R-:W-:Y:S01]  /*17330*/  IMAD R3, R25, UR5, R3 ;  /* 0x0000000519037c24 */ /* 0x000fe2000f8e0203 */
[----:B------:R-:W-:Y:S01]  /*17340*/  ULDC.64 UR4, c[0x0][0x2d0] ;  /* 0x0000b40000047ab9 */ /* 0x000fe20000000a00 */
[C---:B------:R-:W-:Y:S02]  /*17350*/  IMAD R4, R29.reuse, UR7, R4 ;  /* 0x000000071d047c24 */ /* 0x040fe4000f8e0204 */
[----:B------:R-:W-:Y:S01]  /*17360*/  IMAD.WIDE.U32 R2, R29, UR6, R2 ;  /* 0x000000061d027c25 */ /* 0x000fe2000f8e0002 */
[----:B-1----:R-:W-:Y:S02]  /*17370*/  ISETP.NE.AND P6, PT, R21, 0x1, PT ;  /* 0x000000011500780c */ /* 0x002fe40003fc5270 */
[----:B--2---:R-:W-:-:S04]  /*17380*/  LOP3.LUT R20, R20, 0x7f, RZ, 0xc0, !PT ;  /* 0x0000007f14147812 */ /* 0x004fc800078ec0ff */
[----:B------:R-:W-:-:S07]  /*17390*/  SHF.R.U32.HI R21, RZ, 0x3, R20 ;  /* 0x00000003ff157819 */ /* 0x000fce0000011614 */
[----:B------:R-:W1:Y:S01]  /*173a0*/  @P6 LDC R7, c[0x0][0x44c] ;  /* 0x00011300ff076b82 */ /* 0x000e620000000800 */
[----:B------:R-:W2:Y:S07]  /*173b0*/  S2R R20, SR_TID.X ;  /* 0x0000000000147919 */ /* 0x000eae0000002100 */
[----:B---3--:R-:W3:Y:S01]  /*173c0*/  @P6 LDC R5, c[0x0][0x450] ;  /* 0x00011400ff056b82 */ /* 0x008ee20000000800 */
[----:B--2---:R-:W-:-:S05]  /*173d0*/  IMAD.SHL.U32 R20, R20, 0x10, RZ ;  /* 0x0000001014147824 */ /* 0x004fca00078e00ff */
[----:B------:R-:W-:-:S05]  /*173e0*/  LOP3.LUT R20, R21, 0x70, R20, 0xf8, !PT ;  /* 0x0000007015147812 */ /* 0x000fca00078ef814 */
[----:B------:R-:W-:-:S04]  /*173f0*/  IMAD R6, R17, 0x80, R20 ;  /* 0x0000008011067824 */ /* 0x000fc800078e0214 */
[----:B-1----:R-:W-:-:S04]  /*17400*/  @P6 IMAD.HI.U32 R7, R6, R7, RZ ;  /* 0x0000000706076227 */ /* 0x002fc800078e00ff */
[----:B------:R-:W-:Y:S01]  /*17410*/  IMAD.MOV.U32 R0, RZ, RZ, R6 ;  /* 0x000000ffff007224 */ /* 0x000fe200078e0006 */
[----:B---3--:R-:W-:Y:S02]  /*17420*/  @P6 SHF.R.U32.HI R0, RZ, R5, R7 ;  /* 0x00000005ff006219 */ /* 0x008fe40000011607 */
[----:B------:R-:W1:Y:S01]  /*17430*/  LDC R5, c[0x0][0x448] ;  /* 0x00011200ff057b82 */ /* 0x000e620000000800 */
[----:B------:R-:W-:Y:S02]  /*17440*/  IMAD.IADD R3, R3, 0x1, R4 ;  /* 0x0000000103037824 */ /* 0x000fe400078e0204 */
[----:B------:R-:W-:Y:S01]  /*17450*/  IMAD.MOV R4, RZ, RZ, -R0 ;  /* 0x000000ffff047224 */ /* 0x000fe200078e0a00 */
[----:B------:R-:W2:Y:S01]  /*17460*/  S2R R20, SR_TID.X ;  /* 0x0000000000147919 */ /* 0x000ea20000002100 */
[----:B------:R-:W-:-:S04]  /*17470*/  IMAD.WIDE.U32 R2, R0, UR4, R2 ;  /* 0x0000000400027c25 */ /* 0x000fc8000f8e0002 */
[----:B-1----:R-:W-:Y:S01]  /*17480*/  IMAD R4, R5, R4, R6 ;  /* 0x0000000405047224 */ /* 0x002fe200078e0206 */
[----:B------:R-:W-:-:S05]  /*17490*/  SHF.R.S32.HI R6, RZ, 0x1f, R0 ;  /* 0x0000001fff067819 */ /* 0x000fca0000011400 */
        /* <DEDUP_REMOVED lines=10> */
[----:B------:R-:W-:Y:S01]  /*17540*/  ULDC UR4, c[0x0][0x2b8] ;  /* 0x0000ae0000047ab9 */ /* 0x000fe20000000800 */
[----:B------:R-:W-:Y:S02]  /*17550*/  IADD3 R3, R3, R0, RZ ;  /* 0x0000000003037210 */ /* 0x000fe40007ffe0ff */
[----:B--2---:R-:W-:Y:S02]  /*17560*/  LOP3.LUT R20, R20, 0x7f, RZ, 0xc0, !PT ;  /* 0x0000007f14147812 */ /* 0x004fe400078ec0ff */
[----:B------:R-:W-:Y:S01]  /*17570*/  LEA.HI.X R0, R2, UR5, R3, 0x1, P0 ;  /* 0x0000000502007c11 */ /* 0x000fe200080f0c03 */
[----:B------:R-:W-:Y:S01]  /*17580*/  UMOV UR5, 0xffffffff ;  /* 0xffffffff00057882 */ /* 0x000fe20000000000 */
[----:B------:R-:W-:-:S02]  /*17590*/  ISETP.GE.AND P4, PT, R32, UR4, PT ;  /* 0x0000000420007c0c */ /* 0x000fc4000bf86270 */
[----:B------:R-:W-:Y:S02]  /*175a0*/  ISETP.GE.AND P3, PT, R37, UR4, PT ;  /* 0x0000000425007c0c */ /* 0x000fe4000bf66270 */
[----:B------:R-:W-:Y:S02]  /*175b0*/  ISETP.GE.AND P2, PT, R36, UR4, PT ;  /* 0x0000000424007c0c */ /* 0x000fe4000bf46270 */
[----:B------:R-:W-:Y:S02]  /*175c0*/  ISETP.GE.AND P1, PT, R34, UR4, PT ;  /* 0x0000000422007c0c */ /* 0x000fe4000bf26270 */
[----:B------:R-:W-:Y:S01]  /*175d0*/  SHF.R.U32.HI R8, RZ, 0x3, R20 ;  /* 0x00000003ff087819 */ /* 0x000fe20000011614 */
[----:B0-----:R-:W-:Y:S10]  /*175e0*/  BRA.DIV UR5, `(.L_x_2473) ;  /* 0x0000003e05dc7947 */ /* 0x001ff4000b800000 */
[----:B------:R-:W0:Y:S01]  /*175f0*/  SHFL.IDX PT, R14, R4, RZ, 0x181f ;  /* 0x00181fff040e7589 */ /* 0x000e2200000e0000 */
[----:B-----5:R-:W-:Y:S02]  /*17600*/  IMAD R5, R9, R5, RZ ;  /* 0x0000000509057224 */ /* 0x020fe400078e02ff */
[----:B------:R-:W-:Y:S01]  /*17610*/  IMAD R17, R17, 0x80, R8 ;  /* 0x0000008011117824 */ /* 0x000fe200078e0208 */
        /* <DEDUP_REMOVED lines=63> */
[----:B-1----:R-:W-:Y:S01]  /*17a10*/  @!P0 IMAD.X R7, RZ, RZ, R2, P5 ;  /* 0x000000ffff078224 */ /* 0x002fe200028e0602 */
[----:B------:R-:W-:Y:S02]  /*17a20*/  @!P0 MOV R2, R14 ;  /* 0x0000000e00028202 */ /* 0x000fe40000000f00 */
[----:B------:R-:W0:Y:S01]  /*17a30*/  SHFL.IDX PT, R14, R4, 0x6, 0x181f ;  /* 0x00d81f00040e7f89 */ /* 0x000e2200000e0000 */
[----:B------:R-:W-:-:S05]  /*17a40*/  @!P0 IMAD.MOV.U32 R3, RZ, RZ, R7 ;  /* 0x000000ffff038224 */ /* 0x000fca00078e0007 */
        /* <DEDUP_REMOVED lines=16> */
.L_x_2562:
        /* <DEDUP_REMOVED lines=13> */
.L_x_2475:
[----:B------:R-:W-:Y:S05]  /*17c20*/  BSYNC B0 ;  /* 0x0000000000007941 */ /* 0x000fea0003800000 */
.L_x_2474:
[----:B------:R-:W-:Y:S01]  /*17c30*/  NOP ;  /* 0x0000000000007918 */ /* 0x000fe20000000000 */
[----:B------:R-:W-:-:S13]  /*17c40*/  PLOP3.LUT P0, PT, PT, PT, PT, 0x80, 0x0 ;  /* 0x000000000000781c */ /* 0x000fda0003f0f070 */
.L_x_2476:
        /* <DEDUP_REMOVED lines=20> */
.L_x_2563:
[----:B------:R-:W-:Y:S05]  /*17d90*/  BSYNC B0 ;  /* 0x0000000000007941 */ /* 0x000fea0003800000 */
.L_x_2477:
        /* <DEDUP_REMOVED lines=12> */
.L_x_2493:
        /* <DEDUP_REMOVED lines=38> */
[----:B------:R-:W-:Y:S02]  /*180c0*/  SEL R27, R27, RZ, P0 ;  /* 0x000000ff1b1b7207 */ /* 0x000fe40000000000 */
[----:B------:R-:W-:Y:S02]  /*180d0*/  MOV R26, R0 ;  /* 0x00000000001a7202 */ /* 0x000fe40000000f00 */
[----:B------:R-:W-:Y:S01]  /*180e0*/  LOP3.LUT R28, R17, R28, RZ, 0x3c, !PT ;  /* 0x0000001c111c7212 */ /* 0x000fe200078e3cff */
[----:B0-----:R-:W-:Y:S06]  /*180f0*/  @!P5 BRA `(.L_x_2481) ;  /* 0x000000000004d947 */ /* 0x001fec0003800000 */
[----:B------:R-:W-:Y:S01]  /*18100*/  BPT.TRAP 0x1 ;  /* 0x000000040000795c */ /* 0x000fe20000300000 */
.L_x_2481:
[----:B------:R-:W-:Y:S01]  /*18110*/  IMAD R6, R27, 0x8, R22 ;  /* 0x000000081b067824 */ /* 0x000fe200078e0216 */
[----:B------:R-:W-:Y:S01]  /*18120*/  SHF.L.U32 R3, R28, 0x1f, RZ ;  /* 0x0000001f1c037819 */ /* 0x000fe200000006ff */
[----:B------:R-:W-:Y:S03]  /*18130*/  BSSY B1, `(.L_x_2482) ;  /* 0x0000003000017945 */ /* 0x000fe60003800000 */
[----:B------:R-:W0:Y:S02]  /*18140*/  SYNCS.PHASECHK.TRANS64.TRYWAIT P0, [R6+URZ+0x38840], R3 ;  /* 0x03884003060075a7 */ /* 0x000e24000800017f */
[----:B0-----:R-:W-:Y:S05]  /*18150*/  @!P0 BRA `(.L_x_2483) ;  /* 0x0000003c00cc8947 */ /* 0x001fea0003800000 */
.L_x_2564:
[----:B------:R-:W-:Y:S05]  /*18160*/  BSYNC B1 ;  /* 0x0000000000017941 */ /* 0x000fea0003800000 */
.L_x_2482:
        /* <DEDUP_REMOVED lines=67> */
.L_x_2576:
        /* <DEDUP_REMOVED lines=17> */
.L_x_2485:
        /* <DEDUP_REMOVED lines=10> */
.L_x_2486:
[----:B------:R2:W-:Y:S01]  /*18750*/  SYNCS.ARRIVE.TRANS64.A1T0 RZ, [R6+URZ+0x38830], RZ ;  /* 0x038830ff06ff79a7 */ /* 0x0005e2000810003f */
[----:B------:R-:W-:Y:S05]  /*18760*/  @!P6 BRA `(.L_x_2487) ;  /* 0x000000000004e947 */ /* 0x000fea0003800000 */
[----:B------:R-:W-:Y:S01]  /*18770*/  BPT.TRAP 0x1 ;  /* 0x000000040000795c */ /* 0x000fe20000300000 */
.L_x_2487:
[----:B-1----:R-:W-:Y:S01]  /*18780*/  SHF.L.U32 R2, R17, 0x1f, RZ ;  /* 0x0000001f11027819 */ /* 0x002fe200000006ff */
[----:B--2---:R-:W-:Y:S01]  /*18790*/  IMAD R6, R7, 0x8, R22 ;  /* 0x0000000807067824 */ /* 0x004fe200078e0216 */
[----:B------:R-:W-:Y:S03]  /*187a0*/  BSSY B1, `(.L_x_2488) ;  /* 0x0000003000017945 */ /* 0x000fe60003800000 */
[----:B------:R-:W1:Y:S02]  /*187b0*/  SYNCS.PHASECHK.TRANS64.TRYWAIT P0, [R6+URZ+0x38860], R2 ;  /* 0x03886002060075a7 */ /* 0x000e64000800017f */
[----:B-1----:R-:W-:Y:S05]  /*187c0*/  @!P0 BRA `(.L_x_2489) ;  /* 0x0000004000088947 */ /* 0x002fea0003800000 */
.L_x_2577:
[----:B------:R-:W-:Y:S05]  /*187d0*/  BSYNC B1 ;  /* 0x0000000000017941 */ /* 0x000fea0003800000 */
.L_x_2488:
        /* <DEDUP_REMOVED lines=60> */
.L_x_2589:
        /* <DEDUP_REMOVED lines=28> */
[----:B------:R-:W-:-:S04]  /*18d60*/  LEA R18, P0, R2, UR6, 0x1 ;  /* 0x0000000602127c11 */ /* 0x000fc8000f8008ff */
[----:B------:R-:W-:Y:S02]  /*18d70*/  LEA.HI.X R24, R2, UR7, R3, 0x1, P0 ;  /* 0x0000000702187c11 */ /* 0x000fe400080f0c03 */
[----:B------:R-:W-:-:S13]  /*18d80*/  PLOP3.LUT P0, PT, PT, PT, PT, 0x80, 0x0 ;  /* 0x000000000000781c */ /* 0x000fda0003f0f070 */
.L_x_2491:
        /* <DEDUP_REMOVED lines=10> */
.L_x_2492:
        /* <DEDUP_REMOVED lines=8> */
.L_x_2480:
[----:B------:R-:W-:Y:S05]  /*18eb0*/  BSYNC B0 ;  /* 0x0000000000007941 */ /* 0x000fea0003800000 */
.L_x_2479:
        /* <DEDUP_REMOVED lines=8> */
[----:B------:R-:W2:Y:S02]  /*18f40*/  FLO.U32 R0, UR4 ;  /* 0x0000000400007d00 */ /* 0x000ea400080e0000 */
[----:B--2---:R-:W-:-:S06]  /*18f50*/  ISETP.EQ.U32.AND P0, PT, R0, R5, PT ;  /* 0x000000050000720c */ /* 0x004fcc0003f02070 */
[----:B------:R-:W0:Y:S07]  /*18f60*/  POPC R5, UR4 ;  /* 0x0000000400057d09 */ /* 0x000e2e0008000000 */
[----:B0-----:R-:W2:Y:S01]  /*18f70*/  @P0 ATOMG.E.ADD.STRONG.GPU PT, R3, desc[UR38][R2.64], R5 ;  /* 0x00000005020309a8 */ /* 0x001ea200081ee1e6 */
[----:B------:R-:W0:Y:S02]  /*18f80*/  S2R R4, SR_LTMASK ;  /* 0x0000000000047919 */ /* 0x000e240000003900 */
[----:B0-----:R-:W-:-:S04]  /*18f90*/  LOP3.LUT R4, R4, UR4, RZ, 0xc0, !PT ;  /* 0x0000000404047c12 */ /* 0x001fc8000f8ec0ff */
[----:B------:R-:W0:Y:S01]  /*18fa0*/  POPC R7, R4 ;  /* 0x0000000400077309 */ /* 0x000e220000000000 */
[----:B--2---:R-:W0:Y:S02]  /*18fb0*/  SHFL.IDX PT, R0, R3, R0, 0x1f ;  /* 0x00001f0003007589 */ /* 0x004e2400000e0000 */
[----:B0-----:R-:W-:-:S07]  /*18fc0*/  IADD3 R16, R0, UR37, R7 ;  /* 0x0000002500107c10 */ /* 0x001fce000fffe007 */
.L_x_2495:
[----:B------:R-:W-:Y:S05]  /*18fd0*/  BSYNC B0 ;  /* 0x0000000000007941 */ /* 0x000fea0003800000 */
.L_x_2494:
[----:B------:R-:W-:-:S13]  /*18fe0*/  LOP3.LUT P0, RZ, R23, 0x20, RZ, 0xc0, !PT ;  /* 0x0000002017ff7812 */ /* 0x000fda000780c0ff */
[----:B------:R-:W-:Y:S05]  /*18ff0*/  @!P0 BRA `(.L_x_2496) ;  /* 0x0000000000048947 */ /* 0x000fea0003800000 */
[----:B------:R-:W-:Y:S01]  /*19000*/  BPT.TRAP 0x1 ;  /* 0x000000040000795c */ /* 0x000fe20000300000 */
.L_x_2496:
[----:B------:R-:W2:Y:S01]  /*19010*/  LDL.LU R0, [R1] ;  /* 0x0000000001007983 */ /* 0x000ea20000300800 */
[----:B------:R-:W-:Y:S01]  /*19020*/  IMAD R4, R27, 0x8, R22 ;  /* 0x000000081b047824 */ /* 0x000fe200078e0216 */
[----:B0-----:R-:W-:Y:S01]  /*19030*/  SHF.L.U32 R3, R28, 0x1f, RZ ;  /* 0x0000001f1c037819 */ /* 0x001fe200000006ff */
[----:B------:R-:W-:Y:S03]  /*19040*/  BSSY B0, `(.L_x_2497) ;  /* 0x0000004000007945 */ /* 0x000fe60003800000 */
[----:B------:R-:W0:Y:S01]  /*19050*/  SYNCS.PHASECHK.TRANS64.TRYWAIT P0, [R4+URZ+0x38860], R3 ;  /* 0x03886003040075a7 */ /* 0x000e22000800017f */
[----:B--2---:R-:W-:Y:S01]  /*19060*/  IMAD R5, R26, -0x50, R0 ;  /* 0xffffffb01a057824 */ /* 0x004fe200078e0200 */
[----:B0-----:R-:W-:Y:S06]  /*19070*/  @!P0 BRA `(.L_x_2498) ;  /* 0x0000003c00c88947 */ /* 0x001fec0003800000 */
.L_x_2590:
[----:B------:R-:W-:Y:S05]  /*19080*/  BSYNC B0 ;  /* 0x0000000000007941 */ /* 0x000fea0003800000 */
.L_x_2497:
        /* <DEDUP_REMOVED lines=64> */
.L_x_2602:
        /* <DEDUP_REMOVED lines=15> */
.L_x_2500:
        /* <DEDUP_REMOVED lines=10> */
.L_x_2501:
[----:B------:R1:W-:Y:S01]  /*19620*/  SYNCS.ARRIVE.TRANS64.A1T0 RZ, [R4+URZ+0x38850], RZ ;  /* 0x038850ff04ff79a7 */ /* 0x0003e2000810003f */
[----:B------:R-:W-:-:S05]  /*19630*/  VIADD R27, R27, 0x1 ;  /* 0x000000011b1b7836 */ /* 0x000fca0000000000 */
[----:B------:R-:W-:-:S04]  /*19640*/  ISETP.NE.AND P0, PT, R27, 0x2, PT ;  /* 0x000000021b00780c */ /* 0x000fc80003f05270 */
[----:B0-----:R-:W-:Y:S02]  /*19650*/  SEL R3, RZ, 0x1, P0 ;  /* 0x00000001ff037807 */ /* 0x001fe40000000000 */
[----:B------:R-:W-:Y:S02]  /*19660*/  SEL R27, R27, RZ, P0 ;  /* 0x000000ff1b1b7207 */ /* 0x000fe40000000000 */
[----:B-1----:R-:W-:-:S07]  /*19670*/  LOP3.LUT R28, R28, R3, RZ, 0x3c, !PT ;  /* 0x000000031c1c7212 */ /* 0x002fce00078e3cff */
.L_x_2456:
[----:B------:R-:W-:Y:S05]  /*19680*/  BSYNC B7 ;  /* 0x0000000000077941 */ /* 0x000fea0003800000 */
.L_x_2454:
        /* <DEDUP_REMOVED lines=8> */
[----:B------:R1:W2:Y:S01]  /*19710*/  LDS.128 R16, [R22+0x388d0] ;  /* 0x0388d00016107984 */ /* 0x0002a20000000c00 */
[----:B------:R-:W-:Y:S06]  /*19720*/  BAR.ARV 0x4, 0x180 ;  /* 0x0106000000007b1d */ /* 0x000fec0000002000 */
[----:B------:R-:W-:Y:S05]  /*19730*/  BRA `(.L_x_2503) ;  /* 0x0000000c00d47947 */ /* 0x000fea0003800000 */
.L_x_2502:
        /* <DEDUP_REMOVED lines=39> */
[----:B------:R-:W0:Y:S02]  /*199b0*/  SHFL.UP PT, R14, R5, 0x10, RZ ;  /* 0x06000000050e7989 */ /* 0x000e2400000e00ff */
[----:B0-----:R-:W-:-:S05]  /*199c0*/  SEL R14, R14, RZ, P5 ;  /* 0x000000ff0e0e7207 */ /* 0x001fca0002800000 */
[----:B------:R-:W-:-:S05]  /*199d0*/  IMAD.IADD R2, R5, 0x1, R14 ;  /* 0x0000000105027824 */ /* 0x000fca00078e020e */
[----:B------:R0:W1:Y:S02]  /*199e0*/  SHFL.IDX PT, R14, R2, 0x1f, 0x1f ;  /* 0x03e01f00020e7f89 */ /* 0x00006400000e0000 */
.L_x_2612:
[----:B------:R-:W-:Y:S02]  /*199f0*/  ULDC UR4, c[0x0][0xc38] ;  /* 0x00030e0000047ab9 */ /* 0x000fe40000000800 */
[----:B------:R-:W-:-:S04]  /*19a00*/  IMAD.U32 R5, RZ, RZ, UR4 ;  /* 0x00000004ff057e24 */ /* 0x000fc8000f8e00ff */
[----:B-1----:R-:W-:-:S04]  /*19a10*/  IMAD R14, R14, R5, RZ ;  /* 0x000000050e0e7224 */ /* 0x002fc800078e02ff */
[----:B------:R-:W-:-:S05]  /*19a20*/  IMAD.IADD R7, R7, 0x1, R14 ;  /* 0x0000000107077824 */ /* 0x000fca00078e020e */
[----:B------:R-:W-:-:S13]  /*19a30*/  ISETP.GT.AND P6, PT, R7, R0, PT ;  /* 0x000000000700720c */ /* 0x000fda0003fc4270 */
[----:B------:R-:W-:Y:S05]  /*19a40*/  @P6 BRA `(.L_x_2505) ;  /* 0x0000000000a46947 */ /* 0x000fea0003800000 */
.L_x_2508:
        /* <DEDUP_REMOVED lines=35> */
.L_x_2620:
[----:B------:R-:W-:Y:S02]  /*19c80*/  ULDC UR4, c[0x0][0xc38] ;  /* 0x00030e0000047ab9 */ /* 0x000fe40000000800 */
[----:B------:R-:W-:-:S04]  /*19c90*/  IMAD.U32 R5, RZ, RZ, UR4 ;  /* 0x00000004ff057e24 */ /* 0x000fc8000f8e00ff */
[----:B-1----:R-:W-:-:S04]  /*19ca0*/  IMAD R14, R14, R5, RZ ;  /* 0x000000050e0e7224 */ /* 0x002fc800078e02ff */
[----:B------:R-:W-:-:S05]  /*19cb0*/  IMAD.IADD R7, R14, 0x1, R7 ;  /* 0x000000010e077824 */ /* 0x000fca00078e0207 */
[----:B------:R-:W-:-:S13]  /*19cc0*/  ISETP.GT.AND P6, PT, R7, R0, PT ;  /* 0x000000000700720c */ /* 0x000fda0003fc4270 */
[----:B------:R-:W-:Y:S05]  /*19cd0*/  @!P6 BRA `(.L_x_2508) ;  /* 0xfffffffc005ce947 */ /* 0x000fea000383ffff */
.L_x_2505:
        /* <DEDUP_REMOVED lines=10> */
.L_x_2625:
[----:B------:R-:W-:-:S13]  /*19d80*/  ISETP.NE.AND P0, PT, R3, RZ, PT ;  /* 0x000000ff0300720c */ /* 0x000fda0003f05270 */
[----:B------:R-:W-:Y:S05]  /*19d90*/  @!P0 BRA `(.L_x_2510) ;  /* 0x0000000000108947 */ /* 0x000fea0003800000 */
[----:B------:R-:W-:Y:S01]  /*19da0*/  UMOV UR4, 0xffffffff ;  /* 0xffffffff00047882 */ /* 0x000fe20000000000 */
[----:B-1----:R-:W-:Y:S02]  /*19db0*/  VIADD R12, R12, 0xffffffff ;  /* 0xffffffff0c0c7836 */ /* 0x002fe40000000000 */
[----:B------:R-:W-:Y:S05]  /*19dc0*/  BRA.DIV UR4, `(.L_x_2511) ;  /* 0x0000004204dc7947 */ /* 0x000fea000b800000 */
[----:B------:R4:W1:Y:S02]  /*19dd0*/  SHFL.IDX PT, R6, R2, R12, 0x1f ;  /* 0x00001f0c02067589 */ /* 0x00086400000e0000 */
.L_x_2510:
        /* <DEDUP_REMOVED lines=13> */
[----:B0-----:R-:W-:Y:S01]  /*19eb0*/  MOV R2, RZ ;  /* 0x000000ff00027202 */ /* 0x001fe20000000f00 */
        /* <DEDUP_REMOVED lines=45> */
.L_x_2512:
        /* <DEDUP_REMOVED lines=19> */
[-C--:B------:R-:W-:Y:S01]  /*1a2c0*/  @!P1 IADD3 R3, R3, -R4.reuse, RZ ;  /* 0x8000000403039210 */ /* 0x080fe20007ffe0ff */
        /* <DEDUP_REMOVED lines=40> */
.L_x_2513:
[----:B------:R-:W-:-:S05]  /*1a550*/  LOP3.LUT R2, RZ, R2, RZ, 0x33, !PT ;  /* 0x00000002ff027212 */ /* 0x000fca00078e33ff */
[----:B------:R-:W-:Y:S01]  /*1a560*/  IMAD.IADD R17, R17, 0x1, R2 ;  /* 0x0000000111117824 */ /* 0x000fe200078e0202 */
[----:B------:R-:W-:Y:S06]  /*1a570*/  BRA `(.L_x_2514) ;  /* 0x00000000001c7947 */ /* 0x000fec0003800000 */
.L_x_2506:
[----:B------:R-:W-:Y:S01]  /*1a580*/  UMOV UR4, URZ ;  /* 0x0000003f00047c82 */ /* 0x000fe20008000000 */
[----:B------:R-:W-:Y:S01]  /*1a590*/  UMOV UR5, URZ ;  /* 0x0000003f00057c82 */ /* 0x000fe20008000000 */
[----:B------:R-:W-:Y:S01]  /*1a5a0*/  ULDC UR6, c[0x0][0xc3c] ;  /* 0x00030f0000067ab9 */ /* 0x000fe20000000800 */
[----:B------:R-:W-:Y:S02]  /*1a5b0*/  IMAD.MOV.U32 R16, RZ, RZ, R0 ;  /* 0x000000ffff107224 */ /* 0x000fe400078e0000 */
[----:B------:R-:W-:Y:S02]  /*1a5c0*/  IMAD.U32 R17, RZ, RZ, UR4 ;  /* 0x00000004ff117e24 */ /* 0x000fe4000f8e00ff */
[----:B------:R-:W-:Y:S02]  /*1a5d0*/  IMAD.U32 R18, RZ, RZ, UR5 ;  /* 0x00000005ff127e24 */ /* 0x000fe4000f8e00ff */
[----:B------:R-:W-:-:S07]  /*1a5e0*/  IMAD.U32 R19, RZ, RZ, UR6 ;  /* 0x00000006ff137e24 */ /* 0x000fce000f8e00ff */
.L_x_2514:
        /* <DEDUP_REMOVED lines=10> */
.L_x_2503:
[----:B------:R-:W-:Y:S02]  /*1a690*/  ULDC UR4, c[0x0][0xc3c] ;  /* 0x00030f0000047ab9 */ /* 0x000fe40000000800 */
[----:B--2---:R-:W-:-:S13]  /*1a6a0*/  ISETP.GE.AND P0, PT, R19, UR4, PT ;  /* 0x0000000413007c0c */ /* 0x004fda000bf06270 */
[----:B------:R-:W-:Y:S05]  /*1a6b0*/  @!P0 BRA `(.L_x_2515) ;  /* 0xffffffac00fc8947 */ /* 0x000fea000383ffff */
[----:B------:R-:W-:Y:S05]  /*1a6c0*/  BSYNC B8 ;  /* 0x0000000000087941 */ /* 0x000fea0003800000 */
.L_x_2448:
[----:B------:R-:W2:Y:S01]  /*1a6d0*/  LDL.LU R0, [R1+0x24] ;  /* 0x0000240001007983 */ /* 0x000ea20000300800 */
[----:B------:R-:W-:Y:S01]  /*1a6e0*/  BSSY B0, `(.L_x_2516) ;  /* 0x000000b000007945 */ /* 0x000fe20003800000 */
[----:B------:R-:W3:Y:S01]  /*1a6f0*/  S2R R5, SR_CgaCtaId ;  /* 0x0000000000057919 */ /* 0x000ee20000008800 */
[----:B--2---:R-:W-:-:S05]  /*1a700*/  VIADD R0, R0, 0x1 ;  /* 0x0000000100007836 */ /* 0x004fca0000000000 */
[----:B-1----:R-:W-:-:S04]  /*1a710*/  LEA.HI R2, R0, R0, RZ, 0x1 ;  /* 0x0000000000027211 */ /* 0x002fc800078f08ff */
[----:B------:R-:W-:Y:S02]  /*1a720*/  LOP3.LUT R3, R2, 0xfffffffe, RZ, 0xc0, !PT ;  /* 0xfffffffe02037812 */ /* 0x000fe400078ec0ff */
[----:B------:R-:W-:-:S03]  /*1a730*/  MOV R2, 0x400 ;  /* 0x0000040000027802 */ /* 0x000fc60000000f00 */
[----:B------:R-:W-:Y:S01]  /*1a740*/  IMAD.IADD R0, R0, 0x1, -R3 ;  /* 0x0000000100007824 */ /* 0x000fe200078e0a03 */
[----:B---3--:R-:W-:-:S04]  /*1a750*/  LEA R4, R5, R2, 0x18 ;  /* 0x0000000205047211 */ /* 0x008fc800078ec0ff */
[----:B------:R-:W-:-:S04]  /*1a760*/  SHF.L.U32 R0, R0, 0x1f, RZ ;  /* 0x0000001f00007819 */ /* 0x000fc800000006ff */
[----:B------:R-:W1:Y:S02]  /*1a770*/  SYNCS.PHASECHK.TRANS64.TRYWAIT P0, [R4+URZ+0x38820], R0 ;  /* 0x03882000040075a7 */ /* 0x000e64000800017f */
[----:B-1----:R-:W-:Y:S05]  /*1a780*/  @!P0 BRA `(.L_x_2517) ;  /* 0x0000003800948947 */ /* 0x002fea0003800000 */
.L_x_2628:
[----:B------:R-:W-:Y:S05]  /*1a790*/  BSYNC B0 ;  /* 0x0000000000007941 */ /* 0x000fea0003800000 */
.L_x_2516:
[----:B------:R-:W-:-:S03]  /*1a7a0*/  UMOV UR4, 0xffffffff ;  /* 0xffffffff00047882 */ /* 0x000fc60000000000 */
[----:B------:R-:W-:Y:S05]  /*1a7b0*/  BRA.DIV UR4, `(.L_x_2518) ;  /* 0x0000003a049c7947 */ /* 0x000fea000b800000 */
[----:B-1----:R-:W1:Y:S02]  /*1a7c0*/  S2R R0, SR_TID.X ;  /* 0x0000000000007919 */ /* 0x002e640000002100 */
[----:B-1----:R-:W-:-:S04]  /*1a7d0*/  SHF.R.U32.HI R0, RZ, 0x5, R0 ;  /* 0x00000005ff007819 */ /* 0x002fc80000011600 */
[----:B------:R-:W-:-:S05]  /*1a7e0*/  LOP3.LUT R0, R0, 0x3, RZ, 0xc0, !PT ;  /* 0x0000000300007812 */ /* 0x000fca00078ec0ff */
[----:B------:R1:W2:Y:S02]  /*1a7f0*/  SHFL.IDX PT, R14, R0, RZ, 0x1f ;  /* 0x00001fff000e7589 */ /* 0x0002a400000e0000 */
.L_x_2631:
[----:B--2---:R-:W-:Y:S01]  /*1a800*/  ISETP.NE.AND P0, PT, R14, RZ, PT ;  /* 0x000000ff0e00720c */ /* 0x004fe20003f05270 */
[----:B------:R-:W-:-:S12]  /*1a810*/  BSSY B0, `(.L_x_2519) ;  /* 0x0000026000007945 */ /* 0x000fd80003800000 */
[----:B------:R-:W-:Y:S05]  /*1a820*/  @P0 BRA `(.L_x_2520) ;  /* 0x0000000000900947 */ /* 0x000fea0003800000 */
[----:B------:R-:W-:-:S03]  /*1a830*/  UMOV UR4, 0xffffffff ;  /* 0xffffffff00047882 */ /* 0x000fc60000000000 */
[----:B------:R-:W-:Y:S05]  /*1a840*/  BRA.DIV UR4, `(.L_x_2521) ;  /* 0x0000003a04ac7947 */ /* 0x000fea000b800000 */
[----:B------:R-:W-:-:S13]  /*1a850*/  ELECT P6, URZ, PT ;  /* 0x00000000003f782f */ /* 0x000fda00038c0000 */
.L_x_2634:
[----:B------:R-:W-:Y:S05]  /*1a860*/  @!P6 BRA `(.L_x_2520) ;  /* 0x000000000080e947 */ /* 0x000fea0003800000 */
[----:B-1----:R-:W2:Y:S02]  /*1a870*/  LDL R0, [R1+0x44] ;  /* 0x0000440001007983 */ /* 0x002ea40000100800 */
[----:B--2---:R-:W-:-:S13]  /*1a880*/  R2UR UR4, R0 ;  /* 0x00000000000472ca */ /* 0x004fda00000e0000 */
[----:B------:R-:W-:-:S06]  /*1a890*/  ULOP3.LUT UR4, UR4, 0x2, URZ, 0xfc, !UPT ;  /* 0x0000000204047892 */ /* 0x000fcc000f8efc3f */
[----:B------:R-:W-:-:S04]  /*1a8a0*/  MOV R0, UR4 ;  /* 0x0000000400007c02 */ /* 0x000fc80008000f00 */
[----:B------:R-:W-:-:S13]  /*1a8b0*/  ISETP.NE.AND P0, PT, R0, 0x3, PT ;  /* 0x000000030000780c */ /* 0x000fda0003f05270 */
[----:B------:R-:W-:Y:S05]  /*1a8c0*/  @!P0 BRA `(.L_x_2522) ;  /* 0x0000000000048947 */ /* 0x000fea0003800000 */
[----:B------:R-:W-:Y:S01]  /*1a8d0*/  BPT.TRAP 0x1 ;  /* 0x000000040000795c */ /* 0x000fe20000300000 */
.L_x_2522:
[C---:B------:R-:W-:Y:S01]  /*1a8e0*/  IMAD R5, R27.reuse, 0x8, R4 ;  /* 0x000000081b057824 */ /* 0x040fe200078e0204 */
[----:B------:R-:W-:Y:S01]  /*1a8f0*/  SHF.L.U32 R0, R28, 0x1f, RZ ;  /* 0x0000001f1c007819 */ /* 0x000fe200000006ff */
[----:B------:R-:W-:-:S03]  /*1a900*/  VIADD R27, R27, 0x1 ;  /* 0x000000011b1b7836 */ /* 0x000fc60000000000 */
[----:B------:R-:W1:Y:S02]  /*1a910*/  SYNCS.PHASECHK.TRANS64.TRYWAIT P1, [R5+URZ+0x38840], R0 ;  /* 0x03884000050075a7 */ /* 0x000e64000802017f */
[----:B------:R-:W-:-:S04]  /*1a920*/  ISETP.NE.AND P2, PT, R27, 0x2, PT ;  /* 0x000000021b00780c */ /* 0x000fc80003f45270 */
[----:B------:R-:W-:Y:S01]  /*1a930*/  SEL R3, RZ, 0x1, P2 ;  /* 0x00000001ff037807 */ /* 0x000fe20001000000 */
[----:B-1----:R-:W-:Y:S08]  /*1a940*/  @!P1 BRA `(.L_x_2523) ;  /* 0x00000038008c9947 */ /* 0x002ff00003800000 */
.L_x_2635:
[----:B------:R-:W-:Y:S02]  /*1a950*/  SEL R27, R27, RZ, P2 ;  /* 0x000000ff1b1b7207 */ /* 0x000fe40001000000 */
[----:B------:R-:W-:Y:S01]  /*1a960*/  LOP3.LUT R2, R28, R3, RZ, 0x3c, !PT ;  /* 0x000000031c027212 */ /* 0x000fe200078e3cff */
[----:B------:R-:W-:Y:S06]  /*1a970*/  @!P0 BRA `(.L_x_2524) ;  /* 0x0000000000048947 */ /* 0x000fec0003800000 */
[----:B------:R-:W-:Y:S01]  /*1a980*/  BPT.TRAP 0x1 ;  /* 0x000000040000795c */ /* 0x000fe20000300000 */
.L_x_2524:
[----:B------:R-:W-:Y:S01]  /*1a990*/  IMAD R27, R27, 0x8, R4 ;  /* 0x000000081b1b7824 */ /* 0x000fe200078e0204 */
[----:B------:R-:W-:-:S04]  /*1a9a0*/  SHF.L.U32 R2, R2, 0x1f, RZ ;  /* 0x0000001f02027819 */ /* 0x000fc800000006ff */
[----:B------:R-:W2:Y:S02]  /*1a9b0*/  SYNCS.PHASECHK.TRANS64.TRYWAIT P1, [R27+URZ+0x38840], R2 ;  /* 0x038840021b0075a7 */ /* 0x000ea4000802017f */
[----:B--2---:R-:W-:Y:S05]  /*1a9c0*/  @!P1 BRA `(.L_x_2525) ;  /* 0x0000003800809947 */ /* 0x004fea0003800000 */
.L_x_2636:
[----:B------:R-:W-:Y:S05]  /*1a9d0*/  @!P0 BRA `(.L_x_2526) ;  /* 0x0000000000048947 */ /* 0x000fea0003800000 */
[----:B------:R-:W-:Y:S01]  /*1a9e0*/  BPT.TRAP 0x1 ;  /* 0x000000040000795c */ /* 0x000fe20000300000 */
.L_x_2526:
[----:B------:R-:W3:Y:S02]  /*1a9f0*/  SYNCS.PHASECHK.TRANS64.TRYWAIT P1, [R5+URZ+0x38860], R0 ;  /* 0x03886000050075a7 */ /* 0x000ee4000802017f */
[----:B---3--:R-:W-:Y:S05]  /*1aa00*/  @!P1 BRA `(.L_x_2527) ;  /* 0x0000003800849947 */ /* 0x008fea0003800000 */
.L_x_2637:
[----:B------:R-:W-:Y:S05]  /*1aa10*/  @!P0 BRA `(.L_x_2528) ;  /* 0x0000000000048947 */ /* 0x000fea0003800000 */
[----:B------:R-:W-:Y:S01]  /*1aa20*/  BPT.TRAP 0x1 ;  /* 0x000000040000795c */ /* 0x000fe20000300000 */
.L_x_2528:
[----:B----4-:R4:W0:Y:S02]  /*1aa30*/  SYNCS.PHASECHK.TRANS64.TRYWAIT P0, [R27+URZ+0x38860], R2 ;  /* 0x038860021b0075a7 */ /* 0x010824000800017f */
[----:B0-----:R-:W-:Y:S05]  /*1aa40*/  @!P0 NANOSLEEP.SYNCS 0x989680 ;  /* 0x009896800000895d */ /* 0x001fea0003900000 */
[----:B------:R-:W0:Y:S02]  /*1aa50*/  @!P0 SYNCS.PHASECHK.TRANS64 P0, [R27+URZ+0x38860], R2 ;  /* 0x038860021b0085a7 */ /* 0x000e24000800007f */
[----:B0-----:R-:W-:Y:S05]  /*1aa60*/  @!P0 BRA `(.L_x_2528) ;  /* 0xfffffffc00f08947 */ /* 0x001fea000383ffff */
.L_x_2520:
[----:B------:R-:W-:Y:S05]  /*1aa70*/  BSYNC B0 ;  /* 0x0000000000007941 */ /* 0x000fea0003800000 */
.L_x_2519:
[----:B------:R-:W-:Y:S05]  /*1aa80*/  EXIT ;  /* 0x000000000000794d */ /* 0x000fea0003800000 */
.L_x_2381:
[----:B------:R-:W-:-:S13]  /*1aa90*/  R2UR UR4, R16 ;  /* 0x00000000100472ca */ /* 0x000fda00000e0000 */
[----:B0-----:R-:W-:-:S04]  /*1aaa0*/  IMAD.U32 R3, RZ, RZ, UR4 ;  /* 0x00000004ff037e24 */ /* 0x001fc8000f8e00ff */
[----:B------:R0:W1:Y:S03]  /*1aab0*/  SYNCS.PHASECHK.TRANS64.TRYWAIT P1, [R3+URZ+0x38800], R0 ;  /* 0x03880000030075a7 */ /* 0x000066000802017f */
[----:B-1----:R-:W-:Y:S05]  /*1aac0*/  @!P1 NANOSLEEP.SYNCS 0x989680 ;  /* 0x009896800000995d */ /* 0x002fea0003900000 */
[----:B------:R-:W1:Y:S02]  /*1aad0*/  @!P1 SYNCS.PHASECHK.TRANS64 P1, [R3+URZ+0x38800], R0 ;  /* 0x03880000030095a7 */ /* 0x000e64000802007f */
[----:B-1----:R-:W-:Y:S05]  /*1aae0*/  @!P1 BRA `(.L_x_2381) ;  /* 0xfffffffc00e89947 */ /* 0x002fea000383ffff */
[----:B------:R-:W-:Y:S05]  /*1aaf0*/  BRA `(.L_x_2529) ;  /* 0xfffffe7400e07947 */ /* 0x000fea000383ffff */
.L_x_2385:
[----:B-1----:R1:W2:Y:S02]  /*1ab00*/  SYNCS.PHASECHK.TRANS64.TRYWAIT P1, [R0+URZ+0x38830], R3 ;  /* 0x03883003000075a7 */ /* 0x0022a4000802017f */
[----:B--2---:R-:W-:Y:S05]  /*1ab10*/  @!P1 NANOSLEEP.SYNCS 0x989680 ;  /* 0x009896800000995d */ /* 0x004fea0003900000 */
[----:B------:R-:W2:Y:S02]  /*1ab20*/  @!P1 SYNCS.PHASECHK.TRANS64 P1, [R0+URZ+0x38830], R3 ;  /* 0x03883003000095a7 */ /* 0x000ea4000802007f */
[----:B--2---:R-:W-:Y:S05]  /*1ab30*/  @!P1 BRA `(.L_x_2385) ;  /* 0xfffffffc00f09947 */ /* 0x004fea000383ffff */
[----:B------:R-:W-:Y:S05]  /*1ab40*/  BRA `(.L_x_2384) ;  /* 0xfffffe7800047947 */ /* 0x000fea000383ffff */
.L_x_2391:
[----:B-1----:R-:W-:-:S04]  /*1ab50*/  IMAD.U32 R4, RZ, RZ, UR61 ;  /* 0x0000003dff047e24 */ /* 0x002fc8000f8e00ff */
[----:B------:R1:W2:Y:S03]  /*1ab60*/  SYNCS.PHASECHK.TRANS64.TRYWAIT P1, [R4+URZ+0x38830], R3 ;  /* 0x03883003040075a7 */ /* 0x0002a6000802017f */
[----:B--2---:R-:W-:Y:S05]  /*1ab70*/  @!P1 NANOSLEEP.SYNCS 0x989680 ;  /* 0x009896800000995d */ /* 0x004fea0003900000 */
[----:B------:R-:W2:Y:S02]  /*1ab80*/  @!P1 SYNCS.PHASECHK.TRANS64 P1, [R4+URZ+0x38830], R3 ;  /* 0x03883003040095a7 */ /* 0x000ea4000802007f */
[----:B--2---:R-:W-:Y:S05]  /*1ab90*/  @!P1 BRA `(.L_x_2391) ;  /* 0xfffffffc00ec9947 */ /* 0x004fea000383ffff */
[----:B------:R-:W-:Y:S05]  /*1aba0*/  BRA `(.L_x_2390) ;  /* 0xfffffeb800607947 */ /* 0x000fea000383ffff */
.L_x_2395:
[----:B---3--:R-:W-:-:S04]  /*1abb0*/  IMAD.U32 R2, RZ, RZ, UR4 ;  /* 0x00000004ff027e24 */ /* 0x008fc8000f8e00ff */
[----:B------:R3:W4:Y:S03]  /*1abc0*/  SYNCS.PHASECHK.TRANS64.TRYWAIT P1, [R2+URZ+0x38850], R0 ;  /* 0x03885000020075a7 */ /* 0x000726000802017f */
[----:B----4-:R-:W-:Y:S05]  /*1abd0*/  @!P1 NANOSLEEP.SYNCS 0x989680 ;  /* 0x009896800000995d */ /* 0x010fea0003900000 */
[----:B------:R-:W4:Y:S02]  /*1abe0*/  @!P1 SYNCS.PHASECHK.TRANS64 P1, [R2+URZ+0x38850], R0 ;  /* 0x03885000020095a7 */ /* 0x000f24000802007f */
[----:B----4-:R-:W-:Y:S05]  /*1abf0*/  @!P1 BRA `(.L_x_2395) ;  /* 0xfffffffc00ec9947 */ /* 0x010fea000383ffff */
[----:B------:R-:W-:Y:S05]  /*1ac00*/  BRA `(.L_x_2394) ;  /* 0xfffffedc00b47947 */ /* 0x000fea000383ffff */
.L_x_2403:
[----:B-1----:R-:W-:-:S04]  /*1ac10*/  IMAD.U32 R4, RZ, RZ, UR4 ;  /* 0x00000004ff047e24 */ /* 0x002fc8000f8e00ff */
[----:B------:R1:W2:Y:S03]  /*1ac20*/  SYNCS.PHASECHK.TRANS64.TRYWAIT P1, [R4+URZ+0x38830], R3 ;  /* 0x03883003040075a7 */ /* 0x0002a6000802017f */
[----:B--2---:R-:W-:Y:S05]  /*1ac30*/  @!P1 NANOSLEEP.SYNCS 0x989680 ;  /* 0x009896800000995d */ /* 0x004fea0003900000 */
[----:B------:R-:W2:Y:S02]  /*1ac40*/  @!P1 SYNCS.PHASECHK.TRANS64 P1, [R4+URZ+0x38830], R3 ;  /* 0x03883003040095a7 */ /* 0x000ea4000802007f */
[----:B--2---:R-:W-:Y:S05]  /*1ac50*/  @!P1 BRA `(.L_x_2403) ;  /* 0xfffffffc00ec9947 */ /* 0x004fea000383ffff */
[----:B------:R-:W-:Y:S05]  /*1ac60*/  BRA `(.L_x_2402) ;  /* 0xfffffefc00007947 */ /* 0x000fea000383ffff */
.L_x_2407:
[----:B---3--:R-:W-:-:S04]  /*1ac70*/  IMAD.U32 R2, RZ, RZ, UR4 ;  /* 0x00000004ff027e24 */ /* 0x008fc8000f8e00ff */
[----:B------:R3:W4:Y:S03]  /*1ac80*/  SYNCS.PHASECHK.TRANS64.TRYWAIT P1, [R2+URZ+0x38850], R0 ;  /* 0x03885000020075a7 */ /* 0x000726000802017f */
[----:B----4-:R-:W-:Y:S05]  /*1ac90*/  @!P1 NANOSLEEP.SYNCS 0x989680 ;  /* 0x009896800000995d */ /* 0x010fea0003900000 */
[----:B------:R-:W4:Y:S02]  /*1aca0*/  @!P1 SYNCS.PHASECHK.TRANS64 P1, [R2+URZ+0x38850], R0 ;  /* 0x03885000020095a7 */ /* 0x000f24000802007f */
[----:B----4-:R-:W-:Y:S05]  /*1acb0*/  @!P1 BRA `(.L_x_2407) ;  /* 0xfffffffc00ec9947 */ /* 0x010fea000383ffff */
[----:B------:R-:W-:Y:S05]  /*1acc0*/  BRA `(.L_x_2406) ;  /* 0xffffff2000547947 */ /* 0x000fea000383ffff */
.L_x_2414:
[----:B-1----:R-:W-:-:S04]  /*1acd0*/  IMAD.U32 R7, RZ, RZ, UR8 ;  /* 0x00000008ff077e24 */ /* 0x002fc8000f8e00ff */
[----:B------:R1:W2:Y:S03]  /*1ace0*/  SYNCS.PHASECHK.TRANS64.TRYWAIT P1, [R7+URZ+0x38850], R0 ;  /* 0x03885000070075a7 */ /* 0x0002a6000802017f */
[----:B--2---:R-:W-:Y:S05]  /*1acf0*/  @!P1 NANOSLEEP.SYNCS 0x989680 ;  /* 0x009896800000995d */ /* 0x004fea0003900000 */
[----:B------:R-:W2:Y:S02]  /*1ad00*/  @!P1 SYNCS.PHASECHK.TRANS64 P1, [R7+URZ+0x38850], R0 ;  /* 0x03885000070095a7 */ /* 0x000ea4000802007f */
[----:B--2---:R-:W-:Y:S05]  /*1ad10*/  @!P1 BRA `(.L_x_2414) ;  /* 0xfffffffc00ec9947 */ /* 0x004fea000383ffff */
[----:B------:R-:W-:Y:S05]  /*1ad20*/  BRA `(.L_x_2413) ;  /* 0xffffff3c00b47947 */ /* 0x000fea000383ffff */
.L_x_2462:
        /* <DEDUP_REMOVED lines=11> */
.L_x_2531:
[----:B------:R-:W-:Y:S05]  /*1ade0*/  BSYNC B0 ;  /* 0x0000000000007941 */ /* 0x000fea0003800000 */
.L_x_2530:
[----:B------:R-:W-:Y:S05]  /*1adf0*/  BRA `(.L_x_2532) ;  /* 0xffffffb400cc7947 */ /* 0x000fea000383ffff */
.L_x_2465:
[----:B0-----:R0:W1:Y:S02]  /*1ae00*/  SYNCS.PHASECHK.TRANS64.TRYWAIT P0, [R5+URZ+0x38840], R2 ;  /* 0x03884002050075a7 */ /* 0x001064000800017f */
[----:B-1----:R-:W-:Y:S05]  /*1ae10*/  @!P0 NANOSLEEP.SYNCS 0x989680 ;  /* 0x009896800000895d */ /* 0x002fea0003900000 */
[----:B------:R-:W1:Y:S02]  /*1ae20*/  @!P0 SYNCS.PHASECHK.TRANS64 P0, [R5+URZ+0x38840], R2 ;  /* 0x03884002050085a7 */ /* 0x000e64000800007f */
[----:B-1----:R-:W-:Y:S05]  /*1ae30*/  @!P0 BRA `(.L_x_2465) ;  /* 0xfffffffc00f08947 */ /* 0x002fea000383ffff */
[----:B------:R-:W-:Y:S05]  /*1ae40*/  BRA `(.L_x_2533) ;  /* 0xffffffb800d47947 */ /* 0x000fea000383ffff */
.L_x_2466:
        /* <DEDUP_REMOVED lines=8> */
.L_x_2535:
[----:B------:R-:W-:Y:S05]  /*1aed0*/  BSYNC B0 ;  /* 0x0000000000007941 */ /* 0x000fea0003800000 */
.L_x_2534:
[----:B------:R-:W-:Y:S01]  /*1aee0*/  IMAD.MOV.U32 R13, RZ, RZ, R0 ;  /* 0x000000ffff0d7224 */ /* 0x000fe200078e0000 */
[----:B------:R-:W-:Y:S01]  /*1aef0*/  MOV R15, 0xffffffff ;  /* 0xffffffff000f7802 */ /* 0x000fe20000000f00 */
[----:B------:R-:W-:Y:S01]  /*1af00*/  IMAD.MOV.U32 R12, RZ, RZ, RZ ;  /* 0x000000ffff0c7224 */ /* 0x000fe200078e00ff */
[C---:B------:R-:W-:Y:S01]  /*1af10*/  LOP3.LUT P5, RZ, R23.reuse, 0x10, RZ, 0xc0, !PT ;  /* 0x0000001017ff7812 */ /* 0x040fe200078ac0ff */
[----:B------:R-:W-:Y:S01]  /*1af20*/  IMAD.MOV.U32 R11, RZ, RZ, 0x181f ;  /* 0x0000181fff0b7424 */ /* 0x000fe200078e00ff */
[C---:B------:R-:W-:Y:S01]  /*1af30*/  LOP3.LUT P4, RZ, R23.reuse, 0x8, RZ, 0xc0, !PT ;  /* 0x0000000817ff7812 */ /* 0x040fe2000788c0ff */
[----:B------:R-:W-:Y:S01]  /*1af40*/  IMAD.MOV.U32 R2, RZ, RZ, R14 ;  /* 0x000000ffff027224 */ /* 0x000fe200078e000e */
[----:B------:R-:W-:Y:S01]  /*1af50*/  LOP3.LUT P3, RZ, R23, 0x4, RZ, 0xc0, !PT ;  /* 0x0000000417ff7812 */ /* 0x000fe2000786c0ff */
[----:B------:R-:W-:-:S12]  /*1af60*/  @P0 IMAD R9, R7, 0x2, R22 ;  /* 0x0000000207090824 */ /* 0x000fd800078e0216 */
[----:B------:R-:W-:Y:S05]  /*1af70*/  WARPSYNC.COLLECTIVE R15, `(.L_x_2536) ;  /* 0x000000000f087348 */ /* 0x000fea0003c00000 */
[----:B------:R0:W1:Y:S02]  /*1af80*/  SHFL.IDX P6, R14, R13, R12, R11 ;  /* 0x0000000c0d0e7389 */ /* 0x00006400000c000b */
[----:B01----:R-:W-:Y:S01]  /*1af90*/  ENDCOLLECTIVE ;  /* 0x000000000000791b */ /* 0x003fe20003800000 */
.L_x_2536:
[----:B------:R-:W-:Y:S01]  /*1afa0*/  LOP3.LUT P2, RZ, R23, 0x2, RZ, 0xc0, !PT ;  /* 0x0000000217ff7812 */ /* 0x000fe2000784c0ff */
[----:B------:R-:W-:Y:S02]  /*1afb0*/  IMAD.MOV.U32 R13, RZ, RZ, R6 ;  /* 0x000000ffff0d7224 */ /* 0x000fe400078e0006 */
[----:B------:R-:W-:Y:S02]  /*1afc0*/  IMAD.MOV.U32 R12, RZ, RZ, 0x1 ;  /* 0x00000001ff0c7424 */ /* 0x000fe400078e00ff */
[----:B------:R-:W-:-:S08]  /*1afd0*/  IMAD.MOV.U32 R3, RZ, RZ, R14 ;  /* 0x000000ffff037224 */ /* 0x000fd000078e000e */
[----:B------:R-:W-:Y:S05]  /*1afe0*/  WARPSYNC.COLLECTIVE R15, `(.L_x_2537) ;  /* 0x000000000f087348 */ /* 0x000fea0003c00000 */
[----:B------:R0:W1:Y:S02]  /*1aff0*/  SHFL.IDX P6, R14, R13, R12, R11 ;  /* 0x0000000c0d0e7389 */ /* 0x00006400000c000b */
[----:B01----:R-:W-:Y:S01]  /*1b000*/  ENDCOLLECTIVE ;  /* 0x000000000000791b */ /* 0x003fe20003800000 */
.L_x_2537:
        /* <DEDUP_REMOVED lines=10> */
.L_x_2538:
        /* <DEDUP_REMOVED lines=14> */
.L_x_2539:
        /* <DEDUP_REMOVED lines=16> */
.L_x_2540:
[----:B------:R-:W-:Y:S02]  /*1b290*/  @P0 IMAD R9, R7, 0x2, R22 ;  /* 0x0000000207090824 */ /* 0x000fe400078e0216 */
[----:B------:R-:W-:Y:S02]  /*1b2a0*/  IMAD.MOV.U32 R13, RZ, RZ, R6 ;  /* 0x000000ffff0d7224 */ /* 0x000fe400078e0006 */
[----:B------:R-:W-:Y:S02]  /*1b2b0*/  IMAD.MOV.U32 R12, RZ, RZ, 0x3 ;  /* 0x00000003ff0c7424 */ /* 0x000fe400078e00ff */
[----:B------:R-:W-:-:S07]  /*1b2c0*/  IMAD.MOV.U32 R2, RZ, RZ, R14 ;  /* 0x000000ffff027224 */ /* 0x000fce00078e000e */
[----:B------:R-:W-:Y:S05]  /*1b2d0*/  WARPSYNC.COLLECTIVE R15, `(.L_x_2541) ;  /* 0x000000000f087348 */ /* 0x000fea0003c00000 */
[----:B------:R0:W1:Y:S02]  /*1b2e0*/  SHFL.IDX P6, R14, R13, R12, R11 ;  /* 0x0000000c0d0e7389 */ /* 0x00006400000c000b */
[----:B01----:R-:W-:Y:S01]  /*1b2f0*/  ENDCOLLECTIVE ;  /* 0x000000000000791b */ /* 0x003fe20003800000 */
.L_x_2541:
        /* <DEDUP_REMOVED lines=15> */
.L_x_2542:
[----:B------:R-:W-:Y:S02]  /*1b3f0*/  @P0 IMAD R21, R7, 0x2, R22 ;  /* 0x0000000207150824 */ /* 0x000fe400078e0216 */
[----:B------:R-:W-:Y:S02]  /*1b400*/  IMAD.MOV.U32 R13, RZ, RZ, R6 ;  /* 0x000000ffff0d7224 */ /* 0x000fe400078e0006 */
[----:B------:R-:W-:Y:S01]  /*1b410*/  IMAD.MOV.U32 R12, RZ, RZ, 0x4 ;  /* 0x00000004ff0c7424 */ /* 0x000fe200078e00ff */
[----:B------:R-:W-:-:S07]  /*1b420*/  MOV R2, R14 ;  /* 0x0000000e00027202 */ /* 0x000fce0000000f00 */
[----:B------:R-:W-:Y:S05]  /*1b430*/  WARPSYNC.COLLECTIVE R15, `(.L_x_2543) ;  /* 0x000000000f087348 */ /* 0x000fea0003c00000 */
[----:B------:R0:W1:Y:S02]  /*1b440*/  SHFL.IDX P6, R14, R13, R12, R11 ;  /* 0x0000000c0d0e7389 */ /* 0x00006400000c000b */
[----:B01----:R-:W-:Y:S01]  /*1b450*/  ENDCOLLECTIVE ;  /* 0x000000000000791b */ /* 0x003fe20003800000 */
.L_x_2543:
        /* <DEDUP_REMOVED lines=14> */
.L_x_2544:
[----:B------:R-:W-:Y:S01]  /*1b540*/  IMAD.MOV.U32 R0, RZ, RZ, R14 ;  /* 0x000000ffff007224 */ /* 0x000fe200078e000e */
[----:B------:R-:W-:Y:S06]  /*1b550*/  BRA `(.L_x_2545) ;  /* 0xffffffb8003c7947 */ /* 0x000fec000383ffff */
.L_x_2473:
[----:B------:R-:W-:Y:S02]  /*1b560*/  IMAD.MOV.U32 R13, RZ, RZ, R0 ;  /* 0x000000ffff0d7224 */ /* 0x000fe400078e0000 */
[----:B------:R-:W-:Y:S02]  /*1b570*/  IMAD.MOV.U32 R12, RZ, RZ, RZ ;  /* 0x000000ffff0c7224 */ /* 0x000fe400078e00ff */
[----:B------:R-:W-:Y:S02]  /*1b580*/  IMAD.MOV.U32 R11, RZ, RZ, 0x181f ;  /* 0x0000181fff0b7424 */ /* 0x000fe400078e00ff */
[----:B------:R-:W-:Y:S02]  /*1b590*/  IMAD.MOV.U32 R15, RZ, RZ, -0x1 ;  /* 0xffffffffff0f7424 */ /* 0x000fe400078e00ff */
[----:B-----5:R-:W-:Y:S02]  /*1b5a0*/  IMAD R5, R9, R5, RZ ;  /* 0x0000000509057224 */ /* 0x020fe400078e02ff */
[----:B------:R-:W-:-:S07]  /*1b5b0*/  IMAD R17, R17, 0x80, R8 ;  /* 0x0000008011117824 */ /* 0x000fce00078e0208 */
[----:B------:R-:W-:Y:S05]  /*1b5c0*/  WARPSYNC.COLLECTIVE R15, `(.L_x_2546) ;  /* 0x000000000f087348 */ /* 0x000fea0003c00000 */
[----:B------:R0:W1:Y:S02]  /*1b5d0*/  SHFL.IDX P6, R14, R13, R12, R11 ;  /* 0x0000000c0d0e7389 */ /* 0x00006400000c000b */
[----:B01----:R-:W-:Y:S01]  /*1b5e0*/  ENDCOLLECTIVE ;  /* 0x000000000000791b */ /* 0x003fe20003800000 */
.L_x_2546:
[C---:B------:R-:W-:Y:S01]  /*1b5f0*/  VIADD R6, R17.reuse, 0x10 ;  /* 0x0000001011067836 */ /* 0x040fe20000000000 */
[----:B------:R-:W-:Y:S01]  /*1b600*/  ISETP.GE.AND P0, PT, R17, R5, PT ;  /* 0x000000051100720c */ /* 0x000fe20003f06270 */
[----:B------:R-:W-:Y:S02]  /*1b610*/  IMAD.MOV.U32 R13, RZ, RZ, R4 ;  /* 0x000000ffff0d7224 */ /* 0x000fe400078e0004 */
[----:B------:R-:W-:-:S10]  /*1b620*/  IMAD.MOV.U32 R2, RZ, RZ, R14 ;  /* 0x000000ffff027224 */ /* 0x000fd400078e000e */
[----:B------:R-:W-:Y:S05]  /*1b630*/  WARPSYNC.COLLECTIVE R15, `(.L_x_2547) ;  /* 0x000000000f087348 */ /* 0x000fea0003c00000 */
[----:B------:R0:W1:Y:S02]  /*1b640*/  SHFL.IDX P6, R14, R13, R12, R11 ;  /* 0x0000000c0d0e7389 */ /* 0x00006400000c000b */
[----:B01----:R-:W-:Y:S01]  /*1b650*/  ENDCOLLECTIVE ;  /* 0x000000000000791b */ /* 0x003fe20003800000 */
.L_x_2547:
        /* <DEDUP_REMOVED lines=8> */
.L_x_2548:
        /* <DEDUP_REMOVED lines=14> */
.L_x_2549:
[----:B------:R-:W-:Y:S02]  /*1b7c0*/  IMAD.MOV.U32 R13, RZ, RZ, R0 ;  /* 0x000000ffff0d7224 */ /* 0x000fe400078e0000 */
[----:B------:R-:W-:Y:S01]  /*1b7d0*/  IMAD.MOV.U32 R12, RZ, RZ, 0x2 ;  /* 0x00000002ff0c7424 */ /* 0x000fe200078e00ff */
[----:B------:R-:W-:-:S04]  /*1b7e0*/  @!P0 LEA R14, P5, R32, R14, 0x1 ;  /* 0x0000000e200e8211 */ /* 0x000fc800078a08ff */
[----:B------:R-:W-:Y:S01]  /*1b7f0*/  @!P0 IADD3.X R7, RZ, R2, RZ, P5, !PT ;  /* 0x00000002ff078210 */ /* 0x000fe20002ffe4ff */
[----:B------:R-:W-:-:S08]  /*1b800*/  @!P0 IMAD.MOV.U32 R2, RZ, RZ, R14 ;  /* 0x000000ffff028224 */ /* 0x000fd000078e000e */
[----:B------:R-:W-:Y:S05]  /*1b810*/  WARPSYNC.COLLECTIVE R15, `(.L_x_2550) ;  /* 0x000000000f087348 */ /* 0x000fea0003c00000 */
[----:B------:R0:W1:Y:S02]  /*1b820*/  SHFL.IDX P6, R14, R13, R12, R11 ;  /* 0x0000000c0d0e7389 */ /* 0x00006400000c000b */
[----:B01----:R-:W-:Y:S01]  /*1b830*/  ENDCOLLECTIVE ;  /* 0x000000000000791b */ /* 0x003fe20003800000 */
.L_x_2550:
        /* <DEDUP_REMOVED lines=15> */
.L_x_2551:
        /* <DEDUP_REMOVED lines=8> */
.L_x_2552:
        /* <DEDUP_REMOVED lines=15> */
.L_x_2553:
        /* <DEDUP_REMOVED lines=8> */
.L_x_2554:
        /* <DEDUP_REMOVED lines=10> */
[----:B------:R-:W-:Y:S01]  /*1bbc0*/  VIADD R6, R17, 0x50 ;  /* 0x0000005011067836 */ /* 0x000fe20000000000 */
[----:B0-----:R-:W-:-:S11]  /*1bbd0*/  MOV R2, R14 ;  /* 0x0000000e00027202 */ /* 0x001fd60000000f00 */
[----:B------:R-:W-:Y:S05]  /*1bbe0*/  WARPSYNC.COLLECTIVE R15, `(.L_x_2555) ;  /* 0x000000000f087348 */ /* 0x000fea0003c00000 */
[----:B------:R0:W1:Y:S02]  /*1bbf0*/  SHFL.IDX P6, R14, R13, R12, R11 ;  /* 0x0000000c0d0e7389 */ /* 0x00006400000c000b */
[----:B01----:R-:W-:Y:S01]  /*1bc00*/  ENDCOLLECTIVE ;  /* 0x000000000000791b */ /* 0x003fe20003800000 */
.L_x_2555:
        /* <DEDUP_REMOVED lines=8> */
.L_x_2556:
        /* <DEDUP_REMOVED lines=15> */
.L_x_2557:
        /* <DEDUP_REMOVED lines=8> */
.L_x_2558:
        /* <DEDUP_REMOVED lines=14> */
.L_x_2559:
        /* <DEDUP_REMOVED lines=8> */
.L_x_2560:
        /* <DEDUP_REMOVED lines=13> */
.L_x_2561:
[----:B------:R-:W-:Y:S05]  /*1c030*/  BRA `(.L_x_2562) ;  /* 0xffffffb800c47947 */ /* 0x000fea000383ffff */
.L_x_2478:
[----:B0-----:R0:W2:Y:S02]  /*1c040*/  SYNCS.PHASECHK.TRANS64.TRYWAIT P0, [R22+URZ+0x38820], R3 ;  /* 0x03882003160075a7 */ /* 0x0010a4000800017f */
[----:B--2---:R-:W-:Y:S05]  /*1c050*/  @!P0 NANOSLEEP.SYNCS 0x989680 ;  /* 0x009896800000895d */ /* 0x004fea0003900000 */
[----:B------:R-:W2:Y:S02]  /*1c060*/  @!P0 SYNCS.PHASECHK.TRANS64 P0, [R22+URZ+0x38820], R3 ;  /* 0x03882003160085a7 */ /* 0x000ea4000800007f */
[----:B--2---:R-:W-:Y:S05]  /*1c070*/  @!P0 BRA `(.L_x_2478) ;  /* 0xfffffffc00f08947 */ /* 0x004fea000383ffff */
[----:B------:R-:W-:Y:S05]  /*1c080*/  BRA `(.L_x_2563) ;  /* 0xffffffbc00407947 */ /* 0x000fea000383ffff */
.L_x_2483:
[----:B0-----:R0:W1:Y:S02]  /*1c090*/  SYNCS.PHASECHK.TRANS64.TRYWAIT P0, [R6+URZ+0x38840], R3 ;  /* 0x03884003060075a7 */ /* 0x001064000800017f */
[----:B-1----:R-:W-:Y:S05]  /*1c0a0*/  @!P0 NANOSLEEP.SYNCS 0x989680 ;  /* 0x009896800000895d */ /* 0x002fea0003900000 */
[----:B------:R-:W1:Y:S02]  /*1c0b0*/  @!P0 SYNCS.PHASECHK.TRANS64 P0, [R6+URZ+0x38840], R3 ;  /* 0x03884003060085a7 */ /* 0x000e64000800007f */
[----:B-1----:R-:W-:Y:S05]  /*1c0c0*/  @!P0 BRA `(.L_x_2483) ;  /* 0xfffffffc00f08947 */ /* 0x002fea000383ffff */
[----:B------:R-:W-:Y:S05]  /*1c0d0*/  BRA `(.L_x_2564) ;  /* 0xffffffc000207947 */ /* 0x000fea000383ffff */
.L_x_2484:
        /* <DEDUP_REMOVED lines=8> */
.L_x_2566:
[----:B------:R-:W-:Y:S05]  /*1c160*/  BSYNC B1 ;  /* 0x0000000000017941 */ /* 0x000fea0003800000 */
.L_x_2565:
        /* <DEDUP_REMOVED lines=12> */
.L_x_2567:
        /* <DEDUP_REMOVED lines=13> */
.L_x_2568:
        /* <DEDUP_REMOVED lines=14> */
.L_x_2569:
[----:B------:R-:W-:Y:S01]  /*1c3e0*/  MOV R13, R10 ;  /* 0x0000000a000d7202 */ /* 0x000fe20000000f00 */
[----:B------:R-:W-:Y:S02]  /*1c3f0*/  IMAD.MOV.U32 R12, RZ, RZ, 0x2 ;  /* 0x00000002ff0c7424 */ /* 0x000fe400078e00ff */
[----:B------:R-:W-:-:S07]  /*1c400*/  IMAD.MOV.U32 R2, RZ, RZ, R14 ;  /* 0x000000ffff027224 */ /* 0x000fce00078e000e */
[----:B------:R-:W-:Y:S05]  /*1c410*/  WARPSYNC.COLLECTIVE R15, `(.L_x_2570) ;  /* 0x000000000f087348 */ /* 0x000fea0003c00000 */
[----:B------:R0:W1:Y:S02]  /*1c420*/  SHFL.IDX P6, R14, R13, R12, R11 ;  /* 0x0000000c0d0e7389 */ /* 0x00006400000c000b */
[----:B01----:R-:W-:Y:S01]  /*1c430*/  ENDCOLLECTIVE ;  /* 0x000000000000791b */ /* 0x003fe20003800000 */
.L_x_2570:
        /* <DEDUP_REMOVED lines=14> */
.L_x_2571:
[----:B------:R-:W-:Y:S02]  /*1c520*/  IMAD.MOV.U32 R13, RZ, RZ, R10 ;  /* 0x000000ffff0d7224 */ /* 0x000fe400078e000a */
[----:B------:R-:W-:Y:S02]  /*1c530*/  IMAD.MOV.U32 R12, RZ, RZ, 0x3 ;  /* 0x00000003ff0c7424 */ /* 0x000fe400078e00ff */
[----:B------:R-:W-:-:S07]  /*1c540*/  IMAD.MOV.U32 R2, RZ, RZ, R14 ;  /* 0x000000ffff027224 */ /* 0x000fce00078e000e */
[----:B------:R-:W-:Y:S05]  /*1c550*/  WARPSYNC.COLLECTIVE R15, `(.L_x_2572) ;  /* 0x000000000f087348 */ /* 0x000fea0003c00000 */
[----:B------:R0:W1:Y:S02]  /*1c560*/  SHFL.IDX P6, R14, R13, R12, R11 ;  /* 0x0000000c0d0e7389 */ /* 0x00006400000c000b */
[----:B01----:R-:W-:Y:S01]  /*1c570*/  ENDCOLLECTIVE ;  /* 0x000000000000791b */ /* 0x003fe20003800000 */
.L_x_2572:
        /* <DEDUP_REMOVED lines=14> */
.L_x_2573:
[----:B------:R-:W-:Y:S02]  /*1c660*/  IMAD.MOV.U32 R13, RZ, RZ, R10 ;  /* 0x000000ffff0d7224 */ /* 0x000fe400078e000a */
[----:B------:R-:W-:Y:S02]  /*1c670*/  IMAD.MOV.U32 R12, RZ, RZ, 0x4 ;  /* 0x00000004ff0c7424 */ /* 0x000fe400078e00ff */
[----:B------:R-:W-:-:S07]  /*1c680*/  IMAD.MOV.U32 R2, RZ, RZ, R14 ;  /* 0x000000ffff027224 */ /* 0x000fce00078e000e */
[----:B------:R-:W-:Y:S05]  /*1c690*/  WARPSYNC.COLLECTIVE R15, `(.L_x_2574) ;  /* 0x000000000f087348 */ /* 0x000fea0003c00000 */
[----:B------:R0:W1:Y:S02]  /*1c6a0*/  SHFL.IDX P6, R14, R13, R12, R11 ;  /* 0x0000000c0d0e7389 */ /* 0x00006400000c000b */
[----:B01----:R-:W-:Y:S01]  /*1c6b0*/  ENDCOLLECTIVE ;  /* 0x000000000000791b */ /* 0x003fe20003800000 */
.L_x_2574:
        /* <DEDUP_REMOVED lines=17> */
.L_x_2575:
[----:B------:R-:W-:Y:S01]  /*1c7d0*/  IMAD.MOV.U32 R2, RZ, RZ, R14 ;  /* 0x000000ffff027224 */ /* 0x000fe200078e000e */
[----:B------:R-:W-:Y:S06]  /*1c7e0*/  BRA `(.L_x_2576) ;  /* 0xffffffbc006c7947 */ /* 0x000fec000383ffff */
.L_x_2489:
[----:B-1----:R1:W2:Y:S02]  /*1c7f0*/  SYNCS.PHASECHK.TRANS64.TRYWAIT P0, [R6+URZ+0x38860], R2 ;  /* 0x03886002060075a7 */ /* 0x0022a4000800017f */
[----:B--2---:R-:W-:Y:S05]  /*1c800*/  @!P0 NANOSLEEP.SYNCS 0x989680 ;  /* 0x009896800000895d */ /* 0x004fea0003900000 */
[----:B------:R-:W2:Y:S02]  /*1c810*/  @!P0 SYNCS.PHASECHK.TRANS64 P0, [R6+URZ+0x38860], R2 ;  /* 0x03886002060085a7 */ /* 0x000ea4000800007f */
[----:B--2---:R-:W-:Y:S05]  /*1c820*/  @!P0 BRA `(.L_x_2489) ;  /* 0xfffffffc00f08947 */ /* 0x004fea000383ffff */
[----:B------:R-:W-:Y:S05]  /*1c830*/  BRA `(.L_x_2577) ;  /* 0xffffffbc00e47947 */ /* 0x000fea000383ffff */
.L_x_2490:
        /* <DEDUP_REMOVED lines=8> */
.L_x_2579:
[----:B------:R-:W-:Y:S05]  /*1c8c0*/  BSYNC B1 ;  /* 0x0000000000017941 */ /* 0x000fea0003800000 */
.L_x_2578:
[----:B------:R-:W-:Y:S01]  /*1c8d0*/  MOV R13, R18 ;  /* 0x00000012000d7202 */ /* 0x000fe20000000f00 */
        /* <DEDUP_REMOVED lines=8> */
.L_x_2580:
[----:B------:R-:W-:Y:S02]  /*1c960*/  IMAD.MOV.U32 R13, RZ, RZ, R24 ;  /* 0x000000ffff0d7224 */ /* 0x000fe400078e0018 */
[----:B------:R-:W-:Y:S02]  /*1c970*/  IMAD.MOV.U32 R12, RZ, RZ, 0x1 ;  /* 0x00000001ff0c7424 */ /* 0x000fe400078e00ff */
[----:B------:R-:W-:-:S07]  /*1c980*/  IMAD.MOV.U32 R2, RZ, RZ, R14 ;  /* 0x000000ffff027224 */ /* 0x000fce00078e000e */
[----:B------:R-:W-:Y:S05]  /*1c990*/  WARPSYNC.COLLECTIVE R15, `(.L_x_2581) ;  /* 0x000000000f087348 */ /* 0x000fea0003c00000 */
[----:B------:R0:W1:Y:S02]  /*1c9a0*/  SHFL.IDX P6, R14, R13, R12, R11 ;  /* 0x0000000c0d0e7389 */ /* 0x00006400000c000b */
[----:B01----:R-:W-:Y:S01]  /*1c9b0*/  ENDCOLLECTIVE ;  /* 0x000000000000791b */ /* 0x003fe20003800000 */
.L_x_2581:
        /* <DEDUP_REMOVED lines=18> */
.L_x_2582:
[----:B------:R-:W-:Y:S02]  /*1cae0*/  IMAD.MOV.U32 R13, RZ, RZ, R24 ;  /* 0x000000ffff0d7224 */ /* 0x000fe400078e0018 */
[----:B------:R-:W-:Y:S02]  /*1caf0*/  IMAD.MOV.U32 R12, RZ, RZ, 0x2 ;  /* 0x00000002ff0c7424 */ /* 0x000fe400078e00ff */
[----:B------:R-:W-:-:S07]  /*1cb00*/  IMAD.MOV.U32 R2, RZ, RZ, R14 ;  /* 0x000000ffff027224 */ /* 0x000fce00078e000e */
[----:B------:R-:W-:Y:S05]  /*1cb10*/  WARPSYNC.COLLECTIVE R15, `(.L_x_2583) ;  /* 0x000000000f087348 */ /* 0x000fea0003c00000 */
[----:B------:R0:W1:Y:S02]  /*1cb20*/  SHFL.IDX P6, R14, R13, R12, R11 ;  /* 0x0000000c0d0e7389 */ /* 0x00006400000c000b */
[----:B01----:R-:W-:Y:S01]  /*1cb30*/  ENDCOLLECTIVE ;  /* 0x000000000000791b */ /* 0x003fe20003800000 */
.L_x_2583:
        /* <DEDUP_REMOVED lines=18> */
.L_x_2584:
[----:B------:R-:W-:Y:S02]  /*1cc60*/  IMAD.MOV.U32 R13, RZ, RZ, R24 ;  /* 0x000000ffff0d7224 */ /* 0x000fe400078e0018 */
[----:B------:R-:W-:Y:S02]  /*1cc70*/  IMAD.MOV.U32 R12, RZ, RZ, 0x3 ;  /* 0x00000003ff0c7424 */ /* 0x000fe400078e00ff */
[----:B------:R-:W-:-:S07]  /*1cc80*/  IMAD.MOV.U32 R2, RZ, RZ, R14 ;  /* 0x000000ffff027224 */ /* 0x000fce00078e000e */
[----:B------:R-:W-:Y:S05]  /*1cc90*/  WARPSYNC.COLLECTIVE R15, `(.L_x_2585) ;  /* 0x000000000f087348 */ /* 0x000fea0003c00000 */
[----:B------:R0:W1:Y:S02]  /*1cca0*/  SHFL.IDX P6, R14, R13, R12, R11 ;  /* 0x0000000c0d0e7389 */ /* 0x00006400000c000b */
[----:B01----:R-:W-:Y:S01]  /*1ccb0*/  ENDCOLLECTIVE ;  /* 0x000000000000791b */ /* 0x003fe20003800000 */
.L_x_2585:
[----:B------:R-:W-:-:S05]  /*1ccc0*/  IADD3 R2, P0, R2, R0, RZ ;  /* 0x0000000002027210 */ /* 0x000fca0007f1e0ff */
        /* <DEDUP_REMOVED lines=17> */
.L_x_2586:
[----:B------:R-:W-:Y:S02]  /*1cde0*/  IMAD.MOV.U32 R13, RZ, RZ, R24 ;  /* 0x000000ffff0d7224 */ /* 0x000fe400078e0018 */
[----:B------:R-:W-:Y:S02]  /*1cdf0*/  IMAD.MOV.U32 R12, RZ, RZ, 0x4 ;  /* 0x00000004ff0c7424 */ /* 0x000fe400078e00ff */
[----:B------:R-:W-:-:S07]  /*1ce00*/  IMAD.MOV.U32 R2, RZ, RZ, R14 ;  /* 0x000000ffff027224 */ /* 0x000fce00078e000e */
[----:B------:R-:W-:Y:S05]  /*1ce10*/  WARPSYNC.COLLECTIVE R15, `(.L_x_2587) ;  /* 0x000000000f087348 */ /* 0x000fea0003c00000 */
[----:B------:R0:W1:Y:S02]  /*1ce20*/  SHFL.IDX P6, R14, R13, R12, R11 ;  /* 0x0000000c0d0e7389 */ /* 0x00006400000c000b */
[----:B01----:R-:W-:Y:S01]  /*1ce30*/  ENDCOLLECTIVE ;  /* 0x000000000000791b */ /* 0x003fe20003800000 */
.L_x_2587:
        /* <DEDUP_REMOVED lines=13> */
.L_x_2588:
        /* <DEDUP_REMOVED lines=9> */
.L_x_2498:
[----:B0-----:R0:W2:Y:S02]  /*1cfa0*/  SYNCS.PHASECHK.TRANS64.TRYWAIT P0, [R4+URZ+0x38860], R3 ;  /* 0x03886003040075a7 */ /* 0x0010a4000800017f */
[----:B--2---:R-:W-:Y:S05]  /*1cfb0*/  @!P0 NANOSLEEP.SYNCS 0x989680 ;  /* 0x009896800000895d */ /* 0x004fea0003900000 */
[----:B------:R-:W2:Y:S02]  /*1cfc0*/  @!P0 SYNCS.PHASECHK.TRANS64 P0, [R4+URZ+0x38860], R3 ;  /* 0x03886003040085a7 */ /* 0x000ea4000800007f */
[----:B--2---:R-:W-:Y:S05]  /*1cfd0*/  @!P0 BRA `(.L_x_2498) ;  /* 0xfffffffc00f08947 */ /* 0x004fea000383ffff */
[----:B------:R-:W-:Y:S05]  /*1cfe0*/  BRA `(.L_x_2590) ;  /* 0xffffffc000247947 */ /* 0x000fea000383ffff */
.L_x_2499:
        /* <DEDUP_REMOVED lines=8> */
.L_x_2592:
[----:B------:R-:W-:Y:S05]  /*1d070*/  BSYNC B0 ;  /* 0x0000000000007941 */ /* 0x000fea0003800000 */
.L_x_2591:
        /* <DEDUP_REMOVED lines=9> */
.L_x_2593:
        /* <DEDUP_REMOVED lines=21> */
.L_x_2594:
[----:B------:R-:W-:Y:S01]  /*1d260*/  @!PT LDS RZ, [RZ] ;  /* 0x00000000fffff984 */ /* 0x000fe20000000800 */
[----:B------:R-:W-:Y:S01]  /*1d270*/  @!PT LDS RZ, [RZ] ;  /* 0x00000000fffff984 */ /* 0x000fe20000000800 */
[----:B------:R-:W-:Y:S01]  /*1d280*/  @!PT LDS RZ, [RZ] ;  /* 0x00000000fffff984 */ /* 0x000fe20000000800 */
[----:B------:R0:W-:Y:S01]  /*1d290*/  LDGSTS.E.BYPASS.LTC128B.128 [R0+0x5400], desc[UR38][R2.64+0x100], !P4 ;  /* 0x0540010002007fae */ /* 0x0001e2000e101d66 */
[----:B------:R-:W-:Y:S02]  /*1d2a0*/  ISETP.LT.OR P4, PT, R5, 0x1, P0 ;  /* 0x000000010500780c */ /* 0x000fe40000781670 */
[----:B------:R-:W-:-:S11]  /*1d2b0*/  MOV R13, R18 ;  /* 0x00000012000d7202 */ /* 0x000fd60000000f00 */
[----:B------:R0:W-:Y:S01]  /*1d2c0*/  LDGSTS.E.BYPASS.LTC128B.128 [R0+0x7c00], desc[UR38][R2.64+0x180], !P4 ;  /* 0x07c0018002007fae */ /* 0x0001e2000e101d66 */
[----:B------:R-:W-:-:S07]  /*1d2d0*/  IMAD.MOV.U32 R7, RZ, RZ, R14 ;  /* 0x000000ffff077224 */ /* 0x000fce00078e000e */
[----:B0-----:R-:W-:Y:S05]  /*1d2e0*/  WARPSYNC.COLLECTIVE R15, `(.L_x_2595) ;  /* 0x000000000f087348 */ /* 0x001fea0003c00000 */
[----:B------:R1:W2:Y:S02]  /*1d2f0*/  SHFL.IDX P6, R14, R13, R12, R11 ;  /* 0x0000000c0d0e7389 */ /* 0x0002a400000c000b */
[----:B012---:R-:W-:Y:S01]  /*1d300*/  ENDCOLLECTIVE ;  /* 0x000000000000791b */ /* 0x007fe20003800000 */
.L_x_2595:
[----:B------:R-:W-:Y:S02]  /*1d310*/  IMAD.MOV.U32 R13, RZ, RZ, R24 ;  /* 0x000000ffff0d7224 */ /* 0x000fe400078e0018 */
[----:B------:R-:W-:Y:S01]  /*1d320*/  IMAD.MOV.U32 R12, RZ, RZ, 0x2 ;  /* 0x00000002ff0c7424 */ /* 0x000fe200078e00ff */
[----:B------:R-:W-:-:S13]  /*1d330*/  IADD3 R2, P4, R14, R8, RZ ;  /* 0x000000080e027210 */ /* 0x000fda0007f9e0ff */
[----:B------:R-:W-:Y:S05]  /*1d340*/  WARPSYNC.COLLECTIVE R15, `(.L_x_2596) ;  /* 0x000000000f087348 */ /* 0x000fea0003c00000 */
[----:B------:R0:W1:Y:S02]  /*1d350*/  SHFL.IDX P6, R14, R13, R12, R11 ;  /* 0x0000000c0d0e7389 */ /* 0x00006400000c000b */
[----:B01----:R-:W-:Y:S01]  /*1d360*/  ENDCOLLECTIVE ;  /* 0x000000000000791b */ /* 0x003fe20003800000 */
.L_x_2596:
        /* <DEDUP_REMOVED lines=12> */
.L_x_2597:
        /* <DEDUP_REMOVED lines=14> */
.L_x_2598:
        /* <DEDUP_REMOVED lines=12> */
.L_x_2599:
        /* <DEDUP_REMOVED lines=14> */
.L_x_2600:
        /* <DEDUP_REMOVED lines=12> */
.L_x_2601:
        /* <DEDUP_REMOVED lines=9> */
.L_x_2504:
        /* <DEDUP_REMOVED lines=8> */
.L_x_2604:
[----:B------:R-:W-:Y:S05]  /*1d880*/  BSYNC B0 ;  /* 0x0000000000007941 */ /* 0x000fea0003800000 */
.L_x_2603:
[----:B------:R-:W-:Y:S01]  /*1d890*/  IMAD.MOV.U32 R13, RZ, RZ, R16 ;  /* 0x000000ffff0d7224 */ /* 0x000fe200078e0010 */
[----:B------:R-:W-:Y:S01]  /*1d8a0*/  MOV R12, 0x1 ;  /* 0x00000001000c7802 */ /* 0x000fe20000000f00 */
[----:B------:R-:W-:Y:S02]  /*1d8b0*/  IMAD.MOV.U32 R11, RZ, RZ, 0x1f ;  /* 0x0000001fff0b7424 */ /* 0x000fe400078e00ff */
[----:B------:R-:W-:Y:S02]  /*1d8c0*/  IMAD.MOV.U32 R15, RZ, RZ, -0x1 ;  /* 0xffffffffff0f7424 */ /* 0x000fe400078e00ff */
[----:B------:R-:W-:Y:S02]  /*1d8d0*/  IMAD.IADD R9, R19, 0x1, R8 ;  /* 0x0000000113097824 */ /* 0x000fe400078e0208 */
[----:B------:R-:W-:-:S07]  /*1d8e0*/  IMAD.MOV.U32 R0, RZ, RZ, R14 ;  /* 0x000000ffff007224 */ /* 0x000fce00078e000e */
[----:B------:R-:W-:Y:S05]  /*1d8f0*/  WARPSYNC.COLLECTIVE R15, `(.L_x_2605) ;  /* 0x000000000f087348 */ /* 0x000fea0003c00000 */
[----:B------:R0:W1:Y:S02]  /*1d900*/  SHFL.IDX P6, R14, R13, R12, R11 ;  /* 0x0000000c0d0e7389 */ /* 0x00006400000c000b */
[----:B01----:R-:W-:Y:S01]  /*1d910*/  ENDCOLLECTIVE ;  /* 0x000000000000791b */ /* 0x003fe20003800000 */
.L_x_2605:
        /* <DEDUP_REMOVED lines=24> */
.L_x_2606:
[----:B------:R-:W-:Y:S01]  /*1daa0*/  IMAD.MOV.U32 R12, RZ, RZ, 0x2 ;  /* 0x00000002ff0c7424 */ /* 0x000fe200078e00ff */
[----:B------:R-:W-:-:S05]  /*1dab0*/  SEL R14, R14, RZ, P1 ;  /* 0x000000ff0e0e7207 */ /* 0x000fca0000800000 */
[----:B------:R-:W-:-:S04]  /*1dac0*/  IMAD.IADD R5, R13, 0x1, R14 ;  /* 0x000000010d057824 */ /* 0x000fc800078e020e */
[----:B------:R-:W-:-:S07]  /*1dad0*/  IMAD.MOV.U32 R13, RZ, RZ, R5 ;  /* 0x000000ffff0d7224 */ /* 0x000fce00078e0005 */
[----:B------:R-:W-:Y:S05]  /*1dae0*/  WARPSYNC.COLLECTIVE R15, `(.L_x_2607) ;  /* 0x000000000f087348 */ /* 0x000fea0003c00000 */
[----:B------:R0:W1:Y:S02]  /*1daf0*/  SHFL.UP P6, R14, R13, R12, R11 ;  /* 0x0400000c0d0e7389 */ /* 0x00006400000c000b */
[----:B01----:R-:W-:Y:S01]  /*1db00*/  ENDCOLLECTIVE ;  /* 0x000000000000791b */ /* 0x003fe20003800000 */
.L_x_2607:
[----:B------:R-:W-:Y:S01]  /*1db10*/  IMAD.MOV.U32 R12, RZ, RZ, 0x4 ;  /* 0x00000004ff0c7424 */ /* 0x000fe200078e00ff */
[----:B------:R-:W-:-:S05]  /*1db20*/  SEL R2, R14, RZ, P2 ;  /* 0x000000ff0e027207 */ /* 0x000fca0001000000 */
[----:B------:R-:W-:-:S04]  /*1db30*/  IMAD.IADD R2, R5, 0x1, R2 ;  /* 0x0000000105027824 */ /* 0x000fc800078e0202 */
[----:B------:R-:W-:-:S07]  /*1db40*/  IMAD.MOV.U32 R13, RZ, RZ, R2 ;  /* 0x000000ffff0d7224 */ /* 0x000fce00078e0002 */
[----:B------:R-:W-:Y:S05]  /*1db50*/  WARPSYNC.COLLECTIVE R15, `(.L_x_2608) ;  /* 0x000000000f087348 */ /* 0x000fea0003c00000 */
[----:B------:R0:W1:Y:S02]  /*1db60*/  SHFL.UP P6, R14, R13, R12, R11 ;  /* 0x0400000c0d0e7389 */ /* 0x00006400000c000b */
[----:B01----:R-:W-:Y:S01]  /*1db70*/  ENDCOLLECTIVE ;  /* 0x000000000000791b */ /* 0x003fe20003800000 */
.L_x_2608:
[----:B------:R-:W-:Y:S01]  /*1db80*/  IMAD.MOV.U32 R12, RZ, RZ, 0x8 ;  /* 0x00000008ff0c7424 */ /* 0x000fe200078e00ff */
[----:B------:R-:W-:-:S05]  /*1db90*/  SEL R3, R14, RZ, P3 ;  /* 0x000000ff0e037207 */ /* 0x000fca0001800000 */
[----:B------:R-:W-:-:S04]  /*1dba0*/  IMAD.IADD R3, R2, 0x1, R3 ;  /* 0x0000000102037824 */ /* 0x000fc800078e0203 */
[----:B------:R-:W-:-:S07]  /*1dbb0*/  IMAD.MOV.U32 R13, RZ, RZ, R3 ;  /* 0x000000ffff0d7224 */ /* 0x000fce00078e0003 */
[----:B------:R-:W-:Y:S05]  /*1dbc0*/  WARPSYNC.COLLECTIVE R15, `(.L_x_2609) ;  /* 0x000000000f087348 */ /* 0x000fea0003c00000 */
[----:B------:R0:W1:Y:S02]  /*1dbd0*/  SHFL.UP P6, R14, R13, R12, R11 ;  /* 0x0400000c0d0e7389 */ /* 0x00006400000c000b */
[----:B01----:R-:W-:Y:S01]  /*1dbe0*/  ENDCOLLECTIVE ;  /* 0x000000000000791b */ /* 0x003fe20003800000 */
.L_x_2609:
[----:B------:R-:W-:Y:S01]  /*1dbf0*/  IMAD.MOV.U32 R12, RZ, RZ, 0x10 ;  /* 0x00000010ff0c7424 */ /* 0x000fe200078e00ff */
[----:B------:R-:W-:-:S05]  /*1dc00*/  SEL R14, R14, RZ, P4 ;  /* 0x000000ff0e0e7207 */ /* 0x000fca0002000000 */
[----:B------:R-:W-:-:S04]  /*1dc10*/  IMAD.IADD R5, R3, 0x1, R14 ;  /* 0x0000000103057824 */ /* 0x000fc800078e020e */
[----:B------:R-:W-:-:S07]  /*1dc20*/  IMAD.MOV.U32 R13, RZ, RZ, R5 ;  /* 0x000000ffff0d7224 */ /* 0x000fce00078e0005 */
[----:B------:R-:W-:Y:S05]  /*1dc30*/  WARPSYNC.COLLECTIVE R15, `(.L_x_2610) ;  /* 0x000000000f087348 */ /* 0x000fea0003c00000 */
[----:B------:R0:W1:Y:S02]  /*1dc40*/  SHFL.UP P6, R14, R13, R12, R11 ;  /* 0x0400000c0d0e7389 */ /* 0x00006400000c000b */
[----:B01----:R-:W-:Y:S01]  /*1dc50*/  ENDCOLLECTIVE ;  /* 0x000000000000791b */ /* 0x003fe20003800000 */
.L_x_2610:
[----:B------:R-:W-:Y:S02]  /*1dc60*/  IMAD.MOV.U32 R12, RZ, RZ, 0x1f ;  /* 0x0000001fff0c7424 */ /* 0x000fe400078e00ff */
[----:B------:R-:W-:Y:S01]  /*1dc70*/  IMAD.MOV.U32 R11, RZ, RZ, 0x1f ;  /* 0x0000001fff0b7424 */ /* 0x000fe200078e00ff */
[----:B------:R-:W-:-:S04]  /*1dc80*/  SEL R2, R14, RZ, P5 ;  /* 0x000000ff0e027207 */ /* 0x000fc80002800000 */
[----:B------:R-:W-:-:S05]  /*1dc90*/  IADD3 R2, R5, R2, RZ ;  /* 0x0000000205027210 */ /* 0x000fca0007ffe0ff */
[----:B------:R-:W-:-:S07]  /*1dca0*/  IMAD.MOV.U32 R13, RZ, RZ, R2 ;  /* 0x000000ffff0d7224 */ /* 0x000fce00078e0002 */
[----:B------:R-:W-:Y:S05]  /*1dcb0*/  WARPSYNC.COLLECTIVE R15, `(.L_x_2611) ;  /* 0x000000000f087348 */ /* 0x000fea0003c00000 */
[----:B------:R0:W1:Y:S02]  /*1dcc0*/  SHFL.IDX P6, R14, R13, R12, R11 ;  /* 0x0000000c0d0e7389 */ /* 0x00006400000c000b */
[----:B01----:R-:W-:Y:S01]  /*1dcd0*/  ENDCOLLECTIVE ;  /* 0x000000000000791b */ /* 0x003fe20003800000 */
.L_x_2611:
[----:B------:R-:W-:Y:S05]  /*1dce0*/  BRA `(.L_x_2612) ;  /* 0xffffffbc00407947 */ /* 0x000fea000383ffff */
.L_x_2507:
[----:B------:R-:W-:Y:S01]  /*1dcf0*/  BSSY B0, `(.L_x_2613) ;  /* 0x0000007000007945 */ /* 0x000fe20003800000 */
[----:B------:R-:W-:Y:S02]  /*1dd00*/  IMAD.MOV.U32 R12, RZ, RZ, 0x1 ;  /* 0x00000001ff0c7424 */ /* 0x000fe400078e00ff */
[----:B------:R-:W-:Y:S02]  /*1dd10*/  IMAD.MOV.U32 R11, RZ, RZ, RZ ;  /* 0x000000ffff0b7224 */ /* 0x000fe400078e00ff */
[----:B------:R-:W-:-:S07]  /*1dd20*/  IMAD.MOV.U32 R15, RZ, RZ, -0x1 ;  /* 0xffffffffff0f7424 */ /* 0x000fce00078e00ff */
[----:B------:R-:W-:Y:S05]  /*1dd30*/  WARPSYNC.COLLECTIVE R15, `(.L_x_2614) ;  /* 0x000000000f087348 */ /* 0x000fea0003c00000 */
[----:B------:R0:W1:Y:S02]  /*1dd40*/  SHFL.UP P6, R14, R13, R12, R11 ;  /* 0x0400000c0d0e7389 */ /* 0x00006400000c000b */
[----:B01----:R-:W-:Y:S01]  /*1dd50*/  ENDCOLLECTIVE ;  /* 0x000000000000791b */ /* 0x003fe20003800000 */
.L_x_2614:
[----:B------:R-:W-:Y:S05]  /*1dd60*/  BSYNC B0 ;  /* 0x0000000000007941 */ /* 0x000fea0003800000 */
.L_x_2613:
        /* <DEDUP_REMOVED lines=8> */
.L_x_2615:
[----:B------:R-:W-:Y:S01]  /*1ddf0*/  IMAD.MOV.U32 R12, RZ, RZ, 0x4 ;  /* 0x00000004ff0c7424 */ /* 0x000fe200078e00ff */
[----:B------:R-:W-:-:S05]  /*1de00*/  SEL R2, R14, RZ, P2 ;  /* 0x000000ff0e027207 */ /* 0x000fca0001000000 */
[----:B------:R-:W-:-:S04]  /*1de10*/  IMAD.IADD R2, R13, 0x1, R2 ;  /* 0x000000010d027824 */ /* 0x000fc800078e0202 */
[----:B------:R-:W-:-:S07]  /*1de20*/  IMAD.MOV.U32 R13, RZ, RZ, R2 ;  /* 0x000000ffff0d7224 */ /* 0x000fce00078e0002 */
[----:B------:R-:W-:Y:S05]  /*1de30*/  WARPSYNC.COLLECTIVE R15, `(.L_x_2616) ;  /* 0x000000000f087348 */ /* 0x000fea0003c00000 */
[----:B------:R0:W1:Y:S02]  /*1de40*/  SHFL.UP P6, R14, R13, R12, R11 ;  /* 0x0400000c0d0e7389 */ /* 0x00006400000c000b */
[----:B01----:R-:W-:Y:S01]  /*1de50*/  ENDCOLLECTIVE ;  /* 0x000000000000791b */ /* 0x003fe20003800000 */
.L_x_2616:
[----:B------:R-:W-:Y:S01]  /*1de60*/  IMAD.MOV.U32 R12, RZ, RZ, 0x8 ;  /* 0x00000008ff0c7424 */ /* 0x000fe200078e00ff */
[----:B------:R-:W-:-:S05]  /*1de70*/  SEL R3, R14, RZ, P3 ;  /* 0x000000ff0e037207 */ /* 0x000fca0001800000 */
[----:B------:R-:W-:-:S04]  /*1de80*/  IMAD.IADD R3, R2, 0x1, R3 ;  /* 0x0000000102037824 */ /* 0x000fc800078e0203 */
[----:B------:R-:W-:-:S07]  /*1de90*/  IMAD.MOV.U32 R13, RZ, RZ, R3 ;  /* 0x000000ffff0d7224 */ /* 0x000fce00078e0003 */
[----:B------:R-:W-:Y:S05]  /*1dea0*/  WARPSYNC.COLLECTIVE R15, `(.L_x_2617) ;  /* 0x000000000f087348 */ /* 0x000fea0003c00000 */
[----:B------:R0:W1:Y:S02]  /*1deb0*/  SHFL.UP P6, R14, R13, R12, R11 ;  /* 0x0400000c0d0e7389 */ /* 0x00006400000c000b */
[----:B01----:R-:W-:Y:S01]  /*1dec0*/  ENDCOLLECTIVE ;  /* 0x000000000000791b */ /* 0x003fe20003800000 */
.L_x_2617:
[----:B------:R-:W-:Y:S01]  /*1ded0*/  IMAD.MOV.U32 R12, RZ, RZ, 0x10 ;  /* 0x00000010ff0c7424 */ /* 0x000fe200078e00ff */
[----:B------:R-:W-:-:S05]  /*1dee0*/  SEL R14, R14, RZ, P4 ;  /* 0x000000ff0e0e7207 */ /* 0x000fca0002000000 */
[----:B------:R-:W-:-:S04]  /*1def0*/  IMAD.IADD R5, R3, 0x1, R14 ;  /* 0x0000000103057824 */ /* 0x000fc800078e020e */
[----:B------:R-:W-:-:S07]  /*1df00*/  IMAD.MOV.U32 R13, RZ, RZ, R5 ;  /* 0x000000ffff0d7224 */ /* 0x000fce00078e0005 */
[----:B------:R-:W-:Y:S05]  /*1df10*/  WARPSYNC.COLLECTIVE R15, `(.L_x_2618) ;  /* 0x000000000f087348 */ /* 0x000fea0003c00000 */
[----:B------:R0:W1:Y:S02]  /*1df20*/  SHFL.UP P6, R14, R13, R12, R11 ;  /* 0x0400000c0d0e7389 */ /* 0x00006400000c000b */
[----:B01----:R-:W-:Y:S01]  /*1df30*/  ENDCOLLECTIVE ;  /* 0x000000000000791b */ /* 0x003fe20003800000 */
.L_x_2618:
[----:B------:R-:W-:Y:S02]  /*1df40*/  IMAD.MOV.U32 R12, RZ, RZ, 0x1f ;  /* 0x0000001fff0c7424 */ /* 0x000fe400078e00ff */
[----:B------:R-:W-:Y:S01]  /*1df50*/  IMAD.MOV.U32 R11, RZ, RZ, 0x1f ;  /* 0x0000001fff0b7424 */ /* 0x000fe200078e00ff */
[----:B------:R-:W-:-:S05]  /*1df60*/  SEL R2, R14, RZ, P5 ;  /* 0x000000ff0e027207 */ /* 0x000fca0002800000 */
[----:B------:R-:W-:-:S05]  /*1df70*/  IMAD.IADD R2, R5, 0x1, R2 ;  /* 0x0000000105027824 */ /* 0x000fca00078e0202 */
[----:B------:R-:W-:-:S07]  /*1df80*/  MOV R13, R2 ;  /* 0x00000002000d7202 */ /* 0x000fce0000000f00 */
[----:B------:R-:W-:Y:S05]  /*1df90*/  WARPSYNC.COLLECTIVE R15, `(.L_x_2619) ;  /* 0x000000000f087348 */ /* 0x000fea0003c00000 */
[----:B------:R0:W1:Y:S02]  /*1dfa0*/  SHFL.IDX P6, R14, R13, R12, R11 ;  /* 0x0000000c0d0e7389 */ /* 0x00006400000c000b */
[----:B01----:R-:W-:Y:S01]  /*1dfb0*/  ENDCOLLECTIVE ;  /* 0x000000000000791b */ /* 0x003fe20003800000 */
.L_x_2619:
[----:B------:R-:W-:Y:S05]  /*1dfc0*/  BRA `(.L_x_2620) ;  /* 0xffffffbc002c7947 */ /* 0x000fea000383ffff */
.L_x_2509:
[----:B------:R-:W-:Y:S01]  /*1dfd0*/  BSSY B0, `(.L_x_2621) ;  /* 0x0000006000007945 */ /* 0x000fe20003800000 */
[----:B------:R-:W-:Y:S01]  /*1dfe0*/  PLOP3.LUT P6, PT, P6, PT, PT, 0x8, 0x0 ;  /* 0x000000000000781c */ /* 0x000fe200037ce170 */
[----:B------:R-:W-:-:S12]  /*1dff0*/  IMAD.MOV.U32 R15, RZ, RZ, -0x1 ;  /* 0xffffffffff0f7424 */ /* 0x000fd800078e00ff */
[----:B0-----:R-:W-:Y:S05]  /*1e000*/  WARPSYNC.COLLECTIVE R15, `(.L_x_2622) ;  /* 0x000000000f087348 */ /* 0x001fea0003c00000 */
[----:B------:R-:W-:Y:S01]  /*1e010*/  VOTE.ANY R14, PT, P6 ;  /* 0x00000000000e7806 */ /* 0x000fe200030e0100 */
[----:B0-----:R-:W-:Y:S06]  /*1e020*/  ENDCOLLECTIVE ;  /* 0x000000000000791b */ /* 0x001fec0003800000 */
.L_x_2622:
[----:B------:R-:W-:Y:S05]  /*1e030*/  BSYNC B0 ;  /* 0x0000000000007941 */ /* 0x000fea0003800000 */
.L_x_2621:
        /* <DEDUP_REMOVED lines=8> */
.L_x_2623:
[----:B------:R-:W-:Y:S02]  /*1e0c0*/  IMAD.IADD R19, R12, 0x1, R19 ;  /* 0x000000010c137824 */ /* 0x000fe400078e0213 */
[----:B------:R-:W-:Y:S02]  /*1e0d0*/  IMAD.MOV.U32 R13, RZ, RZ, R4 ;  /* 0x000000ffff0d7224 */ /* 0x000fe400078e0004 */
[----:B------:R-:W-:-:S07]  /*1e0e0*/  IMAD.MOV.U32 R17, RZ, RZ, R14 ;  /* 0x000000ffff117224 */ /* 0x000fce00078e000e */
[----:B------:R-:W-:Y:S05]  /*1e0f0*/  WARPSYNC.COLLECTIVE R15, `(.L_x_2624) ;  /* 0x000000000f087348 */ /* 0x000fea0003c00000 */
[----:B------:R0:W1:Y:S02]  /*1e100*/  SHFL.IDX P6, R14, R13, R12, R11 ;  /* 0x0000000c0d0e7389 */ /* 0x00006400000c000b */
[----:B01----:R-:W-:Y:S01]  /*1e110*/  ENDCOLLECTIVE ;  /* 0x000000000000791b */ /* 0x003fe20003800000 */
.L_x_2624:
[----:B------:R-:W-:Y:S01]  /*1e120*/  IMAD.MOV.U32 R4, RZ, RZ, R14 ;  /* 0x000000ffff047224 */ /* 0x000fe200078e000e */
[----:B------:R-:W-:Y:S06]  /*1e130*/  BRA `(.L_x_2625) ;  /* 0xffffffbc00107947 */ /* 0x000fec000383ffff */
.L_x_2511:
[----:B------:R-:W-:Y:S01]  /*1e140*/  BSSY B0, `(.L_x_2626) ;  /* 0x0000007000007945 */ /* 0x000fe20003800000 */
[----:B------:R-:W-:Y:S02]  /*1e150*/  IMAD.MOV.U32 R13, RZ, RZ, R2 ;  /* 0x000000ffff0d7224 */ /* 0x000fe400078e0002 */
[----:B------:R-:W-:Y:S02]  /*1e160*/  IMAD.MOV.U32 R11, RZ, RZ, 0x1f ;  /* 0x0000001fff0b7424 */ /* 0x000fe400078e00ff */
[----:B------:R-:W-:-:S07]  /*1e170*/  IMAD.MOV.U32 R15, RZ, RZ, -0x1 ;  /* 0xffffffffff0f7424 */ /* 0x000fce00078e00ff */
[----:B0-23--:R-:W-:Y:S05]  /*1e180*/  WARPSYNC.COLLECTIVE R15, `(.L_x_2627) ;  /* 0x000000000f087348 */ /* 0x00dfea0003c00000 */
[----:B------:R1:W4:Y:S02]  /*1e190*/  SHFL.IDX P6, R14, R13, R12, R11 ;  /* 0x0000000c0d0e7389 */ /* 0x00032400000c000b */
[----:B01234-:R-:W-:Y:S01]  /*1e1a0*/  ENDCOLLECTIVE ;  /* 0x000000000000791b */ /* 0x01ffe20003800000 */
.L_x_2627:
[----:B------:R-:W-:Y:S05]  /*1e1b0*/  BSYNC B0 ;  /* 0x0000000000007941 */ /* 0x000fea0003800000 */
.L_x_2626:
[----:B------:R-:W-:Y:S01]  /*1e1c0*/  IMAD.MOV.U32 R6, RZ, RZ, R14 ;  /* 0x000000ffff067224 */ /* 0x000fe200078e000e */
[----:B------:R-:W-:Y:S06]  /*1e1d0*/  BRA `(.L_x_2510) ;  /* 0xffffffbc00007947 */ /* 0x000fec000383ffff */
.L_x_2517:
[----:B-1----:R1:W2:Y:S02]  /*1e1e0*/  SYNCS.PHASECHK.TRANS64.TRYWAIT P0, [R4+URZ+0x38820], R0 ;  /* 0x03882000040075a7 */ /* 0x0022a4000800017f */
[----:B--2---:R-:W-:Y:S05]  /*1e1f0*/  @!P0 NANOSLEEP.SYNCS 0x989680 ;  /* 0x009896800000895d */ /* 0x004fea0003900000 */
[----:B------:R-:W2:Y:S02]  /*1e200*/  @!P0 SYNCS.PHASECHK.TRANS64 P0, [R4+URZ+0x38820], R0 ;  /* 0x03882000040085a7 */ /* 0x000ea4000800007f */
[----:B--2---:R-:W-:Y:S05]  /*1e210*/  @!P0 BRA `(.L_x_2517) ;  /* 0xfffffffc00f08947 */ /* 0x004fea000383ffff */
[----:B------:R-:W-:Y:S05]  /*1e220*/  BRA `(.L_x_2628) ;  /* 0xffffffc400587947 */ /* 0x000fea000383ffff */
.L_x_2518:
        /* <DEDUP_REMOVED lines=8> */
[----:B01----:R-:W-:Y:S05]  /*1e2b0*/  WARPSYNC.COLLECTIVE R15, `(.L_x_2630) ;  /* 0x000000000f087348 */ /* 0x003fea0003c00000 */
[----:B------:R2:W3:Y:S02]  /*1e2c0*/  SHFL.IDX P6, R14, R13, R12, R11 ;  /* 0x0000000c0d0e7389 */ /* 0x0004e400000c000b */
[----:B0123--:R-:W-:Y:S01]  /*1e2d0*/  ENDCOLLECTIVE ;  /* 0x000000000000791b */ /* 0x00ffe20003800000 */
.L_x_2630:
[----:B------:R-:W-:Y:S05]  /*1e2e0*/  BSYNC B0 ;  /* 0x0000000000007941 */ /* 0x000fea0003800000 */
.L_x_2629:
[----:B------:R-:W-:Y:S05]  /*1e2f0*/  BRA `(.L_x_2631) ;  /* 0xffffffc400407947 */ /* 0x000fea000383ffff */
.L_x_2521:
[----:B------:R-:W-:Y:S01]  /*1e300*/  BSSY B1, `(.L_x_2632) ;  /* 0x0000006000017945 */ /* 0x000fe20003800000 */
[----:B------:R-:W-:-:S07]  /*1e310*/  IMAD.MOV.U32 R15, RZ, RZ, -0x1 ;  /* 0xffffffffff0f7424 */ /* 0x000fce00078e00ff */
[----:B01----:R-:W-:Y:S05]  /*1e320*/  WARPSYNC.COLLECTIVE R15, `(.L_x_2633) ;  /* 0x000000000f0c7348 */ /* 0x003fea0003c00000 */
[----:B------:R-:W-:Y:S02]  /*1e330*/  ELECT P6, UR62, PT ;  /* 0x00000000003e782f */ /* 0x000fe400038c0000 */
[----:B------:R-:W-:Y:S01]  /*1e340*/  MOV R14, UR62 ;  /* 0x0000003e000e7c02 */ /* 0x000fe20008000f00 */
[----:B01----:R-:W-:Y:S10]  /*1e350*/  ENDCOLLECTIVE ;  /* 0x000000000000791b */ /* 0x003ff40003800000 */
.L_x_2633:
[----:B------:R-:W-:Y:S05]  /*1e360*/  BSYNC B1 ;  /* 0x0000000000017941 */ /* 0x000fea0003800000 */
.L_x_2632:
[----:B------:R-:W-:Y:S05]  /*1e370*/  BRA `(.L_x_2634) ;  /* 0xffffffc400387947 */ /* 0x000fea000383ffff */
.L_x_2523:
[----:B-1----:R1:W2:Y:S02]  /*1e380*/  SYNCS.PHASECHK.TRANS64.TRYWAIT P1, [R5+URZ+0x38840], R0 ;  /* 0x03884000050075a7 */ /* 0x0022a4000802017f */
[----:B--2---:R-:W-:Y:S05]  /*1e390*/  @!P1 NANOSLEEP.SYNCS 0x989680 ;  /* 0x009896800000995d */ /* 0x004fea0003900000 */
[----:B------:R-:W2:Y:S02]  /*1e3a0*/  @!P1 SYNCS.PHASECHK.TRANS64 P1, [R5+URZ+0x38840], R0 ;  /* 0x03884000050095a7 */ /* 0x000ea4000802007f */
[----:B--2---:R-:W-:Y:S05]  /*1e3b0*/  @!P1 BRA `(.L_x_2523) ;  /* 0xfffffffc00f09947 */ /* 0x004fea000383ffff */
[----:B------:R-:W-:Y:S05]  /*1e3c0*/  BRA `(.L_x_2635) ;  /* 0xffffffc400607947 */ /* 0x000fea000383ffff */
.L_x_2525:
[----:B--2---:R2:W3:Y:S02]  /*1e3d0*/  SYNCS.PHASECHK.TRANS64.TRYWAIT P1, [R27+URZ+0x38840], R2 ;  /* 0x038840021b0075a7 */ /* 0x0044e4000802017f */
[----:B---3--:R-:W-:Y:S05]  /*1e3e0*/  @!P1 NANOSLEEP.SYNCS 0x989680 ;  /* 0x009896800000995d */ /* 0x008fea0003900000 */
[----:B------:R-:W3:Y:S02]  /*1e3f0*/  @!P1 SYNCS.PHASECHK.TRANS64 P1, [R27+URZ+0x38840], R2 ;  /* 0x038840021b0095a7 */ /* 0x000ee4000802007f */
[----:B---3--:R-:W-:Y:S05]  /*1e400*/  @!P1 BRA `(.L_x_2525) ;  /* 0xfffffffc00f09947 */ /* 0x008fea000383ffff */
[----:B------:R-:W-:Y:S05]  /*1e410*/  BRA `(.L_x_2636) ;  /* 0xffffffc4006c7947 */ /* 0x000fea000383ffff */
.L_x_2527:
[----:B---3--:R3:W4:Y:S02]  /*1e420*/  SYNCS.PHASECHK.TRANS64.TRYWAIT P1, [R5+URZ+0x38860], R0 ;  /* 0x03886000050075a7 */ /* 0x008724000802017f */
[----:B----4-:R-:W-:Y:S05]  /*1e430*/  @!P1 NANOSLEEP.SYNCS 0x989680 ;  /* 0x009896800000995d */ /* 0x010fea0003900000 */
[----:B------:R-:W4:Y:S02]  /*1e440*/  @!P1 SYNCS.PHASECHK.TRANS64 P1, [R5+URZ+0x38860], R0 ;  /* 0x03886000050095a7 */ /* 0x000f24000802007f */
[----:B----4-:R-:W-:Y:S05]  /*1e450*/  @!P1 BRA `(.L_x_2527) ;  /* 0xfffffffc00f09947 */ /* 0x010fea000383ffff */
[----:B------:R-:W-:Y:S05]  /*1e460*/  BRA `(.L_x_2637) ;  /* 0xffffffc400687947 */ /* 0x000fea000383ffff */
.L_x_2638:
        /* <DEDUP_REMOVED lines=9> */
.L_x_3278:


//--------------------- .text._ZN7cutlass13device_kernelIN5flash11enable_sm90INS1_16FlashAttnFwdSm90INS1_25CollectiveMainloopFwdSm90ILi2EN4cute5tupleIJNS5_1CILi1EEES8_S8_EEENS6_IJNS7_ILi128EEENS7_ILi80EEENS7_ILi256EEEEEELi256ENS_10bfloat16_tEfNS_4arch4Sm90ELb1ELb0ELb1ELb1ELb1ELb1ELb0ELb1ELb1ELb1ELb1ELb0EEENS1_21CollectiveEpilogueFwdINS6_IJSA_SC_SB_EEES9_SE_SG_Li256ELb1ELb1ELb1ELb0EEENS1_36VarlenDynamicPersistentTileSchedulerILi128ELi80ELi256ELi128ELb1ELb1ELb1ELb1ELb1ELb1EEEEEEEEEvNT_6ParamsE --------------------------
	.section	.text._ZN7cutlass13device_kernelIN5flash11enable_sm90INS1_16FlashAttnFwdSm90INS1_25CollectiveMainloopFwdSm90ILi2EN4cute5tupleIJNS5_1CILi1EEES8_S8_EEENS6_IJNS7_ILi128EEENS7_ILi80EEENS7_ILi256EEEEEELi256ENS_10bfloat16_tEfNS_4arch4Sm90ELb1ELb0ELb1ELb1ELb1ELb1ELb0ELb1ELb1ELb1ELb1ELb0EEENS1_21CollectiveEpilogueFwdINS6_IJSA_SC_SB_EEES9_SE_SG_Li256ELb1ELb1ELb1ELb0EEENS1_36VarlenDynamicPersistentTileSchedulerILi128ELi80ELi256ELi128ELb1ELb1ELb1ELb1ELb1ELb1EEEEEEEEEvNT_6ParamsE,"ax",@progbits
	.align	128
.text._ZN7cutlass13device_kernelIN5flash11enable_sm90INS1_16FlashAttnFwdSm90INS1_25CollectiveMainloopFwdSm90ILi2EN4cute5tupleIJNS5_1CILi1EEES8_S8_EEENS6_IJNS7_ILi128EEENS7_ILi80EEENS7_ILi256EEEEEELi256ENS_10bfloat16_tEfNS_4arch4Sm90ELb1ELb0ELb1ELb1ELb1ELb1ELb0ELb1ELb1ELb1ELb1ELb0EEENS1_21CollectiveEpilogueFwdINS6_IJSA_SC_SB_EEES9_SE_SG_Li256ELb1ELb1ELb1ELb0EEENS1_36VarlenDynamicPersistentTileSchedulerILi128ELi80ELi256ELi128ELb1ELb1ELb1ELb1ELb1ELb1EEEEEEEEEvNT_6ParamsE:
        .type           _ZN7cutlass13device_kernelIN5flash11enable_sm90INS1_16FlashAttnFwdSm90INS1_25CollectiveMainloopFwdSm90ILi2EN4cute5tupleIJNS5_1CILi1EEES8_S8_EEENS6_IJNS7_ILi128EEENS7_ILi80EEENS7_ILi256EEEEEELi256ENS_10bfloat16_tEfNS_4arch4Sm90ELb1ELb0ELb1ELb1ELb1ELb1ELb0ELb1ELb1ELb1ELb1ELb0EEENS1_21CollectiveEpilogueFwdINS6_IJSA_SC_SB_EEES9_SE_SG_Li256ELb1ELb1ELb1ELb0EEENS1_36VarlenDynamicPersistentTileSchedulerILi128ELi80ELi256ELi128ELb1ELb1ELb1ELb1ELb1ELb1EEEEEEEEEvNT_6ParamsE,@function
        .size           _ZN7cutlass13device_kernelIN5flash11enable_sm90INS1_16FlashAttnFwdSm90INS1_25CollectiveMainloopFwdSm90ILi2EN4cute5tupleIJNS5_1CILi1EEES8_S8_EEENS6_IJNS7_ILi128EEENS7_ILi80EEENS7_ILi256EEEEEELi256ENS_10bfloat16_tEfNS_4arch4Sm90ELb1ELb0ELb1ELb1ELb1ELb1ELb0ELb1ELb1ELb1ELb1ELb0EEENS1_21CollectiveEpilogueFwdINS6_IJSA_SC_SB_EEES9_SE_SG_Li256ELb1ELb1ELb1ELb0EEENS1_36VarlenDynamicPersistentTileSchedulerILi128ELi80ELi256ELi128ELb1ELb1ELb1ELb1ELb1ELb1EEEEEEEEEvNT_6ParamsE,(.L_x_3279 - _ZN7cutlass13device_kernelIN5flash11enable_sm90INS1_16FlashAttnFwdSm90INS1_25CollectiveMainloopFwdSm90ILi2EN4cute5tupleIJNS5_1CILi1EEES8_S8_EEENS6_IJNS7_ILi128EEENS7_ILi80EEENS7_ILi256EEEEEELi256ENS_10bfloat16_tEfNS_4arch4Sm90ELb1ELb0ELb1ELb1ELb1ELb1ELb0ELb1ELb1ELb1ELb1ELb0EEENS1_21CollectiveEpilogueFwdINS6_IJSA_SC_SB_EEES9_SE_SG_Li256ELb1ELb1ELb1ELb0EEENS1_36VarlenDynamicPersistentTileSchedulerILi128ELi80ELi256ELi128ELb1ELb1ELb1ELb1ELb1ELb1EEEEEEEEEvNT_6ParamsE)
        .other          _ZN7cutlass13device_kernelIN5flash11enable_sm90INS1_16FlashAttnFwdSm90INS1_25CollectiveMainloopFwdSm90ILi2EN4cute5tupleIJNS5_1CILi1EEES8_S8_EEENS6_IJNS7_ILi128EEENS7_ILi80EEENS7_ILi256EEEEEELi256ENS_10bfloat16_tEfNS_4arch4Sm90ELb1ELb0ELb1ELb1ELb1ELb1ELb0ELb1ELb1ELb1ELb1ELb0EEENS1_21CollectiveEpilogueFwdINS6_IJSA_SC_SB_EEES9_SE_SG_Li256ELb1ELb1ELb1ELb0EEENS1_36VarlenDynamicPersistentTileSchedulerILi128ELi80ELi256ELi128ELb1ELb1ELb1ELb1ELb1ELb1EEEEEEEEEvNT_6ParamsE,@"STO_CUDA_ENTRY STV_DEFAULT"
_ZN7cutlass13device_kernelIN5flash11enable_sm90INS1_16FlashAttnFwdSm90INS1_25CollectiveMainloopFwdSm90ILi2EN4cute5tupleIJNS5_1CILi1EEES8_S8_EEENS6_IJNS7_ILi128EEENS7_ILi80EEENS7_ILi256EEEEEELi256ENS_10bfloat16_tEfNS_4arch4Sm90ELb1ELb0ELb1ELb1ELb1ELb1ELb0ELb1ELb1ELb1ELb1ELb0EEENS1_21CollectiveEpilogueFwdINS6_IJSA_SC_SB_EEES9_SE_SG_Li256ELb1ELb1ELb1ELb0EEENS1_36VarlenDynamicPersistentTileSchedulerILi128ELi80ELi256ELi128ELb1ELb1ELb1ELb1ELb1ELb1EEEEEEEEEvNT_6ParamsE:
        /* <DEDUP_REMOVED lines=18> */
.L_x_2640:
[----:B------:R-:W-:Y:S05]  /*0120*/  BSYNC B0 ;  /* 0x0000000000007941 */ /* 0x000fea0003800000 */
.L_x_2639:
        /* <DEDUP_REMOVED lines=41> */
.L_x_2641:
        /* <DEDUP_REMOVED lines=22> */
.L_x_2642:
        /* <DEDUP_REMOVED lines=18> */
.L_x_2643:
        /* <DEDUP_REMOVED lines=22> */
.L_x_2644:
        /* <DEDUP_REMOVED lines=22> */
.L_x_2645:
        /* <DEDUP_REMOVED lines=10> */
.L_x_2648:
        /* <DEDUP_REMOVED lines=17> */
[----:B------:R-:W-:Y:S01]  /*0ab0*/  VIADD R0, R0, 0xffffff80 ;  /* 0xffffff8000007836 */ /* 0x000fe20000000000 */
[----:B------:R-:W-:Y:S01]  /*0ac0*/  R2UR UR4, R23 ;  /* 0x00000000170472ca */ /* 0x000fe200000e0000 */
[----:B------:R-:W-:Y:S02]  /*0ad0*/  IMAD.MOV.U32 R213, RZ, RZ, RZ ;  /* 0x000000ffffd57224 */ /* 0x000fe400078e00ff */
[----:B------:R-:W-:Y:S01]  /*0ae0*/  IMAD.MOV.U32 R229, RZ, RZ, RZ ;  /* 0x000000ffffe57224 */ /* 0x000fe200078e00ff */
[----:B0-----:R-:W-:Y:S01]  /*0af0*/  SHF.R.S32.HI R3, RZ, 0x1f, R0 ;  /* 0x0000001fff037819 */ /* 0x001fe20000011400 */
[----:B------:R-:W-:Y:S02]  /*0b00*/  IMAD.MOV.U32 R226, RZ, RZ, RZ ;  /* 0x000000ffffe27224 */ /* 0x000fe400078e00ff */
[----:B------:R-:W-:Y:S01]  /*0b10*/  IMAD.MOV.U32 R220, RZ, RZ, RZ ;  /* 0x000000ffffdc7224 */ /* 0x000fe200078e00ff */
[----:B------:R-:W-:-:S02]  /*0b20*/  LEA.HI R9, R3, R0, RZ, 0x2 ;  /* 0x0000000003097211 */ /* 0x000fc400078f10ff */
[CC--:B------:R-:W-:Y:S02]  /*0b30*/  LEA.HI R4, R3.reuse, R0.reuse, RZ, 0x4 ;  /* 0x0000000003047211 */ /* 0x0c0fe400078f20ff */
[-C--:B------:R-:W-:Y:S01]  /*0b40*/  LEA.HI R225, R3, R0.reuse, RZ, 0x3 ;  /* 0x0000000003e17211 */ /* 0x080fe200078f18ff */
[----:B------:R-:W-:Y:S01]  /*0b50*/  UIADD3 UR4, UR4, 0x14400, URZ ;  /* 0x0001440004047890 */ /* 0x000fe2000fffe03f */
[----:B------:R-:W-:Y:S02]  /*0b60*/  LOP3.LUT R11, R9, 0xfffffffc, RZ, 0xc0, !PT ;  /* 0xfffffffc090b7812 */ /* 0x000fe400078ec0ff */
[CC--:B------:R-:W-:Y:S02]  /*0b70*/  LEA.HI R6, R3.reuse, R0.reuse, RZ, 0x5 ;  /* 0x0000000003067211 */ /* 0x0c0fe400078f28ff */
[----:B------:R-:W-:Y:S01]  /*0b80*/  LEA.HI R8, R3, R0, RZ, 0x6 ;  /* 0x0000000003087211 */ /* 0x000fe200078f30ff */
[----:B------:R-:W-:Y:S01]  /*0b90*/  IMAD.IADD R12, R0, 0x1, -R11 ;  /* 0x00000001000c7824 */ /* 0x000fe200078e0a0b */
[----:B------:R-:W-:Y:S01]  /*0ba0*/  LOP3.LUT R7, R225, 0xfffffff8, RZ, 0xc0, !PT ;  /* 0xfffffff8e1077812 */ /* 0x000fe200078ec0ff */
[----:B------:R-:W-:Y:S01]  /*0bb0*/  IMAD.SHL.U32 R6, R6, 0x20, RZ ;  /* 0x0000002006067824 */ /* 0x000fe200078e00ff */
[----:B------:R-:W-:Y:S01]  /*0bc0*/  SHF.R.S32.HI R225, RZ, 0x3, R225 ;  /* 0x00000003ffe17819 */ /* 0x000fe200000114e1 */
[----:B------:R-:W-:-:S02]  /*0bd0*/  IMAD.SHL.U32 R8, R8, 0x8, RZ ;  /* 0x0000000808087824 */ /* 0x000fc400078e00ff */
[----:B------:R-:W-:Y:S01]  /*0be0*/  IMAD.IADD R16, R0, 0x1, -R7 ;  /* 0x0000000100107824 */ /* 0x000fe200078e0a07 */
[----:B------:R-:W-:Y:S02]  /*0bf0*/  SHF.R.S32.HI R7, RZ, 0x4, R4 ;  /* 0x00000004ff077819 */ /* 0x000fe40000011404 */
[----:B------:R-:W-:Y:S01]  /*0c00*/  LOP3.LUT R6, R6, 0xfffffc00, RZ, 0xc0, !PT ;  /* 0xfffffc0006067812 */ /* 0x000fe200078ec0ff */
[----:B------:R-:W-:Y:S01]  /*0c10*/  IMAD.SHL.U32 R216, R16, 0x4, RZ ;  /* 0x0000000410d87824 */ /* 0x000fe200078e00ff */
[----:B------:R-:W-:-:S03]  /*0c20*/  LOP3.LUT R25, R8, 0xfffffe00, RZ, 0xc0, !PT ;  /* 0xfffffe0008197812 */ /* 0x000fc600078ec0ff */
[C---:B------:R-:W-:Y:S01]  /*0c30*/  VIADD R222, R216.reuse, 0x40 ;  /* 0x00000040d8de7836 */ /* 0x040fe20000000000 */
[----:B------:R-:W-:Y:S01]  /*0c40*/  SHF.R.S32.HI R217, RZ, 0x1f, R216 ;  /* 0x0000001fffd97819 */ /* 0x000fe200000114d8 */
[C---:B------:R-:W-:Y:S02]  /*0c50*/  VIADD R221, R216.reuse, 0x20 ;  /* 0x00000020d8dd7836 */ /* 0x040fe40000000000 */
[C---:B------:R-:W-:Y:S02]  /*0c60*/  IMAD.IADD R214, R216.reuse, 0x1, R222 ;  /* 0x00000001d8d67824 */ /* 0x040fe400078e02de */
[----:B------:R-:W-:Y:S01]  /*0c70*/  VIADD R223, R216, 0x60 ;  /* 0x00000060d8df7836 */ /* 0x000fe20000000000 */
[----:B--2---:R-:W-:Y:S02]  /*0c80*/  R2UR UR5, R2 ;  /* 0x00000000020572ca */ /* 0x004fe400000e0000 */
[----:B------:R-:W-:Y:S02]  /*0c90*/  LEA.HI R2, R3, R0, RZ, 0x7 ;  /* 0x0000000003027211 */ /* 0x000fe400078f38ff */
[----:B------:R-:W-:-:S02]  /*0ca0*/  LOP3.LUT R3, R4, 0x3fffff0, RZ, 0xc0, !PT ;  /* 0x03fffff004037812 */ /* 0x000fc400078ec0ff */
[----:B------:R-:W-:Y:S02]  /*0cb0*/  LOP3.LUT R5, R2, 0xffffff80, RZ, 0xc0, !PT ;  /* 0xffffff8002057812 */ /* 0x000fe400078ec0ff */
[----:B------:R-:W-:-:S03]  /*0cc0*/  LEA.HI R4, R4, R7, RZ, 0x1 ;  /* 0x0000000704047211 */ /* 0x000fc600078f08ff */
[----:B------:R-:W-:Y:S01]  /*0cd0*/  IMAD.IADD R21, R0, 0x1, -R5 ;  /* 0x0000000100157824 */ /* 0x000fe200078e0a05 */
[----:B------:R-:W-:Y:S01]  /*0ce0*/  LOP3.LUT R4, R4, 0x1ffffffe, RZ, 0xc0, !PT ;  /* 0x1ffffffe04047812 */ /* 0x000fe200078ec0ff */
[----:B------:R-:W-:Y:S01]  /*0cf0*/  IMAD.IADD R5, R0, 0x1, -R3 ;  /* 0x0000000100057824 */ /* 0x000fe200078e0a03 */
[----:B------:R-:W-:Y:S01]  /*0d00*/  SHF.R.S32.HI R3, RZ, 0x7, R2 ;  /* 0x00000007ff037819 */ /* 0x000fe20000011402 */
[----:B------:R-:W-:Y:S01]  /*0d10*/  ULOP3.LUT UR5, UR5, 0x1, URZ, 0xfc, !UPT ;  /* 0x0000000105057892 */ /* 0x000fe2000f8efc3f */
[----:B------:R-:W-:Y:S01]  /*0d20*/  SHF.R.S32.HI R9, RZ, 0x1f, R21 ;  /* 0x0000001fff097819 */ /* 0x000fe20000011415 */
[----:B------:R-:W-:Y:S01]  /*0d30*/  IMAD.IADD R4, R7, 0x1, -R4 ;  /* 0x0000000107047824 */ /* 0x000fe200078e0a04 */
[----:B------:R-:W-:Y:S01]  /*0d40*/  LEA.HI R2, R2, R3, RZ, 0x1 ;  /* 0x0000000302027211 */ /* 0x000fe200078f08ff */
[----:B------:R-:W-:Y:S01]  /*0d50*/  IMAD R5, R5, 0x40, R6 ;  /* 0x0000004005057824 */ /* 0x000fe200078e0206 */
[-C--:B------:R-:W-:Y:S01]  /*0d60*/  LEA.HI R10, R9, R21.reuse, RZ, 0x2 ;  /* 0x00000015090a7211 */ /* 0x080fe200078f10ff */
[----:B------:R-:W-:Y:S01]  /*0d70*/  VIADD R7, R225, 0x20 ;  /* 0x00000020e1077836 */ /* 0x000fe20000000000 */
[----:B------:R-:W-:Y:S01]  /*0d80*/  LEA.HI R9, R9, R21, RZ, 0x5 ;  /* 0x0000001509097211 */ /* 0x000fe200078f28ff */
[----:B------:R-:W-:Y:S01]  /*0d90*/  STL [R1+0x13c], R21 ;  /* 0x00013c1501007387 */ /* 0x000fe20000100800 */
[----:B------:R-:W-:-:S02]  /*0da0*/  SHF.R.S32.HI R0, RZ, 0x2, R10 ;  /* 0x00000002ff007819 */ /* 0x000fc4000001140a */
[----:B------:R-:W-:Y:S01]  /*0db0*/  SHF.R.S32.HI R11, RZ, 0x1f, R10 ;  /* 0x0000001fff0b7819 */ /* 0x000fe2000001140a */
[----:B------:R-:W-:Y:S01]  /*0dc0*/  STL [R1+0x8c], R16 ;  /* 0x00008c1001007387 */ /* 0x000fe20000100800 */
[----:B------:R-:W-:Y:S02]  /*0dd0*/  SHF.R.S32.HI R9, RZ, 0x5, R9 ;  /* 0x00000005ff097819 */ /* 0x000fe40000011409 */
[----:B------:R-:W-:Y:S02]  /*0de0*/  LEA.HI R11, R11, R0, RZ, 0x3 ;  /* 0x000000000b0b7211 */ /* 0x000fe400078f18ff */
[----:B------:R-:W-:Y:S02]  /*0df0*/  LOP3.LUT R2, R2, 0x3fffffe, RZ, 0xc0, !PT ;  /* 0x03fffffe02027812 */ /* 0x000fe400078ec0ff */
[----:B------:R-:W-:Y:S02]  /*0e00*/  LOP3.LUT R11, R11, 0xfffffff8, RZ, 0xc0, !PT ;  /* 0xfffffff80b0b7812 */ /* 0x000fe400078ec0ff */
[----:B------:R-:W-:Y:S01]  /*0e10*/  SHF.R.S32.HI R6, RZ, 0x1f, R7 ;  /* 0x0000001fff067819 */ /* 0x000fe20000011407 */
[----:B------:R-:W-:Y:S01]  /*0e20*/  IMAD.IADD R2, R3, 0x1, -R2 ;  /* 0x0000000103027824 */ /* 0x000fe200078e0a02 */
[----:B------:R-:W-:Y:S01]  /*0e30*/  LOP3.LUT R10, R10, 0x7ffffffc, RZ, 0xc0, !PT ;  /* 0x7ffffffc0a0a7812 */ /* 0x000fe200078ec0ff */
[----:B------:R-:W-:Y:S01]  /*0e40*/  IMAD.IADD R0, R0, 0x1, -R11 ;  /* 0x0000000100007824 */ /* 0x000fe200078e0a0b */
[----:B------:R-:W-:Y:S01]  /*0e50*/  LEA.HI R6, R6, R7, RZ, 0x3 ;  /* 0x0000000706067211 */ /* 0x000fe200078f18ff */
[----:B------:R-:W-:Y:S01]  /*0e60*/  IMAD R3, R4, 0x8, R5 ;  /* 0x0000000804037824 */ /* 0x000fe200078e0205 */
[----:B------:R-:W-:Y:S01]  /*0e70*/  SHF.R.S32.HI R5, RZ, 0x1f, R214 ;  /* 0x0000001fff057819 */ /* 0x000fe200000114d6 */
[----:B------:R-:W-:-:S02]  /*0e80*/  IMAD R9, R9, 0x10, R0 ;  /* 0x0000001009097824 */ /* 0x000fc400078e0200 */
[----:B------:R-:W-:Y:S01]  /*0e90*/  IMAD.SHL.U32 R0, R225, 0x40, RZ ;  /* 0x00000040e1007824 */ /* 0x000fe200078e00ff */
[----:B------:R0:W-:Y:S01]  /*0ea0*/  STL [R1+0x1d0], R3 ;  /* 0x0001d00301007387 */ /* 0x0001e20000100800 */
[----:B------:R-:W-:Y:S01]  /*0eb0*/  IMAD.SHL.U32 R4, R7, 0x40, RZ ;  /* 0x0000004007047824 */ /* 0x000fe200078e00ff */
[----:B------:R-:W-:Y:S01]  /*0ec0*/  LEA.HI R212, R5, R214, RZ, 0x3 ;  /* 0x000000d605d47211 */ /* 0x000fe200078f18ff */
[----:B------:R-:W-:Y:S01]  /*0ed0*/  IMAD.SHL.U32 R6, R6, 0x40, RZ ;  /* 0x0000004006067824 */ /* 0x000fe200078e00ff */
[----:B------:R-:W-:Y:S01]  /*0ee0*/  LOP3.LUT R19, R0, 0x1c0, RZ, 0xc0, !PT ;  /* 0x000001c000137812 */ /* 0x000fe200078ec0ff */
[----:B------:R-:W-:Y:S01]  /*0ef0*/  IMAD R11, R2, 0x40, R9 ;  /* 0x00000040020b7824 */ /* 0x000fe200078e0209 */
[----:B------:R-:W-:Y:S01]  /*0f00*/  LEA.HI R0, R12, R12, RZ, 0x1 ;  /* 0x0000000c0c007211 */ /* 0x000fe200078f08ff */
[----:B------:R-:W-:Y:S01]  /*0f10*/  STL [R1+0x68], R25 ;  /* 0x0000681901007387 */ /* 0x000fe20000100800 */
[----:B------:R-:W-:Y:S01]  /*0f20*/  LOP3.LUT R24, R4, 0x1c0, RZ, 0xc0, !PT ;  /* 0x000001c004187812 */ /* 0x000fe200078ec0ff */
[----:B------:R-:W-:Y:S01]  /*0f30*/  VIADD R9, R225, 0x40 ;  /* 0x00000040e1097836 */ /* 0x000fe20000000000 */
[----:B0-----:R-:W-:Y:S01]  /*0f40*/  LOP3.LUT R3, R0, 0x1ffffffe, RZ, 0xc0, !PT ;  /* 0x1ffffffe00037812 */ /* 0x001fe200078ec0ff */
[----:B------:R-:W-:Y:S01]  /*0f50*/  IMAD.SHL.U32 R16, R16, 0x8, RZ ;  /* 0x0000000810107824 */ /* 0x000fe200078e00ff */
[----:B------:R-:W-:Y:S01]  /*0f60*/  LEA.HI R0, R5, R214, RZ, 0x6 ;  /* 0x000000d605007211 */ /* 0x000fe200078f30ff */
[----:B------:R-:W-:Y:S01]  /*0f70*/  IMAD.IADD R10, R21, 0x1, -R10 ;  /* 0x00000001150a7824 */ /* 0x000fe200078e0a0a */
[----:B------:R-:W-:Y:S01]  /*0f80*/  SHF.R.U32.HI R26, RZ, 0x3, R19 ;  /* 0x00000003ff1a7819 */ /* 0x000fe20000011613 */
[----:B------:R-:W-:Y:S01]  /*0f90*/  IMAD.IADD R3, R12, 0x1, -R3 ;  /* 0x000000010c037824 */ /* 0x000fe200078e0a03 */
[----:B------:R-:W-:Y:S01]  /*0fa0*/  LOP3.LUT R18, R6, 0xfffffe00, RZ, 0xc0, !PT ;  /* 0xfffffe0006127812 */ /* 0x000fe200078ec0ff */
[----:B------:R-:W-:Y:S01]  /*0fb0*/  IMAD.SHL.U32 R4, R0, 0x80, RZ ;  /* 0x0000008000047824 */ /* 0x000fe200078e00ff */
[----:B------:R-:W-:Y:S01]  /*0fc0*/  LOP3.LUT R0, R19, 0x38, R212, 0xf8, !PT ;  /* 0x0000003813007812 */ /* 0x000fe200078ef8d4 */
[----:B------:R-:W-:Y:S01]  /*0fd0*/  IMAD.U32 R12, RZ, RZ, UR4 ;  /* 0x00000004ff0c7e24 */ /* 0x000fe2000f8e00ff */
[----:B------:R-:W-:Y:S01]  /*0fe0*/  SHF.R.S32.HI R2, RZ, 0x1f, R9 ;  /* 0x0000001fff027819 */ /* 0x000fe20000011409 */
[----:B------:R-:W-:Y:S01]  /*0ff0*/  STL [R1+0x64], R18 ;  /* 0x0000641201007387 */ /* 0x000fe20000100800 */
[----:B------:R-:W-:Y:S01]  /*1000*/  LOP3.LUT R5, R0, R26, RZ, 0x3c, !PT ;  /* 0x0000001a00057212 */ /* 0x000fe200078e3cff */
[----:B------:R-:W-:Y:S01]  /*1010*/  IMAD.U32 R0, RZ, RZ, UR5 ;  /* 0x00000005ff007e24 */ /* 0x000fe2000f8e00ff */
[----:B------:R-:W-:Y:S01]  /*1020*/  LOP3.LUT R4, R4, 0xffffe000, RZ, 0xc0, !PT ;  /* 0xffffe00004047812 */ /* 0x000fe200078ec0ff */
[----:B------:R-:W-:Y:S01]  /*1030*/  STL [R1+0x1cc], R11 ;  /* 0x0001cc0b01007387 */ /* 0x000fe20000100800 */
[----:B------:R-:W-:Y:S01]  /*1040*/  LEA.HI R2, R2, R9, RZ, 0x3 ;  /* 0x0000000902027211 */ /* 0x000fe200078f18ff */
[----:B------:R-:W-:Y:S01]  /*1050*/  IMAD.MOV.U32 R6, RZ, RZ, R14 ;  /* 0x000000ffff067224 */ /* 0x000fe200078e000e */
[----:B------:R-:W-:Y:S01]  /*1060*/  SHF.R.U32.HI R20, RZ, 0x3, R24 ;  /* 0x00000003ff147819 */ /* 0x000fe20000011618 */
[----:B------:R-:W-:Y:S01]  /*1070*/  STL [R1+0xa0], RZ ;  /* 0x0000a0ff01007387 */ /* 0x000fe20000100800 */
[----:B------:R-:W-:Y:S01]  /*1080*/  LOP3.LUT R7, R24, 0x38, R212, 0xf8, !PT ;  /* 0x0000003818077812 */ /* 0x000fe200078ef8d4 */
[----:B------:R-:W-:Y:S01]  /*1090*/  IMAD.SHL.U32 R2, R2, 0x40, RZ ;  /* 0x0000004002027824 */ /* 0x000fe200078e00ff */
[----:B------:R-:W-:Y:S01]  /*10a0*/  IADD3 R8, R5, R4, R25 ;  /* 0x0000000405087210 */ /* 0x000fe20007ffe019 */
[----:B------:R0:W-:Y:S01]  /*10b0*/  STL [R1+0x5c], R0 ;  /* 0x00005c0001007387 */ /* 0x0001e20000100800 */
[----:B------:R-:W-:Y:S01]  /*10c0*/  IMAD.MOV.U32 R5, RZ, RZ, R13 ;  /* 0x000000ffff057224 */ /* 0x000fe200078e000d */
[----:B------:R-:W-:Y:S01]  /*10d0*/  LOP3.LUT R7, R7, R20, RZ, 0x3c, !PT ;  /* 0x0000001407077212 */ /* 0x000fe200078e3cff */
[----:B------:R-:W-:Y:S01]  /*10e0*/  IMAD.SHL.U32 R45, R10, 0x2, RZ ;  /* 0x000000020a2d7824 */ /* 0x000fe200078e00ff */
[----:B------:R-:W-:Y:S01]  /*10f0*/  SHF.R.S32.HI R14, RZ, 0x1f, R221 ;  /* 0x0000001fff0e7819 */ /* 0x000fe200000114dd */
[----:B------:R1:W-:Y:S01]  /*1100*/  STL [R1+0x128], R12 ;  /* 0x0001280c01007387 */ /* 0x0003e20000100800 */
[----:B------:R-:W-:Y:S01]  /*1110*/  IADD3 R4, R7, R4, R18 ;  /* 0x0000000407047210 */ /* 0x000fe20007ffe012 */
[----:B------:R-:W-:Y:S01]  /*1120*/  IMAD.MOV.U32 R7, RZ, RZ, R15 ;  /* 0x000000ffff077224 */ /* 0x000fe200078e000f */
[----:B------:R-:W-:Y:S01]  /*1130*/  SHF.R.S32.HI R15, RZ, 0x1f, R222 ;  /* 0x0000001fff0f7819 */ /* 0x000fe200000114de */
[----:B------:R-:W-:Y:S01]  /*1140*/  VIADD R44, R45, 0x8 ;  /* 0x000000082d2c7836 */ /* 0x000fe20000000000 */
[----:B------:R-:W-:Y:S01]  /*1150*/  LOP3.LUT R2, R2, 0xfffffe00, RZ, 0xc0, !PT ;  /* 0xfffffe0002027812 */ /* 0x000fe200078ec0ff */
[----:B0-----:R-:W-:Y:S01]  /*1160*/  IMAD.SHL.U32 R0, R9, 0x40, RZ ;  /* 0x0000004009007824 */ /* 0x001fe200078e00ff */
[----:B------:R-:W-:Y:S01]  /*1170*/  SHF.R.S32.HI R17, RZ, 0x1f, R16 ;  /* 0x0000001fff117819 */ /* 0x000fe20000011410 */
[----:B------:R-:W-:-:S02]  /*1180*/  VIADD R43, R45, 0x10 ;  /* 0x000000102d2b7836 */ /* 0x000fc40000000000 */
[C---:B------:R-:W-:Y:S01]  /*1190*/  VIADD R42, R45.reuse, 0x18 ;  /* 0x000000182d2a7836 */ /* 0x040fe20000000000 */
[----:B------:R-:W-:Y:S01]  /*11a0*/  LOP3.LUT R9, R0, 0x1c0, RZ, 0xc0, !PT ;  /* 0x000001c000097812 */ /* 0x000fe200078ec0ff */
[----:B------:R-:W-:Y:S01]  /*11b0*/  VIADD R41, R45, 0x20 ;  /* 0x000000202d297836 */ /* 0x000fe20000000000 */
[----:B------:R-:W-:Y:S01]  /*11c0*/  LOP3.LUT R0, R19, 0x38, R16, 0xf8, !PT ;  /* 0x0000003813007812 */ /* 0x000fe200078ef810 */
[C---:B------:R-:W-:Y:S01]  /*11d0*/  VIADD R40, R45.reuse, 0x28 ;  /* 0x000000282d287836 */ /* 0x040fe20000000000 */
[----:B-1----:R-:W-:Y:S01]  /*11e0*/  SHF.R.U32.HI R12, RZ, 0x3, R9 ;  /* 0x00000003ff0c7819 */ /* 0x002fe20000011609 */
[----:B------:R-:W-:Y:S01]  /*11f0*/  VIADD R39, R45, 0x30 ;  /* 0x000000302d277836 */ /* 0x000fe20000000000 */
[----:B------:R-:W-:Y:S01]  /*1200*/  LOP3.LUT R13, R25, R0, R26, 0xf6, !PT ;  /* 0x00000000190d7212 */ /* 0x000fe200078ef61a */
[----:B------:R-:W-:Y:S01]  /*1210*/  VIADD R38, R45, 0x38 ;  /* 0x000000382d267836 */ /* 0x000fe20000000000 */
[--C-:B------:R-:W-:Y:S01]  /*1220*/  LOP3.LUT R9, R9, 0x38, R16.reuse, 0xf8, !PT ;  /* 0x0000003809097812 */ /* 0x100fe200078ef810 */
[C---:B------:R-:W-:Y:S01]  /*1230*/  VIADD R37, R45.reuse, 0x40 ;  /* 0x000000402d257836 */ /* 0x040fe20000000000 */
[----:B------:R-:W-:Y:S01]  /*1240*/  LOP3.LUT R0, R24, 0x38, R16, 0xf8, !PT ;  /* 0x0000003818007812 */ /* 0x000fe200078ef810 */
[----:B------:R0:W-:Y:S01]  /*1250*/  STL [R1+0x88], R13 ;  /* 0x0000880d01007387 */ /* 0x0001e20000100800 */
[----:B------:R-:W-:Y:S01]  /*1260*/  LOP3.LUT R9, R2, R9, R12, 0xf6, !PT ;  /* 0x0000000902097212 */ /* 0x000fe200078ef60c */
[C---:B------:R-:W-:Y:S01]  /*1270*/  VIADD R36, R45.reuse, 0x48 ;  /* 0x000000482d247836 */ /* 0x040fe20000000000 */
[----:B------:R-:W-:Y:S01]  /*1280*/  LOP3.LUT R0, R18, R0, R20, 0xf6, !PT ;  /* 0x0000000012007212 */ /* 0x000fe200078ef614 */
[----:B------:R1:W-:Y:S01]  /*1290*/  STL [R1+0x134], R14 ;  /* 0x0001340e01007387 */ /* 0x0003e20000100800 */
[----:B------:R-:W-:-:S02]  /*12a0*/  VIADD R35, R45, 0x50 ;  /* 0x000000502d237836 */ /* 0x000fc40000000000 */
[C---:B------:R-:W-:Y:S01]  /*12b0*/  VIADD R34, R45.reuse, 0x58 ;  /* 0x000000582d227836 */ /* 0x040fe20000000000 */
[----:B------:R2:W-:Y:S01]  /*12c0*/  STL [R1+0x130], R15 ;  /* 0x0001300f01007387 */ /* 0x0005e20000100800 */
[----:B------:R-:W-:Y:S01]  /*12d0*/  VIADD R33, R45, 0x60 ;  /* 0x000000602d217836 */ /* 0x000fe20000000000 */
[----:B0-----:R-:W-:Y:S01]  /*12e0*/  LEA R13, R13, UR4, 0x1 ;  /* 0x000000040d0d7c11 */ /* 0x001fe2000f8e08ff */
[C---:B------:R-:W-:Y:S02]  /*12f0*/  VIADD R32, R45.reuse, 0x68 ;  /* 0x000000682d207836 */ /* 0x040fe40000000000 */
[C---:B------:R-:W-:Y:S01]  /*1300*/  VIADD R31, R45.reuse, 0x70 ;  /* 0x000000702d1f7836 */ /* 0x040fe20000000000 */
[----:B-1----:R-:W-:Y:S01]  /*1310*/  SHF.R.S32.HI R14, RZ, 0x1f, R223 ;  /* 0x0000001fff0e7819 */ /* 0x002fe200000114df */
[C---:B------:R-:W-:Y:S02]  /*1320*/  VIADD R30, R45.reuse, 0x78 ;  /* 0x000000782d1e7836 */ /* 0x040fe40000000000 */
[----:B------:R-:W-:-:S02]  /*1330*/  VIADD R29, R45, 0x80 ;  /* 0x000000802d1d7836 */ /* 0x000fc40000000000 */
[----:B------:R-:W-:Y:S01]  /*1340*/  STL [R1+0x12c], R14 ;  /* 0x00012c0e01007387 */ /* 0x000fe20000100800 */
[C---:B------:R-:W-:Y:S02]  /*1350*/  VIADD R28, R45.reuse, 0x88 ;  /* 0x000000882d1c7836 */ /* 0x040fe40000000000 */
        /* <DEDUP_REMOVED lines=9> */
[C---:B------:R-:W-:Y:S02]  /*13f0*/  VIADD R18, R45.reuse, 0xc0 ;  /* 0x000000c02d127836 */ /* 0x040fe40000000000 */
[C---:B--2---:R-:W-:Y:S01]  /*1400*/  VIADD R15, R45.reuse, 0xc8 ;  /* 0x000000c82d0f7836 */ /* 0x044fe20000000000 */
[----:B0-----:R-:W-:Y:S01]  /*1410*/  SHF.R.S32.HI R2, RZ, 0x3, R212 ;  /* 0x00000003ff027819 */ /* 0x001fe200000114d4 */
[C---:B------:R-:W-:Y:S01]  /*1420*/  VIADD R14, R45.reuse, 0xd0 ;  /* 0x000000d02d0e7836 */ /* 0x040fe20000000000 */
[----:B------:R-:W-:Y:S01]  /*1430*/  LOP3.LUT R212, R212, 0xfffffff8, RZ, 0xc0, !PT ;  /* 0xfffffff8d4d47812 */ /* 0x000fe200078ec0ff */
[C---:B------:R-:W-:Y:S02]  /*1440*/  VIADD R13, R45.reuse, 0xd8 ;  /* 0x000000d82d0d7836 */ /* 0x040fe40000000000 */
[----:B------:R0:W-:Y:S01]  /*1450*/  STL [R1+0x138], R2 ;  /* 0x0001380201007387 */ /* 0x0001e20000100800 */
[C---:B------:R-:W-:Y:S01]  /*1460*/  VIADD R12, R45.reuse, 0xe0 ;  /* 0x000000e02d0c7836 */ /* 0x040fe20000000000 */
[----:B------:R-:W-:Y:S01]  /*1470*/  SHF.R.S32.HI R215, RZ, 0x1f, R212 ;  /* 0x0000001fffd77819 */ /* 0x000fe200000114d4 */
[----:B------:R-:W-:-:S02]  /*1480*/  VIADD R10, R45, 0xe8 ;  /* 0x000000e82d0a7836 */ /* 0x000fc40000000000 */
[----:B------:R-:W-:Y:S02]  /*1490*/  IMAD R3, R3, 0x8, R11 ;  /* 0x0000000803037824 */ /* 0x000fe400078e020b */
[C---:B------:R-:W-:Y:S02]  /*14a0*/  VIADD R19, R16.reuse, 0x80 ;  /* 0x0000008010137836 */ /* 0x040fe40000000000 */
[----:B------:R-:W-:Y:S01]  /*14b0*/  VIADD R22, R16, 0xc0 ;  /* 0x000000c010167836 */ /* 0x000fe20000000000 */
[----:B0-----:R-:W-:Y:S02]  /*14c0*/  LEA R2, R0, UR4, 0x1 ;  /* 0x0000000400027c11 */ /* 0x001fe4000f8e08ff */
[----:B------:R-:W-:Y:S02]  /*14d0*/  LEA R0, R9, UR4, 0x1 ;  /* 0x0000000409007c11 */ /* 0x000fe4000f8e08ff */
[----:B------:R-:W-:Y:S01]  /*14e0*/  SHF.R.S32.HI R9, RZ, 0x1f, R43 ;  /* 0x0000001fff097819 */ /* 0x000fe2000001142b */
[----:B------:R0:W-:Y:S01]  /*14f0*/  STL [R1+0x1c4], R2 ;  /* 0x0001c40201007387 */ /* 0x0001e20000100800 */
[----:B------:R-:W-:-:S02]  /*1500*/  SHF.R.S32.HI R219, RZ, 0x1f, R19 ;  /* 0x0000001fffdb7819 */ /* 0x000fc40000011413 */
[----:B------:R-:W-:Y:S01]  /*1510*/  SHF.R.S32.HI R218, RZ, 0x1f, R22 ;  /* 0x0000001fffda7819 */ /* 0x000fe20000011416 */
[----:B------:R1:W-:Y:S04]  /*1520*/  STL [R1+0x1bc], R0 ;  /* 0x0001bc0001007387 */ /* 0x0003e80000100800 */
[----:B------:R2:W-:Y:S01]  /*1530*/  STL [R1+0x120], R44 ;  /* 0x0001202c01007387 */ /* 0x0005e20000100800 */
[----:B0-----:R-:W-:-:S03]  /*1540*/  VIADD R2, R45, 0xf0 ;  /* 0x000000f02d027836 */ /* 0x001fc60000000000 */
[----:B------:R-:W-:Y:S01]  /*1550*/  STL [R1+0x11c], R43 ;  /* 0x00011c2b01007387 */ /* 0x000fe20000100800 */
[----:B-1----:R-:W-:-:S03]  /*1560*/  VIADD R0, R45, 0xf8 ;  /* 0x000000f82d007836 */ /* 0x002fc60000000000 */
[----:B------:R0:W-:Y:S01]  /*1570*/  STL [R1+0x118], R42 ;  /* 0x0001182a01007387 */ /* 0x0001e20000100800 */
[----:B--2---:R-:W-:-:S03]  /*1580*/  SHF.R.S32.HI R44, RZ, 0x1f, R44 ;  /* 0x0000001fff2c7819 */ /* 0x004fc6000001142c */
[----:B------:R1:W-:Y:S04]  /*1590*/  STL [R1+0x114], R41 ;  /* 0x0001142901007387 */ /* 0x0003e80000100800 */
[----:B------:R-:W-:Y:S01]  /*15a0*/  STL [R1+0x110], R40 ;  /* 0x0001102801007387 */ /* 0x000fe20000100800 */
[----:B0-----:R-:W-:-:S03]  /*15b0*/  SHF.R.S32.HI R42, RZ, 0x1f, R42 ;  /* 0x0000001fff2a7819 */ /* 0x001fc6000001142a */
[----:B------:R0:W-:Y:S01]  /*15c0*/  STL [R1+0x10c], R39 ;  /* 0x00010c2701007387 */ /* 0x0001e20000100800 */
[----:B-1----:R-:W-:-:S03]  /*15d0*/  SHF.R.S32.HI R41, RZ, 0x1f, R41 ;  /* 0x0000001fff297819 */ /* 0x002fc60000011429 */
        /* <DEDUP_REMOVED lines=40> */
[----:B------:R-:W-:Y:S04]  /*1860*/  STL [R1+0x1b8], R44 ;  /* 0x0001b82c01007387 */ /* 0x000fe80000100800 */
[----:B------:R1:W-:Y:S01]  /*1870*/  STL [R1+0xa8], R0 ;  /* 0x0000a80001007387 */ /* 0x0003e20000100800 */
[----:B0-----:R-:W-:-:S03]  /*1880*/  SHF.R.S32.HI R2, RZ, 0x1f, R2 ;  /* 0x0000001fff027819 */ /* 0x001fc60000011402 */
[----:B------:R0:W-:Y:S04]  /*1890*/  STL [R1+0x1b4], R9 ;  /* 0x0001b40901007387 */ /* 0x0001e80000100800 */
[----:B------:R-:W-:Y:S01]  /*18a0*/  STL [R1+0x1b0], R42 ;  /* 0x0001b02a01007387 */ /* 0x000fe20000100800 */
[----:B-1----:R-:W-:-:S03]  /*18b0*/  SHF.R.S32.HI R0, RZ, 0x1f, R0 ;  /* 0x0000001fff007819 */ /* 0x002fc60000011400 */
[----:B------:R-:W-:Y:S01]  /*18c0*/  STL [R1+0x1ac], R41 ;  /* 0x0001ac2901007387 */ /* 0x000fe20000100800 */
[----:B0-----:R-:W-:-:S05]  /*18d0*/  SHF.R.S32.HI R9, RZ, 0x1f, R40 ;  /* 0x0000001fff097819 */ /* 0x001fca0000011428 */
[----:B------:R0:W-:Y:S04]  /*18e0*/  STL [R1+0x1a8], R9 ;  /* 0x0001a80901007387 */ /* 0x0001e80000100800 */
[----:B------:R-:W-:Y:S04]  /*18f0*/  STL [R1+0x1a4], R39 ;  /* 0x0001a42701007387 */ /* 0x000fe80000100800 */
        /* <DEDUP_REMOVED lines=30> */
[----:B------:R-:W-:Y:S04]  /*1ae0*/  STL [R1+0x148], R9 ;  /* 0x0001480901007387 */ /* 0x000fe80000100800 */
[----:B------:R0:W-:Y:S04]  /*1af0*/  STL [R1+0x144], R2 ;  /* 0x0001440201007387 */ /* 0x0001e80000100800 */
[----:B------:R1:W-:Y:S04]  /*1b00*/  STL [R1+0x140], R0 ;  /* 0x0001400001007387 */ /* 0x0003e80000100800 */
[----:B------:R2:W-:Y:S01]  /*1b10*/  STL [R1+0x84], R3 ;  /* 0x0000840301007387 */ /* 0x0005e20000100800 */
[----:B0-----:R-:W-:-:S02]  /*1b20*/  LEA R2, R8, UR4, 0x1 ;  /* 0x0000000408027c11 */ /* 0x001fc4000f8e08ff */
[----:B-1----:R-:W-:-:S05]  /*1b30*/  LEA R0, R4, UR4, 0x1 ;  /* 0x0000000404007c11 */ /* 0x002fca000f8e08ff */
[----:B------:R2:W-:Y:S04]  /*1b40*/  STL [R1+0x1c0], R0 ;  /* 0x0001c00001007387 */ /* 0x0005e80000100800 */
[----:B------:R2:W-:Y:S02]  /*1b50*/  STL [R1+0x1c8], R2 ;  /* 0x0001c80201007387 */ /* 0x0005e40000100800 */
.L_x_2927:
[----:B0-23--:R-:W0:Y:S01]  /*1b60*/  LDC.64 R2, c[0x0][0xc88] ;  /* 0x00032200ff027b82 */ /* 0x00de220000000a00 */
[----:B------:R-:W-:Y:S01]  /*1b70*/  ULDC.64 UR4, c[0x0][0xa28] ;  /* 0x00028a0000047ab9 */ /* 0x000fe20000000a00 */
[----:B------:R-:W-:Y:S01]  /*1b80*/  ULDC.64 UR8, c[0x0][0xa18] ;  /* 0x0002860000087ab9 */ /* 0x000fe20000000a00 */
[----:B------:R-:W-:Y:S01]  /*1b90*/  ULDC.64 UR6, c[0x0][0xa08] ;  /* 0x0002820000067ab9 */ /* 0x000fe20000000a00 */
[----:B0-----:R-:W-:-:S05]  /*1ba0*/  IMAD.WIDE R2, R7, 0x4, R2 ;  /* 0x0000000407027825 */ /* 0x001fca00078e0202 */
[----:B------:R-:W2:Y:S01]  /*1bb0*/  LDG.E R25, desc[UR60][R2.64] ;  /* 0x0000003c02197981 */ /* 0x000ea2000c1e1900 */
[----:B------:R-:W-:Y:S01]  /*1bc0*/  ISETP.NE.U32.AND P2, PT, RZ, UR4, PT ;  /* 0x00000004ff007c0c */ /* 0x000fe2000bf45070 */
[----:B----4-:R-:W-:Y:S01]  /*1bd0*/  IMAD.MOV.U32 R11, RZ, RZ, RZ ;  /* 0x000000ffff0b7224 */ /* 0x010fe200078e00ff */
[----:B------:R-:W-:Y:S01]  /*1be0*/  ISETP.NE.U32.AND P1, PT, RZ, UR8, PT ;  /* 0x00000008ff007c0c */ /* 0x000fe2000bf25070 */
[----:B------:R-:W-:Y:S01]  /*1bf0*/  IMAD.MOV.U32 R115, RZ, RZ, RZ ;  /* 0x000000ffff737224 */ /* 0x000fe200078e00ff */
[----:B------:R-:W-:Y:S02]  /*1c00*/  ISETP.NE.AND.EX P2, PT, RZ, UR5, PT, P2 ;  /* 0x00000005ff007c0c */ /* 0x000fe4000bf45320 */
[----:B------:R-:W-:Y:S02]  /*1c10*/  ISETP.NE.AND.EX P1, PT, RZ, UR9, PT, P1 ;  /* 0x00000009ff007c0c */ /* 0x000fe4000bf25310 */
[----:B------:R-:W-:-:S04]  /*1c20*/  ISETP.NE.U32.AND P0, PT, RZ, UR6, PT ;  /* 0x00000006ff007c0c */ /* 0x000fc8000bf05070 */
[----:B------:R-:W-:Y:S02]  /*1c30*/  ISETP.NE.AND.EX P0, PT, RZ, UR7, PT, P0 ;  /* 0x00000007ff007c0c */ /* 0x000fe4000bf05300 */
[----:B--2---:R-:W-:Y:S01]  /*1c40*/  SHF.R.S32.HI R0, RZ, 0x1f, R25 ;  /* 0x0000001fff007819 */ /* 0x004fe20000011419 */
[C---:B------:R-:W-:Y:S02]  /*1c50*/  IMAD.SHL.U32 R28, R25.reuse, 0x4, RZ ;  /* 0x00000004191c7824 */ /* 0x040fe400078e00ff */
[C---:B------:R-:W-:Y:S01]  /*1c60*/  @P2 LEA R8, P3, R25.reuse, UR4, 0x2 ;  /* 0x0000000419082c11 */ /* 0x040fe2000f8610ff */
[----:B------:R-:W-:Y:S01]  /*1c70*/  STL [R1+0x94], R25 ;  /* 0x0000941901007387 */ /* 0x000fe20000100800 */
[C-C-:B------:R-:W-:Y:S02]  /*1c80*/  SHF.L.U64.HI R27, R25.reuse, 0x2, R0.reuse ;  /* 0x00000002191b7819 */ /* 0x140fe40000010200 */
[----:B------:R-:W-:Y:S01]  /*1c90*/  @P2 LEA.HI.X R9, R25, UR5, R0, 0x2, P3 ;  /* 0x0000000519092c11 */ /* 0x000fe200098f1400 */
[----:B------:R-:W-:Y:S01]  /*1ca0*/  ULDC UR4, c[0x0][0x288] ;  /* 0x0000a20000047ab9 */ /* 0x000fe20000000800 */
[----:B------:R0:W-:Y:S01]  /*1cb0*/  STL [R1+0x124], R0 ;  /* 0x0001240001007387 */ /* 0x0001e20000100800 */
[----:B------:R-:W-:-:S03]  /*1cc0*/  IADD3 R2, P4, R28, UR6, RZ ;  /* 0x000000061c027c10 */ /* 0x000fc6000ff9e0ff */
[----:B-1---5:R1:W5:Y:S01]  /*1cd0*/  @P2 LDG.E R11, desc[UR60][R8.64] ;  /* 0x0000003c080b2981 */ /* 0x022362000c1e1900 */
[----:B------:R-:W-:Y:S01]  /*1ce0*/  IADD3.X R3, R27, UR7, RZ, P4, !PT ;  /* 0x000000071b037c10 */ /* 0x000fe2000a7fe4ff */
[----:B------:R-:W-:Y:S01]  /*1cf0*/  ULDC.64 UR6, c[0x0][0xa20] ;  /* 0x0002880000067ab9 */ /* 0x000fe20000000a00 */
[----:B------:R-:W-:Y:S01]  /*1d00*/  LOP3.LUT R4, R6, 0xff000000, RZ, 0xc0, !PT ;  /* 0xff00000006047812 */ /* 0x000fe200078ec0ff */
[----:B------:R-:W-:Y:S01]  /*1d10*/  STL [R1+0x98], R28 ;  /* 0x0000981c01007387 */ /* 0x000fe20000100800 */
[----:B0-----:R-:W-:Y:S01]  /*1d20*/  IMAD.U32 R0, RZ, RZ, UR4 ;  /* 0x00000004ff007e24 */ /* 0x001fe2000f8e00ff */
[----:B------:R-:W-:Y:S02]  /*1d30*/  ULDC.64 UR4, c[0x0][0x418] ;  /* 0x0001060000047ab9 */ /* 0x000fe40000000a00 */
[----:B------:R0:W5:Y:S01]  /*1d40*/  @P0 LDG.E R115, desc[UR60][R2.64] ;  /* 0x0000003c02730981 */ /* 0x000162000c1e1900 */
[----:B-1----:R-:W-:-:S03]  /*1d50*/  @P1 IADD3 R8, P2, R28, UR8, RZ ;  /* 0x000000081c081c10 */ /* 0x002fc6000ff5e0ff */
[----:B------:R-:W-:Y:S01]  /*1d60*/  STL [R1+0x9c], R27 ;  /* 0x00009c1b01007387 */ /* 0x000fe20000100800 */
[----:B------:R-:W-:-:S05]  /*1d70*/  @P1 IADD3.X R9, R27, UR9, RZ, P2, !PT ;  /* 0x000000091b091c10 */ /* 0x000fca00097fe4ff */
[----:B------:R-:W2:Y:S01]  /*1d80*/  @P1 LDG.E R0, desc[UR60][R8.64] ;  /* 0x0000003c08001981 */ /* 0x000ea2000c1e1900 */
[----:B------:R-:W-:-:S03]  /*1d90*/  UISETP.NE.U32.AND UP0, UPT, UR4, URZ, UPT ;  /* 0x0000003f0400728c */ /* 0x000fc6000bf05070 */
[----:B------:R-:W-:Y:S01]  /*1da0*/  ULDC UR4, c[0x0][0x424] ;  /* 0x0001090000047ab9 */ /* 0x000fe20000000800 */
[----:B------:R-:W-:Y:S01]  /*1db0*/  UISETP.NE.AND.EX UP0, UPT, UR5, URZ, UPT, UP0 ;  /* 0x0000003f0500728c */ /* 0x000fe2000bf05300 */
[----:B------:R-:W-:Y:S02]  /*1dc0*/  ISETP.NE.U32.AND P2, PT, RZ, UR6, PT ;  /* 0x00000006ff007c0c */ /* 0x000fe4000bf45070 */
[----:B------:R-:W-:Y:S01]  /*1dd0*/  ULDC UR5, c[0x0][0x2f0] ;  /* 0x0000bc0000057ab9 */ /* 0x000fe20000000800 */
[----:B------:R-:W-:Y:S01]  /*1de0*/  USEL UR4, UR4, 0x1, UP0 ;  /* 0x0000000104047887 */ /* 0x000fe20008000000 */
[----:B------:R-:W-:Y:S02]  /*1df0*/  SHF.R.U32.HI R7, RZ, 0x8, R4 ;  /* 0x00000008ff077819 */ /* 0x000fe40000011604 */
[----:B------:R-:W-:Y:S01]  /*1e00*/  ISETP.NE.AND.EX P2, PT, RZ, UR7, PT, P2 ;  /* 0x00000007ff007c0c */ /* 0x000fe2000bf45320 */
[----:B------:R-:W-:-:S03]  /*1e10*/  UIMAD UR4, UR4, UR5, URZ ;  /* 0x00000005040472a4 */ /* 0x000fc6000f8e023f */
[----:B------:R-:W-:Y:S01]  /*1e20*/  ULDC UR5, c[0x0][0x348] ;  /* 0x0000d20000057ab9 */ /* 0x000fe20000000800 */
[C---:B------:R-:W-:Y:S01]  /*1e30*/  LOP3.LUT R224, R6.reuse, 0xffff, RZ, 0xc0, !PT ;  /* 0x0000ffff06e07812 */ /* 0x040fe200078ec0ff */
[----:B--2---:R1:W-:Y:S01]  /*1e40*/  STL [R1+0x6c], R0 ;  /* 0x00006c0001007387 */ /* 0x0043e20000100800 */
[----:B------:R-:W-:Y:S01]  /*1e50*/  IMAD.MOV.U32 R10, RZ, RZ, R0 ;  /* 0x000000ffff0a7224 */ /* 0x000fe200078e0000 */
[----:B-1----:R-:W-:-:S04]  /*1e60*/  LOP3.LUT R0, R6, 0xff0000, RZ, 0xc0, !PT ;  /* 0x00ff000006007812 */ /* 0x002fc800078ec0ff */
[----:B------:R-:W-:Y:S01]  /*1e70*/  LEA.HI R8, R0, R7, RZ, 0x10 ;  /* 0x0000000700087211 */ /* 0x000fe200078f80ff */
[----:B0-----:R-:W-:Y:S06]  /*1e80*/  @P1 BRA `(.L_x_2650) ;  /* 0x0000000000281947 */ /* 0x001fec0003800000 */
[----:B------:R-:W-:Y:S02]  /*1e90*/  ULDC.64 UR8, c[0x0][0xa00] ;  /* 0x0002800000087ab9 */ /* 0x000fe40000000a00 */
[----:B------:R-:W-:-:S04]  /*1ea0*/  ISETP.NE.U32.AND P1, PT, RZ, UR8, PT ;  /* 0x00000008ff007c0c */ /* 0x000fc8000bf25070 */
[----:B------:R-:W-:-:S13]  /*1eb0*/  ISETP.NE.AND.EX P1, PT, RZ, UR9, PT, P1 ;  /* 0x00000009ff007c0c */ /* 0x000fda000bf25310 */
[----:B------:R-:W-:Y:S05]  /*1ec0*/  @!P1 BRA `(.L_x_2650) ;  /* 0x0000000000189947 */ /* 0x000fea0003800000 */
[----:B------:R-:W0:Y:S02]  /*1ed0*/  LDC.64 R6, c[0x0][0xa00] ;  /* 0x00028000ff067b82 */ /* 0x000e240000000a00 */
[----:B0-----:R-:W-:-:S05]  /*1ee0*/  IMAD.WIDE R6, R25, 0x4, R6 ;  /* 0x0000000419067825 */ /* 0x001fca00078e0206 */
[----:B------:R-:W2:Y:S04]  /*1ef0*/  LDG.E R0, desc[UR60][R6.64] ;  /* 0x0000003c06007981 */ /* 0x000ea8000c1e1900 */
[----:B------:R-:W2:Y:S02]  /*1f00*/  LDG.E R9, desc[UR60][R6.64+0x4] ;  /* 0x0000043c06097981 */ /* 0x000ea4000c1e1900 */
[----:B--2---:R-:W-:-:S05]  /*1f10*/  IMAD.IADD R10, R9, 0x1, -R0 ;  /* 0x00000001090a7824 */ /* 0x004fca00078e0a00 */
[----:B------:R0:W-:Y:S02]  /*1f20*/  STL [R1+0x6c], R10 ;  /* 0x00006c0a01007387 */ /* 0x0001e40000100800 */
.L_x_2650:
[----:B------:R-:W-:Y:S02]  /*1f30*/  IMAD.U32 R24, RZ, RZ, UR5 ;  /* 0x00000005ff187e24 */ /* 0x000fe4000f8e00ff */
[----:B------:R-:W-:Y:S01]  /*1f40*/  IMAD.U32 R26, RZ, RZ, UR4 ;  /* 0x00000004ff1a7e24 */ /* 0x000fe2000f8e00ff */
[----:B------:R-:W-:Y:S06]  /*1f50*/  @!P2 BRA `(.L_x_2651) ;  /* 0x000000000010a947 */ /* 0x000fec0003800000 */
[----:B------:R-:W-:-:S04]  /*1f60*/  IADD3 R2, P0, R28, UR6, RZ ;  /* 0x000000061c027c10 */ /* 0x000fc8000ff1e0ff */
[----:B------:R-:W-:-:S05]  /*1f70*/  IADD3.X R3, R27, UR7, RZ, P0, !PT ;  /* 0x000000071b037c10 */ /* 0x000fca00087fe4ff */
[----:B------:R1:W5:Y:S01]  /*1f80*/  LDG.E R26, desc[UR60][R2.64] ;  /* 0x0000003c021a7981 */ /* 0x000362000c1e1900 */
[----:B------:R-:W-:Y:S05]  /*1f90*/  BRA `(.L_x_2652) ;  /* 0x0000000000107947 */ /* 0x000fea0003800000 */
.L_x_2651:
[----:B------:R-:W-:Y:S05]  /*1fa0*/  @!P0 BRA `(.L_x_2652) ;  /* 0x00000000000c8947 */ /* 0x000fea0003800000 */
[----:B------:R-:W2:Y:S04]  /*1fb0*/  LDG.E R7, desc[UR60][R2.64] ;  /* 0x0000003c02077981 */ /* 0x000ea8000c1e1900 */
[----:B------:R-:W2:Y:S02]  /*1fc0*/  LDG.E R26, desc[UR60][R2.64+0x4] ;  /* 0x0000043c021a7981 */ /* 0x000ea4000c1e1900 */
[----:B--2---:R-:W-:-:S07]  /*1fd0*/  IMAD.IADD R26, R26, 0x1, -R7 ;  /* 0x000000011a1a7824 */ /* 0x004fce00078e0a07 */
.L_x_2652:
[----:B------:R-:W-:Y:S01]  /*1fe0*/  ULDC.64 UR4, c[0x0][0xa10] ;  /* 0x0002840000047ab9 */ /* 0x000fe20000000a00 */
[----:B------:R-:W2:Y:S01]  /*1ff0*/  LDC R4, c[0x0][0x448] ;  /* 0x00011200ff047b82 */ /* 0x000ea20000000800 */
[----:B------:R-:W-:-:S04]  /*2000*/  ISETP.NE.U32.AND P0, PT, RZ, UR4, PT ;  /* 0x00000004ff007c0c */ /* 0x000fc8000bf05070 */
[----:B------:R-:W-:Y:S01]  /*2010*/  ISETP.NE.AND.EX P0, PT, RZ, UR5, PT, P0 ;  /* 0x00000005ff007c0c */ /* 0x000fe2000bf05300 */
[----:B------:R-:W-:-:S12]  /*2020*/  ULDC.64 UR4, c[0x0][0xa30] ;  /* 0x00028c0000047ab9 */ /* 0x000fd80000000a00 */
[----:B-1----:R-:W1:Y:S02]  /*2030*/  @P0 LDC.64 R2, c[0x0][0xa10] ;  /* 0x00028400ff020b82 */ /* 0x002e640000000a00 */
[----:B-1----:R-:W-:-:S05]  /*2040*/  @P0 IMAD.WIDE R2, R25, 0x4, R2 ;  /* 0x0000000419020825 */ /* 0x002fca00078e0202 */
[----:B------:R-:W3:Y:S04]  /*2050*/  @P0 LDG.E R0, desc[UR60][R2.64] ;  /* 0x0000003c02000981 */ /* 0x000ee8000c1e1900 */
[----:B------:R1:W3:Y:S01]  /*2060*/  @P0 LDG.E R7, desc[UR60][R2.64+0x4] ;  /* 0x0000043c02070981 */ /* 0x0002e2000c1e1900 */
[----:B------:R-:W-:Y:S01]  /*2070*/  ISETP.NE.U32.AND P1, PT, RZ, UR4, PT ;  /* 0x00000004ff007c0c */ /* 0x000fe2000bf25070 */
[----:B-----5:R-:W-:-:S03]  /*2080*/  IMAD.MOV.U32 R152, RZ, RZ, R26 ;  /* 0x000000ffff987224 */ /* 0x020fc600078e001a */
[----:B------:R-:W-:-:S13]  /*2090*/  ISETP.NE.AND.EX P1, PT, RZ, UR5, PT, P1 ;  /* 0x00000005ff007c0c */ /* 0x000fda000bf25310 */
[----:B-1----:R-:W-:-:S04]  /*20a0*/  @P1 IADD3 R2, P2, R28, UR4, RZ ;  /* 0x000000041c021c10 */ /* 0x002fc8000ff5e0ff */
[----:B------:R-:W-:-:S05]  /*20b0*/  @P1 IADD3.X R3, R27, UR5, RZ, P2, !PT ;  /* 0x000000051b031c10 */ /* 0x000fca00097fe4ff */
[----:B------:R1:W5:Y:S01]  /*20c0*/  @P1 LDG.E R152, desc[UR60][R2.64] ;  /* 0x0000003c02981981 */ /* 0x000362000c1e1900 */
[----:B--2---:R-:W-:Y:S01]  /*20d0*/  ISETP.NE.AND P1, PT, R4, 0x1, PT ;  /* 0x000000010400780c */ /* 0x004fe20003f25270 */
[----:B------:R-:W-:Y:S01]  /*20e0*/  IMAD.SHL.U32 R5, R5, 0x80, RZ ;  /* 0x0000008005057824 */ /* 0x000fe200078e00ff */
[----:B------:R-:W-:Y:S01]  /*20f0*/  LOP3.LUT R12, R8, 0xff, RZ, 0xc0, !PT ;  /* 0x000000ff080c7812 */ /* 0x000fe200078ec0ff */
[----:B------:R-:W-:Y:S01]  /*2100*/  IMAD.IADD R11, R26, 0x1, -R11 ;  /* 0x000000011a0b7824 */ /* 0x000fe200078e0a0b */
[----:B------:R-:W-:Y:S01]  /*2110*/  BSSY B0, `(.L_x_2653) ;  /* 0x0000038000007945 */ /* 0x000fe20003800000 */
[----:B------:R-:W-:Y:S01]  /*2120*/  VIADD R4, R5, 0x7f ;  /* 0x0000007f05047836 */ /* 0x000fe20000000000 */
[----:B------:R-:W-:Y:S07]  /*2130*/  STL [R1+0x74], R5 ;  /* 0x0000740501007387 */ /* 0x000fee0000100800 */
[----:B------:R-:W2:Y:S08]  /*2140*/  @P1 LDC R9, c[0x0][0x44c] ;  /* 0x00011300ff091b82 */ /* 0x000eb00000000800 */
[----:B------:R-:W4:Y:S01]  /*2150*/  @P1 LDC R13, c[0x0][0x450] ;  /* 0x00011400ff0d1b82 */ /* 0x000f220000000800 */
[----:B---3--:R-:W-:-:S02]  /*2160*/  @P0 IMAD.IADD R24, R7, 0x1, -R0 ;  /* 0x0000000107180824 */ /* 0x008fc400078e0a00 */
[----:B--2---:R-:W-:-:S04]  /*2170*/  @P1 IMAD.HI.U32 R0, R4, R9, RZ ;  /* 0x0000000904001227 */ /* 0x004fc800078e00ff */
[----:B-1----:R-:W-:Y:S01]  /*2180*/  IMAD.IADD R2, R11, 0x1, R24 ;  /* 0x000000010b027824 */ /* 0x002fe200078e0218 */
[----:B----4-:R-:W-:-:S03]  /*2190*/  @P1 SHF.R.U32.HI R4, RZ, R13, R0 ;  /* 0x0000000dff041219 */ /* 0x010fc60000011600 */
[C---:B------:R-:W-:Y:S01]  /*21a0*/  VIADD R0, R2.reuse, 0x4f ;  /* 0x0000004f02007836 */ /* 0x040fe20000000000 */
[----:B------:R-:W-:Y:S01]  /*21b0*/  IADD3 R130, R2, 0x50, -R10 ;  /* 0x0000005002827810 */ /* 0x000fe20007ffe80a */
[----:B------:R1:W-:Y:S02]  /*21c0*/  STL [R1+0x78], R2 ;  /* 0x0000780201007387 */ /* 0x0003e40000100800 */
[----:B------:R-:W-:Y:S02]  /*21d0*/  IMAD.HI R0, R0, 0x66666667, RZ ;  /* 0x6666666700007827 */ /* 0x000fe400078e02ff */
[----:B------:R2:W-:Y:S02]  /*21e0*/  STL [R1+0xa4], R12 ;  /* 0x0000a40c01007387 */ /* 0x0005e40000100800 */
[----:B------:R-:W-:Y:S01]  /*21f0*/  IMAD.IADD R4, R130, 0x1, R4 ;  /* 0x0000000182047824 */ /* 0x000fe200078e0204 */
[----:B------:R-:W-:-:S03]  /*2200*/  SHF.R.U32.HI R131, RZ, 0x1f, R0 ;  /* 0x0000001fff837819 */ /* 0x000fc60000011600 */
[----:B------:R-:W-:Y:S01]  /*2210*/  IMAD.HI R4, R4, 0x66666667, RZ ;  /* 0x6666666704047827 */ /* 0x000fe200078e02ff */
[----:B-1----:R-:W-:Y:S02]  /*2220*/  SHF.R.U32.HI R2, RZ, 0x10, R8 ;  /* 0x00000010ff027819 */ /* 0x002fe40000011608 */
[----:B------:R-:W-:Y:S01]  /*2230*/  LEA.HI.SX32 R131, R0, R131, 0x1b ;  /* 0x0000008300837211 */ /* 0x000fe200078fdaff */
[----:B------:R-:W-:Y:S01]  /*2240*/  IMAD.MOV.U32 R0, RZ, RZ, RZ ;  /* 0x000000ffff007224 */ /* 0x000fe200078e00ff */
[----:B------:R-:W-:Y:S01]  /*2250*/  SHF.R.U32.HI R3, RZ, 0x1f, R4 ;  /* 0x0000001fff037819 */ /* 0x000fe20000011604 */
[----:B------:R2:W-:Y:S03]  /*2260*/  STL [R1+0x90], R2 ;  /* 0x0000900201007387 */ /* 0x0005e60000100800 */
[----:B------:R-:W-:-:S04]  /*2270*/  LEA.HI.SX32 R4, R4, R3, 0x1b ;  /* 0x0000000304047211 */ /* 0x000fc800078fdaff */
[----:B------:R-:W-:-:S04]  /*2280*/  VIMNMX R6, R131, R4, PT ;  /* 0x0000000483067248 */ /* 0x000fc80003fe0100 */
[----:B------:R-:W-:-:S13]  /*2290*/  ISETP.GE.AND P0, PT, R6, 0x1, PT ;  /* 0x000000010600780c */ /* 0x000fda0003f06270 */
[----:B--2---:R-:W-:Y:S05]  /*22a0*/  @!P0 BRA `(.L_x_2654) ;  /* 0x0000000000788947 */ /* 0x004fea0003800000 */
[----:B------:R-:W-:Y:S01]  /*22b0*/  ISETP.NE.AND P0, PT, R2, RZ, PT ;  /* 0x000000ff0200720c */ /* 0x000fe20003f05270 */
[----:B------:R-:W-:-:S03]  /*22c0*/  ULDC UR4, c[0x0][0x9f0] ;  /* 0x00027c0000047ab9 */ /* 0x000fc60000000800 */
[----:B------:R-:W-:-:S04]  /*22d0*/  SEL R9, R2, UR4, P0 ;  /* 0x0000000402097c07 */ /* 0x000fc80008000000 */
[-C--:B------:R-:W-:Y:S02]  /*22e0*/  IABS R5, R9.reuse ;  /* 0x0000000900057213 */ /* 0x080fe40000000000 */
[----:B------:R-:W-:Y:S02]  /*22f0*/  IADD3 R0, R9, -0x1, R6 ;  /* 0xffffffff09007810 */ /* 0x000fe40007ffe006 */
[----:B------:R-:W1:Y:S01]  /*2300*/  I2F.RP R4, R5 ;  /* 0x0000000500047306 */ /* 0x000e620000209400 */
[----:B0-----:R-:W-:-:S05]  /*2310*/  IABS R10, R9 ;  /* 0x00000009000a7213 */ /* 0x001fca0000000000 */
[----:B------:R-:W-:Y:S02]  /*2320*/  IMAD.MOV R10, RZ, RZ, -R10 ;  /* 0x000000ffff0a7224 */ /* 0x000fe400078e0a0a */
[----:B-1----:R-:W0:Y:S02]  /*2330*/  MUFU.RCP R4, R4 ;  /* 0x0000000400047308 */ /* 0x002e240000001000 */
        /* <DEDUP_REMOVED lines=21> */
.L_x_2654:
[----:B------:R-:W-:Y:S05]  /*2490*/  BSYNC B0 ;  /* 0x0000000000007941 */ /* 0x000fea0003800000 */
.L_x_2653:
[----:B------:R-:W-:-:S05]  /*24a0*/  IMAD R3, R12, R0, RZ ;  /* 0x000000000c037224 */ /* 0x000fca00078e02ff */
[C---:B------:R-:W-:Y:S01]  /*24b0*/  VIADDMNMX R0, R3.reuse, R0, R6, PT ;  /* 0x0000000003007246 */ /* 0x040fe20003800106 */
[----:B------:R-:W-:-:S04]  /*24c0*/  IMAD R3, R3, 0x50, -R11 ;  /* 0x0000005003037824 */ /* 0x000fc800078e0a0b */
[----:B------:R-:W-:Y:S01]  /*24d0*/  IMAD R5, R0, 0x50, -R11 ;  /* 0x0000005000057824 */ /* 0x000fe200078e0a0b */
[----:B------:R-:W-:-:S04]  /*24e0*/  VIMNMX R3, RZ, R3, !PT ;  /* 0x00000003ff037248 */ /* 0x000fc80007fe0100 */
[----:B------:R-:W-:-:S04]  /*24f0*/  VIMNMX R0, R5, R24, PT ;  /* 0x0000001805007248 */ /* 0x000fc80003fe0100 */
[----:B------:R-:W-:Y:S01]  /*2500*/  ISETP.GT.AND P0, PT, R0, R3, PT ;  /* 0x000000030000720c */ /* 0x000fe20003f04270 */
[----:B------:R-:W-:-:S05]  /*2510*/  IMAD.WIDE.U32 R2, R3, -0x33333333, RZ ;  /* 0xcccccccd03027825 */ /* 0x000fca00078e00ff */
[----:B------:R-:W-:-:S05]  /*2520*/  SHF.R.U32.HI R113, RZ, 0x6, R3 ;  /* 0x00000006ff717819 */ /* 0x000fca0000011603 */
[----:B------:R-:W-:Y:S02]  /*2530*/  IMAD.MOV.U32 R2, RZ, RZ, R113 ;  /* 0x000000ffff027224 */ /* 0x000fe400078e0071 */
        /* <DEDUP_REMOVED lines=16> */
[----:B------:R-:W1:Y:S01]  /*2640*/  LDC.64 R14, c[0x4][R14] ;  /* 0x010000000e0e7b82 */ /* 0x000e620000000a00 */
[----:B------:R-:W-:Y:S01]  /*2650*/  ULDC.64 UR4, c[0x4][0xb0] ;  /* 0x01002c0000047ab9 */ /* 0x000fe20000000a00 */
        /* <DEDUP_REMOVED lines=8> */
[----:B-1---5:R-:W-:Y:S05]  /*26e0*/  CALL.ABS.NOINC R14 ;  /* 0x000000000e007343 */ /* 0x022fea0003c00000 */
.L_x_2657:
[----:B------:R-:W-:Y:S05]  /*26f0*/  BSYNC B6 ;  /* 0x0000000000067941 */ /* 0x000fea0003800000 */
.L_x_2656:
        /* <DEDUP_REMOVED lines=20> */
.L_x_2659:
[----:B------:R-:W-:Y:S05]  /*2840*/  BSYNC B6 ;  /* 0x0000000000067941 */ /* 0x000fea0003800000 */
.L_x_2658:
[----:B------:R-:W-:Y:S01]  /*2850*/  ULDC.64 UR4, c[0x0][0x9f8] ;  /* 0x00027e0000047ab9 */ /* 0x000fe20000000a00 */
[----:B------:R-:W1:Y:S01]  /*2860*/  LDC R7, c[0x0][0x3f4] ;  /* 0x0000fd00ff077b82 */ /* 0x000e620000000800 */
[----:B------:R-:W-:Y:S01]  /*2870*/  ISETP.NE.U32.AND P0, PT, RZ, UR4, PT ;  /* 0x00000004ff007c0c */ /* 0x000fe2000bf05070 */
[----:B------:R-:W-:Y:S01]  /*2880*/  IMAD.MOV.U32 R0, RZ, RZ, R25 ;  /* 0x000000ffff007224 */ /* 0x000fe200078e0019 */
[----:B------:R-:W2:Y:S02]  /*2890*/  LDL R20, [R1+0x60] ;  /* 0x0000600001147983 */ /* 0x000ea40000100800 */
[----:B------:R-:W-:-:S03]  /*28a0*/  ISETP.NE.AND.EX P0, PT, RZ, UR5, PT, P0 ;  /* 0x00000005ff007c0c */ /* 0x000fc6000bf05300 */
[----:B------:R-:W3:Y:S01]  /*28b0*/  LDC.64 R96, c[0x0][0x3f8] ;  /* 0x0000fe00ff607b82 */ /* 0x000ee20000000a00 */
[----:B------:R-:W-:-:S07]  /*28c0*/  SHF.R.S32.HI R9, RZ, 0x1f, R225 ;  /* 0x0000001fff097819 */ /* 0x000fce00000114e1 */
[----:B------:R-:W4:Y:S02]  /*28d0*/  LDC.64 R90, c[0x0][0x408] ;  /* 0x00010200ff5a7b82 */ /* 0x000f240000000a00 */
[----:B------:R-:W-:Y:S01]  /*28e0*/  @P0 IADD3 R4, P1, R28, UR4, RZ ;  /* 0x000000041c040c10 */ /* 0x000fe2000ff3e0ff */
[----:B------:R-:W-:Y:S01]  /*28f0*/  ULDC UR4, c[0x0][0x2f4] ;  /* 0x0000bd0000047ab9 */ /* 0x000fe20000000800 */
[----:B------:R-:W2:Y:S02]  /*2900*/  LDL R28, [R1+0x68] ;  /* 0x00006800011c7983 */ /* 0x000ea40000100800 */
[----:B------:R-:W-:Y:S02]  /*2910*/  @P0 IADD3.X R5, R27, UR5, RZ, P1, !PT ;  /* 0x000000051b050c10 */ /* 0x000fe40008ffe4ff */
[----:B------:R-:W4:Y:S01]  /*2920*/  LDL R27, [R1+0x64] ;  /* 0x00006400011b7983 */ /* 0x000f220000100800 */
[----:B------:R-:W-:-:S03]  /*2930*/  ISETP.GE.AND P1, PT, R214, UR4, PT ;  /* 0x00000004d6007c0c */ /* 0x000fc6000bf26270 */
[----:B------:R0:W2:Y:S01]  /*2940*/  @P0 LDG.E R0, desc[UR60][R4.64] ;  /* 0x0000003c04000981 */ /* 0x0000a2000c1e1900 */
[----:B------:R-:W-:Y:S02]  /*2950*/  SEL R6, RZ, 0xffffffff, P1 ;  /* 0xffffffffff067807 */ /* 0x000fe40000800000 */
[----:B------:R-:W-:Y:S02]  /*2960*/  ISETP.GE.AND P0, PT, R16, UR4, PT ;  /* 0x0000000410007c0c */ /* 0x000fe4000bf06270 */
[----:B------:R-:W-:Y:S01]  /*2970*/  ISETP.GE.AND P2, PT, R19, UR4, PT ;  /* 0x0000000413007c0c */ /* 0x000fe2000bf46270 */
[----:B------:R-:W-:Y:S01]  /*2980*/  IMAD.SHL.U32 R6, R6, 0x2, RZ ;  /* 0x0000000206067824 */ /* 0x000fe200078e00ff */
[----:B------:R-:W-:Y:S02]  /*2990*/  SEL R3, RZ, 0x1, P0 ;  /* 0x00000001ff037807 */ /* 0x000fe40000000000 */
[----:B0-----:R-:W-:Y:S02]  /*29a0*/  SEL R4, RZ, 0x4, P2 ;  /* 0x00000004ff047807 */ /* 0x001fe40001000000 */
[----:B------:R-:W-:-:S02]  /*29b0*/  LOP3.LUT R3, R6, 0x2, R3, 0xe2, !PT ;  /* 0x0000000206037812 */ /* 0x000fc400078ee203 */
[-C--:B-1----:R-:W-:Y:S01]  /*29c0*/  ISETP.GE.AND P2, PT, R16, R7.reuse, PT ;  /* 0x000000071000720c */ /* 0x082fe20003f46270 */
[----:B---3--:R-:W-:Y:S01]  /*29d0*/  IMAD R8, R9, R96, RZ ;  /* 0x0000006009087224 */ /* 0x008fe200078e02ff */
[----:B------:R-:W-:Y:S02]  /*29e0*/  LOP3.LUT R4, R3, R4, RZ, 0xfc, !PT ;  /* 0x0000000403047212 */ /* 0x000fe400078efcff */
[----:B------:R-:W-:Y:S01]  /*29f0*/  SEL R3, R7, RZ, P2 ;  /* 0x000000ff07037207 */ /* 0x000fe20001000000 */
[----:B------:R-:W-:Y:S01]  /*2a00*/  IMAD.WIDE.U32 R100, R225, R96, R216 ;  /* 0x00000060e1647225 */ /* 0x000fe200078e00d8 */
[----:B------:R-:W-:-:S03]  /*2a10*/  ISETP.GE.AND P1, PT, R214, R7, PT ;  /* 0x00000007d600720c */ /* 0x000fc60003f26270 */
[C---:B------:R-:W-:Y:S02]  /*2a20*/  IMAD R5, R225.reuse, R97, R8 ;  /* 0x00000061e1057224 */ /* 0x040fe400078e0208 */
[----:B------:R-:W-:-:S04]  /*2a30*/  IMAD.WIDE.U32 R98, R225, R96, R16 ;  /* 0x00000060e1627225 */ /* 0x000fc800078e0010 */
[----:B------:R-:W-:Y:S02]  /*2a40*/  IMAD.IADD R3, R16, 0x1, R3 ;  /* 0x0000000110037824 */ /* 0x000fe400078e0203 */
[C---:B------:R-:W-:Y:S02]  /*2a50*/  VIADD R31, R225.reuse, 0x20 ;  /* 0x00000020e11f7836 */ /* 0x040fe40000000000 */
[----:B------:R-:W-:Y:S02]  /*2a60*/  VIADD R25, R225, 0x20 ;  /* 0x00000020e1197836 */ /* 0x000fe40000000000 */
[----:B------:R-:W-:Y:S02]  /*2a70*/  IMAD.IADD R101, R101, 0x1, R5 ;  /* 0x0000000165657824 */ /* 0x000fe400078e0205 */
[----:B------:R-:W-:Y:S01]  /*2a80*/  IMAD.IADD R99, R5, 0x1, R99 ;  /* 0x0000000105637824 */ /* 0x000fe200078e0263 */
[----:B------:R-:W-:Y:S01]  /*2a90*/  SEL R5, R7, RZ, P1 ;  /* 0x000000ff07057207 */ /* 0x000fe20000800000 */
[----:B------:R-:W-:Y:S01]  /*2aa0*/  IMAD.SHL.U32 R31, R31, 0x40, RZ ;  /* 0x000000401f1f7824 */ /* 0x000fe200078e00ff */
[----:B------:R-:W-:Y:S01]  /*2ab0*/  SHF.R.S32.HI R10, RZ, 0x1f, R3 ;  /* 0x0000001fff0a7819 */ /* 0x000fe20000011403 */
[----:B------:R-:W-:-:S02]  /*2ac0*/  IMAD.SHL.U32 R25, R25, 0x40, RZ ;  /* 0x0000004019197824 */ /* 0x000fc400078e00ff */
[----:B------:R-:W-:Y:S01]  /*2ad0*/  IMAD.IADD R8, R214, 0x1, R5 ;  /* 0x00000001d6087824 */ /* 0x000fe200078e0205 */
[CC--:B------:R-:W-:Y:S02]  /*2ae0*/  LEA.HI R5, R10.reuse, R3.reuse, RZ, 0x6 ;  /* 0x000000030a057211 */ /* 0x0c0fe400078f30ff */
[----:B------:R-:W-:Y:S02]  /*2af0*/  LEA.HI R10, R10, R3, RZ, 0x3 ;  /* 0x000000030a0a7211 */ /* 0x000fe400078f18ff */
[----:B------:R-:W-:Y:S02]  /*2b00*/  LOP3.LUT R31, R31, 0x1c0, RZ, 0xc0, !PT ;  /* 0x000001c01f1f7812 */ /* 0x000fe400078ec0ff */
[----:B------:R-:W-:Y:S02]  /*2b10*/  LOP3.LUT R25, R25, 0x1c0, RZ, 0xc0, !PT ;  /* 0x000001c019197812 */ /* 0x000fe400078ec0ff */
[----:B------:R-:W-:Y:S02]  /*2b20*/  SHF.R.S32.HI R5, RZ, 0x6, R5 ;  /* 0x00000006ff057819 */ /* 0x000fe40000011405 */
[----:B------:R-:W-:-:S02]  /*2b30*/  LOP3.LUT R11, R31, 0x38, R10, 0xf8, !PT ;  /* 0x000000381f0b7812 */ /* 0x000fc400078ef80a */
[----:B------:R-:W-:-:S04]  /*2b40*/  SHF.R.U32.HI R25, RZ, 0x3, R25 ;  /* 0x00000003ff197819 */ /* 0x000fc80000011619 */
[----:B------:R-:W-:Y:S01]  /*2b50*/  LOP3.LUT R12, R11, R25, RZ, 0x3c, !PT ;  /* 0x000000190b0c7212 */ /* 0x000fe200078e3cff */
[----:B----4-:R-:W-:-:S04]  /*2b60*/  IMAD R125, R5, 0x1400, R27 ;  /* 0x00001400057d7824 */ /* 0x010fc800078e021b */
[----:B------:R-:W-:Y:S02]  /*2b70*/  IMAD.IADD R125, R125, 0x1, R12 ;  /* 0x000000017d7d7824 */ /* 0x000fe400078e020c */
[----:B------:R-:W3:Y:S01]  /*2b80*/  LDL R12, [R1+0x8c] ;  /* 0x00008c00010c7983 */ /* 0x000ee20000100800 */
[-C--:B------:R-:W-:Y:S02]  /*2b90*/  IMAD R6, R9, R90.reuse, RZ ;  /* 0x0000005a09067224 */ /* 0x080fe400078e02ff */
[C---:B------:R-:W-:Y:S02]  /*2ba0*/  IMAD.SHL.U32 R32, R225.reuse, 0x40, RZ ;  /* 0x00000040e1207824 */ /* 0x040fe400078e00ff */
[C---:B------:R-:W-:Y:S02]  /*2bb0*/  IMAD.SHL.U32 R29, R225.reuse, 0x40, RZ ;  /* 0x00000040e11d7824 */ /* 0x040fe400078e00ff */
[----:B------:R-:W-:-:S04]  /*2bc0*/  IMAD.WIDE.U32 R94, R225, R90, R216 ;  /* 0x0000005ae15e7225 */ /* 0x000fc800078e00d8 */
[C---:B------:R-:W-:Y:S02]  /*2bd0*/  IMAD R9, R225.reuse, R91, R6 ;  /* 0x0000005be1097224 */ /* 0x040fe400078e0206 */
[----:B------:R-:W-:Y:S01]  /*2be0*/  IMAD.WIDE.U32 R92, R225, R90, R16 ;  /* 0x0000005ae15c7225 */ /* 0x000fe200078e0010 */
[----:B------:R-:W-:Y:S02]  /*2bf0*/  LOP3.LUT R32, R32, 0x1c0, RZ, 0xc0, !PT ;  /* 0x000001c020207812 */ /* 0x000fe400078ec0ff */
[----:B------:R-:W-:Y:S01]  /*2c00*/  LOP3.LUT R29, R29, 0x1c0, RZ, 0xc0, !PT ;  /* 0x000001c01d1d7812 */ /* 0x000fe200078ec0ff */
[----:B------:R-:W-:Y:S02]  /*2c10*/  IMAD.IADD R95, R95, 0x1, R9 ;  /* 0x000000015f5f7824 */ /* 0x000fe400078e0209 */
[----:B------:R-:W-:Y:S01]  /*2c20*/  IMAD.IADD R93, R9, 0x1, R93 ;  /* 0x00000001095d7824 */ /* 0x000fe200078e025d */
[----:B------:R-:W-:Y:S01]  /*2c30*/  SHF.R.S32.HI R9, RZ, 0x1f, R8 ;  /* 0x0000001fff097819 */ /* 0x000fe20000011408 */
[----:B------:R-:W-:-:S02]  /*2c40*/  VIADD R30, R225, 0x40 ;  /* 0x00000040e11e7836 */ /* 0x000fc40000000000 */
[----:B------:R-:W-:Y:S01]  /*2c50*/  VIADD R15, R225, 0x40 ;  /* 0x00000040e10f7836 */ /* 0x000fe20000000000 */
[----:B------:R-:W0:Y:S01]  /*2c60*/  S2R R155, SR_TID.X ;  /* 0x00000000009b7919 */ /* 0x000e220000002100 */
[----:B------:R-:W-:Y:S01]  /*2c70*/  LOP3.LUT R3, R32, 0x38, R10, 0xf8, !PT ;  /* 0x0000003820037812 */ /* 0x000fe200078ef80a */
[----:B------:R-:W-:Y:S01]  /*2c80*/  IMAD.SHL.U32 R30, R30, 0x40, RZ ;  /* 0x000000401e1e7824 */ /* 0x000fe200078e00ff */
[----:B------:R-:W-:Y:S01]  /*2c90*/  SHF.R.U32.HI R29, RZ, 0x3, R29 ;  /* 0x00000003ff1d7819 */ /* 0x000fe2000001161d */
[----:B------:R-:W-:Y:S01]  /*2ca0*/  IMAD.SHL.U32 R15, R15, 0x40, RZ ;  /* 0x000000400f0f7824 */ /* 0x000fe200078e00ff */
[CC--:B------:R-:W-:Y:S02]  /*2cb0*/  LEA.HI R21, R9.reuse, R8.reuse, RZ, 0x3 ;  /* 0x0000000809157211 */ /* 0x0c0fe400078f18ff */
[----:B------:R-:W-:Y:S01]  /*2cc0*/  LEA.HI R8, R9, R8, RZ, 0x6 ;  /* 0x0000000809087211 */ /* 0x000fe200078f30ff */
[----:B--2---:R-:W-:Y:S01]  /*2cd0*/  IMAD R127, R5, 0x1400, R28 ;  /* 0x00001400057f7824 */ /* 0x004fe200078e021c */
[----:B------:R-:W-:Y:S01]  /*2ce0*/  LOP3.LUT R6, R3, R29, RZ, 0x3c, !PT ;  /* 0x0000001d03067212 */ /* 0x000fe200078e3cff */
[----:B------:R-:W-:Y:S01]  /*2cf0*/  IMAD R123, R5, 0x1400, R20 ;  /* 0x00001400057b7824 */ /* 0x000fe200078e0214 */
[----:B------:R-:W-:-:S02]  /*2d00*/  LOP3.LUT R30, R30, 0x1c0, RZ, 0xc0, !PT ;  /* 0x000001c01e1e7812 */ /* 0x000fc400078ec0ff */
[----:B------:R-:W-:Y:S02]  /*2d10*/  LOP3.LUT R15, R15, 0x1c0, RZ, 0xc0, !PT ;  /* 0x000001c00f0f7812 */ /* 0x000fe400078ec0ff */
[----:B------:R-:W-:Y:S02]  /*2d20*/  SHF.R.S32.HI R8, RZ, 0x6, R8 ;  /* 0x00000006ff087819 */ /* 0x000fe40000011408 */
[----:B------:R-:W-:Y:S01]  /*2d30*/  LOP3.LUT R5, R31, 0x38, R21, 0xf8, !PT ;  /* 0x000000381f057812 */ /* 0x000fe200078ef815 */
[----:B------:R-:W-:Y:S01]  /*2d40*/  IMAD.IADD R127, R127, 0x1, R6 ;  /* 0x000000017f7f7824 */ /* 0x000fe200078e0206 */
[----:B------:R-:W-:Y:S01]  /*2d50*/  SHF.R.U32.HI R15, RZ, 0x3, R15 ;  /* 0x00000003ff0f7819 */ /* 0x000fe2000001160f */
[----:B------:R-:W-:Y:S01]  /*2d60*/  IMAD R124, R8, 0x1400, R27 ;  /* 0x00001400087c7824 */ /* 0x000fe200078e021b */
[--C-:B------:R-:W-:Y:S02]  /*2d70*/  LOP3.LUT R3, R32, 0x38, R21.reuse, 0xf8, !PT ;  /* 0x0000003820037812 */ /* 0x100fe400078ef815 */
[----:B------:R-:W-:-:S02]  /*2d80*/  LOP3.LUT R6, R30, 0x38, R21, 0xf8, !PT ;  /* 0x000000381e067812 */ /* 0x000fc400078ef815 */
[----:B------:R-:W-:Y:S02]  /*2d90*/  LOP3.LUT R5, R5, R25, RZ, 0x3c, !PT ;  /* 0x0000001905057212 */ /* 0x000fe400078e3cff */
[----:B-----5:R-:W-:Y:S01]  /*2da0*/  SHF.R.S32.HI R11, RZ, 0x1f, R152 ;  /* 0x0000001fff0b7819 */ /* 0x020fe20000011498 */
[C---:B------:R-:W-:Y:S01]  /*2db0*/  IMAD R126, R8.reuse, 0x1400, R28 ;  /* 0x00001400087e7824 */ /* 0x040fe200078e021c */
[----:B------:R-:W-:Y:S01]  /*2dc0*/  LOP3.LUT R3, R3, R29, RZ, 0x3c, !PT ;  /* 0x0000001d03037212 */ /* 0x000fe200078e3cff */
[----:B------:R-:W-:Y:S01]  /*2dd0*/  IMAD R122, R8, 0x1400, R20 ;  /* 0x00001400087a7824 */ /* 0x000fe200078e0214 */
[-C--:B------:R-:W-:Y:S01]  /*2de0*/  LOP3.LUT R9, R6, R15.reuse, RZ, 0x3c, !PT ;  /* 0x0000000f06097212 */ /* 0x080fe200078e3cff */
[----:B------:R-:W-:Y:S01]  /*2df0*/  IMAD.IADD R124, R124, 0x1, R5 ;  /* 0x000000017c7c7824 */ /* 0x000fe200078e0205 */
[----:B------:R-:W-:Y:S01]  /*2e00*/  LOP3.LUT R13, R30, 0x38, R10, 0xf8, !PT ;  /* 0x000000381e0d7812 */ /* 0x000fe200078ef80a */
[----:B------:R-:W-:Y:S01]  /*2e10*/  IMAD R5, R11, R96, RZ ;  /* 0x000000600b057224 */ /* 0x000fe200078e02ff */
[----:B------:R-:W-:Y:S01]  /*2e20*/  ISETP.GE.AND P0, PT, R22, UR4, PT ;  /* 0x0000000416007c0c */ /* 0x000fe2000bf06270 */
[----:B------:R-:W-:Y:S01]  /*2e30*/  IMAD.IADD R126, R126, 0x1, R3 ;  /* 0x000000017e7e7824 */ /* 0x000fe200078e0203 */
[----:B------:R-:W-:Y:S01]  /*2e40*/  LOP3.LUT R14, R13, R15, RZ, 0x3c, !PT ;  /* 0x0000000f0d0e7212 */ /* 0x000fe200078e3cff */
[----:B------:R-:W-:Y:S01]  /*2e50*/  IMAD.IADD R122, R122, 0x1, R9 ;  /* 0x000000017a7a7824 */ /* 0x000fe200078e0209 */
[C-C-:B------:R-:W-:Y:S01]  /*2e60*/  SHF.L.U64.HI R3, R96.reuse, 0x5, R97.reuse ;  /* 0x0000000560037819 */ /* 0x140fe20000010261 */
[----:B------:R-:W-:Y:S01]  /*2e70*/  IMAD R9, R97, 0x50, RZ ;  /* 0x0000005061097824 */ /* 0x000fe200078e02ff */
[----:B------:R-:W-:Y:S01]  /*2e80*/  SHF.L.U64.HI R105, R96, 0x6, R97 ;  /* 0x0000000660697819 */ /* 0x000fe20000010261 */
[----:B------:R-:W-:-:S02]  /*2e90*/  IMAD R13, R152, R97, R5 ;  /* 0x00000061980d7224 */ /* 0x000fc400078e0205 */
[C---:B------:R-:W-:Y:S02]  /*2ea0*/  IMAD.SHL.U32 R102, R96.reuse, 0x20, RZ ;  /* 0x0000002060667824 */ /* 0x040fe400078e00ff */
[----:B------:R-:W-:Y:S02]  /*2eb0*/  IMAD.SHL.U32 R106, R96, 0x40, RZ ;  /* 0x00000040606a7824 */ /* 0x000fe400078e00ff */
[----:B------:R-:W-:Y:S01]  /*2ec0*/  IMAD.WIDE.U32 R100, R152, R96, R100 ;  /* 0x0000006098647225 */ /* 0x000fe200078e0064 */
[----:B------:R-:W-:-:S03]  /*2ed0*/  SEL R5, RZ, 0x8, P0 ;  /* 0x00000008ff057807 */ /* 0x000fc60000000000 */
[----:B------:R-:W-:-:S04]  /*2ee0*/  IMAD.WIDE.U32 R98, R152, R96, R98 ;  /* 0x0000006098627225 */ /* 0x000fc800078e0062 */
[----:B------:R-:W-:-:S04]  /*2ef0*/  IMAD.WIDE.U32 R96, R96, 0x50, RZ ;  /* 0x0000005060607825 */ /* 0x000fc800078e00ff */
[-C--:B------:R-:W-:Y:S01]  /*2f00*/  IMAD R11, R11, R90.reuse, RZ ;  /* 0x0000005a0b0b7224 */ /* 0x080fe200078e02ff */
[C---:B------:R-:W-:Y:S01]  /*2f10*/  SHF.L.U64.HI R103, R90.reuse, 0x5, R91 ;  /* 0x000000055a677819 */ /* 0x040fe2000001025b */
[----:B------:R-:W-:Y:S01]  /*2f20*/  IMAD.IADD R116, R97, 0x1, R9 ;  /* 0x0000000161747824 */ /* 0x000fe200078e0209 */
[----:B------:R-:W-:Y:S01]  /*2f30*/  SHF.L.U64.HI R107, R90, 0x6, R91 ;  /* 0x000000065a6b7819 */ /* 0x000fe2000001025b */
[----:B------:R-:W-:Y:S01]  /*2f40*/  IMAD R117, R91, 0x50, RZ ;  /* 0x000000505b757824 */ /* 0x000fe200078e02ff */
[----:B------:R-:W-:Y:S01]  /*2f50*/  LOP3.LUT R27, R4, R5, RZ, 0xfc, !PT ;  /* 0x00000005041b7212 */ /* 0x000fe200078efcff */
[----:B------:R-:W-:Y:S01]  /*2f60*/  IMAD R11, R152, R91, R11 ;  /* 0x0000005b980b7224 */ /* 0x000fe200078e020b */
[----:B------:R-:W-:Y:S01]  /*2f70*/  SHF.R.S32.HI R9, RZ, 0x3, R10 ;  /* 0x00000003ff097819 */ /* 0x000fe2000001140a */
[C---:B------:R-:W-:Y:S01]  /*2f80*/  IMAD.SHL.U32 R104, R90.reuse, 0x20, RZ ;  /* 0x000000205a687824 */ /* 0x040fe200078e00ff */
[----:B------:R-:W-:Y:S01]  /*2f90*/  SHF.R.S32.HI R20, RZ, 0x3, R21 ;  /* 0x00000003ff147819 */ /* 0x000fe20000011415 */
[----:B------:R-:W-:Y:S01]  /*2fa0*/  IMAD.SHL.U32 R108, R90, 0x40, RZ ;  /* 0x000000405a6c7824 */ /* 0x000fe200078e00ff */
[----:B------:R-:W-:Y:S01]  /*2fb0*/  LOP3.LUT R10, R10, 0xfffffff8, RZ, 0xc0, !PT ;  /* 0xfffffff80a0a7812 */ /* 0x000fe200078ec0ff */
[----:B------:R-:W-:Y:S01]  /*2fc0*/  IMAD.WIDE.U32 R94, R152, R90, R94 ;  /* 0x0000005a985e7225 */ /* 0x000fe200078e005e */
[----:B------:R-:W-:-:S03]  /*2fd0*/  LOP3.LUT R21, R21, 0xfffffff8, RZ, 0xc0, !PT ;  /* 0xfffffff815157812 */ /* 0x000fc600078ec0ff */
[----:B------:R-:W-:Y:S01]  /*2fe0*/  IMAD.WIDE.U32 R92, R152, R90, R92 ;  /* 0x0000005a985c7225 */ /* 0x000fe200078e005c */
[----:B------:R-:W-:-:S03]  /*2ff0*/  LOP3.LUT R25, R27, 0x2, RZ, 0xc0, !PT ;  /* 0x000000021b197812 */ /* 0x000fc600078ec0ff */
[----:B------:R-:W-:Y:S01]  /*3000*/  IMAD.WIDE.U32 R90, R90, 0x50, RZ ;  /* 0x000000505a5a7825 */ /* 0x000fe200078e00ff */
[----:B0-----:R-:W-:-:S03]  /*3010*/  LEA.HI R155, R155, 0x8, RZ, 0x19 ;  /* 0x000000089b9b7811 */ /* 0x001fc600078fc8ff */
[----:B------:R-:W-:Y:S01]  /*3020*/  IMAD.IADD R115, R115, 0x1, R26 ;  /* 0x0000000173737824 */ /* 0x000fe200078e021a */
[----:B------:R-:W-:Y:S01]  /*3030*/  LOP3.LUT R26, R27, 0x4, RZ, 0xc0, !PT ;  /* 0x000000041b1a7812 */ /* 0x000fe200078ec0ff */
[----:B------:R-:W-:Y:S01]  /*3040*/  IMAD.SHL.U32 R112, R7, 0x2, RZ ;  /* 0x0000000207707824 */ /* 0x000fe200078e00ff */
[----:B------:R-:W-:Y:S01]  /*3050*/  LOP3.LUT R4, R4, 0x1, RZ, 0xc0, !PT ;  /* 0x0000000104047812 */ /* 0x000fe200078ec0ff */
[----:B------:R-:W-:Y:S01]  /*3060*/  IMAD.IADD R123, R123, 0x1, R14 ;  /* 0x000000017b7b7824 */ /* 0x000fe200078e020e */
[----:B------:R-:W-:Y:S01]  /*3070*/  LOP3.LUT R27, R27, 0x8, RZ, 0xc0, !PT ;  /* 0x000000081b1b7812 */ /* 0x000fe200078ec0ff */
[----:B------:R-:W-:Y:S01]  /*3080*/  IMAD.IADD R117, R91, 0x1, R117 ;  /* 0x000000015b757824 */ /* 0x000fe200078e0275 */
[----:B------:R-:W-:Y:S01]  /*3090*/  SHF.R.S32.HI R114, RZ, 0x1f, R0 ;  /* 0x0000001fff727819 */ /* 0x000fe20000011400 */
[----:B------:R-:W-:Y:S01]  /*30a0*/  IMAD.IADD R5, R101, 0x1, R13 ;  /* 0x0000000165057824 */ /* 0x000fe200078e020d */
[----:B------:R-:W-:Y:S01]  /*30b0*/  SHF.R.S32.HI R28, RZ, 0x1f, R10 ;  /* 0x0000001fff1c7819 */ /* 0x000fe2000001140a */
[----:B------:R-:W-:Y:S01]  /*30c0*/  IMAD.IADD R6, R13, 0x1, R99 ;  /* 0x000000010d067824 */ /* 0x000fe200078e0263 */
[----:B------:R-:W-:Y:S01]  /*30d0*/  SHF.R.S32.HI R29, RZ, 0x1f, R21 ;  /* 0x0000001fff1d7819 */ /* 0x000fe20000011415 */
[----:B------:R-:W-:-:S02]  /*30e0*/  IMAD.IADD R7, R95, 0x1, R11 ;  /* 0x000000015f077824 */ /* 0x000fc400078e020b */
[----:B------:R-:W-:Y:S02]  /*30f0*/  IMAD.IADD R8, R11, 0x1, R93 ;  /* 0x000000010b087824 */ /* 0x000fe400078e025d */
[----:B---3--:R-:W-:-:S07]  /*3100*/  IMAD R109, R12, 0x20, R225 ;  /* 0x000000200c6d7824 */ /* 0x008fce00078e02e1 */
.L_x_2776:
[----:B------:R-:W2:Y:S01]  /*3110*/  LDL R34, [R1+0x88] ;  /* 0x0000880001227983 */ /* 0x000ea20000100800 */
[----:B------:R-:W0:Y:S01]  /*3120*/  LDC R32, c[0x0][0x430] ;  /* 0x00010c00ff207b82 */ /* 0x000e220000000800 */
[----:B------:R-:W-:-:S04]  /*3130*/  VIADD R2, R2, 0xffffffff ;  /* 0xffffffff02027836 */ /* 0x000fc80000000000 */
        /* <DEDUP_REMOVED lines=9> */
[----:B----4-:R-:W4:Y:S08]  /*31d0*/  @P3 LDC R30, c[0x0][0x434] ;  /* 0x00010d00ff1e3b82 */ /* 0x010f300000000800 */
[----:B------:R-:W1:Y:S01]  /*31e0*/  @P3 LDC R31, c[0x0][0x438] ;  /* 0x00010e00ff1f3b82 */ /* 0x000e620000000800 */
[----:B----4-:R-:W-:-:S05]  /*31f0*/  @P3 IMAD.HI.U32 R30, R35, R30, RZ ;  /* 0x0000001e231e3227 */ /* 0x010fca00078e00ff */
[----:B-1----:R-:W-:Y:S01]  /*3200*/  @P3 SHF.R.U32.HI R11, RZ, R31, R30 ;  /* 0x0000001fff0b3219 */ /* 0x002fe2000001161e */
[----:B0-----:R-:W-:-:S03]  /*3210*/  @!P0 IMAD R30, R114, R14, RZ ;  /* 0x0000000e721e8224 */ /* 0x001fc600078e02ff */
[--C-:B------:R-:W-:Y:S01]  /*3220*/  @!P0 SHF.R.S32.HI R31, RZ, 0x1f, R11.reuse ;  /* 0x0000001fff1f8819 */ /* 0x100fe2000001140b */
[----:B------:R-:W-:Y:S02]  /*3230*/  @!P0 IMAD R33, R0, R15, R30 ;  /* 0x0000000f00218224 */ /* 0x000fe400078e021e */
[----:B------:R-:W-:-:S04]  /*3240*/  @!P0 IMAD.MOV.U32 R30, RZ, RZ, R11 ;  /* 0x000000ffff1e8224 */ /* 0x000fc800078e000b */
[----:B------:R-:W-:-:S04]  /*3250*/  @!P0 IMAD.WIDE.U32 R14, R0, R14, R30 ;  /* 0x0000000e000e8225 */ /* 0x000fc800078e001e */
[----:B------:R-:W-:Y:S01]  /*3260*/  @!P0 IMAD.IADD R15, R15, 0x1, R33 ;  /* 0x000000010f0f8824 */ /* 0x000fe200078e0221 */
[----:B---3--:R-:W-:Y:S01]  /*3270*/  @!P0 LEA R12, P3, R14, R12, 0x2 ;  /* 0x0000000c0e0c8211 */ /* 0x008fe200078610ff */
[----:B------:R-:W-:-:S03]  /*3280*/  IMAD.MOV.U32 R30, RZ, RZ, RZ ;  /* 0x000000ffff1e7224 */ /* 0x000fc600078e00ff */
[----:B------:R-:W-:-:S05]  /*3290*/  @!P0 LEA.HI.X R13, R14, R13, R15, 0x2, P3 ;  /* 0x0000000d0e0d8211 */ /* 0x000fca00018f140f */
[----:B------:R0:W5:Y:S01]  /*32a0*/  @!P0 LDG.E R30, desc[UR60][R12.64] ;  /* 0x0000003c0c1e8981 */ /* 0x000162000c1e1900 */
[----:B------:R-:W-:Y:S01]  /*32b0*/  ISETP.GE.AND P0, PT, R111, 0x1, PT ;  /* 0x000000016f00780c */ /* 0x000fe20003f06270 */
[----:B------:R-:W-:Y:S01]  /*32c0*/  IMAD.MOV R31, RZ, RZ, -R11 ;  /* 0x000000ffff1f7224 */ /* 0x000fe200078e0a0b */
[----:B------:R-:W-:Y:S01]  /*32d0*/  ISETP.GT.AND P3, PT, R2, R113, PT ;  /* 0x000000710200720c */ /* 0x000fe20003f64270 */
[----:B------:R-:W-:Y:S05]  /*32e0*/  YIELD ;  /* 0x0000000000007946 */ /* 0x000fea0003800000 */
[----:B------:R-:W-:Y:S01]  /*32f0*/  BSSY B0, `(.L_x_2660) ;  /* 0x0000836000007945 */ /* 0x000fe20003800000 */
[----:B------:R-:W-:Y:S01]  /*3300*/  IMAD R31, R32, R31, R35 ;  /* 0x0000001f201f7224 */ /* 0x000fe200078e0223 */
[----:B------:R-:W-:Y:S01]  /*3310*/  P2R R110, PR, RZ, 0x8 ;  /* 0x00000008ff6e7803 */ /* 0x000fe20000000000 */
        /* <DEDUP_REMOVED lines=56> */
[-C--:B------:R-:W-:Y:S02]  /*36a0*/  ISETP.GE.AND P4, PT, R221, R111.reuse, PT ;  /* 0x0000006fdd00720c */ /* 0x080fe40003f86270 */
        /* <DEDUP_REMOVED lines=20> */
.L_x_2664:
[----:B------:R-:W-:Y:S05]  /*37f0*/  BSYNC B1 ;  /* 0x0000000000017941 */ /* 0x000fea0003800000 */
.L_x_2663:
[----:B0----5:R-:W-:Y:S01]  /*3800*/  IMAD.MOV.U32 R32, RZ, RZ, R64 ;  /* 0x000000ffff207224 */ /* 0x021fe200078e0040 */
[----:B------:R-:W-:Y:S01]  /*3810*/  BSSY B1, `(.L_x_2665) ;  /* 0x0000042000017945 */ /* 0x000fe20003800000 */
[----:B------:R-:W-:Y:S01]  /*3820*/  IMAD.MOV.U32 R34, RZ, RZ, R65 ;  /* 0x000000ffff227224 */ /* 0x000fe200078e0041 */
[----:B------:R-:W-:Y:S01]  /*3830*/  CS2R R52, SRZ ;  /* 0x0000000000347805 */ /* 0x000fe2000001ff00 */
[----:B------:R-:W-:Y:S01]  /*3840*/  IMAD.MOV.U32 R33, RZ, RZ, R68 ;  /* 0x000000ffff217224 */ /* 0x000fe200078e0044 */
[----:B------:R-:W-:Y:S01]  /*3850*/  CS2R R56, SRZ ;  /* 0x0000000000387805 */ /* 0x000fe2000001ff00 */
[----:B------:R-:W-:Y:S01]  /*3860*/  VIADD R35, R225, 0x20 ;  /* 0x00000020e1237836 */ /* 0x000fe20000000000 */
[----:B------:R-:W-:Y:S01]  /*3870*/  PRMT R147, R34, 0x5410, R32 ;  /* 0x0000541022937816 */ /* 0x000fe20000000020 */
[----:B------:R-:W-:Y:S01]  /*3880*/  IMAD.MOV.U32 R32, RZ, RZ, R69 ;  /* 0x000000ffff207224 */ /* 0x000fe200078e0045 */
[----:B------:R-:W-:Y:S01]  /*3890*/  CS2R R60, SRZ ;  /* 0x00000000003c7805 */ /* 0x000fe2000001ff00 */
[----:B------:R-:W-:Y:S01]  /*38a0*/  IMAD.MOV.U32 R34, RZ, RZ, R76 ;  /* 0x000000ffff227224 */ /* 0x000fe200078e004c */
[----:B------:R-:W-:-:S02]  /*38b0*/  ISETP.GE.AND P4, PT, R35, R87, PT ;  /* 0x000000572300720c */ /* 0x000fc40003f86270 */
[----:B------:R-:W-:Y:S02]  /*38c0*/  CS2R R50, SRZ ;  /* 0x0000000000327805 */ /* 0x000fe4000001ff00 */
[----:B------:R-:W-:Y:S01]  /*38d0*/  PRMT R149, R32, 0x5410, R33 ;  /* 0x0000541020957816 */ /* 0x000fe20000000021 */
[----:B------:R-:W-:Y:S01]  /*38e0*/  IMAD.MOV.U32 R33, RZ, RZ, R72 ;  /* 0x000000ffff217224 */ /* 0x000fe200078e0048 */
[----:B------:R-:W-:Y:S01]  /*38f0*/  CS2R R54, SRZ ;  /* 0x0000000000367805 */ /* 0x000fe2000001ff00 */
[----:B------:R-:W-:Y:S01]  /*3900*/  IMAD.MOV.U32 R32, RZ, RZ, R73 ;  /* 0x000000ffff207224 */ /* 0x000fe200078e0049 */
[----:B------:R-:W-:Y:S02]  /*3910*/  CS2R R58, SRZ ;  /* 0x00000000003a7805 */ /* 0x000fe4000001ff00 */
[----:B------:R-:W-:Y:S02]  /*3920*/  CS2R R62, SRZ ;  /* 0x00000000003e7805 */ /* 0x000fe4000001ff00 */
[----:B------:R-:W-:Y:S01]  /*3930*/  PRMT R150, R32, 0x5410, R33 ;  /* 0x0000541020967816 */ /* 0x000fe20000000021 */
[----:B------:R-:W-:-:S02]  /*3940*/  IMAD.MOV.U32 R33, RZ, RZ, R77 ;  /* 0x000000ffff217224 */ /* 0x000fc400078e004d */
[----:B------:R-:W-:-:S03]  /*3950*/  IMAD.MOV.U32 R32, RZ, RZ, R66 ;  /* 0x000000ffff207224 */ /* 0x000fc600078e0042 */
[----:B------:R-:W-:Y:S01]  /*3960*/  PRMT R83, R33, 0x5410, R34 ;  /* 0x0000541021537816 */ /* 0x000fe20000000022 */
[----:B------:R-:W-:Y:S02]  /*3970*/  IMAD.MOV.U32 R34, RZ, RZ, R67 ;  /* 0x000000ffff227224 */ /* 0x000fe400078e0043 */
[----:B------:R-:W-:-:S03]  /*3980*/  IMAD.MOV.U32 R33, RZ, RZ, R70 ;  /* 0x000000ffff217224 */ /* 0x000fc600078e0046 */
[----:B------:R-:W-:Y:S01]  /*3990*/  PRMT R146, R34, 0x5410, R32 ;  /* 0x0000541022927816 */ /* 0x000fe20000000020 */
[----:B------:R-:W-:Y:S02]  /*39a0*/  IMAD.MOV.U32 R32, RZ, RZ, R71 ;  /* 0x000000ffff207224 */ /* 0x000fe400078e0047 */
[----:B------:R-:W-:-:S03]  /*39b0*/  IMAD.MOV.U32 R34, RZ, RZ, R74 ;  /* 0x000000ffff227224 */ /* 0x000fc600078e004a */
[----:B------:R-:W-:Y:S01]  /*39c0*/  PRMT R148, R32, 0x5410, R33 ;  /* 0x0000541020947816 */ /* 0x000fe20000000021 */
[----:B------:R-:W-:Y:S01]  /*39d0*/  IMAD.MOV.U32 R33, RZ, RZ, R75 ;  /* 0x000000ffff217224 */ /* 0x000fe200078e004b */
[----:B------:R-:W-:Y:S01]  /*39e0*/  PRMT R151, R151, 0x5410, R34 ;  /* 0x0000541097977816 */ /* 0x000fe20000000022 */
[----:B------:R-:W-:Y:S02]  /*39f0*/  IMAD.MOV.U32 R32, RZ, RZ, R78 ;  /* 0x000000ffff207224 */ /* 0x000fe400078e004e */
[----:B------:R-:W-:Y:S01]  /*3a00*/  IMAD.MOV.U32 R34, RZ, RZ, R79 ;  /* 0x000000ffff227224 */ /* 0x000fe200078e004f */
[----:B------:R-:W-:Y:S02]  /*3a10*/  PRMT R153, R153, 0x5410, R33 ;  /* 0x0000541099997816 */ /* 0x000fe40000000021 */
[----:B------:R-:W-:Y:S02]  /*3a20*/  PRMT R120, R120, 0x5410, R32 ;  /* 0x0000541078787816 */ /* 0x000fe40000000020 */
        /* <DEDUP_REMOVED lines=8> */
[----:B------:R-:W-:-:S04]  /*3ab0*/  IADD3 R33, P0, P5, R94, R12, R104 ;  /* 0x0000000c5e217210 */ /* 0x000fc80007d1e068 */
[----:B------:R-:W-:Y:S02]  /*3ac0*/  IADD3.X R36, R7, R80, R103, P0, P5 ;  /* 0x0000005007247210 */ /* 0x000fe400007ea467 */
[----:B------:R-:W-:Y:S02]  /*3ad0*/  LEA R34, P0, R32, UR4, 0x1 ;  /* 0x0000000420227c11 */ /* 0x000fe4000f8008ff */
[----:B------:R-:W-:Y:S02]  /*3ae0*/  ISETP.GE.AND P5, PT, R216, R111, PT ;  /* 0x0000006fd800720c */ /* 0x000fe40003fa6270 */
[----:B------:R-:W-:Y:S02]  /*3af0*/  LEA.HI.X R35, R32, UR5, R35, 0x1, P0 ;  /* 0x0000000520237c11 */ /* 0x000fe400080f0c23 */
[----:B------:R-:W-:-:S04]  /*3b00*/  LEA R32, P0, R33, UR6, 0x1 ;  /* 0x0000000621207c11 */ /* 0x000fc8000f8008ff */
[----:B------:R-:W-:Y:S02]  /*3b10*/  LEA.HI.X R33, R33, UR7, R36, 0x1, P0 ;  /* 0x0000000721217c11 */ /* 0x000fe400080f0c24 */
[-C--:B------:R-:W-:Y:S02]  /*3b20*/  ISETP.GE.AND P0, PT, R221, R111.reuse, PT ;  /* 0x0000006fdd00720c */ /* 0x080fe40003f06270 */
[----:B------:R-:W-:Y:S02]  /*3b30*/  CS2R R56, SRZ ;  /* 0x0000000000387805 */ /* 0x000fe4000001ff00 */
[----:B------:R-:W-:Y:S01]  /*3b40*/  CS2R R58, SRZ ;  /* 0x00000000003a7805 */ /* 0x000fe2000001ff00 */
        /* <DEDUP_REMOVED lines=8> */
[----:B------:R-:W-:-:S02]  /*3bd0*/  CS2R R54, SRZ ;  /* 0x0000000000367805 */ /* 0x000fc4000001ff00 */
[----:B------:R-:W-:Y:S01]  /*3be0*/  CS2R R50, SRZ ;  /* 0x0000000000327805 */ /* 0x000fe2000001ff00 */
[----:B------:R0:W5:Y:S04]  /*3bf0*/  @!P5 LDG.E.64 R52, desc[UR60][R34.64+0x80] ;  /* 0x0000803c2234d981 */ /* 0x000168000c1e1b00 */
[----:B------:R0:W5:Y:S04]  /*3c00*/  @!P5 LDG.E.64 R54, desc[UR60][R32.64+0x80] ;  /* 0x0000803c2036d981 */ /* 0x000168000c1e1b00 */
[----:B------:R0:W5:Y:S04]  /*3c10*/  @!P0 LDG.E.64 R48, desc[UR60][R34.64+0xc0] ;  /* 0x0000c03c22308981 */ /* 0x000168000c1e1b00 */
[----:B------:R0:W5:Y:S02]  /*3c20*/  @!P0 LDG.E.64 R50, desc[UR60][R32.64+0xc0] ;  /* 0x0000c03c20328981 */ /* 0x000164000c1e1b00 */
.L_x_2666:
[----:B------:R-:W-:Y:S05]  /*3c30*/  BSYNC B1 ;  /* 0x0000000000017941 */ /* 0x000fea0003800000 */
.L_x_2665:
[----:B0----5:R-:W-:Y:S01]  /*3c40*/  IMAD.MOV.U32 R33, RZ, RZ, R52 ;  /* 0x000000ffff217224 */ /* 0x021fe200078e0034 */
[----:B------:R-:W-:Y:S01]  /*3c50*/  BSSY B1, `(.L_x_2667) ;  /* 0x0000043000017945 */ /* 0x000fe20003800000 */
[----:B------:R-:W-:Y:S01]  /*3c60*/  IMAD.MOV.U32 R32, RZ, RZ, R53 ;  /* 0x000000ffff207224 */ /* 0x000fe200078e0035 */
[----:B------:R-:W-:Y:S01]  /*3c70*/  CS2R R40, SRZ ;  /* 0x0000000000287805 */ /* 0x000fe2000001ff00 */
        /* <DEDUP_REMOVED lines=9> */
[----:B------:R-:W-:Y:S01]  /*3d10*/  PRMT R144, R33, 0x5410, R32 ;  /* 0x0000541021907816 */ /* 0x000fe20000000020 */
[----:B------:R-:W-:Y:S01]  /*3d20*/  IMAD.MOV.U32 R33, RZ, RZ, R54 ;  /* 0x000000ffff217224 */ /* 0x000fe200078e0036 */
[----:B------:R-:W-:Y:S01]  /*3d30*/  CS2R R44, SRZ ;  /* 0x00000000002c7805 */ /* 0x000fe2000001ff00 */
[----:B------:R-:W-:Y:S01]  /*3d40*/  IMAD.MOV.U32 R32, RZ, RZ, R55 ;  /* 0x000000ffff207224 */ /* 0x000fe200078e0037 */
        /* <DEDUP_REMOVED lines=51> */
.L_x_2668:
[----:B------:R-:W-:Y:S05]  /*4080*/  BSYNC B1 ;  /* 0x0000000000017941 */ /* 0x000fea0003800000 */
.L_x_2667:
[----:B------:R-:W2:Y:S01]  /*4090*/  LDL R11, [R1+0x5c] ;  /* 0x00005c00010b7983 */ /* 0x000ea20000100800 */
[----:B0----5:R-:W-:Y:S01]  /*40a0*/  IMAD.MOV.U32 R12, RZ, RZ, R32 ;  /* 0x000000ffff0c7224 */ /* 0x021fe200078e0020 */
        /* <DEDUP_REMOVED lines=31> */
.L_x_2669:
[----:B------:R-:W-:Y:S01]  /*42a0*/  IMAD R88, R213, 0x8, R23 ;  /* 0x00000008d5587824 */ /* 0x000fe200078e0217 */
[----:B------:R-:W-:Y:S01]  /*42b0*/  SHF.L.U32 R89, R229, 0x1f, RZ ;  /* 0x0000001fe5597819 */ /* 0x000fe200000006ff */
[----:B------:R-:W-:Y:S03]  /*42c0*/  BSSY B1, `(.L_x_2670) ;  /* 0x0000003000017945 */ /* 0x000fe60003800000 */
[----:B------:R-:W0:Y:S02]  /*42d0*/  SYNCS.PHASECHK.TRANS64.TRYWAIT P6, [R88+URZ+0x38890], R89 ;  /* 0x03889059580075a7 */ /* 0x000e2400080c017f */
[----:B0-----:R-:W-:Y:S05]  /*42e0*/  @!P6 BRA `(.L_x_2671) ;  /* 0x000002f4007ce947 */ /* 0x001fea0003800000 */
.L_x_3062:
[----:B------:R-:W-:Y:S05]  /*42f0*/  BSYNC B1 ;  /* 0x0000000000017941 */ /* 0x000fea0003800000 */
.L_x_2670:
[----:B------:R-:W-:-:S03]  /*4300*/  UMOV UR4, 0xffffffff ;  /* 0xffffffff00047882 */ /* 0x000fc60000000000 */
[----:B------:R-:W-:Y:S05]  /*4310*/  BRA.DIV UR4, `(.L_x_2672) ;  /* 0x000002f604847947 */ /* 0x000fea000b800000 */
[----:B------:R1:W2:Y:S04]  /*4320*/  SHFL.IDX PT, R80, R118, RZ, 0x181f ;  /* 0x00181fff76507589 */ /* 0x0002a800000e0000 */
[----:B------:R1:W3:Y:S02]  /*4330*/  SHFL.IDX PT, R11, R119, RZ, 0x181f ;  /* 0x00181fff770b7589 */ /* 0x0002e400000e0000 */
.L_x_3066:
        /* <DEDUP_REMOVED lines=9> */
[----:B------:R-:W-:Y:S02]  /*43d0*/  SHF.R.U64 R76, R76, 0x10, R77 ;  /* 0x000000104c4c7819 */ /* 0x000fe4000000124d */
[----:B------:R-:W-:Y:S02]  /*43e0*/  SHF.R.U64 R78, R78, 0x10, R79 ;  /* 0x000000104e4e7819 */ /* 0x000fe4000000124f */
[----:B------:R-:W-:Y:S02]  /*43f0*/  SHF.R.U32.HI R81, RZ, 0x10, R77 ;  /* 0x00000010ff517819 */ /* 0x000fe4000001164d */
[----:B------:R-:W-:Y:S02]  /*4400*/  PRMT R77, R83, 0x5432, R76 ;  /* 0x00005432534d7816 */ /* 0x000fe4000000004c */
[----:B------:R-:W-:Y:S02]  /*4410*/  PRMT R76, R120, 0x5432, R78 ;  /* 0x00005432784c7816 */ /* 0x000fe4000000004e */
[----:B------:R-:W-:-:S02]  /*4420*/  SHF.R.U32.HI R82, RZ, 0x10, R79 ;  /* 0x00000010ff527819 */ /* 0x000fc4000001164f */
[----:B------:R-:W-:Y:S02]  /*4430*/  PRMT R79, R83, 0x5410, R81 ;  /* 0x00005410534f7816 */ /* 0x000fe40000000051 */
[----:B0-----:R-:W-:Y:S02]  /*4440*/  LOP3.LUT R83, R13, 0xffff0000, RZ, 0xc0, !PT ;  /* 0xffff00000d537812 */ /* 0x001fe400078ec0ff */
[C---:B------:R-:W-:Y:S01]  /*4450*/  LOP3.LUT R78, R76.reuse, 0xffff0000, RZ, 0xc0, !PT ;  /* 0xffff00004c4e7812 */ /* 0x040fe200078ec0ff */
[----:B------:R-:W-:Y:S01]  /*4460*/  IMAD.U32 R76, R76, 0x10000, RZ ;  /* 0x000100004c4c7824 */ /* 0x000fe200078e00ff */
[C---:B------:R-:W-:Y:S01]  /*4470*/  LOP3.LUT R120, R77.reuse, 0xffff0000, RZ, 0xc0, !PT ;  /* 0xffff00004d787812 */ /* 0x040fe200078ec0ff */
[----:B------:R-:W-:Y:S01]  /*4480*/  IMAD.U32 R77, R77, 0x10000, RZ ;  /* 0x000100004d4d7824 */ /* 0x000fe200078e00ff */
[----:B------:R-:W-:Y:S01]  /*4490*/  PRMT R81, R121, 0x5432, R82 ;  /* 0x0000543279517816 */ /* 0x000fe20000000052 */
[----:B------:R-:W-:Y:S02]  /*44a0*/  IMAD.U32 R82, R13, 0x10000, RZ ;  /* 0x000100000d527824 */ /* 0x000fe400078e00ff */
[C---:B------:R-:W-:Y:S01]  /*44b0*/  FMUL.FTZ R13, R83.reuse, R78 ;  /* 0x0000004e530d7220 */ /* 0x040fe20000410000 */
[-C--:B------:R-:W-:Y:S01]  /*44c0*/  FMUL.FTZ R83, R83, R120.reuse ;  /* 0x0000007853537220 */ /* 0x080fe20000410000 */
[C---:B------:R-:W-:Y:S01]  /*44d0*/  IMAD.U32 R121, R79.reuse, 0x10000, RZ ;  /* 0x000100004f797824 */ /* 0x040fe200078e00ff */
[----:B------:R-:W-:Y:S01]  /*44e0*/  LOP3.LUT R79, R79, 0xffff0000, RZ, 0xc0, !PT ;  /* 0xffff00004f4f7812 */ /* 0x000fe200078ec0ff */
[C---:B------:R-:W-:Y:S01]  /*44f0*/  FFMA.FTZ R13, R82.reuse, R120, -R13 ;  /* 0x00000078520d7223 */ /* 0x040fe2000001080d */
        /* <DEDUP_REMOVED lines=26> */
.L_x_2678:
[----:B------:R-:W-:Y:S05]  /*46a0*/  BSYNC B3 ;  /* 0x0000000000037941 */ /* 0x000fea0003800000 */
.L_x_2677:
[----:B---3--:R-:W-:-:S04]  /*46b0*/  LEA R76, P3, R16, R11, 0x1 ;  /* 0x0000000b104c7211 */ /* 0x008fc800078608ff */
[----:B--2---:R-:W-:-:S05]  /*46c0*/  LEA.HI.X R77, R16, R80, R17, 0x1, P3 ;  /* 0x00000050104d7211 */ /* 0x004fca00018f0c11 */
[----:B0-----:R4:W-:Y:S04]  /*46d0*/  ST.E.128 desc[UR60][R76.64], R12 ;  /* 0x0000000c4c007985 */ /* 0x0019e8000c101d3c */
.L_x_2676:
[----:B------:R-:W-:Y:S05]  /*46e0*/  BSYNC B2 ;  /* 0x0000000000027941 */ /* 0x000fea0003800000 */
.L_x_2675:
[----:B------:R-:W-:Y:S01]  /*46f0*/  ISETP.NE.AND P3, PT, R25, RZ, PT ;  /* 0x000000ff1900720c */ /* 0x000fe20003f65270 */
[----:B------:R-:W-:-:S12]  /*4700*/  BSSY B2, `(.L_x_2679) ;  /* 0x0000038000027945 */ /* 0x000fd80003800000 */
[----:B------:R-:W-:Y:S05]  /*4710*/  @!P3 BRA `(.L_x_2680) ;  /* 0x0000000000d8b947 */ /* 0x000fea0003800000 */
[----:B----4-:R4:W0:Y:S01]  /*4720*/  LDS.128 R12, [R84+0x26c00] ;  /* 0x026c0000540c7984 */ /* 0x0108220000000c00 */
[----:B------:R-:W-:Y:S01]  /*4730*/  ISETP.GE.AND P3, PT, R221, R111, PT ;  /* 0x0000006fdd00720c */ /* 0x000fe20003f66270 */
[----:B------:R-:W-:-:S12]  /*4740*/  BSSY B3, `(.L_x_2681) ;  /* 0x0000030000037945 */ /* 0x000fd80003800000 */
[----:B----4-:R-:W-:Y:S05]  /*4750*/  @P3 BRA `(.L_x_2682) ;  /* 0x0000000000b83947 */ /* 0x010fea0003800000 */
[----:B------:R-:W-:Y:S01]  /*4760*/  SHF.R.U64 R74, R74, 0x10, R75 ;  /* 0x000000104a4a7819 */ /* 0x000fe2000000124b */
[----:B0-----:R-:W-:Y:S01]  /*4770*/  IMAD.U32 R78, R13, 0x10000, RZ ;  /* 0x000100000d4e7824 */ /* 0x001fe200078e00ff */
[----:B------:R-:W-:Y:S02]  /*4780*/  SHF.R.U64 R72, R72, 0x10, R73 ;  /* 0x0000001048487819 */ /* 0x000fe40000001249 */
[----:B------:R-:W-:Y:S02]  /*4790*/  PRMT R74, R151, 0x5432, R74 ;  /* 0x00005432974a7816 */ /* 0x000fe4000000004a */
[----:B------:R-:W-:Y:S02]  /*47a0*/  PRMT R72, R150, 0x5432, R72 ;  /* 0x0000543296487816 */ /* 0x000fe40000000048 */
[----:B------:R-:W-:Y:S02]  /*47b0*/  SHF.R.U32.HI R76, RZ, 0x10, R75 ;  /* 0x00000010ff4c7819 */ /* 0x000fe4000001164b */
[----:B------:R-:W-:-:S02]  /*47c0*/  LOP3.LUT R75, R13, 0xffff0000, RZ, 0xc0, !PT ;  /* 0xffff00000d4b7812 */ /* 0x000fc400078ec0ff */
[C---:B------:R-:W-:Y:S01]  /*47d0*/  LOP3.LUT R77, R74.reuse, 0xffff0000, RZ, 0xc0, !PT ;  /* 0xffff00004a4d7812 */ /* 0x040fe200078ec0ff */
[----:B------:R-:W-:Y:S01]  /*47e0*/  IMAD.U32 R74, R74, 0x10000, RZ ;  /* 0x000100004a4a7824 */ /* 0x000fe200078e00ff */
[C---:B------:R-:W-:Y:S01]  /*47f0*/  LOP3.LUT R79, R72.reuse, 0xffff0000, RZ, 0xc0, !PT ;  /* 0xffff0000484f7812 */ /* 0x040fe200078ec0ff */
[----:B------:R-:W-:Y:S01]  /*4800*/  IMAD.U32 R72, R72, 0x10000, RZ ;  /* 0x0001000048487824 */ /* 0x000fe200078e00ff */
[----:B------:R-:W-:Y:S01]  /*4810*/  SHF.R.U32.HI R73, RZ, 0x10, R73 ;  /* 0x00000010ff497819 */ /* 0x000fe20000011649 */
[----:B------:R-:W-:Y:S01]  /*4820*/  FMUL.FTZ R13, R75, R77 ;  /* 0x0000004d4b0d7220 */ /* 0x000fe20000410000 */
[----:B------:R-:W-:Y:S01]  /*4830*/  PRMT R76, R153, 0x5432, R76 ;  /* 0x00005432994c7816 */ /* 0x000fe2000000004c */
[-C--:B------:R-:W-:Y:S01]  /*4840*/  FMUL.FTZ R75, R75, R79.reuse ;  /* 0x0000004f4b4b7220 */ /* 0x080fe20000410000 */
[----:B------:R-:W-:Y:S01]  /*4850*/  PRMT R73, R150, 0x5410, R73 ;  /* 0x0000541096497816 */ /* 0x000fe20000000049 */
        /* <DEDUP_REMOVED lines=8> */
[CC--:B------:R-:W-:Y:S01]  /*48e0*/  FMUL.FTZ R14, R79.reuse, R78.reuse ;  /* 0x0000004e4f0e7220 */ /* 0x0c0fe20000410000 */
[----:B------:R-:W-:Y:S01]  /*48f0*/  FMUL.FTZ R79, R79, R81 ;  /* 0x000000514f4f7220 */ /* 0x000fe20000410000 */
[----:B------:R-:W-:Y:S02]  /*4900*/  F2FP.BF16.F32.PACK_AB R13, R75, R13 ;  /* 0x0000000d4b0d723e */ /* 0x000fe400000010ff */
        /* <DEDUP_REMOVED lines=17> */
[----:B------:R-:W-:-:S04]  /*4a20*/  IMAD.MOV.U32 R15, RZ, RZ, R73 ;  /* 0x000000ffff0f7224 */ /* 0x000fc800078e0049 */
[----:B------:R-:W-:-:S07]  /*4a30*/  IMAD.MOV.U32 R12, RZ, RZ, R76 ;  /* 0x000000ffff0c7224 */ /* 0x000fce00078e004c */
.L_x_2682:
[----:B------:R-:W-:Y:S05]  /*4a40*/  BSYNC B3 ;  /* 0x0000000000037941 */ /* 0x000fea0003800000 */
.L_x_2681:
[----:B---3--:R-:W-:-:S04]  /*4a50*/  LEA R72, P3, R212, R11, 0x1 ;  /* 0x0000000bd4487211 */ /* 0x008fc800078608ff */
[----:B--2---:R-:W-:-:S05]  /*4a60*/  LEA.HI.X R73, R212, R80, R215, 0x1, P3 ;  /* 0x00000050d4497211 */ /* 0x004fca00018f0cd7 */
[----:B0-----:R0:W-:Y:S04]  /*4a70*/  ST.E.128 desc[UR60][R72.64], R12 ;  /* 0x0000000c48007985 */ /* 0x0011e8000c101d3c */
.L_x_2680:
[----:B------:R-:W-:Y:S05]  /*4a80*/  BSYNC B2 ;  /* 0x0000000000027941 */ /* 0x000fea0003800000 */
.L_x_2679:
        /* <DEDUP_REMOVED lines=54> */
.L_x_2686:
[----:B------:R-:W-:Y:S05]  /*4df0*/  BSYNC B3 ;  /* 0x0000000000037941 */ /* 0x000fea0003800000 */
.L_x_2685:
[----:B---3--:R-:W-:-:S04]  /*4e00*/  LEA R68, P3, R19, R11, 0x1 ;  /* 0x0000000b13447211 */ /* 0x008fc800078608ff */
[----:B--2---:R-:W-:-:S05]  /*4e10*/  LEA.HI.X R69, R19, R80, R219, 0x1, P3 ;  /* 0x0000005013457211 */ /* 0x004fca00018f0cdb */
[----:B----4-:R0:W-:Y:S04]  /*4e20*/  ST.E.128 desc[UR60][R68.64], R12 ;  /* 0x0000000c44007985 */ /* 0x0101e8000c101d3c */
.L_x_2684:
[----:B------:R-:W-:Y:S05]  /*4e30*/  BSYNC B2 ;  /* 0x0000000000027941 */ /* 0x000fea0003800000 */
.L_x_2683:
        /* <DEDUP_REMOVED lines=53> */
.L_x_2688:
[----:B------:R-:W-:Y:S05]  /*5190*/  BSYNC B2 ;  /* 0x0000000000027941 */ /* 0x000fea0003800000 */
.L_x_2687:
[----:B---3--:R-:W-:-:S04]  /*51a0*/  LEA R64, P3, R22, R11, 0x1 ;  /* 0x0000000b16407211 */ /* 0x008fc800078608ff */
[----:B--2---:R-:W-:-:S05]  /*51b0*/  LEA.HI.X R65, R22, R80, R218, 0x1, P3 ;  /* 0x0000005016417211 */ /* 0x004fca00018f0cda */
[----:B----4-:R0:W-:Y:S04]  /*51c0*/  ST.E.128 desc[UR60][R64.64], R12 ;  /* 0x0000000c40007985 */ /* 0x0101e8000c101d3c */
.L_x_2674:
[----:B------:R-:W-:Y:S05]  /*51d0*/  BSYNC B1 ;  /* 0x0000000000017941 */ /* 0x000fea0003800000 */
.L_x_2673:
[----:B------:R-:W-:-:S03]  /*51e0*/  UMOV UR4, 0xffffffff ;  /* 0xffffffff00047882 */ /* 0x000fc60000000000 */
[----:B------:R-:W-:Y:S05]  /*51f0*/  BRA.DIV UR4, `(.L_x_2689) ;  /* 0x000002ea04187947 */ /* 0x000fea000b800000 */
[----:B0-----:R0:W0:Y:S04]  /*5200*/  SHFL.IDX PT, R64, R118, 0x1, 0x181f ;  /* 0x00381f0076407f89 */ /* 0x00102800000e0000 */
[----:B---3--:R3:W0:Y:S02]  /*5210*/  SHFL.IDX PT, R11, R119, 0x1, 0x181f ;  /* 0x00381f00770b7f89 */ /* 0x00862400000e0000 */
.L_x_3070:
        /* <DEDUP_REMOVED lines=56> */
.L_x_2695:
[----:B------:R-:W-:Y:S05]  /*55a0*/  BSYNC B3 ;  /* 0x0000000000037941 */ /* 0x000fea0003800000 */
.L_x_2694:
[----:B0-----:R-:W-:-:S04]  /*55b0*/  LEA R60, P3, R16, R11, 0x1 ;  /* 0x0000000b103c7211 */ /* 0x001fc800078608ff */
[----:B------:R-:W-:-:S05]  /*55c0*/  LEA.HI.X R61, R16, R64, R17, 0x1, P3 ;  /* 0x00000040103d7211 */ /* 0x000fca00018f0c11 */
[----:B------:R0:W-:Y:S04]  /*55d0*/  ST.E.128 desc[UR60][R60.64], R12 ;  /* 0x0000000c3c007985 */ /* 0x0001e8000c101d3c */
.L_x_2693:
[----:B------:R-:W-:Y:S05]  /*55e0*/  BSYNC B2 ;  /* 0x0000000000027941 */ /* 0x000fea0003800000 */
.L_x_2692:
        /* <DEDUP_REMOVED lines=54> */
.L_x_2699:
[----:B------:R-:W-:Y:S05]  /*5950*/  BSYNC B3 ;  /* 0x0000000000037941 */ /* 0x000fea0003800000 */
.L_x_2698:
[----:B------:R-:W-:-:S04]  /*5960*/  LEA R56, P3, R212, R11, 0x1 ;  /* 0x0000000bd4387211 */ /* 0x000fc800078608ff */
[----:B------:R-:W-:-:S05]  /*5970*/  LEA.HI.X R57, R212, R64, R215, 0x1, P3 ;  /* 0x00000040d4397211 */ /* 0x000fca00018f0cd7 */
[----:B----4-:R0:W-:Y:S04]  /*5980*/  ST.E.128 desc[UR60][R56.64], R12 ;  /* 0x0000000c38007985 */ /* 0x0101e8000c101d3c */
.L_x_2697:
[----:B------:R-:W-:Y:S05]  /*5990*/  BSYNC B2 ;  /* 0x0000000000027941 */ /* 0x000fea0003800000 */
.L_x_2696:
        /* <DEDUP_REMOVED lines=54> */
.L_x_2703:
[----:B------:R-:W-:Y:S05]  /*5d00*/  BSYNC B3 ;  /* 0x0000000000037941 */ /* 0x000fea0003800000 */
.L_x_2702:
[----:B------:R-:W-:-:S04]  /*5d10*/  LEA R52, P3, R19, R11, 0x1 ;  /* 0x0000000b13347211 */ /* 0x000fc800078608ff */
[----:B------:R-:W-:-:S05]  /*5d20*/  LEA.HI.X R53, R19, R64, R219, 0x1, P3 ;  /* 0x0000004013357211 */ /* 0x000fca00018f0cdb */
[----:B----4-:R0:W-:Y:S04]  /*5d30*/  ST.E.128 desc[UR60][R52.64], R12 ;  /* 0x0000000c34007985 */ /* 0x0101e8000c101d3c */
.L_x_2701:
[----:B------:R-:W-:Y:S05]  /*5d40*/  BSYNC B2 ;  /* 0x0000000000027941 */ /* 0x000fea0003800000 */
.L_x_2700:
[----:B------:R-:W-:-:S13]  /*5d50*/  ISETP.NE.AND P3, PT, R27, RZ, PT ;  /* 0x000000ff1b00720c */ /* 0x000fda0003f65270 */
[----:B------:R-:W-:Y:S05]  /*5d60*/  @!P3 BRA `(.L_x_2691) ;  /* 0x0000000000dcb947 */ /* 0x000fea0003800000 */
[----:B0---4-:R0:W4:Y:S01]  /*5d70*/  LDS.128 R12, [R84+0x2cc00] ;  /* 0x02cc0000540c7984 */ /* 0x0111220000000c00 */
[----:B------:R-:W-:Y:S01]  /*5d80*/  ISETP.GE.AND P3, PT, R223, R111, PT ;  /* 0x0000006fdf00720c */ /* 0x000fe20003f66270 */
[----:B------:R-:W-:-:S12]  /*5d90*/  BSSY B2, `(.L_x_2704) ;  /* 0x0000031000027945 */ /* 0x000fd80003800000 */
[----:B0-----:R-:W-:Y:S05]  /*5da0*/  @P3 BRA `(.L_x_2705) ;  /* 0x0000000000bc3947 */ /* 0x001fea0003800000 */
[--C-:B------:R-:W-:Y:S02]  /*5db0*/  SHF.R.U64 R48, R48, 0x10, R49.reuse ;  /* 0x0000001030307819 */ /* 0x100fe40000001231 */
[----:B------:R-:W-:Y:S02]  /*5dc0*/  SHF.R.U32.HI R52, RZ, 0x10, R49 ;  /* 0x00000010ff347819 */ /* 0x000fe40000011631 */
[--C-:B------:R-:W-:Y:S02]  /*5dd0*/  SHF.R.U64 R49, R50, 0x10, R51.reuse ;  /* 0x0000001032317819 */ /* 0x100fe40000001233 */
[----:B------:R-:W-:Y:S02]  /*5de0*/  SHF.R.U32.HI R50, RZ, 0x10, R51 ;  /* 0x00000010ff327819 */ /* 0x000fe40000011633 */
[----:B------:R-:W-:Y:S02]  /*5df0*/  PRMT R49, R136, 0x5432, R49 ;  /* 0x0000543288317816 */ /* 0x000fe40000000031 */
[----:B------:R-:W-:-:S02]  /*5e00*/  PRMT R48, R137, 0x5432, R48 ;  /* 0x0000543289307816 */ /* 0x000fc40000000030 */
[----:B------:R-:W-:Y:S02]  /*5e10*/  PRMT R136, R136, 0x5410, R50 ;  /* 0x0000541088887816 */ /* 0x000fe40000000032 */
[C---:B----4-:R-:W-:Y:S01]  /*5e20*/  LOP3.LUT R53, R13.reuse, 0xffff0000, RZ, 0xc0, !PT ;  /* 0xffff00000d357812 */ /* 0x050fe200078ec0ff */
[----:B------:R-:W-:Y:S01]  /*5e30*/  IMAD.U32 R13, R13, 0x10000, RZ ;  /* 0x000100000d0d7824 */ /* 0x000fe200078e00ff */
[C---:B------:R-:W-:Y:S01]  /*5e40*/  LOP3.LUT R51, R49.reuse, 0xffff0000, RZ, 0xc0, !PT ;  /* 0xffff000031337812 */ /* 0x040fe200078ec0ff */
[----:B------:R-:W-:Y:S01]  /*5e50*/  IMAD.U32 R49, R49, 0x10000, RZ ;  /* 0x0001000031317824 */ /* 0x000fe200078e00ff */
[C---:B------:R-:W-:Y:S01]  /*5e60*/  LOP3.LUT R50, R48.reuse, 0xffff0000, RZ, 0xc0, !PT ;  /* 0xffff000030327812 */ /* 0x040fe200078ec0ff */
[----:B------:R-:W-:Y:S01]  /*5e70*/  IMAD.U32 R48, R48, 0x10000, RZ ;  /* 0x0001000030307824 */ /* 0x000fe200078e00ff */
[----:B------:R-:W-:Y:S01]  /*5e80*/  PRMT R52, R137, 0x5410, R52 ;  /* 0x0000541089347816 */ /* 0x000fe20000000034 */
[C---:B------:R-:W-:Y:S02]  /*5e90*/  FMUL.FTZ R54, R53.reuse, R51 ;  /* 0x0000003335367220 */ /* 0x040fe40000410000 */
[----:B------:R-:W-:-:S02]  /*5ea0*/  FMUL.FTZ R53, R53, R50 ;  /* 0x0000003235357220 */ /* 0x000fc40000410000 */
[C---:B------:R-:W-:Y:S01]  /*5eb0*/  FFMA.FTZ R50, R13.reuse, R50, -R54 ;  /* 0x000000320d327223 */ /* 0x040fe20000010836 */
        /* <DEDUP_REMOVED lines=30> */
.L_x_2705:
[----:B------:R-:W-:Y:S05]  /*60a0*/  BSYNC B2 ;  /* 0x0000000000027941 */ /* 0x000fea0003800000 */
.L_x_2704:
[----:B------:R-:W-:-:S04]  /*60b0*/  LEA R48, P3, R22, R11, 0x1 ;  /* 0x0000000b16307211 */ /* 0x000fc800078608ff */
[----:B------:R-:W-:-:S05]  /*60c0*/  LEA.HI.X R49, R22, R64, R218, 0x1, P3 ;  /* 0x0000004016317211 */ /* 0x000fca00018f0cda */
[----:B----4-:R0:W-:Y:S04]  /*60d0*/  ST.E.128 desc[UR60][R48.64], R12 ;  /* 0x0000000c30007985 */ /* 0x0101e8000c101d3c */
.L_x_2691:
[----:B------:R-:W-:Y:S05]  /*60e0*/  BSYNC B1 ;  /* 0x0000000000017941 */ /* 0x000fea0003800000 */
.L_x_2690:
[----:B------:R-:W-:-:S03]  /*60f0*/  UMOV UR4, 0xffffffff ;  /* 0xffffffff00047882 */ /* 0x000fc60000000000 */
[----:B------:R-:W-:Y:S05]  /*6100*/  BRA.DIV UR4, `(.L_x_2706) ;  /* 0x000002da04a07947 */ /* 0x000fea000b800000 */
[----:B01----:R-:W0:Y:S04]  /*6110*/  SHFL.IDX PT, R118, R118, 0x2, 0x181f ;  /* 0x00581f0076767f89 */ /* 0x003e2800000e0000 */
[----:B---3--:R-:W1:Y:S02]  /*6120*/  SHFL.IDX PT, R119, R119, 0x2, 0x181f ;  /* 0x00581f0077777f89 */ /* 0x008e6400000e0000 */
.L_x_3074:
[----:B------:R-:W-:Y:S05]  /*6130*/  @P5 BRA `(.L_x_2707) ;  /* 0x0000005400445947 */ /* 0x000fea0003800000 */
[----:B------:R-:W-:Y:S01]  /*6140*/  ISETP.NE.AND P3, PT, R4, RZ, PT ;  /* 0x000000ff0400720c */ /* 0x000fe20003f65270 */
[----:B------:R-:W-:-:S12]  /*6150*/  BSSY B1, `(.L_x_2708) ;  /* 0x0000039000017945 */ /* 0x000fd80003800000 */
[----:B------:R-:W-:Y:S05]  /*6160*/  @!P3 BRA `(.L_x_2709) ;  /* 0x0000000000dcb947 */ /* 0x000fea0003800000 */
[----:B----4-:R3:W4:Y:S01]  /*6170*/  LDS.128 R12, [R84+0x26400] ;  /* 0x02640000540c7984 */ /* 0x0107220000000c00 */
[----:B------:R-:W-:Y:S01]  /*6180*/  ISETP.GE.AND P3, PT, R216, R111, PT ;  /* 0x0000006fd800720c */ /* 0x000fe20003f66270 */
[----:B------:R-:W-:-:S12]  /*6190*/  BSSY B2, `(.L_x_2710) ;  /* 0x0000031000027945 */ /* 0x000fd80003800000 */
[----:B---3--:R-:W-:Y:S05]  /*61a0*/  @P3 BRA `(.L_x_2711) ;  /* 0x0000000000bc3947 */ /* 0x008fea0003800000 */
        /* <DEDUP_REMOVED lines=13> */
[C---:B------:R-:W-:Y:S01]  /*6280*/  FMUL.FTZ R48, R49.reuse, R45 ;  /* 0x0000002d31307220 */ /* 0x040fe20000410000 */
        /* <DEDUP_REMOVED lines=33> */
.L_x_2711:
[----:B------:R-:W-:Y:S05]  /*64a0*/  BSYNC B2 ;  /* 0x0000000000027941 */ /* 0x000fea0003800000 */
.L_x_2710:
[----:B-1----:R-:W-:-:S04]  /*64b0*/  LEA R44, P3, R16, R119, 0x1 ;  /* 0x00000077102c7211 */ /* 0x002fc800078608ff */
[----:B0-----:R-:W-:-:S05]  /*64c0*/  LEA.HI.X R45, R16, R118, R17, 0x1, P3 ;  /* 0x00000076102d7211 */ /* 0x001fca00018f0c11 */
[----:B----4-:R3:W-:Y:S04]  /*64d0*/  ST.E.128 desc[UR60][R44.64], R12 ;  /* 0x0000000c2c007985 */ /* 0x0107e8000c101d3c */
.L_x_2709:
[----:B------:R-:W-:Y:S05]  /*64e0*/  BSYNC B1 ;  /* 0x0000000000017941 */ /* 0x000fea0003800000 */
.L_x_2708:
        /* <DEDUP_REMOVED lines=56> */
.L_x_2715:
[----:B------:R-:W-:Y:S05]  /*6870*/  BSYNC B2 ;  /* 0x0000000000027941 */ /* 0x000fea0003800000 */
.L_x_2714:
[----:B----4-:R0:W-:Y:S02]  /*6880*/  ST.E.128 desc[UR60][R44.64], R12 ;  /* 0x0000000c2c007985 */ /* 0x0101e4000c101d3c */
.L_x_2713:
[----:B------:R-:W-:Y:S05]  /*6890*/  BSYNC B1 ;  /* 0x0000000000017941 */ /* 0x000fea0003800000 */
.L_x_2712:
        /* <DEDUP_REMOVED lines=9> */
[--C-:B------:R-:W-:Y:S01]  /*6930*/  SHF.R.U64 R11, R36, 0x10, R37.reuse ;  /* 0x00000010240b7819 */ /* 0x100fe20000001225 */
[----:B---3--:R-:W-:Y:S01]  /*6940*/  IMAD.U32 R46, R13, 0x10000, RZ ;  /* 0x000100000d2e7824 */ /* 0x008fe200078e00ff */
[----:B------:R-:W-:Y:S02]  /*6950*/  SHF.R.U32.HI R36, RZ, 0x10, R37 ;  /* 0x00000010ff247819 */ /* 0x000fe40000011625 */
[----:B------:R-:W-:Y:S02]  /*6960*/  SHF.R.U64 R37, R38, 0x10, R39 ;  /* 0x0000001026257819 */ /* 0x000fe40000001227 */
[----:B------:R-:W-:Y:S02]  /*6970*/  PRMT R11, R132, 0x5410, R11 ;  /* 0x00005410840b7816 */ /* 0x000fe4000000000b */
[----:B------:R-:W-:Y:S02]  /*6980*/  PRMT R37, R133, 0x5410, R37 ;  /* 0x0000541085257816 */ /* 0x000fe40000000025 */
[----:B------:R-:W-:Y:S01]  /*6990*/  SHF.R.U32.HI R42, RZ, 0x10, R39 ;  /* 0x00000010ff2a7819 */ /* 0x000fe20000011627 */
[----:B------:R-:W-:Y:S01]  /*69a0*/  IMAD.U32 R39, R14, 0x10000, RZ ;  /* 0x000100000e277824 */ /* 0x000fe200078e00ff */
[----:B------:R-:W-:-:S02]  /*69b0*/  LOP3.LUT R44, R13, 0xffff0000, RZ, 0xc0, !PT ;  /* 0xffff00000d2c7812 */ /* 0x000fc400078ec0ff */
        /* <DEDUP_REMOVED lines=9> */
[----:B------:R-:W-:Y:S02]  /*6a50*/  IMAD.U32 R13, R42, 0x10000, RZ ;  /* 0x000100002a0d7824 */ /* 0x000fe400078e00ff */
[----:B------:R-:W-:Y:S01]  /*6a60*/  FFMA.FTZ R47, R46, R45, -R47 ;  /* 0x0000002d2e2f7223 */ /* 0x000fe2000001082f */
[----:B------:R-:W-:-:S02]  /*6a70*/  IMAD.U32 R45, R36, 0x10000, RZ ;  /* 0x00010000242d7824 */ /* 0x000fc400078e00ff */
[----:B------:R-:W-:Y:S01]  /*6a80*/  FFMA.FTZ R44, R46, R43, R44 ;  /* 0x0000002b2e2c7223 */ /* 0x000fe2000001002c */
[----:B------:R-:W-:Y:S01]  /*6a90*/  FMUL.FTZ R43, R14, R13 ;  /* 0x0000000d0e2b7220 */ /* 0x000fe20000410000 */
[----:B------:R-:W-:Y:S01]  /*6aa0*/  LOP3.LUT R38, R15, 0xffff0000, RZ, 0xc0, !PT ;  /* 0xffff00000f267812 */ /* 0x000fe200078ec0ff */
[----:B------:R-:W-:Y:S02]  /*6ab0*/  IMAD.U32 R46, R12, 0x10000, RZ ;  /* 0x000100000c2e7824 */ /* 0x000fe400078e00ff */
[-C--:B------:R-:W-:Y:S01]  /*6ac0*/  FMUL.FTZ R14, R14, R45.reuse ;  /* 0x0000002d0e0e7220 */ /* 0x080fe20000410000 */
[----:B------:R-:W-:Y:S01]  /*6ad0*/  LOP3.LUT R42, R42, 0xffff0000, RZ, 0xc0, !PT ;  /* 0xffff00002a2a7812 */ /* 0x000fe200078ec0ff */
[C---:B------:R-:W-:Y:S01]  /*6ae0*/  FFMA.FTZ R43, R39.reuse, R45, -R43 ;  /* 0x0000002d272b7223 */ /* 0x040fe2000001082b */
[----:B------:R-:W-:Y:S01]  /*6af0*/  LOP3.LUT R36, R36, 0xffff0000, RZ, 0xc0, !PT ;  /* 0xffff000024247812 */ /* 0x000fe200078ec0ff */
[----:B------:R-:W-:Y:S01]  /*6b00*/  FFMA.FTZ R14, R39, R13, R14 ;  /* 0x0000000d270e7223 */ /* 0x000fe2000001000e */
[----:B------:R-:W-:Y:S01]  /*6b10*/  LOP3.LUT R12, R12, 0xffff0000, RZ, 0xc0, !PT ;  /* 0xffff00000c0c7812 */ /* 0x000fe200078ec0ff */
[----:B------:R-:W-:Y:S01]  /*6b20*/  FMUL.FTZ R13, R38, R42 ;  /* 0x0000002a260d7220 */ /* 0x000fe20000410000 */
[----:B------:R-:W-:-:S02]  /*6b30*/  IMAD.U32 R15, R15, 0x10000, RZ ;  /* 0x000100000f0f7824 */ /* 0x000fc400078e00ff */
[-C--:B------:R-:W-:Y:S01]  /*6b40*/  FMUL.FTZ R39, R38, R36.reuse ;  /* 0x0000002426277220 */ /* 0x080fe20000410000 */
[----:B------:R-:W-:Y:S01]  /*6b50*/  F2FP.BF16.F32.PACK_AB R44, R44, R47 ;  /* 0x0000002f2c2c723e */ /* 0x000fe200000010ff */
[C---:B------:R-:W-:Y:S01]  /*6b60*/  FMUL.FTZ R38, R12.reuse, R37 ;  /* 0x000000250c267220 */ /* 0x040fe20000410000 */
[-C--:B------:R-:W-:Y:S01]  /*6b70*/  FMUL.FTZ R12, R12, R11.reuse ;  /* 0x0000000b0c0c7220 */ /* 0x080fe20000410000 */
[C---:B------:R-:W-:Y:S01]  /*6b80*/  FFMA.FTZ R13, R15.reuse, R36, -R13 ;  /* 0x000000240f0d7223 */ /* 0x040fe2000001080d */
[----:B------:R-:W-:Y:S01]  /*6b90*/  FFMA.FTZ R39, R15, R42, R39 ;  /* 0x0000002a0f277223 */ /* 0x000fe20000010027 */
[C---:B------:R-:W-:Y:S01]  /*6ba0*/  FFMA.FTZ R38, R46.reuse, R11, -R38 ;  /* 0x0000000b2e267223 */ /* 0x040fe20000010826 */
[----:B------:R-:W-:Y:S01]  /*6bb0*/  FFMA.FTZ R12, R46, R37, R12 ;  /* 0x000000252e0c7223 */ /* 0x000fe2000001000c */
[----:B------:R-:W-:Y:S02]  /*6bc0*/  F2FP.BF16.F32.PACK_AB R14, R14, R43 ;  /* 0x0000002b0e0e723e */ /* 0x000fe400000010ff */
[----:B------:R-:W-:Y:S01]  /*6bd0*/  F2FP.BF16.F32.PACK_AB R15, R39, R13 ;  /* 0x0000000d270f723e */ /* 0x000fe200000010ff */
[----:B------:R-:W-:Y:S01]  /*6be0*/  IMAD.MOV.U32 R13, RZ, RZ, R44 ;  /* 0x000000ffff0d7224 */ /* 0x000fe200078e002c */
[----:B------:R-:W-:-:S07]  /*6bf0*/  F2FP.BF16.F32.PACK_AB R12, R12, R38 ;  /* 0x000000260c0c723e */ /* 0x000fce00000010ff */
.L_x_2719:
[----:B------:R-:W-:Y:S05]  /*6c00*/  BSYNC B2 ;  /* 0x0000000000027941 */ /* 0x000fea0003800000 */
.L_x_2718:
[----:B---3--:R0:W-:Y:S02]  /*6c10*/  ST.E.128 desc[UR60][R40.64], R12 ;  /* 0x0000000c28007985 */ /* 0x0081e4000c101d3c */
.L_x_2717:
[----:B------:R-:W-:Y:S05]  /*6c20*/  BSYNC B1 ;  /* 0x0000000000017941 */ /* 0x000fea0003800000 */
.L_x_2716:
        /* <DEDUP_REMOVED lines=10> */
[----:B------:R-:W-:Y:S01]  /*6cd0*/  SHF.R.U32.HI R38, RZ, 0x10, R35 ;  /* 0x00000010ff267819 */ /* 0x000fe20000011623 */
[----:B------:R-:W-:Y:S01]  /*6ce0*/  IMAD.U32 R39, R12, 0x10000, RZ ;  /* 0x000100000c277824 */ /* 0x000fe200078e00ff */
[----:B------:R-:W-:Y:S02]  /*6cf0*/  SHF.R.U32.HI R33, RZ, 0x10, R33 ;  /* 0x00000010ff217819 */ /* 0x000fe40000011621 */
        /* <DEDUP_REMOVED lines=8> */
[----:B------:R-:W-:Y:S02]  /*6d80*/  LOP3.LUT R14, R14, 0xffff0000, RZ, 0xc0, !PT ;  /* 0xffff00000e0e7812 */ /* 0x000fe400078ec0ff */
[----:B------:R-:W-:Y:S02]  /*6d90*/  LOP3.LUT R13, R13, 0xffff0000, RZ, 0xc0, !PT ;  /* 0xffff00000d0d7812 */ /* 0x000fe400078ec0ff */
[----:B------:R-:W-:Y:S01]  /*6da0*/  LOP3.LUT R44, R32, 0xffff0000, RZ, 0xc0, !PT ;  /* 0xffff0000202c7812 */ /* 0x000fe200078ec0ff */
[C---:B------:R-:W-:Y:S01]  /*6db0*/  FMUL.FTZ R46, R14.reuse, R41 ;  /* 0x000000290e2e7220 */ /* 0x040fe20000410000 */
        /* <DEDUP_REMOVED lines=10> */
[C---:B------:R-:W-:Y:S01]  /*6e60*/  FFMA.FTZ R46, R35.reuse, R42, -R46 ;  /* 0x0000002a232e7223 */ /* 0x040fe2000001082e */
[----:B------:R-:W-:Y:S01]  /*6e70*/  FFMA.FTZ R35, R35, R41, R14 ;  /* 0x0000002923237223 */ /* 0x000fe2000001000e */
[C---:B------:R-:W-:Y:S01]  /*6e80*/  FFMA.FTZ R40, R43.reuse, R45, -R40 ;  /* 0x0000002d2b287223 */ /* 0x040fe20000010828 */
[----:B------:R-:W-:Y:S01]  /*6e90*/  FFMA.FTZ R13, R43, R44, R13 ;  /* 0x0000002c2b0d7223 */ /* 0x000fe2000001000d */
[C---:B------:R-:W-:Y:S01]  /*6ea0*/  FMUL.FTZ R14, R12.reuse, R32 ;  /* 0x000000200c0e7220 */ /* 0x040fe20000410000 */
[----:B------:R-:W-:Y:S01]  /*6eb0*/  FMUL.FTZ R41, R12, R11 ;  /* 0x0000000b0c297220 */ /* 0x000fe20000410000 */
[----:B------:R-:W-:Y:S02]  /*6ec0*/  IMAD.U32 R15, R15, 0x10000, RZ ;  /* 0x000100000f0f7824 */ /* 0x000fe400078e00ff */
        /* <DEDUP_REMOVED lines=8> */
[----:B------:R-:W-:Y:S01]  /*6f50*/  F2FP.BF16.F32.PACK_AB R13, R13, R40 ;  /* 0x000000280d0d723e */ /* 0x000fe200000010ff */
[----:B------:R-:W-:Y:S01]  /*6f60*/  IMAD.MOV.U32 R14, RZ, RZ, R46 ;  /* 0x000000ffff0e7224 */ /* 0x000fe200078e002e */
[----:B------:R-:W-:-:S07]  /*6f70*/  F2FP.BF16.F32.PACK_AB R15, R43, R42 ;  /* 0x0000002a2b0f723e */ /* 0x000fce00000010ff */
.L_x_2721:
[----:B------:R-:W-:Y:S05]  /*6f80*/  BSYNC B1 ;  /* 0x0000000000017941 */ /* 0x000fea0003800000 */
.L_x_2720:
[----:B---3--:R0:W-:Y:S01]  /*6f90*/  ST.E.128 desc[UR60][R36.64], R12 ;  /* 0x0000000c24007985 */ /* 0x0081e2000c101d3c */
[----:B------:R-:W-:Y:S05]  /*6fa0*/  BRA `(.L_x_2707) ;  /* 0x0000004400a87947 */ /* 0x000fea0003800000 */
.L_x_2662:
        /* <DEDUP_REMOVED lines=14> */
[-C--:B------:R-:W-:Y:S02]  /*7090*/  ISETP.GE.AND P4, PT, R16, R111.reuse, PT ;  /* 0x0000006f1000720c */ /* 0x080fe40003f86270 */
[----:B------:R-:W-:Y:S02]  /*70a0*/  CS2R R38, SRZ ;  /* 0x0000000000267805 */ /* 0x000fe4000001ff00 */
[----:B------:R-:W-:Y:S01]  /*70b0*/  LEA R40, P5, R32, UR4, 0x1 ;  /* 0x0000000420287c11 */ /* 0x000fe2000f8a08ff */
[----:B------:R-:W-:Y:S01]  /*70c0*/  IMAD.X R33, R11, 0x1, R6, P0 ;  /* 0x000000010b217824 */ /* 0x000fe200000e0606 */
[----:B------:R-:W-:Y:S02]  /*70d0*/  ISETP.GE.AND P0, PT, R214, R111, PT ;  /* 0x0000006fd600720c */ /* 0x000fe40003f06270 */
[----:B------:R-:W-:-:S02]  /*70e0*/  CS2R R36, SRZ ;  /* 0x0000000000247805 */ /* 0x000fc4000001ff00 */
[----:B------:R-:W-:Y:S02]  /*70f0*/  CS2R R34, SRZ ;  /* 0x0000000000227805 */ /* 0x000fe4000001ff00 */
[----:B------:R-:W-:Y:S01]  /*7100*/  LEA.HI.X R41, R32, UR5, R33, 0x1, P5 ;  /* 0x0000000520297c11 */ /* 0x000fe2000a8f0c21 */
[----:B------:R-:W-:Y:S01]  /*7110*/  ULDC.64 UR4, c[0x0][0x400] ;  /* 0x0001000000047ab9 */ /* 0x000fe20000000a00 */
[----:B------:R-:W-:Y:S02]  /*7120*/  IADD3 R42, P5, R92, R12, RZ ;  /* 0x0000000c5c2a7210 */ /* 0x000fe40007fbe0ff */
[----:B------:R-:W-:Y:S02]  /*7130*/  CS2R R32, SRZ ;  /* 0x0000000000207805 */ /* 0x000fe4000001ff00 */
[----:B------:R-:W-:Y:S01]  /*7140*/  CS2R R46, SRZ ;  /* 0x00000000002e7805 */ /* 0x000fe2000001ff00 */
[----:B------:R-:W5:Y:S01]  /*7150*/  @!P4 LDG.E.128 R36, desc[UR60][R40.64] ;  /* 0x0000003c2824c981 */ /* 0x000f62000c1e1d00 */
[----:B------:R-:W-:Y:S01]  /*7160*/  IMAD.X R43, R80, 0x1, R8, P5 ;  /* 0x00000001502b7824 */ /* 0x000fe200028e0608 */
[----:B------:R-:W-:-:S02]  /*7170*/  LEA R48, P5, R42, UR4, 0x1 ;  /* 0x000000042a307c11 */ /* 0x000fc4000f8a08ff */
[----:B------:R0:W5:Y:S01]  /*7180*/  @!P0 LDG.E.128 R32, desc[UR60][R40.64+0x80] ;  /* 0x0000803c28208981 */ /* 0x000162000c1e1d00 */
[----:B------:R-:W-:Y:S02]  /*7190*/  CS2R R44, SRZ ;  /* 0x00000000002c7805 */ /* 0x000fe4000001ff00 */
[----:B------:R-:W-:Y:S02]  /*71a0*/  LEA.HI.X R49, R42, UR5, R43, 0x1, P5 ;  /* 0x000000052a317c11 */ /* 0x000fe4000a8f0c2b */
[----:B------:R-:W-:-:S03]  /*71b0*/  CS2R R42, SRZ ;  /* 0x00000000002a7805 */ /* 0x000fc6000001ff00 */
[----:B------:R1:W5:Y:S01]  /*71c0*/  @!P4 LDG.E.128 R44, desc[UR60][R48.64] ;  /* 0x0000003c302cc981 */ /* 0x000362000c1e1d00 */
[----:B0-----:R-:W-:-:S06]  /*71d0*/  CS2R R40, SRZ ;  /* 0x0000000000287805 */ /* 0x001fcc000001ff00 */
[----:B------:R1:W5:Y:S02]  /*71e0*/  @!P0 LDG.E.128 R40, desc[UR60][R48.64+0x80] ;  /* 0x0000803c30288981 */ /* 0x000364000c1e1d00 */
.L_x_2723:
[----:B------:R-:W-:Y:S05]  /*71f0*/  BSYNC B1 ;  /* 0x0000000000017941 */ /* 0x000fea0003800000 */
.L_x_2722:
[----:B-1---5:R-:W-:Y:S01]  /*7200*/  IMAD.MOV.U32 R48, RZ, RZ, R34 ;  /* 0x000000ffff307224 */ /* 0x022fe200078e0022 */
        /* <DEDUP_REMOVED lines=21> */
[----:B------:R-:W-:-:S03]  /*7360*/  IMAD.MOV.U32 R48, RZ, RZ, R42 ;  /* 0x000000ffff307224 */ /* 0x000fc600078e002a */
[----:B------:R-:W-:Y:S01]  /*7370*/  PRMT R135, R135, 0x5410, R49 ;  /* 0x0000541087877816 */ /* 0x000fe20000000031 */
[----:B------:R-:W-:Y:S01]  /*7380*/  IMAD.MOV.U32 R49, RZ, RZ, R40 ;  /* 0x000000ffff317224 */ /* 0x000fe200078e0028 */
        /* <DEDUP_REMOVED lines=10> */
[----:B------:R-:W-:-:S02]  /*7430*/  CS2R R48, SRZ ;  /* 0x0000000000307805 */ /* 0x000fc4000001ff00 */
        /* <DEDUP_REMOVED lines=12> */
[----:B------:R-:W-:Y:S02]  /*7500*/  LEA R64, P5, R50, UR6, 0x1 ;  /* 0x0000000632407c11 */ /* 0x000fe4000f8a08ff */
[----:B------:R-:W-:Y:S02]  /*7510*/  LEA.HI.X R57, R48, UR5, R49, 0x1, P0 ;  /* 0x0000000530397c11 */ /* 0x000fe400080f0c31 */
[----:B------:R-:W-:Y:S02]  /*7520*/  CS2R R48, SRZ ;  /* 0x0000000000307805 */ /* 0x000fe4000001ff00 */
[----:B------:R-:W-:-:S02]  /*7530*/  LEA.HI.X R65, R50, UR7, R51, 0x1, P5 ;  /* 0x0000000732417c11 */ /* 0x000fc4000a8f0c33 */
[----:B------:R-:W-:Y:S02]  /*7540*/  CS2R R50, SRZ ;  /* 0x0000000000327805 */ /* 0x000fe4000001ff00 */
[-C--:B------:R-:W-:Y:S02]  /*7550*/  ISETP.GE.AND P0, PT, R16, R111.reuse, PT ;  /* 0x0000006f1000720c */ /* 0x080fe40003f06270 */
[----:B------:R-:W-:Y:S02]  /*7560*/  ISETP.GE.AND P5, PT, R214, R111, PT ;  /* 0x0000006fd600720c */ /* 0x000fe40003fa6270 */
[----:B------:R-:W-:Y:S02]  /*7570*/  CS2R R62, SRZ ;  /* 0x00000000003e7805 */ /* 0x000fe4000001ff00 */
[----:B------:R-:W-:Y:S02]  /*7580*/  CS2R R60, SRZ ;  /* 0x00000000003c7805 */ /* 0x000fe4000001ff00 */
[----:B------:R-:W-:-:S05]  /*7590*/  CS2R R58, SRZ ;  /* 0x00000000003a7805 */ /* 0x000fca000001ff00 */
[----:B------:R-:W5:Y:S04]  /*75a0*/  @!P0 LDG.E.128 R52, desc[UR60][R56.64] ;  /* 0x0000003c38348981 */ /* 0x000f68000c1e1d00 */
[----:B------:R0:W5:Y:S04]  /*75b0*/  @!P5 LDG.E.128 R48, desc[UR60][R56.64+0x80] ;  /* 0x0000803c3830d981 */ /* 0x000168000c1e1d00 */
[----:B------:R1:W5:Y:S01]  /*75c0*/  @!P0 LDG.E.128 R60, desc[UR60][R64.64] ;  /* 0x0000003c403c8981 */ /* 0x000362000c1e1d00 */
[----:B0-----:R-:W-:-:S06]  /*75d0*/  CS2R R56, SRZ ;  /* 0x0000000000387805 */ /* 0x001fcc000001ff00 */
[----:B------:R1:W5:Y:S02]  /*75e0*/  @!P5 LDG.E.128 R56, desc[UR60][R64.64+0x80] ;  /* 0x0000803c4038d981 */ /* 0x000364000c1e1d00 */
.L_x_2725:
[----:B------:R-:W-:Y:S05]  /*75f0*/  BSYNC B1 ;  /* 0x0000000000017941 */ /* 0x000fea0003800000 */
.L_x_2724:
[----:B-1---5:R-:W-:Y:S01]  /*7600*/  IMAD.MOV.U32 R65, RZ, RZ, R48 ;  /* 0x000000ffff417224 */ /* 0x022fe200078e0030 */
        /* <DEDUP_REMOVED lines=36> */
[----:B------:R-:W-:-:S03]  /*7850*/  ULDC.64 UR4, c[0x0][0x3e8] ;  /* 0x0000fa0000047ab9 */ /* 0x000fc60000000a00 */
        /* <DEDUP_REMOVED lines=18> */
.L_x_2727:
[----:B------:R-:W-:Y:S05]  /*7980*/  BSYNC B1 ;  /* 0x0000000000017941 */ /* 0x000fea0003800000 */
.L_x_2726:
        /* <DEDUP_REMOVED lines=33> */
.L_x_2728:
[----:B------:R-:W-:Y:S01]  /*7ba0*/  IMAD R88, R213, 0x8, R23 ;  /* 0x00000008d5587824 */ /* 0x000fe200078e0217 */
[----:B------:R-:W-:Y:S01]  /*7bb0*/  SHF.L.U32 R89, R229, 0x1f, RZ ;  /* 0x0000001fe5597819 */ /* 0x000fe200000006ff */
[----:B------:R-:W-:Y:S03]  /*7bc0*/  BSSY B1, `(.L_x_2729) ;  /* 0x0000003000017945 */ /* 0x000fe60003800000 */
[----:B------:R-:W0:Y:S02]  /*7bd0*/  SYNCS.PHASECHK.TRANS64.TRYWAIT P6, [R88+URZ+0x38890], R89 ;  /* 0x03889059580075a7 */ /* 0x000e2400080c017f */
[----:B0-----:R-:W-:Y:S05]  /*7be0*/  @!P6 BRA `(.L_x_2730) ;  /* 0x000002c00034e947 */ /* 0x001fea0003800000 */
.L_x_3075:
[----:B------:R-:W-:Y:S05]  /*7bf0*/  BSYNC B1 ;  /* 0x0000000000017941 */ /* 0x000fea0003800000 */
.L_x_2729:
[----:B------:R-:W1:Y:S01]  /*7c00*/  LDC R128, c[0x0][0x2f4] ;  /* 0x0000bd00ff807b82 */ /* 0x000e620000000800 */
[----:B------:R-:W-:Y:S01]  /*7c10*/  UMOV UR4, 0xffffffff ;  /* 0xffffffff00047882 */ /* 0x000fe20000000000 */
[----:B-1----:R-:W-:Y:S02]  /*7c20*/  IMAD.IADD R129, R128, 0x1, -R112 ;  /* 0x0000000180817824 */ /* 0x002fe400078e0a70 */
[----:B------:R-:W-:Y:S05]  /*7c30*/  BRA.DIV UR4, `(.L_x_2731) ;  /* 0x000002c204347947 */ /* 0x000fea000b800000 */
[----:B------:R1:W2:Y:S04]  /*7c40*/  SHFL.IDX PT, R121, R118, RZ, 0x181f ;  /* 0x00181fff76797589 */ /* 0x0002a800000e0000 */
[----:B------:R1:W3:Y:S02]  /*7c50*/  SHFL.IDX PT, R11, R119, RZ, 0x181f ;  /* 0x00181fff770b7589 */ /* 0x0002e400000e0000 */
.L_x_3079:
        /* <DEDUP_REMOVED lines=39> */
[--C-:B------:R-:W-:Y:S02]  /*7ed0*/  SHF.R.U64 R44, R46, 0x10, R47.reuse ;  /* 0x000000102e2c7819 */ /* 0x100fe4000000122f */
[----:B------:R-:W-:Y:S02]  /*7ee0*/  SHF.R.U32.HI R135, RZ, 0x10, R47 ;  /* 0x00000010ff877819 */ /* 0x000fe4000001162f */
[----:B------:R-:W-:Y:S02]  /*7ef0*/  PRMT R36, R133, 0x5432, R36 ;  /* 0x0000543285247816 */ /* 0x000fe40000000024 */
[----:B------:R-:W-:Y:S02]  /*7f00*/  PRMT R47, R161, 0x5410, R45 ;  /* 0x00005410a12f7816 */ /* 0x000fe4000000002d */
[----:B------:R-:W-:Y:S02]  /*7f10*/  SHF.R.U32.HI R133, RZ, 0x10, R39 ;  /* 0x00000010ff857819 */ /* 0x000fe40000011627 */
[----:B------:R-:W-:-:S02]  /*7f20*/  PRMT R39, R140, 0x5410, R37 ;  /* 0x000054108c277816 */ /* 0x000fc40000000025 */
[----:B------:R-:W-:Y:S02]  /*7f30*/  PRMT R37, R141, 0x5432, R38 ;  /* 0x000054328d257816 */ /* 0x000fe40000000026 */
[----:B------:R-:W-:Y:S01]  /*7f40*/  PRMT R38, R140, 0x5432, R44 ;  /* 0x000054328c267816 */ /* 0x000fe2000000002c */
[----:B---3--:R-:W-:Y:S01]  /*7f50*/  IMAD.U32 R140, R81, 0x10000, RZ ;  /* 0x00010000518c7824 */ /* 0x008fe200078e00ff */
[----:B------:R-:W-:Y:S01]  /*7f60*/  PRMT R46, R141, 0x5410, R133 ;  /* 0x000054108d2e7816 */ /* 0x000fe20000000085 */
[C---:B------:R-:W-:Y:S01]  /*7f70*/  IMAD.U32 R44, R47.reuse, 0x10000, RZ ;  /* 0x000100002f2c7824 */ /* 0x040fe200078e00ff */
[----:B------:R-:W-:Y:S01]  /*7f80*/  PRMT R133, R160, 0x5410, R135 ;  /* 0x00005410a0857816 */ /* 0x000fe20000000087 */
[----:B------:R-:W-:Y:S01]  /*7f90*/  IMAD.U32 R141, R134, 0x10000, RZ ;  /* 0x00010000868d7824 */ /* 0x000fe200078e00ff */
[----:B------:R-:W-:Y:S01]  /*7fa0*/  LOP3.LUT R47, R47, 0xffff0000, RZ, 0xc0, !PT ;  /* 0xffff00002f2f7812 */ /* 0x000fe200078ec0ff */
[----:B------:R-:W-:Y:S01]  /*7fb0*/  FMUL.FTZ R45, R140, R44 ;  /* 0x0000002c8c2d7220 */ /* 0x000fe20000410000 */
[----:B----4-:R-:W-:-:S02]  /*7fc0*/  IMAD.U32 R135, R13, 0x10000, RZ ;  /* 0x000100000d877824 */ /* 0x010fc400078e00ff */
[-C--:B------:R-:W-:Y:S01]  /*7fd0*/  FMUL.FTZ R140, R140, R141.reuse ;  /* 0x0000008d8c8c7220 */ /* 0x080fe20000410000 */
[----:B------:R-:W-:Y:S01]  /*7fe0*/  LOP3.LUT R81, R81, 0xffff0000, RZ, 0xc0, !PT ;  /* 0xffff000051517812 */ /* 0x000fe200078ec0ff */
[C---:B------:R-:W-:Y:S02]  /*7ff0*/  FFMA.FTZ R45, R135.reuse, R141, -R45 ;  /* 0x0000008d872d7223 */ /* 0x040fe4000001082d */
[----:B------:R-:W-:Y:S01]  /*8000*/  FFMA.FTZ R44, R135, R44, R140 ;  /* 0x0000002c872c7223 */ /* 0x000fe2000001008c */
[----:B------:R-:W-:Y:S01]  /*8010*/  LOP3.LUT R135, R134, 0xffff0000, RZ, 0xc0, !PT ;  /* 0xffff000086877812 */ /* 0x000fe200078ec0ff */
[----:B------:R-:W-:Y:S01]  /*8020*/  IMAD.U32 R140, R83, 0x10000, RZ ;  /* 0x00010000538c7824 */ /* 0x000fe200078e00ff */
[----:B------:R-:W-:Y:S01]  /*8030*/  LOP3.LUT R134, R13, 0xffff0000, RZ, 0xc0, !PT ;  /* 0xffff00000d867812 */ /* 0x000fe200078ec0ff */
[C---:B------:R-:W-:Y:S01]  /*8040*/  FMUL.FTZ R13, R81.reuse, R47 ;  /* 0x0000002f510d7220 */ /* 0x040fe20000410000 */
[----:B------:R-:W-:Y:S02]  /*8050*/  IMAD.U32 R141, R46, 0x10000, RZ ;  /* 0x000100002e8d7824 */ /* 0x000fe400078e00ff */
[-C--:B------:R-:W-:Y:S01]  /*8060*/  FMUL.FTZ R81, R81, R135.reuse ;  /* 0x0000008751517220 */ /* 0x080fe20000410000 */
[----:B------:R-:W-:Y:S01]  /*8070*/  LOP3.LUT R83, R83, 0xffff0000, RZ, 0xc0, !PT ;  /* 0xffff000053537812 */ /* 0x000fe200078ec0ff */
[----:B------:R-:W-:Y:S01]  /*8080*/  FFMA.FTZ R13, R134, R135, -R13 ;  /* 0x00000087860d7223 */ /* 0x000fe2000001080d */
[----:B------:R-:W-:-:S02]  /*8090*/  IMAD.U32 R135, R15, 0x10000, RZ ;  /* 0x000100000f877824 */ /* 0x000fc400078e00ff */
[----:B------:R-:W-:Y:S01]  /*80a0*/  FFMA.FTZ R47, R134, R47, R81 ;  /* 0x0000002f862f7223 */ /* 0x000fe20000010051 */
[C---:B------:R-:W-:Y:S01]  /*80b0*/  IMAD.U32 R134, R133.reuse, 0x10000, RZ ;  /* 0x0001000085867824 */ /* 0x040fe200078e00ff */
[----:B------:R-:W-:Y:S02]  /*80c0*/  LOP3.LUT R133, R133, 0xffff0000, RZ, 0xc0, !PT ;  /* 0xffff000085857812 */ /* 0x000fe400078ec0ff */
[----:B------:R-:W-:Y:S01]  /*80d0*/  F2FP.BF16.F32.PACK_AB R13, R13, R45 ;  /* 0x0000002d0d0d723e */ /* 0x000fe200000010ff */
[C---:B------:R-:W-:Y:S01]  /*80e0*/  FMUL.FTZ R81, R140.reuse, R134 ;  /* 0x000000868c517220 */ /* 0x040fe20000410000 */
[-C--:B------:R-:W-:Y:S01]  /*80f0*/  FMUL.FTZ R140, R140, R141.reuse ;  /* 0x0000008d8c8c7220 */ /* 0x080fe20000410000 */
[----:B------:R-:W-:Y:S01]  /*8100*/  F2FP.BF16.F32.PACK_AB R44, R47, R44 ;  /* 0x0000002c2f2c723e */ /* 0x000fe200000010ff */
[----:B------:R-:W-:Y:S02]  /*8110*/  IMAD.U32 R47, R12, 0x10000, RZ ;  /* 0x000100000c2f7824 */ /* 0x000fe400078e00ff */
[C---:B------:R-:W-:Y:S01]  /*8120*/  FFMA.FTZ R81, R135.reuse, R141, -R81 ;  /* 0x0000008d87517223 */ /* 0x040fe20000010851 */
[----:B------:R-:W-:Y:S01]  /*8130*/  FFMA.FTZ R134, R135, R134, R140 ;  /* 0x0000008687867223 */ /* 0x000fe2000001008c */
[----:B------:R-:W-:-:S02]  /*8140*/  LOP3.LUT R135, R46, 0xffff0000, RZ, 0xc0, !PT ;  /* 0xffff00002e877812 */ /* 0x000fc400078ec0ff */
[----:B------:R-:W-:Y:S01]  /*8150*/  LOP3.LUT R46, R15, 0xffff0000, RZ, 0xc0, !PT ;  /* 0xffff00000f2e7812 */ /* 0x000fe200078ec0ff */
[C---:B------:R-:W-:Y:S02]  /*8160*/  FMUL.FTZ R15, R83.reuse, R133 ;  /* 0x00000085530f7220 */ /* 0x040fe40000410000 */
[-C--:B------:R-:W-:Y:S02]  /*8170*/  FMUL.FTZ R83, R83, R135.reuse ;  /* 0x0000008753537220 */ /* 0x080fe40000410000 */
[C---:B------:R-:W-:Y:S02]  /*8180*/  FFMA.FTZ R15, R46.reuse, R135, -R15 ;  /* 0x000000872e0f7223 */ /* 0x040fe4000001080f */
[----:B------:R-:W-:Y:S01]  /*8190*/  FFMA.FTZ R46, R46, R133, R83 ;  /* 0x000000852e2e7223 */ /* 0x000fe20000010053 */
[C---:B------:R-:W-:Y:S01]  /*81a0*/  IMAD.U32 R83, R36.reuse, 0x10000, RZ ;  /* 0x0001000024537824 */ /* 0x040fe200078e00ff */
[----:B------:R-:W-:Y:S02]  /*81b0*/  LOP3.LUT R36, R36, 0xffff0000, RZ, 0xc0, !PT ;  /* 0xffff000024247812 */ /* 0x000fe400078ec0ff */
[----:B------:R-:W-:Y:S01]  /*81c0*/  F2FP.BF16.F32.PACK_AB R15, R15, R81 ;  /* 0x000000510f0f723e */ /* 0x000fe200000010ff */
[----:B------:R-:W-:Y:S01]  /*81d0*/  IMAD.U32 R81, R80, 0x10000, RZ ;  /* 0x0001000050517824 */ /* 0x000fe200078e00ff */
[----:B------:R-:W-:Y:S01]  /*81e0*/  F2FP.BF16.F32.PACK_AB R134, R46, R134 ;  /* 0x000000862e86723e */ /* 0x000fe200000010ff */
[C---:B------:R-:W-:Y:S01]  /*81f0*/  IMAD.U32 R46, R37.reuse, 0x10000, RZ ;  /* 0x00010000252e7824 */ /* 0x040fe200078e00ff */
[----:B------:R-:W-:-:S03]  /*8200*/  LOP3.LUT R37, R37, 0xffff0000, RZ, 0xc0, !PT ;  /* 0xffff000025257812 */ /* 0x000fc600078ec0ff */
        /* <DEDUP_REMOVED lines=35> */
.L_x_2737:
[----:B------:R-:W-:Y:S05]  /*8440*/  BSYNC B3 ;  /* 0x0000000000037941 */ /* 0x000fea0003800000 */
.L_x_2736:
[----:B------:R-:W-:-:S04]  /*8450*/  LEA R36, P3, R10, R11, 0x1 ;  /* 0x0000000b0a247211 */ /* 0x000fc800078608ff */
[----:B--2---:R-:W-:Y:S02]  /*8460*/  LEA.HI.X R37, R10, R121, R28, 0x1, P3 ;  /* 0x000000790a257211 */ /* 0x004fe400018f0c1c */
[----:B------:R-:W-:-:S03]  /*8470*/  ISETP.GE.AND P3, PT, R132, R128, PT ;  /* 0x000000808400720c */ /* 0x000fc60003f66270 */
[----:B----4-:R2:W-:Y:S10]  /*8480*/  ST.E.128 desc[UR60][R36.64], R12 ;  /* 0x0000000c24007985 */ /* 0x0105f4000c101d3c */
[----:B--2---:R-:W-:-:S05]  /*8490*/  @!P3 IMAD.WIDE R12, R132, 0x2, R120 ;  /* 0x00000002840cb825 */ /* 0x004fca00078e0278 */
[----:B---3--:R3:W-:Y:S02]  /*84a0*/  @!P3 ST.E.128 desc[UR60][R12.64], R80 ;  /* 0x000000500c00b985 */ /* 0x0087e4000c101d3c */
.L_x_2735:
[----:B------:R-:W-:Y:S05]  /*84b0*/  BSYNC B2 ;  /* 0x0000000000027941 */ /* 0x000fea0003800000 */
.L_x_2734:
[----:B------:R-:W-:-:S13]  /*84c0*/  ISETP.NE.AND P3, PT, R25, RZ, PT ;  /* 0x000000ff1900720c */ /* 0x000fda0003f65270 */
[----:B------:R-:W-:Y:S05]  /*84d0*/  @!P3 BRA `(.L_x_2733) ;  /* 0x000000080000b947 */ /* 0x000fea0003800000 */
[----:B------:R-:W4:Y:S01]  /*84e0*/  LDL R15, [R1+0x68] ;  /* 0x00006800010f7983 */ /* 0x000f220000100800 */
[----:B---3--:R-:W-:Y:S01]  /*84f0*/  SEL R12, R112, R129, !P1 ;  /* 0x00000081700c7207 */ /* 0x008fe20004800000 */
        /* <DEDUP_REMOVED lines=119> */
.L_x_2739:
[----:B------:R-:W-:Y:S05]  /*8c70*/  BSYNC B2 ;  /* 0x0000000000027941 */ /* 0x000fea0003800000 */
.L_x_2738:
[----:B------:R-:W-:-:S04]  /*8c80*/  LEA R32, P3, R21, R11, 0x1 ;  /* 0x0000000b15207211 */ /* 0x000fc800078608ff */
[----:B--2---:R-:W-:Y:S02]  /*8c90*/  LEA.HI.X R33, R21, R121, R29, 0x1, P3 ;  /* 0x0000007915217211 */ /* 0x004fe400018f0c1d */
[----:B------:R-:W-:-:S03]  /*8ca0*/  ISETP.GE.AND P3, PT, R44, R128, PT ;  /* 0x000000802c00720c */ /* 0x000fc60003f66270 */
[----:B----4-:R4:W-:Y:S10]  /*8cb0*/  ST.E.128 desc[UR60][R32.64], R12 ;  /* 0x0000000c20007985 */ /* 0x0109f4000c101d3c */
[----:B------:R-:W-:-:S05]  /*8cc0*/  @!P3 IMAD.WIDE R120, R44, 0x2, R120 ;  /* 0x000000022c78b825 */ /* 0x000fca00078e0278 */
[----:B---3--:R4:W-:Y:S02]  /*8cd0*/  @!P3 ST.E.128 desc[UR60][R120.64], R36 ;  /* 0x000000247800b985 */ /* 0x0089e4000c101d3c */
.L_x_2733:
[----:B------:R-:W-:Y:S05]  /*8ce0*/  BSYNC B1 ;  /* 0x0000000000017941 */ /* 0x000fea0003800000 */
.L_x_2732:
[----:B------:R-:W-:-:S03]  /*8cf0*/  UMOV UR4, 0xffffffff ;  /* 0xffffffff00047882 */ /* 0x000fc60000000000 */
[----:B------:R-:W-:Y:S05]  /*8d00*/  BRA.DIV UR4, `(.L_x_2740) ;  /* 0x000002b2044c7947 */ /* 0x000fea000b800000 */
[----:B----4-:R4:W0:Y:S04]  /*8d10*/  SHFL.IDX PT, R37, R118, 0x1, 0x181f ;  /* 0x00381f0076257f89 */ /* 0x01082800000e0000 */
[----:B---3--:R4:W3:Y:S02]  /*8d20*/  SHFL.IDX PT, R11, R119, 0x1, 0x181f ;  /* 0x00381f00770b7f89 */ /* 0x0088e400000e0000 */
.L_x_3083:
        /* <DEDUP_REMOVED lines=8> */
[C---:B------:R-:W-:Y:S01]  /*8db0*/  VIADD R14, R225.reuse, 0x20 ;  /* 0x00000020e10e7836 */ /* 0x040fe20000000000 */
        /* <DEDUP_REMOVED lines=48> */
[----:B------:R-:W-:Y:S01]  /*90c0*/  FMUL.FTZ R13, R33, R60 ;  /* 0x0000003c210d7220 */ /* 0x000fe20000410000 */
        /* <DEDUP_REMOVED lines=59> */
[C---:B------:R-:W-:Y:S01]  /*9480*/  FMUL.FTZ R34, R32.reuse, R42 ;  /* 0x0000002a20227220 */ /* 0x040fe20000410000 */
[----:B------:R-:W-:-:S03]  /*9490*/  FMUL.FTZ R32, R32, R39 ;  /* 0x0000002720207220 */ /* 0x000fc60000410000 */
        /* <DEDUP_REMOVED lines=8> */
.L_x_2746:
[----:B------:R-:W-:Y:S05]  /*9520*/  BSYNC B3 ;  /* 0x0000000000037941 */ /* 0x000fea0003800000 */
.L_x_2745:
[----:B------:R-:W-:-:S04]  /*9530*/  LEA R38, P3, R10, R11, 0x1 ;  /* 0x0000000b0a267211 */ /* 0x000fc800078608ff */
[----:B0-----:R-:W-:Y:S02]  /*9540*/  LEA.HI.X R39, R10, R37, R28, 0x1, P3 ;  /* 0x000000250a277211 */ /* 0x001fe400018f0c1c */
[----:B------:R-:W-:-:S03]  /*9550*/  ISETP.GE.AND P3, PT, R40, R128, PT ;  /* 0x000000802800720c */ /* 0x000fc60003f66270 */
[----:B------:R0:W-:Y:S10]  /*9560*/  ST.E.128 desc[UR60][R38.64], R12 ;  /* 0x0000000c26007985 */ /* 0x0001f4000c101d3c */
[----:B0-----:R-:W-:-:S05]  /*9570*/  @!P3 IMAD.WIDE R12, R40, 0x2, R36 ;  /* 0x00000002280cb825 */ /* 0x001fca00078e0224 */
[----:B---3--:R3:W-:Y:S02]  /*9580*/  @!P3 ST.E.128 desc[UR60][R12.64], R32 ;  /* 0x000000200c00b985 */ /* 0x0087e4000c101d3c */
.L_x_2744:
[----:B------:R-:W-:Y:S05]  /*9590*/  BSYNC B2 ;  /* 0x0000000000027941 */ /* 0x000fea0003800000 */
.L_x_2743:
[----:B------:R-:W-:-:S13]  /*95a0*/  ISETP.NE.AND P3, PT, R25, RZ, PT ;  /* 0x000000ff1900720c */ /* 0x000fda0003f65270 */
[----:B------:R-:W-:Y:S05]  /*95b0*/  @!P3 BRA `(.L_x_2742) ;  /* 0x000000080000b947 */ /* 0x000fea0003800000 */
[----:B------:R-:W5:Y:S01]  /*95c0*/  LDL R15, [R1+0x64] ;  /* 0x00006400010f7983 */ /* 0x000f620000100800 */
[----:B---3--:R-:W-:Y:S01]  /*95d0*/  SEL R12, R112, R129, !P1 ;  /* 0x00000081700c7207 */ /* 0x008fe20004800000 */
        /* <DEDUP_REMOVED lines=119> */
.L_x_2748:
[----:B------:R-:W-:Y:S05]  /*9d50*/  BSYNC B2 ;  /* 0x0000000000027941 */ /* 0x000fea0003800000 */
.L_x_2747:
[----:B------:R-:W-:Y:S02]  /*9d60*/  ISETP.GE.AND P4, PT, R40, R128, PT ;  /* 0x000000802800720c */ /* 0x000fe40003f86270 */
[----:B------:R-:W-:-:S04]  /*9d70*/  LEA R38, P3, R21, R11, 0x1 ;  /* 0x0000000b15267211 */ /* 0x000fc800078608ff */
[----:B0-----:R-:W-:-:S05]  /*9d80*/  LEA.HI.X R39, R21, R37, R29, 0x1, P3 ;  /* 0x0000002515277211 */ /* 0x001fca00018f0c1d */
[----:B------:R0:W-:Y:S02]  /*9d90*/  ST.E.128 desc[UR60][R38.64], R12 ;  /* 0x0000000c26007985 */ /* 0x0001e4000c101d3c */
[----:B------:R-:W-:-:S05]  /*9da0*/  @!P4 IMAD.WIDE R36, R40, 0x2, R36 ;  /* 0x000000022824c825 */ /* 0x000fca00078e0224 */
[----:B---3--:R0:W-:Y:S02]  /*9db0*/  @!P4 ST.E.128 desc[UR60][R36.64], R32 ;  /* 0x000000202400c985 */ /* 0x0081e4000c101d3c */
.L_x_2742:
[----:B------:R-:W-:Y:S05]  /*9dc0*/  BSYNC B1 ;  /* 0x0000000000017941 */ /* 0x000fea0003800000 */
.L_x_2741:
[----:B------:R-:W-:-:S03]  /*9dd0*/  UMOV UR4, 0xffffffff ;  /* 0xffffffff00047882 */ /* 0x000fc60000000000 */
[----:B------:R-:W-:Y:S05]  /*9de0*/  BRA.DIV UR4, `(.L_x_2749) ;  /* 0x000002a204607947 */ /* 0x000fea000b800000 */
[----:B-1--4-:R-:W1:Y:S04]  /*9df0*/  SHFL.IDX PT, R118, R118, 0x2, 0x181f ;  /* 0x00581f0076767f89 */ /* 0x012e6800000e0000 */
[----:B------:R-:W4:Y:S02]  /*9e00*/  SHFL.IDX PT, R119, R119, 0x2, 0x181f ;  /* 0x00581f0077777f89 */ /* 0x000f2400000e0000 */
.L_x_3087:
        /* <DEDUP_REMOVED lines=32> */
[----:B------:R-:W0:Y:S04]  /*a010*/  LDS.128 R32, [R32+0x24400] ;  /* 0x0244000020207984 */ /* 0x000e280000000c00 */
[----:B------:R-:W1:Y:S01]  /*a020*/  LDS.128 R12, [R12+0x24400] ;  /* 0x024400000c0c7984 */ /* 0x000e620000000c00 */
[----:B------:R-:W-:Y:S05]  /*a030*/  @P3 BRA `(.L_x_2753) ;  /* 0x0000000400743947 */ /* 0x000fea0003800000 */
[----:B------:R-:W-:Y:S01]  /*a040*/  SHF.R.U64 R40, R76, 0x10, R77 ;  /* 0x000000104c287819 */ /* 0x000fe2000000124d */
[----:B0-----:R-:W-:Y:S01]  /*a050*/  IMAD.U32 R45, R33, 0x10000, RZ ;  /* 0x00010000212d7824 */ /* 0x001fe200078e00ff */
[----:B------:R-:W-:Y:S01]  /*a060*/  SHF.R.U64 R38, R68, 0x10, R69 ;  /* 0x0000001044267819 */ /* 0x000fe20000001245 */
[----:B-1----:R-:W-:Y:S01]  /*a070*/  IMAD.U32 R42, R13, 0x10000, RZ ;  /* 0x000100000d2a7824 */ /* 0x002fe200078e00ff */
[----:B------:R-:W-:Y:S01]  /*a080*/  SHF.R.U32.HI R76, RZ, 0x10, R77 ;  /* 0x00000010ff4c7819 */ /* 0x000fe2000001164d */
[----:B------:R-:W-:Y:S01]  /*a090*/  IMAD.U32 R48, R35, 0x10000, RZ ;  /* 0x0001000023307824 */ /* 0x000fe200078e00ff */
[----:B------:R-:W-:Y:S02]  /*a0a0*/  SHF.R.U32.HI R68, RZ, 0x10, R69 ;  /* 0x00000010ff447819 */ /* 0x000fe40000011645 */
[----:B------:R-:W-:Y:S02]  /*a0b0*/  PRMT R76, R145, 0x5432, R76 ;  /* 0x00005432914c7816 */ /* 0x000fe4000000004c */
[----:B------:R-:W-:-:S02]  /*a0c0*/  PRMT R68, R143, 0x5432, R68 ;  /* 0x000054328f447816 */ /* 0x000fc40000000044 */
[--C-:B------:R-:W-:Y:S01]  /*a0d0*/  SHF.R.U64 R41, R78, 0x10, R79.reuse ;  /* 0x000000104e297819 */ /* 0x100fe2000000124f */
[----:B------:R-:W-:Y:S01]  /*a0e0*/  IMAD.U32 R44, R76, 0x10000, RZ ;  /* 0x000100004c2c7824 */ /* 0x000fe200078e00ff */
[----:B------:R-:W-:Y:S01]  /*a0f0*/  SHF.R.U32.HI R78, RZ, 0x10, R79 ;  /* 0x00000010ff4e7819 */ /* 0x000fe2000001164f */
[----:B------:R-:W-:Y:S01]  /*a100*/  IMAD.U32 R43, R68, 0x10000, RZ ;  /* 0x00010000442b7824 */ /* 0x000fe200078e00ff */
[--C-:B------:R-:W-:Y:S01]  /*a110*/  SHF.R.U64 R39, R70, 0x10, R71.reuse ;  /* 0x0000001046277819 */ /* 0x100fe20000001247 */
[CC--:B------:R-:W-:Y:S01]  /*a120*/  FMUL.FTZ R46, R45.reuse, R44.reuse ;  /* 0x0000002c2d2e7220 */ /* 0x0c0fe20000410000 */
[----:B------:R-:W-:Y:S01]  /*a130*/  LOP3.LUT R68, R68, 0xffff0000, RZ, 0xc0, !PT ;  /* 0xffff000044447812 */ /* 0x000fe200078ec0ff */
[-C--:B------:R-:W-:Y:S01]  /*a140*/  FMUL.FTZ R45, R45, R43.reuse ;  /* 0x0000002b2d2d7220 */ /* 0x080fe20000410000 */
[----:B------:R-:W-:Y:S01]  /*a150*/  SHF.R.U32.HI R70, RZ, 0x10, R71 ;  /* 0x00000010ff467819 */ /* 0x000fe20000011647 */
[----:B------:R-:W-:Y:S01]  /*a160*/  FFMA.FTZ R43, R42, R43, -R46 ;  /* 0x0000002b2a2b7223 */ /* 0x000fe2000001082e */
[----:B------:R-:W-:Y:S01]  /*a170*/  PRMT R78, R144, 0x5432, R78 ;  /* 0x00005432904e7816 */ /* 0x000fe2000000004e */
[----:B------:R-:W-:Y:S01]  /*a180*/  FFMA.FTZ R42, R42, R44, R45 ;  /* 0x0000002c2a2a7223 */ /* 0x000fe2000001002d */
[----:B------:R-:W-:Y:S01]  /*a190*/  LOP3.LUT R44, R76, 0xffff0000, RZ, 0xc0, !PT ;  /* 0xffff00004c2c7812 */ /* 0x000fe200078ec0ff */
[----:B------:R-:W-:Y:S01]  /*a1a0*/  IMAD.U32 R46, R15, 0x10000, RZ ;  /* 0x000100000f2e7824 */ /* 0x000fe200078e00ff */
[----:B------:R-:W-:Y:S01]  /*a1b0*/  LOP3.LUT R45, R33, 0xffff0000, RZ, 0xc0, !PT ;  /* 0xffff0000212d7812 */ /* 0x000fe200078ec0ff */
[----:B------:R-:W-:Y:S01]  /*a1c0*/  IMAD.U32 R47, R78, 0x10000, RZ ;  /* 0x000100004e2f7824 */ /* 0x000fe200078e00ff */
[----:B------:R-:W-:-:S02]  /*a1d0*/  LOP3.LUT R13, R13, 0xffff0000, RZ, 0xc0, !PT ;  /* 0xffff00000d0d7812 */ /* 0x000fc400078ec0ff */
[----:B------:R-:W-:Y:S01]  /*a1e0*/  PRMT R70, R142, 0x5432, R70 ;  /* 0x000054328e467816 */ /* 0x000fe20000000046 */
[C---:B------:R-:W-:Y:S01]  /*a1f0*/  FMUL.FTZ R33, R45.reuse, R44 ;  /* 0x0000002c2d217220 */ /* 0x040fe20000410000 */
[-C--:B------:R-:W-:Y:S01]  /*a200*/  FMUL.FTZ R45, R45, R68.reuse ;  /* 0x000000442d2d7220 */ /* 0x080fe20000410000 */
[----:B------:R-:W-:Y:S02]  /*a210*/  LOP3.LUT R78, R78, 0xffff0000, RZ, 0xc0, !PT ;  /* 0xffff00004e4e7812 */ /* 0x000fe400078ec0ff */
[C---:B------:R-:W-:Y:S01]  /*a220*/  FFMA.FTZ R33, R13.reuse, R68, -R33 ;  /* 0x000000440d217223 */ /* 0x040fe20000010821 */
[----:B------:R-:W-:Y:S01]  /*a230*/  FFMA.FTZ R13, R13, R44, R45 ;  /* 0x0000002c0d0d7223 */ /* 0x000fe2000001002d */
[----:B------:R-:W-:Y:S02]  /*a240*/  IMAD.U32 R44, R70, 0x10000, RZ ;  /* 0x00010000462c7824 */ /* 0x000fe400078e00ff */
[----:B------:R-:W-:Y:S01]  /*a250*/  FMUL.FTZ R45, R48, R47 ;  /* 0x0000002f302d7220 */ /* 0x000fe20000410000 */
[----:B------:R-:W-:-:S02]  /*a260*/  PRMT R40, R145, 0x5410, R40 ;  /* 0x0000541091287816 */ /* 0x000fc40000000028 */
[----:B------:R-:W-:Y:S01]  /*a270*/  LOP3.LUT R70, R70, 0xffff0000, RZ, 0xc0, !PT ;  /* 0xffff000046467812 */ /* 0x000fe200078ec0ff */
[-C--:B------:R-:W-:Y:S01]  /*a280*/  FFMA.FTZ R45, R46, R44.reuse, -R45 ;  /* 0x0000002c2e2d7223 */ /* 0x080fe2000001082d */
[----:B------:R-:W-:Y:S01]  /*a290*/  FMUL.FTZ R44, R48, R44 ;  /* 0x0000002c302c7220 */ /* 0x000fe20000410000 */
[----:B------:R-:W-:Y:S01]  /*a2a0*/  PRMT R38, R143, 0x5410, R38 ;  /* 0x000054108f267816 */ /* 0x000fe20000000026 */
[----:B------:R-:W-:Y:S01]  /*a2b0*/  IMAD.U32 R48, R32, 0x10000, RZ ;  /* 0x0001000020307824 */ /* 0x000fe200078e00ff */
[----:B------:R-:W-:Y:S01]  /*a2c0*/  LOP3.LUT R15, R15, 0xffff0000, RZ, 0xc0, !PT ;  /* 0xffff00000f0f7812 */ /* 0x000fe200078ec0ff */
[----:B------:R-:W-:Y:S01]  /*a2d0*/  FFMA.FTZ R44, R46, R47, R44 ;  /* 0x0000002f2e2c7223 */ /* 0x000fe2000001002c */
[----:B------:R-:W-:Y:S01]  /*a2e0*/  LOP3.LUT R46, R35, 0xffff0000, RZ, 0xc0, !PT ;  /* 0xffff0000232e7812 */ /* 0x000fe200078ec0ff */
[----:B------:R-:W-:Y:S01]  /*a2f0*/  IMAD.U32 R47, R40, 0x10000, RZ ;  /* 0x00010000282f7824 */ /* 0x000fe200078e00ff */
[----:B------:R-:W-:Y:S01]  /*a300*/  LOP3.LUT R32, R32, 0xffff0000, RZ, 0xc0, !PT ;  /* 0xffff000020207812 */ /* 0x000fe200078ec0ff */
[----:B------:R-:W-:Y:S01]  /*a310*/  IMAD.U32 R49, R38, 0x10000, RZ ;  /* 0x0001000026317824 */ /* 0x000fe200078e00ff */
[----:B------:R-:W-:Y:S01]  /*a320*/  LOP3.LUT R40, R40, 0xffff0000, RZ, 0xc0, !PT ;  /* 0xffff000028287812 */ /* 0x000fe200078ec0ff */
[C---:B------:R-:W-:Y:S01]  /*a330*/  FMUL.FTZ R35, R46.reuse, R78 ;  /* 0x0000004e2e237220 */ /* 0x040fe20000410000 */
[-C--:B------:R-:W-:Y:S01]  /*a340*/  FMUL.FTZ R46, R46, R70.reuse ;  /* 0x000000462e2e7220 */ /* 0x080fe20000410000 */
[C---:B------:R-:W-:Y:S01]  /*a350*/  FMUL.FTZ R50, R48.reuse, R47 ;  /* 0x0000002f30327220 */ /* 0x040fe20000410000 */
[----:B------:R-:W-:Y:S01]  /*a360*/  FMUL.FTZ R48, R48, R49 ;  /* 0x0000003130307220 */ /* 0x000fe20000410000 */
[C---:B------:R-:W-:Y:S01]  /*a370*/  FFMA.FTZ R35, R15.reuse, R70, -R35 ;  /* 0x000000460f237223 */ /* 0x040fe20000010823 */
[----:B------:R-:W-:Y:S01]  /*a380*/  FFMA.FTZ R15, R15, R78, R46 ;  /* 0x0000004e0f0f7223 */ /* 0x000fe2000001002e */
[----:B------:R-:W-:Y:S01]  /*a390*/  IMAD.U32 R46, R12, 0x10000, RZ ;  /* 0x000100000c2e7824 */ /* 0x000fe200078e00ff */
[----:B------:R-:W-:-:S02]  /*a3a0*/  LOP3.LUT R38, R38, 0xffff0000, RZ, 0xc0, !PT ;  /* 0xffff000026267812 */ /* 0x000fc400078ec0ff */
[----:B------:R-:W-:Y:S01]  /*a3b0*/  PRMT R41, R144, 0x5410, R41 ;  /* 0x0000541090297816 */ /* 0x000fe20000000029 */
[C---:B------:R-:W-:Y:S01]  /*a3c0*/  FFMA.FTZ R50, R46.reuse, R49, -R50 ;  /* 0x000000312e327223 */ /* 0x040fe20000010832 */
[----:B------:R-:W-:Y:S01]  /*a3d0*/  FFMA.FTZ R48, R46, R47, R48 ;  /* 0x0000002f2e307223 */ /* 0x000fe20000010030 */
        /* <DEDUP_REMOVED lines=15> */
[----:B------:R-:W-:Y:S01]  /*a4d0*/  LOP3.LUT R14, R14, 0xffff0000, RZ, 0xc0, !PT ;  /* 0xffff00000e0e7812 */ /* 0x000fe200078ec0ff */
[C---:B------:R-:W-:Y:S02]  /*a4e0*/  FFMA.FTZ R49, R38.reuse, R47, -R49 ;  /* 0x0000002f26317223 */ /* 0x040fe40000010831 */
[----:B------:R-:W-:Y:S01]  /*a4f0*/  FFMA.FTZ R46, R38, R40, R46 ;  /* 0x00000028262e7223 */ /* 0x000fe2000001002e */
[C---:B------:R-:W-:Y:S01]  /*a500*/  FMUL.FTZ R38, R34.reuse, R41 ;  /* 0x0000002922267220 */ /* 0x040fe20000410000 */
[----:B------:R-:W-:Y:S01]  /*a510*/  FMUL.FTZ R34, R34, R39 ;  /* 0x0000002722227220 */ /* 0x000fe20000410000 */
[----:B------:R-:W-:Y:S02]  /*a520*/  F2FP.BF16.F32.PACK_AB R33, R33, R43 ;  /* 0x0000002b2121723e */ /* 0x000fe400000010ff */
[C---:B------:R-:W-:Y:S01]  /*a530*/  FFMA.FTZ R38, R14.reuse, R39, -R38 ;  /* 0x000000270e267223 */ /* 0x040fe20000010826 */
[----:B------:R-:W-:Y:S01]  /*a540*/  F2FP.BF16.F32.PACK_AB R35, R35, R45 ;  /* 0x0000002d2323723e */ /* 0x000fe200000010ff */
[----:B------:R-:W-:Y:S01]  /*a550*/  FFMA.FTZ R34, R14, R41, R34 ;  /* 0x000000290e227223 */ /* 0x000fe20000010022 */
[----:B------:R-:W-:Y:S01]  /*a560*/  F2FP.BF16.F32.PACK_AB R42, R13, R42 ;  /* 0x0000002a0d2a723e */ /* 0x000fe200000010ff */
[----:B------:R-:W-:Y:S01]  /*a570*/  IMAD.MOV.U32 R13, RZ, RZ, R33 ;  /* 0x000000ffff0d7224 */ /* 0x000fe200078e0021 */
        /* <DEDUP_REMOVED lines=8> */
[----:B------:R-:W-:-:S07]  /*a600*/  F2FP.BF16.F32.PACK_AB R34, R34, R46 ;  /* 0x0000002e2222723e */ /* 0x000fce00000010ff */
.L_x_2753:
[----:B------:R-:W-:Y:S05]  /*a610*/  BSYNC B2 ;  /* 0x0000000000027941 */ /* 0x000fea0003800000 */
.L_x_2752:
[----:B------:R-:W-:Y:S02]  /*a620*/  ISETP.GE.AND P4, PT, R11, R128, PT ;  /* 0x000000800b00720c */ /* 0x000fe40003f86270 */
[----:B------:R-:W-:-:S04]  /*a630*/  LEA R38, P3, R10, R119, 0x1 ;  /* 0x000000770a267211 */ /* 0x000fc800078608ff */
[----:B------:R-:W-:-:S05]  /*a640*/  LEA.HI.X R39, R10, R118, R28, 0x1, P3 ;  /* 0x000000760a277211 */ /* 0x000fca00018f0c1c */
[----:B-1----:R1:W-:Y:S02]  /*a650*/  ST.E.128 desc[UR60][R38.64], R12 ;  /* 0x0000000c26007985 */ /* 0x0023e4000c101d3c */
[----:B-1----:R-:W-:-:S05]  /*a660*/  @!P4 IMAD.WIDE R12, R11, 0x2, R36 ;  /* 0x000000020b0cc825 */ /* 0x002fca00078e0224 */
[----:B0-----:R0:W-:Y:S02]  /*a670*/  @!P4 ST.E.128 desc[UR60][R12.64], R32 ;  /* 0x000000200c00c985 */ /* 0x0011e4000c101d3c */
.L_x_2751:
[----:B------:R-:W-:Y:S05]  /*a680*/  BSYNC B1 ;  /* 0x0000000000017941 */ /* 0x000fea0003800000 */
.L_x_2750:
[----:B------:R-:W-:-:S13]  /*a690*/  ISETP.NE.AND P3, PT, R25, RZ, PT ;  /* 0x000000ff1900720c */ /* 0x000fda0003f65270 */
[----:B------:R-:W-:Y:S05]  /*a6a0*/  @!P3 BRA `(.L_x_2707) ;  /* 0x0000000c00e8b947 */ /* 0x000fea0003800000 */
[----:B------:R-:W4:Y:S01]  /*a6b0*/  LDL R15, [R1+0x60] ;  /* 0x00006000010f7983 */ /* 0x000f220000100800 */
[----:B------:R-:W-:Y:S01]  /*a6c0*/  SEL R129, R112, R129, !P1 ;  /* 0x0000008170817207 */ /* 0x000fe20004800000 */
[C---:B------:R-:W-:Y:S01]  /*a6d0*/  VIADD R14, R225.reuse, 0x40 ;  /* 0x00000040e10e7836 */ /* 0x040fe20000000000 */
[----:B------:R-:W-:Y:S01]  /*a6e0*/  ISETP.GE.AND P4, PT, R214, R111, PT ;  /* 0x0000006fd600720c */ /* 0x000fe20003f86270 */
[----:B0--3--:R-:W-:Y:S01]  /*a6f0*/  VIADD R12, R225, 0x40 ;  /* 0x00000040e10c7836 */ /* 0x009fe20000000000 */
        /* <DEDUP_REMOVED lines=45> */
[----:B------:R-:W-:-:S02]  /*a9d0*/  LOP3.LUT R43, R33, 0xffff0000, RZ, 0xc0, !PT ;  /* 0xffff0000212b7812 */ /* 0x000fc400078ec0ff */
[----:B------:R-:W-:Y:S02]  /*a9e0*/  PRMT R64, R137, 0x5410, R64 ;  /* 0x0000541089407816 */ /* 0x000fe40000000040 */
[----:B------:R-:W-:Y:S01]  /*a9f0*/  SHF.R.U64 R74, R74, 0x10, R75 ;  /* 0x000000104a4a7819 */ /* 0x000fe2000000124b */
[C---:B------:R-:W-:Y:S01]  /*aa00*/  FMUL.FTZ R33, R43.reuse, R42 ;  /* 0x0000002a2b217220 */ /* 0x040fe20000410000 */
[-C--:B------:R-:W-:Y:S01]  /*aa10*/  FMUL.FTZ R43, R43, R44.reuse ;  /* 0x0000002c2b2b7220 */ /* 0x080fe20000410000 */
[----:B------:R-:W-:Y:S02]  /*aa20*/  SHF.R.U64 R66, R66, 0x10, R67 ;  /* 0x0000001042427819 */ /* 0x000fe40000001243 */
[C---:B------:R-:W-:Y:S01]  /*aa30*/  FFMA.FTZ R33, R13.reuse, R44, -R33 ;  /* 0x0000002c0d217223 */ /* 0x040fe20000010821 */
[----:B------:R-:W-:Y:S01]  /*aa40*/  FFMA.FTZ R13, R13, R42, R43 ;  /* 0x0000002a0d0d7223 */ /* 0x000fe2000001002b */
[----:B------:R-:W-:Y:S01]  /*aa50*/  SHF.R.U32.HI R43, RZ, 0x10, R75 ;  /* 0x00000010ff2b7819 */ /* 0x000fe2000001164b */
        /* <DEDUP_REMOVED lines=10> */
[----:B------:R-:W-:Y:S01]  /*ab00*/  PRMT R74, R138, 0x5410, R74 ;  /* 0x000054108a4a7816 */ /* 0x000fe2000000004a */
[-C--:B------:R-:W-:Y:S01]  /*ab10*/  FMUL.FTZ R48, R48, R46.reuse ;  /* 0x0000002e30307220 */ /* 0x080fe20000410000 */
[----:B------:R-:W-:Y:S01]  /*ab20*/  PRMT R66, R136, 0x5410, R66 ;  /* 0x0000541088427816 */ /* 0x000fe20000000042 */
[----:B------:R-:W-:Y:S01]  /*ab30*/  FFMA.FTZ R47, R44, R46, -R47 ;  /* 0x0000002e2c2f7223 */ /* 0x000fe2000001082f */
[----:B------:R-:W-:-:S02]  /*ab40*/  IMAD.U32 R46, R32, 0x10000, RZ ;  /* 0x00010000202e7824 */ /* 0x000fc400078e00ff */
[----:B------:R-:W-:Y:S01]  /*ab50*/  FFMA.FTZ R48, R44, R45, R48 ;  /* 0x0000002d2c307223 */ /* 0x000fe20000010030 */
[----:B------:R-:W-:Y:S01]  /*ab60*/  LOP3.LUT R44, R35, 0xffff0000, RZ, 0xc0, !PT ;  /* 0xffff0000232c7812 */ /* 0x000fe200078ec0ff */
[----:B------:R-:W-:Y:S01]  /*ab70*/  IMAD.U32 R49, R74, 0x10000, RZ ;  /* 0x000100004a317824 */ /* 0x000fe200078e00ff */
[----:B------:R-:W-:Y:S02]  /*ab80*/  LOP3.LUT R32, R32, 0xffff0000, RZ, 0xc0, !PT ;  /* 0xffff000020207812 */ /* 0x000fe400078ec0ff */
[----:B------:R-:W-:Y:S01]  /*ab90*/  LOP3.LUT R74, R74, 0xffff0000, RZ, 0xc0, !PT ;  /* 0xffff00004a4a7812 */ /* 0x000fe200078ec0ff */
[C---:B------:R-:W-:Y:S01]  /*aba0*/  FMUL.FTZ R35, R44.reuse, R43 ;  /* 0x0000002b2c237220 */ /* 0x040fe20000410000 */
[-C--:B------:R-:W-:Y:S01]  /*abb0*/  FMUL.FTZ R44, R44, R42.reuse ;  /* 0x0000002a2c2c7220 */ /* 0x080fe20000410000 */
[----:B------:R-:W-:Y:S02]  /*abc0*/  F2FP.BF16.F32.PACK_AB R33, R33, R41 ;  /* 0x000000292121723e */ /* 0x000fe400000010ff */
[----:B------:R-:W-:Y:S01]  /*abd0*/  FFMA.FTZ R35, R15, R42, -R35 ;  /* 0x0000002a0f237223 */ /* 0x000fe20000010823 */
[----:B------:R-:W-:-:S02]  /*abe0*/  IMAD.U32 R42, R72, 0x10000, RZ ;  /* 0x00010000482a7824 */ /* 0x000fc400078e00ff */
[----:B------:R-:W-:Y:S01]  /*abf0*/  FFMA.FTZ R44, R15, R43, R44 ;  /* 0x0000002b0f2c7223 */ /* 0x000fe2000001002c */
[----:B------:R-:W-:Y:S01]  /*ac00*/  IMAD.U32 R43, R64, 0x10000, RZ ;  /* 0x00010000402b7824 */ /* 0x000fe200078e00ff */
[----:B------:R-:W-:Y:S01]  /*ac10*/  LOP3.LUT R72, R72, 0xffff0000, RZ, 0xc0, !PT ;  /* 0xffff000048487812 */ /* 0x000fe200078ec0ff */
[----:B------:R-:W-:Y:S02]  /*ac20*/  IMAD.U32 R15, R12, 0x10000, RZ ;  /* 0x000100000c0f7824 */ /* 0x000fe400078e00ff */
[----:B------:R-:W-:Y:S01]  /*ac30*/  FMUL.FTZ R45, R46, R42 ;  /* 0x0000002a2e2d7220 */ /* 0x000fe20000410000 */
[----:B------:R-:W-:Y:S01]  /*ac40*/  LOP3.LUT R64, R64, 0xffff0000, RZ, 0xc0, !PT ;  /* 0xffff000040407812 */ /* 0x000fe200078ec0ff */
[-C--:B------:R-:W-:Y:S01]  /*ac50*/  FMUL.FTZ R46, R46, R43.reuse ;  /* 0x0000002b2e2e7220 */ /* 0x080fe20000410000 */
[----:B------:R-:W-:Y:S01]  /*ac60*/  LOP3.LUT R12, R12, 0xffff0000, RZ, 0xc0, !PT ;  /* 0xffff00000c0c7812 */ /* 0x000fe200078ec0ff */
[C---:B------:R-:W-:Y:S01]  /*ac70*/  FFMA.FTZ R45, R15.reuse, R43, -R45 ;  /* 0x0000002b0f2d7223 */ /* 0x040fe2000001082d */
[C---:B------:R-:W-:Y:S01]  /*ac80*/  FMUL.FTZ R43, R32.reuse, R72 ;  /* 0x00000048202b7220 */ /* 0x040fe20000410000 */
[----:B------:R-:W-:Y:S01]  /*ac90*/  FFMA.FTZ R46, R15, R42, R46 ;  /* 0x0000002a0f2e7223 */ /* 0x000fe2000001002e */
[----:B------:R-:W-:Y:S01]  /*aca0*/  FMUL.FTZ R32, R32, R64 ;  /* 0x0000004020207220 */ /* 0x000fe20000410000 */
[----:B------:R-:W-:-:S02]  /*acb0*/  IMAD.U32 R42, R34, 0x10000, RZ ;  /* 0x00010000222a7824 */ /* 0x000fc400078e00ff */
[----:B------:R-:W-:Y:S01]  /*acc0*/  FFMA.FTZ R43, R12, R64, -R43 ;  /* 0x000000400c2b7223 */ /* 0x000fe2000001082b */
[----:B------:R-:W-:Y:S02]  /*acd0*/  IMAD.U32 R15, R14, 0x10000, RZ ;  /* 0x000100000e0f7824 */ /* 0x000fe400078e00ff */
[----:B------:R-:W-:Y:S01]  /*ace0*/  FFMA.FTZ R32, R12, R72, R32 ;  /* 0x000000480c207223 */ /* 0x000fe20000010020 */
[----:B------:R-:W-:Y:S01]  /*acf0*/  LOP3.LUT R34, R34, 0xffff0000, RZ, 0xc0, !PT ;  /* 0xffff000022227812 */ /* 0x000fe200078ec0ff */
[----:B------:R-:W-:Y:S02]  /*ad00*/  IMAD.U32 R12, R66, 0x10000, RZ ;  /* 0x00010000420c7824 */ /* 0x000fe400078e00ff */
[----:B------:R-:W-:Y:S01]  /*ad10*/  FMUL.FTZ R50, R42, R49 ;  /* 0x000000312a327220 */ /* 0x000fe20000410000 */
[----:B------:R-:W-:Y:S02]  /*ad20*/  LOP3.LUT R66, R66, 0xffff0000, RZ, 0xc0, !PT ;  /* 0xffff000042427812 */ /* 0x000fe400078ec0ff */
[----:B------:R-:W-:Y:S01]  /*ad30*/  LOP3.LUT R14, R14, 0xffff0000, RZ, 0xc0, !PT ;  /* 0xffff00000e0e7812 */ /* 0x000fe200078ec0ff */
[-C--:B------:R-:W-:Y:S01]  /*ad40*/  FMUL.FTZ R42, R42, R12.reuse ;  /* 0x0000000c2a2a7220 */ /* 0x080fe20000410000 */
[----:B------:R-:W-:Y:S01]  /*ad50*/  FFMA.FTZ R50, R15, R12, -R50 ;  /* 0x0000000c0f327223 */ /* 0x000fe20000010832 */
[C---:B------:R-:W-:Y:S01]  /*ad60*/  FMUL.FTZ R12, R34.reuse, R74 ;  /* 0x0000004a220c7220 */ /* 0x040fe20000410000 */
[-C--:B------:R-:W-:Y:S01]  /*ad70*/  FMUL.FTZ R34, R34, R66.reuse ;  /* 0x0000004222227220 */ /* 0x080fe20000410000 */
[----:B------:R-:W-:Y:S01]  /*ad80*/  F2FP.BF16.F32.PACK_AB R35, R35, R47 ;  /* 0x0000002f2323723e */ /* 0x000fe200000010ff */
[----:B------:R-:W-:Y:S01]  /*ad90*/  FFMA.FTZ R42, R15, R49, R42 ;  /* 0x000000310f2a7223 */ /* 0x000fe2000001002a */
[C---:B------:R-:W-:Y:S01]  /*ada0*/  FFMA.FTZ R12, R14.reuse, R66, -R12 ;  /* 0x000000420e0c7223 */ /* 0x040fe2000001080c */
[----:B------:R-:W-:Y:S01]  /*adb0*/  FFMA.FTZ R34, R14, R74, R34 ;  /* 0x0000004a0e227223 */ /* 0x000fe20000010022 */
[----:B------:R-:W-:Y:S01]  /*adc0*/  F2FP.BF16.F32.PACK_AB R14, R43, R45 ;  /* 0x0000002d2b0e723e */ /* 0x000fe200000010ff */
[----:B------:R-:W-:Y:S01]  /*add0*/  IMAD.MOV.U32 R15, RZ, RZ, R35 ;  /* 0x000000ffff0f7224 */ /* 0x000fe200078e0023 */
[----:B------:R-:W-:Y:S01]  /*ade0*/  F2FP.BF16.F32.PACK_AB R40, R13, R40 ;  /* 0x000000280d28723e */ /* 0x000fe200000010ff */
[----:B------:R-:W-:Y:S01]  /*adf0*/  IMAD.MOV.U32 R13, RZ, RZ, R33 ;  /* 0x000000ffff0d7224 */ /* 0x000fe200078e0021 */
[----:B------:R-:W-:-:S02]  /*ae00*/  F2FP.BF16.F32.PACK_AB R44, R44, R48 ;  /* 0x000000302c2c723e */ /* 0x000fc400000010ff */
[----:B------:R-:W-:Y:S01]  /*ae10*/  F2FP.BF16.F32.PACK_AB R50, R12, R50 ;  /* 0x000000320c32723e */ /* 0x000fe200000010ff */
[----:B------:R-:W-:Y:S01]  /*ae20*/  IMAD.MOV.U32 R12, RZ, RZ, R14 ;  /* 0x000000ffff0c7224 */ /* 0x000fe200078e000e */
[----:B------:R-:W-:Y:S01]  /*ae30*/  F2FP.BF16.F32.PACK_AB R32, R32, R46 ;  /* 0x0000002e2020723e */ /* 0x000fe200000010ff */
[----:B------:R-:W-:Y:S01]  /*ae40*/  IMAD.MOV.U32 R33, RZ, RZ, R40 ;  /* 0x000000ffff217224 */ /* 0x000fe200078e0028 */
[----:B------:R-:W-:Y:S01]  /*ae50*/  F2FP.BF16.F32.PACK_AB R34, R34, R42 ;  /* 0x0000002a2222723e */ /* 0x000fe200000010ff */
[----:B------:R-:W-:Y:S02]  /*ae60*/  IMAD.MOV.U32 R14, RZ, RZ, R50 ;  /* 0x000000ffff0e7224 */ /* 0x000fe400078e0032 */
[----:B------:R-:W-:-:S07]  /*ae70*/  IMAD.MOV.U32 R35, RZ, RZ, R44 ;  /* 0x000000ffff237224 */ /* 0x000fce00078e002c */
.L_x_2755:
[----:B------:R-:W-:Y:S05]  /*ae80*/  BSYNC B1 ;  /* 0x0000000000017941 */ /* 0x000fea0003800000 */
.L_x_2754:
[----:B0-----:R0:W-:Y:S01]  /*ae90*/  ST.E.128 desc[UR60][R38.64], R12 ;  /* 0x0000000c26007985 */ /* 0x0011e2000c101d3c */
[----:B------:R-:W-:-:S13]  /*aea0*/  ISETP.GE.AND P3, PT, R11, R128, PT ;  /* 0x000000800b00720c */ /* 0x000fda0003f66270 */
[----:B------:R-:W-:Y:S05]  /*aeb0*/  @P3 BRA `(.L_x_2707) ;  /* 0x0000000400e43947 */ /* 0x000fea0003800000 */
[----:B------:R-:W-:-:S05]  /*aec0*/  IMAD.WIDE R36, R11, 0x2, R36 ;  /* 0x000000020b247825 */ /* 0x000fca00078e0224 */
[----:B-1----:R1:W-:Y:S01]  /*aed0*/  ST.E.128 desc[UR60][R36.64], R32 ;  /* 0x0000002024007985 */ /* 0x0023e2000c101d3c */
[----:B------:R-:W-:Y:S05]  /*aee0*/  BRA `(.L_x_2707) ;  /* 0x0000000400d87947 */ /* 0x000fea0003800000 */
.L_x_2661:
[----:B------:R-:W2:Y:S02]  /*aef0*/  LDL R11, [R1+0x5c] ;  /* 0x00005c00010b7983 */ /* 0x000ea40000100800 */
[----:B--2---:R-:W-:-:S13]  /*af00*/  R2UR UR4, R11 ;  /* 0x000000000b0472ca */ /* 0x004fda00000e0000 */
[----:B------:R-:W-:-:S06]  /*af10*/  UISETP.NE.AND UP0, UPT, UR4, 0x3, UPT ;  /* 0x000000030400788c */ /* 0x000fcc000bf05270 */
[----:B------:R-:W-:-:S13]  /*af20*/  PLOP3.LUT P0, PT, PT, PT, UP0, 0x80, 0x0 ;  /* 0x000000000000781c */ /* 0x000fda0003f0f008 */
[----:B------:R-:W-:Y:S05]  /*af30*/  @!P0 BRA `(.L_x_2756) ;  /* 0x0000000000048947 */ /* 0x000fea0003800000 */
[----:B------:R-:W-:Y:S01]  /*af40*/  BPT.TRAP 0x1 ;  /* 0x000000040000795c */ /* 0x000fe20000300000 */
.L_x_2756:
[----:B------:R-:W-:Y:S01]  /*af50*/  IMAD R88, R213, 0x8, R23 ;  /* 0x00000008d5587824 */ /* 0x000fe200078e0217 */
[----:B------:R-:W-:Y:S01]  /*af60*/  SHF.L.U32 R89, R229, 0x1f, RZ ;  /* 0x0000001fe5597819 */ /* 0x000fe200000006ff */
[----:B------:R-:W-:Y:S01]  /*af70*/  BSSY B1, `(.L_x_2757) ;  /* 0x0000004000017945 */ /* 0x000fe20003800000 */
[----:B------:R-:W-:Y:S02]  /*af80*/  SHF.R.S32.HI R85, RZ, 0x1f, R31 ;  /* 0x0000001fff557819 */ /* 0x000fe4000001141f */
[----:B------:R-:W0:Y:S02]  /*af90*/  SYNCS.PHASECHK.TRANS64.TRYWAIT P3, [R88+URZ+0x38890], R89 ;  /* 0x03889059580075a7 */ /* 0x000e24000806017f */
[----:B0-----:R-:W-:Y:S05]  /*afa0*/  @!P3 BRA `(.L_x_2758) ;  /* 0x00000290003cb947 */ /* 0x001fea0003800000 */
.L_x_3088:
[----:B------:R-:W-:Y:S05]  /*afb0*/  BSYNC B1 ;  /* 0x0000000000017941 */ /* 0x000fea0003800000 */
.L_x_2757:
        /* <DEDUP_REMOVED lines=25> */
.L_x_3092:
[----:B------:R-:W-:Y:S04]  /*b150*/  BSSY B1, `(.L_x_2760) ;  /* 0x0000017000017945 */ /* 0x000fe80003800000 */
[----:B------:R-:W-:Y:S05]  /*b160*/  @!P3 BRA `(.L_x_2761) ;  /* 0x000000000054b947 */ /* 0x000fea0003800000 */
[----:B------:R-:W-:Y:S02]  /*b170*/  ULDC UR4, c[0x0][0x2f4] ;  /* 0x0000bd0000047ab9 */ /* 0x000fe40000000800 */
[----:B------:R-:W-:Y:S02]  /*b180*/  ISETP.GE.AND P4, PT, R16, UR4, PT ;  /* 0x0000000410007c0c */ /* 0x000fe4000bf86270 */
[----:B------:R-:W-:-:S11]  /*b190*/  ISETP.GE.AND P3, PT, R214, UR4, PT ;  /* 0x00000004d6007c0c */ /* 0x000fd6000bf66270 */
[----:B------:R-:W4:Y:S01]  /*b1a0*/  @!P4 LDS.128 R12, [R84+0x24400] ;  /* 0x02440000540cc984 */ /* 0x000f220000000c00 */
[----:B---3--:R-:W-:-:S04]  /*b1b0*/  @!P4 LEA R32, P5, R16, R11, 0x1 ;  /* 0x0000000b1020c211 */ /* 0x008fc800078a08ff */
[----:B--2---:R-:W-:-:S05]  /*b1c0*/  @!P4 LEA.HI.X R33, R16, R37, R17, 0x1, P5 ;  /* 0x000000251021c211 */ /* 0x004fca00028f0c11 */
[----:B----4-:R2:W-:Y:S01]  /*b1d0*/  @!P4 ST.E.128 desc[UR60][R32.64], R12 ;  /* 0x0000000c2000c985 */ /* 0x0105e2000c101d3c */
        /* <DEDUP_REMOVED lines=8> */
[----:B------:R-:W-:-:S05]  /*b260*/  @!P4 LEA.HI.X R33, R19, R37, R219, 0x1, P5 ;  /* 0x000000251321c211 */ /* 0x000fca00028f0cdb */
[----:B---3--:R2:W-:Y:S04]  /*b270*/  @!P4 ST.E.128 desc[UR60][R32.64], R12 ;  /* 0x0000000c2000c985 */ /* 0x0085e8000c101d3c */
[----:B------:R-:W3:Y:S01]  /*b280*/  @!P3 LDS.128 R12, [R84+0x2bc00] ;  /* 0x02bc0000540cb984 */ /* 0x000ee20000000c00 */
[----:B--2---:R-:W-:-:S04]  /*b290*/  @!P3 LEA R32, P4, R22, R11, 0x1 ;  /* 0x0000000b1620b211 */ /* 0x004fc800078808ff */
[----:B------:R-:W-:-:S05]  /*b2a0*/  @!P3 LEA.HI.X R33, R22, R37, R218, 0x1, P4 ;  /* 0x000000251621b211 */ /* 0x000fca00020f0cda */
[----:B---3--:R4:W-:Y:S04]  /*b2b0*/  @!P3 ST.E.128 desc[UR60][R32.64], R12 ;  /* 0x0000000c2000b985 */ /* 0x0089e8000c101d3c */
.L_x_2761:
[----:B------:R-:W-:Y:S05]  /*b2c0*/  BSYNC B1 ;  /* 0x0000000000017941 */ /* 0x000fea0003800000 */
.L_x_2760:
[----:B------:R-:W-:-:S03]  /*b2d0*/  UMOV UR4, 0xffffffff ;  /* 0xffffffff00047882 */ /* 0x000fc60000000000 */
[----:B------:R-:W-:Y:S05]  /*b2e0*/  BRA.DIV UR4, `(.L_x_2762) ;  /* 0x0000028e04cc7947 */ /* 0x000fea000b800000 */
[----:B--2---:R2:W0:Y:S04]  /*b2f0*/  SHFL.IDX PT, R37, R35, 0x1, 0x181f ;  /* 0x00381f0023257f89 */ /* 0x00442800000e0000 */
[----:B---3--:R2:W3:Y:S02]  /*b300*/  SHFL.IDX PT, R11, R34, 0x1, 0x181f ;  /* 0x00381f00220b7f89 */ /* 0x0084e400000e0000 */
.L_x_3096:
[----:B------:R-:W-:Y:S01]  /*b310*/  ISETP.GE.AND P3, PT, R36, 0x21, PT ;  /* 0x000000212400780c */ /* 0x000fe20003f66270 */
[----:B------:R-:W-:-:S12]  /*b320*/  BSSY B1, `(.L_x_2763) ;  /* 0x0000017000017945 */ /* 0x000fd80003800000 */
[----:B------:R-:W-:Y:S05]  /*b330*/  @!P3 BRA `(.L_x_2764) ;  /* 0x000000000054b947 */ /* 0x000fea0003800000 */
        /* <DEDUP_REMOVED lines=15> */
[----:B------:R-:W-:-:S05]  /*b430*/  @!P3 LEA.HI.X R33, R19, R37, R219, 0x1, P5 ;  /* 0x000000251321b211 */ /* 0x000fca00028f0cdb */
[----:B---3--:R0:W-:Y:S04]  /*b440*/  @!P3 ST.E.128 desc[UR60][R32.64], R12 ;  /* 0x0000000c2000b985 */ /* 0x0081e8000c101d3c */
[----:B------:R-:W3:Y:S01]  /*b450*/  @!P4 LDS.128 R12, [R84+0x2cc00] ;  /* 0x02cc0000540cc984 */ /* 0x000ee20000000c00 */
[----:B0-----:R-:W-:-:S04]  /*b460*/  @!P4 LEA R32, P3, R22, R11, 0x1 ;  /* 0x0000000b1620c211 */ /* 0x001fc800078608ff */
[----:B------:R-:W-:-:S05]  /*b470*/  @!P4 LEA.HI.X R33, R22, R37, R218, 0x1, P3 ;  /* 0x000000251621c211 */ /* 0x000fca00018f0cda */
[----:B---3--:R0:W-:Y:S04]  /*b480*/  @!P4 ST.E.128 desc[UR60][R32.64], R12 ;  /* 0x0000000c2000c985 */ /* 0x0081e8000c101d3c */
.L_x_2764:
[----:B------:R-:W-:Y:S05]  /*b490*/  BSYNC B1 ;  /* 0x0000000000017941 */ /* 0x000fea0003800000 */
.L_x_2763:
[----:B------:R-:W-:-:S03]  /*b4a0*/  UMOV UR4, 0xffffffff ;  /* 0xffffffff00047882 */ /* 0x000fc60000000000 */
[----:B------:R-:W-:Y:S05]  /*b4b0*/  BRA.DIV UR4, `(.L_x_2765) ;  /* 0x0000028e04a47947 */ /* 0x000fea000b800000 */
[----:B-12---:R-:W1:Y:S04]  /*b4c0*/  SHFL.IDX PT, R35, R35, 0x2, 0x181f ;  /* 0x00581f0023237f89 */ /* 0x006e6800000e0000 */
[----:B------:R-:W2:Y:S02]  /*b4d0*/  SHFL.IDX PT, R34, R34, 0x2, 0x181f ;  /* 0x00581f0022227f89 */ /* 0x000ea400000e0000 */
.L_x_3100:
[----:B------:R-:W-:-:S13]  /*b4e0*/  ISETP.GE.AND P3, PT, R36, 0x41, PT ;  /* 0x000000412400780c */ /* 0x000fda0003f66270 */
[----:B------:R-:W-:Y:S05]  /*b4f0*/  @!P3 BRA `(.L_x_2707) ;  /* 0x000000000054b947 */ /* 0x000fea0003800000 */
[----:B------:R-:W-:Y:S02]  /*b500*/  ULDC UR4, c[0x0][0x2f4] ;  /* 0x0000bd0000047ab9 */ /* 0x000fe40000000800 */
[----:B------:R-:W-:Y:S02]  /*b510*/  ISETP.GE.AND P5, PT, R16, UR4, PT ;  /* 0x0000000410007c0c */ /* 0x000fe4000bfa6270 */
[----:B------:R-:W-:-:S11]  /*b520*/  ISETP.GE.AND P4, PT, R214, UR4, PT ;  /* 0x00000004d6007c0c */ /* 0x000fd6000bf86270 */
[----:B0---4-:R-:W0:Y:S01]  /*b530*/  @!P5 LDS.128 R12, [R84+0x26400] ;  /* 0x02640000540cd984 */ /* 0x011e220000000c00 */
        /* <DEDUP_REMOVED lines=11> */
[----:B------:R-:W-:-:S05]  /*b5f0*/  @!P3 LEA.HI.X R33, R19, R35, R219, 0x1, P5 ;  /* 0x000000231321b211 */ /* 0x000fca00028f0cdb */
[----:B-1----:R0:W-:Y:S04]  /*b600*/  @!P3 ST.E.128 desc[UR60][R32.64], R12 ;  /* 0x0000000c2000b985 */ /* 0x0021e8000c101d3c */
[----:B------:R-:W1:Y:S01]  /*b610*/  @!P4 LDS.128 R12, [R84+0x2dc00] ;  /* 0x02dc0000540cc984 */ /* 0x000e620000000c00 */
[----:B0-----:R-:W-:-:S04]  /*b620*/  @!P4 LEA R32, P3, R22, R34, 0x1 ;  /* 0x000000221620c211 */ /* 0x001fc800078608ff */
[----:B------:R-:W-:-:S05]  /*b630*/  @!P4 LEA.HI.X R33, R22, R35, R218, 0x1, P3 ;  /* 0x000000231621c211 */ /* 0x000fca00018f0cda */
[----:B-1----:R0:W-:Y:S04]  /*b640*/  @!P4 ST.E.128 desc[UR60][R32.64], R12 ;  /* 0x0000000c2000c985 */ /* 0x0021e8000c101d3c */
.L_x_2707:
[----:B------:R-:W-:Y:S05]  /*b650*/  BSYNC B0 ;  /* 0x0000000000007941 */ /* 0x000fea0003800000 */
.L_x_2660:
        /* <DEDUP_REMOVED lines=17> */
.L_x_2767:
[----:B------:R-:W-:Y:S05]  /*b770*/  BSYNC B0 ;  /* 0x0000000000007941 */ /* 0x000fea0003800000 */
.L_x_2766:
[----:B------:R-:W5:Y:S01]  /*b780*/  SYNCS.PHASECHK.TRANS64.TRYWAIT P0, [R88+URZ+0x388b0], R89 ;  /* 0x0388b059580075a7 */ /* 0x000f62000800017f */
[----:B------:R-:W-:Y:S04]  /*b790*/  BSSY B0, `(.L_x_2768) ;  /* 0x0000002000007945 */ /* 0x000fe80003800000 */
[----:B-----5:R-:W-:Y:S05]  /*b7a0*/  @!P0 BRA `(.L_x_2769) ;  /* 0x0000028c00348947 */ /* 0x020fea0003800000 */
.L_x_3101:
[----:B------:R-:W-:Y:S05]  /*b7b0*/  BSYNC B0 ;  /* 0x0000000000007941 */ /* 0x000fea0003800000 */
.L_x_2768:
[----:B------:R-:W-:Y:S01]  /*b7c0*/  ULDC.64 UR4, c[0x0][0x328] ;  /* 0x0000ca0000047ab9 */ /* 0x000fe20000000a00 */
[----:B------:R-:W-:Y:S01]  /*b7d0*/  IMAD.IADD R87, R87, 0x1, -R225 ;  /* 0x0000000157577824 */ /* 0x000fe200078e0ae1 */
[----:B------:R-:W-:Y:S01]  /*b7e0*/  ULDC.64 UR6, c[0x0][0x318] ;  /* 0x0000c60000067ab9 */ /* 0x000fe20000000a00 */
[----:B0---4-:R-:W-:Y:S01]  /*b7f0*/  IMAD R14, R85, UR4, RZ ;  /* 0x00000004550e7c24 */ /* 0x011fe2000f8e02ff */
[----:B------:R-:W-:Y:S01]  /*b800*/  BSSY B0, `(.L_x_2770) ;  /* 0x0000028000007945 */ /* 0x000fe20003800000 */
[----:B------:R-:W-:Y:S01]  /*b810*/  IMAD.WIDE.U32 R12, R31, UR4, RZ ;  /* 0x000000041f0c7c25 */ /* 0x000fe2000f8e00ff */
[C---:B------:R-:W-:Y:S02]  /*b820*/  ISETP.GE.AND P4, PT, R87.reuse, 0x1, PT ;  /* 0x000000015700780c */ /* 0x040fe40003f86270 */
[----:B------:R-:W-:Y:S01]  /*b830*/  ISETP.GE.AND P0, PT, R87, 0x21, PT ;  /* 0x000000215700780c */ /* 0x000fe20003f06270 */
[----:B------:R-:W-:Y:S01]  /*b840*/  IMAD R31, R31, UR5, R14 ;  /* 0x000000051f1f7c24 */ /* 0x000fe2000f8e020e */
[----:B------:R-:W-:-:S02]  /*b850*/  ULDC.64 UR4, c[0x0][0x338] ;  /* 0x0000ce0000047ab9 */ /* 0x000fc40000000a00 */
        /* <DEDUP_REMOVED lines=9> */
[----:B-1----:R-:W-:Y:S01]  /*b8f0*/  LEA.HI.X R32, R12, UR7, R13, 0x1, P5 ;  /* 0x000000070c207c11 */ /* 0x002fe2000a8f0c0d */
[----:B--2---:R0:W1:Y:S04]  /*b900*/  SHFL.IDX PT, R34, R11, RZ, 0x181f ;  /* 0x00181fff0b227589 */ /* 0x00406800000e0000 */
[----:B------:R0:W2:Y:S01]  /*b910*/  SHFL.IDX PT, R33, R32, RZ, 0x181f ;  /* 0x00181fff20217589 */ /* 0x0000a200000e0000 */
[----:B------:R-:W-:Y:S05]  /*b920*/  @!P4 BRA `(.L_x_2771) ;  /* 0x000000000054c947 */ /* 0x000fea0003800000 */
[----:B------:R-:W-:Y:S02]  /*b930*/  ULDC UR4, c[0x0][0x2f4] ;  /* 0x0000bd0000047ab9 */ /* 0x000fe40000000800 */
[----:B------:R-:W-:-:S13]  /*b940*/  ISETP.GE.AND P5, PT, R16, UR4, PT ;  /* 0x0000000410007c0c */ /* 0x000fda000bfa6270 */
        /* <DEDUP_REMOVED lines=19> */
.L_x_2771:
[----:B------:R-:W-:Y:S05]  /*ba80*/  BSYNC B0 ;  /* 0x0000000000007941 */ /* 0x000fea0003800000 */
.L_x_2770:
[----:B--2---:R2:W4:Y:S01]  /*ba90*/  SHFL.IDX PT, R33, R32, 0x1, 0x181f ;  /* 0x00381f0020217f89 */ /* 0x00452200000e0000 */
[----:B------:R-:W-:Y:S03]  /*baa0*/  BSSY B0, `(.L_x_2772) ;  /* 0x0000018000007945 */ /* 0x000fe60003800000 */
[----:B-1----:R2:W1:Y:S01]  /*bab0*/  SHFL.IDX PT, R34, R11, 0x1, 0x181f ;  /* 0x00381f000b227f89 */ /* 0x00246200000e0000 */
[----:B------:R-:W-:Y:S05]  /*bac0*/  @!P0 BRA `(.L_x_2773) ;  /* 0x0000000000548947 */ /* 0x000fea0003800000 */
[----:B------:R-:W-:Y:S02]  /*bad0*/  ULDC UR4, c[0x0][0x2f4] ;  /* 0x0000bd0000047ab9 */ /* 0x000fe40000000800 */
[----:B------:R-:W-:Y:S02]  /*bae0*/  ISETP.GE.AND P5, PT, R16, UR4, PT ;  /* 0x0000000410007c0c */ /* 0x000fe4000bfa6270 */
[----:B------:R-:W-:-:S11]  /*baf0*/  ISETP.GE.AND P4, PT, R214, UR4, PT ;  /* 0x00000004d6007c0c */ /* 0x000fd6000bf86270 */
[----:B---3--:R-:W3:Y:S01]  /*bb00*/  @!P5 LDS.128 R12, [R84+0x1400] ;  /* 0x00140000540cd984 */ /* 0x008ee20000000c00 */
[----:B-1----:R-:W-:-:S04]  /*bb10*/  @!P5 LEA R30, P0, R16, R34, 0x1 ;  /* 0x00000022101ed211 */ /* 0x002fc800078008ff */
[----:B----4-:R-:W-:Y:S02]  /*bb20*/  @!P5 LEA.HI.X R31, R16, R33, R17, 0x1, P0 ;  /* 0x00000021101fd211 */ /* 0x010fe400000f0c11 */
[----:B------:R-:W-:-:S03]  /*bb30*/  ISETP.GE.AND P0, PT, R19, UR4, PT ;  /* 0x0000000413007c0c */ /* 0x000fc6000bf06270 */
[----:B---3--:R1:W-:Y:S04]  /*bb40*/  @!P5 ST.E.128 desc[UR60][R30.64], R12 ;  /* 0x0000000c1e00d985 */ /* 0x0083e8000c101d3c */
[----:B------:R-:W3:Y:S01]  /*bb50*/  @!P4 LDS.128 R12, [R84+0x3c00] ;  /* 0x003c0000540cc984 */ /* 0x000ee20000000c00 */
[----:B-1----:R-:W-:-:S04]  /*bb60*/  @!P4 LEA R30, P5, R212, R34, 0x1 ;  /* 0x00000022d41ec211 */ /* 0x002fc800078a08ff */
[----:B------:R-:W-:-:S05]  /*bb70*/  @!P4 LEA.HI.X R31, R212, R33, R215, 0x1, P5 ;  /* 0x00000021d41fc211 */ /* 0x000fca00028f0cd7 */
[----:B---3--:R1:W-:Y:S01]  /*bb80*/  @!P4 ST.E.128 desc[UR60][R30.64], R12 ;  /* 0x0000000c1e00c985 */ /* 0x0083e2000c101d3c */
[----:B------:R-:W-:-:S03]  /*bb90*/  ISETP.GE.AND P4, PT, R22, UR4, PT ;  /* 0x0000000416007c0c */ /* 0x000fc6000bf86270 */
[----:B------:R-:W3:Y:S01]  /*bba0*/  @!P0 LDS.128 R12, [R84+0x6400] ;  /* 0x00640000540c8984 */ /* 0x000ee20000000c00 */
[----:B-1----:R-:W-:-:S04]  /*bbb0*/  @!P0 LEA R30, P5, R19, R34, 0x1 ;  /* 0x00000022131e8211 */ /* 0x002fc800078a08ff */
[----:B------:R-:W-:-:S05]  /*bbc0*/  @!P0 LEA.HI.X R31, R19, R33, R219, 0x1, P5 ;  /* 0x00000021131f8211 */ /* 0x000fca00028f0cdb */
[----:B---3--:R1:W-:Y:S04]  /*bbd0*/  @!P0 ST.E.128 desc[UR60][R30.64], R12 ;  /* 0x0000000c1e008985 */ /* 0x0083e8000c101d3c */
[----:B------:R-:W3:Y:S01]  /*bbe0*/  @!P4 LDS.128 R12, [R84+0x8c00] ;  /* 0x008c0000540cc984 */ /* 0x000ee20000000c00 */
[----:B-1----:R-:W-:-:S04]  /*bbf0*/  @!P4 LEA R30, P0, R22, R34, 0x1 ;  /* 0x00000022161ec211 */ /* 0x002fc800078008ff */
[----:B------:R-:W-:-:S05]  /*bc00*/  @!P4 LEA.HI.X R31, R22, R33, R218, 0x1, P0 ;  /* 0x00000021161fc211 */ /* 0x000fca00000f0cda */
[----:B---3--:R1:W-:Y:S04]  /*bc10*/  @!P4 ST.E.128 desc[UR60][R30.64], R12 ;  /* 0x0000000c1e00c985 */ /* 0x0083e8000c101d3c */
.L_x_2773:
[----:B------:R-:W-:Y:S05]  /*bc20*/  BSYNC B0 ;  /* 0x0000000000007941 */ /* 0x000fea0003800000 */
.L_x_2772:
[----:B------:R-:W-:Y:S01]  /*bc30*/  ISETP.GE.AND P0, PT, R87, 0x41, PT ;  /* 0x000000415700780c */ /* 0x000fe20003f06270 */
[----:B0-2---:R-:W0:Y:S01]  /*bc40*/  SHFL.IDX PT, R32, R32, 0x2, 0x181f ;  /* 0x00581f0020207f89 */ /* 0x005e2200000e0000 */
[----:B------:R-:W-:Y:S03]  /*bc50*/  BSSY B0, `(.L_x_2774) ;  /* 0x0000018000007945 */ /* 0x000fe60003800000 */
[----:B------:R-:W2:Y:S08]  /*bc60*/  SHFL.IDX PT, R11, R11, 0x2, 0x181f ;  /* 0x00581f000b0b7f89 */ /* 0x000eb000000e0000 */
[----:B------:R-:W-:Y:S05]  /*bc70*/  @!P0 BRA `(.L_x_2775) ;  /* 0x0000000000548947 */ /* 0x000fea0003800000 */
[----:B------:R-:W-:Y:S02]  /*bc80*/  ULDC UR4, c[0x0][0x2f4] ;  /* 0x0000bd0000047ab9 */ /* 0x000fe40000000800 */
[----:B------:R-:W-:Y:S02]  /*bc90*/  ISETP.GE.AND P5, PT, R16, UR4, PT ;  /* 0x0000000410007c0c */ /* 0x000fe4000bfa6270 */
[----:B------:R-:W-:-:S11]  /*bca0*/  ISETP.GE.AND P4, PT, R214, UR4, PT ;  /* 0x00000004d6007c0c */ /* 0x000fd6000bf86270 */
[----:B-1-3--:R-:W1:Y:S01]  /*bcb0*/  @!P5 LDS.128 R12, [R84+0x2400] ;  /* 0x00240000540cd984 */ /* 0x00ae620000000c00 */
[----:B--2---:R-:W-:-:S04]  /*bcc0*/  @!P5 LEA R30, P0, R16, R11, 0x1 ;  /* 0x0000000b101ed211 */ /* 0x004fc800078008ff */
[----:B0-----:R-:W-:Y:S02]  /*bcd0*/  @!P5 LEA.HI.X R31, R16, R32, R17, 0x1, P0 ;  /* 0x00000020101fd211 */ /* 0x001fe400000f0c11 */
[----:B------:R-:W-:-:S03]  /*bce0*/  ISETP.GE.AND P0, PT, R19, UR4, PT ;  /* 0x0000000413007c0c */ /* 0x000fc6000bf06270 */
[----:B-1----:R0:W-:Y:S04]  /*bcf0*/  @!P5 ST.E.128 desc[UR60][R30.64], R12 ;  /* 0x0000000c1e00d985 */ /* 0x0021e8000c101d3c */
        /* <DEDUP_REMOVED lines=13> */
.L_x_2775:
[----:B------:R-:W-:Y:S05]  /*bdd0*/  BSYNC B0 ;  /* 0x0000000000007941 */ /* 0x000fea0003800000 */
.L_x_2774:
        /* <DEDUP_REMOVED lines=8> */
[----:B------:R-:W-:Y:S01]  /*be60*/  ISETP.NE.AND P4, PT, R110, RZ, PT ;  /* 0x000000ff6e00720c */ /* 0x000fe20003f85270 */
[----:B------:R-:W-:-:S02]  /*be70*/  VIADD R213, R213, 0x1 ;  /* 0x00000001d5d57836 */ /* 0x000fc40000000000 */
[----:B------:R-:W-:Y:S02]  /*be80*/  @!P3 PRMT R88, RZ, 0x654, R88 ;  /* 0x00000654ff58b816 */ /* 0x000fe40000000058 */
[----:B------:R-:W-:Y:S02]  /*be90*/  PLOP3.LUT P0, PT, PT, PT, PT, 0x8, 0x0 ;  /* 0x000000000000781c */ /* 0x000fe40003f0e170 */
[----:B------:R2:W-:Y:S01]  /*bea0*/  @!P3 SYNCS.ARRIVE.TRANS64.RED.A1T0 RZ, [R88+URZ], RZ ;  /* 0x000000ff58ffb9a7 */ /* 0x0005e2000810043f */
[----:B------:R-:W-:-:S04]  /*beb0*/  ISETP.NE.AND P3, PT, R213, 0x2, PT ;  /* 0x00000002d500780c */ /* 0x000fc80003f65270 */
[----:B01-3--:R-:W-:Y:S02]  /*bec0*/  SEL R12, RZ, 0x1, P3 ;  /* 0x00000001ff0c7807 */ /* 0x00bfe40001800000 */
[----:B------:R-:W-:Y:S02]  /*bed0*/  SEL R213, R213, RZ, P3 ;  /* 0x000000ffd5d57207 */ /* 0x000fe40001800000 */
[----:B------:R-:W-:Y:S01]  /*bee0*/  LOP3.LUT R229, R229, R12, RZ, 0x3c, !PT ;  /* 0x0000000ce5e57212 */ /* 0x000fe200078e3cff */
[----:B--2---:R-:W-:Y:S06]  /*bef0*/  @P4 BRA `(.L_x_2776) ;  /* 0xffffff7000844947 */ /* 0x004fec000383ffff */
.L_x_2655:
[----:B------:R-:W2:Y:S01]  /*bf00*/  LDL R11, [R1+0x74] ;  /* 0x00007400010b7983 */ /* 0x000ea20000100800 */
[----:B------:R-:W1:Y:S01]  /*bf10*/  LDC R0, c[0x0][0x448] ;  /* 0x00011200ff007b82 */ /* 0x000e620000000800 */
[----:B------:R-:W-:Y:S01]  /*bf20*/  BSSY B0, `(.L_x_2777) ;  /* 0x0000011000007945 */ /* 0x000fe20003800000 */
[----:B------:R-:W-:Y:S01]  /*bf30*/  IMAD.MOV.U32 R2, RZ, RZ, RZ ;  /* 0x000000ffff027224 */ /* 0x000fe200078e00ff */
[----:B-1----:R-:W-:-:S13]  /*bf40*/  ISETP.NE.AND P1, PT, R0, 0x1, PT ;  /* 0x000000010000780c */ /* 0x002fda0003f25270 */
[----:B------:R-:W1:Y:S08]  /*bf50*/  @P1 LDC R0, c[0x0][0x44c] ;  /* 0x00011300ff001b82 */ /* 0x000e700000000800 */
[----:B------:R-:W3:Y:S01]  /*bf60*/  @P1 LDC R5, c[0x0][0x450] ;  /* 0x00011400ff051b82 */ /* 0x000ee20000000800 */
[----:B--2---:R-:W-:-:S04]  /*bf70*/  VIADD R3, R11, 0x7f ;  /* 0x0000007f0b037836 */ /* 0x004fc80000000000 */
[----:B-1----:R-:W-:-:S05]  /*bf80*/  @P1 IMAD.HI.U32 R0, R3, R0, RZ ;  /* 0x0000000003001227 */ /* 0x002fca00078e00ff */
[----:B---3--:R-:W-:-:S05]  /*bf90*/  @P1 SHF.R.U32.HI R3, RZ, R5, R0 ;  /* 0x00000005ff031219 */ /* 0x008fca0000011600 */
[----:B------:R-:W-:-:S04]  /*bfa0*/  IMAD.IADD R3, R130, 0x1, R3 ;  /* 0x0000000182037824 */ /* 0x000fc800078e0203 */
[----:B------:R-:W-:-:S05]  /*bfb0*/  IMAD.HI R3, R3, 0x66666667, RZ ;  /* 0x6666666703037827 */ /* 0x000fca00078e02ff */
[----:B------:R-:W-:-:S04]  /*bfc0*/  SHF.R.U32.HI R0, RZ, 0x1f, R3 ;  /* 0x0000001fff007819 */ /* 0x000fc80000011603 */
[----:B------:R-:W-:-:S04]  /*bfd0*/  LEA.HI.SX32 R0, R3, R0, 0x1b ;  /* 0x0000000003007211 */ /* 0x000fc800078fdaff */
[----:B------:R-:W-:-:S04]  /*bfe0*/  VIMNMX R131, R131, R0, PT ;  /* 0x0000000083837248 */ /* 0x000fc80003fe0100 */
[----:B------:R-:W-:Y:S01]  /*bff0*/  ISETP.GE.AND P1, PT, R131, 0x1, PT ;  /* 0x000000018300780c */ /* 0x000fe20003f26270 */
[----:B------:R-:W-:-:S12]  /*c000*/  @P0 BRA `(.L_x_2778) ;  /* 0x0000000000080947 */ /* 0x000fd80003800000 */
[----:B------:R-:W1:Y:S02]  /*c010*/  FENCE.VIEW.ASYNC.G ;  /* 0x00000000000073c6 */ /* 0x000e640000000100 */
[----:B-1----:R-:W-:Y:S06]  /*c020*/  BAR.ARV 0xc, 0x180 ;  /* 0x0306000000007b1d */ /* 0x002fec0000002000 */
.L_x_2778:
[----:B------:R-:W-:Y:S05]  /*c030*/  BSYNC B0 ;  /* 0x0000000000007941 */ /* 0x000fea0003800000 */
.L_x_2777:
[----:B------:R-:W-:Y:S04]  /*c040*/  BSSY B0, `(.L_x_2779) ;  /* 0x0000021000007945 */ /* 0x000fe80003800000 */
[----:B------:R-:W-:Y:S05]  /*c050*/  @!P1 BRA `(.L_x_2780) ;  /* 0x00000000007c9947 */ /* 0x000fea0003800000 */
[----:B------:R-:W2:Y:S01]  /*c060*/  LDL R0, [R1+0x90] ;  /* 0x0000900001007983 */ /* 0x000ea20000100800 */
[----:B------:R-:W-:Y:S01]  /*c070*/  ULDC UR4, c[0x0][0x9f0] ;  /* 0x00027c0000047ab9 */ /* 0x000fe20000000800 */
[----:B--2---:R-:W-:-:S04]  /*c080*/  ISETP.NE.AND P0, PT, R0, RZ, PT ;  /* 0x000000ff0000720c */ /* 0x004fc80003f05270 */
[----:B------:R-:W-:-:S04]  /*c090*/  SEL R6, R0, UR4, P0 ;  /* 0x0000000400067c07 */ /* 0x000fc80008000000 */
[-C--:B------:R-:W-:Y:S02]  /*c0a0*/  IABS R5, R6.reuse ;  /* 0x0000000600057213 */ /* 0x080fe40000000000 */
[----:B------:R-:W-:Y:S02]  /*c0b0*/  IADD3 R0, R6, -0x1, R131 ;  /* 0xffffffff06007810 */ /* 0x000fe40007ffe083 */
[----:B------:R-:W1:Y:S01]  /*c0c0*/  I2F.RP R4, R5 ;  /* 0x0000000500047306 */ /* 0x000e620000209400 */
[----:B------:R-:W-:-:S05]  /*c0d0*/  IABS R9, R6 ;  /* 0x0000000600097213 */ /* 0x000fca0000000000 */
[----:B------:R-:W-:Y:S02]  /*c0e0*/  IMAD.MOV R9, RZ, RZ, -R9 ;  /* 0x000000ffff097224 */ /* 0x000fe400078e0a09 */
[----:B-1----:R-:W1:Y:S02]  /*c0f0*/  MUFU.RCP R4, R4 ;  /* 0x0000000400047308 */ /* 0x002e640000001000 */
[----:B-1----:R-:W-:Y:S01]  /*c100*/  VIADD R2, R4, 0xffffffe ;  /* 0x0ffffffe04027836 */ /* 0x002fe20000000000 */
[----:B------:R-:W-:Y:S02]  /*c110*/  IABS R4, R0 ;  /* 0x0000000000047213 */ /* 0x000fe40000000000 */
[----:B------:R-:W-:-:S03]  /*c120*/  LOP3.LUT R0, R0, R6, RZ, 0x3c, !PT ;  /* 0x0000000600007212 */ /* 0x000fc600078e3cff */
[----:B------:R1:W2:Y:S01]  /*c130*/  F2I.FTZ.U32.TRUNC.NTZ R3, R2 ;  /* 0x0000000200037305 */ /* 0x0002a2000021f000 */
[----:B------:R-:W-:Y:S01]  /*c140*/  ISETP.GE.AND P2, PT, R0, RZ, PT ;  /* 0x000000ff0000720c */ /* 0x000fe20003f46270 */
[----:B-1----:R-:W-:Y:S02]  /*c150*/  IMAD.MOV.U32 R2, RZ, RZ, RZ ;  /* 0x000000ffff027224 */ /* 0x002fe400078e00ff */
        /* <DEDUP_REMOVED lines=15> */
.L_x_2780:
[----:B------:R-:W-:Y:S05]  /*c250*/  BSYNC B0 ;  /* 0x0000000000007941 */ /* 0x000fea0003800000 */
.L_x_2779:
[----:B------:R-:W2:Y:S01]  /*c260*/  LDL R0, [R1+0xa4] ;  /* 0x0000a40001007983 */ /* 0x000ea20000100800 */
[----:B------:R-:W-:Y:S01]  /*c270*/  PLOP3.LUT P0, PT, PT, PT, PT, 0x80, 0x0 ;  /* 0x000000000000781c */ /* 0x000fe20003f0f070 */
[----:B------:R-:W-:Y:S01]  /*c280*/  IMAD.MOV.U32 R153, RZ, RZ, RZ ;  /* 0x000000ffff997224 */ /* 0x000fe200078e00ff */
[----:B------:R-:W-:Y:S01]  /*c290*/  CS2R R150, SRZ ;  /* 0x0000000000967805 */ /* 0x000fe2000001ff00 */
[----:B------:R-:W-:Y:S01]  /*c2a0*/  IMAD.MOV.U32 R154, RZ, RZ, RZ ;  /* 0x000000ffff9a7224 */ /* 0x000fe200078e00ff */
        /* <DEDUP_REMOVED lines=57> */
[----:B----4-:R-:W-:-:S02]  /*c640*/  CS2R R32, SRZ ;  /* 0x0000000000207805 */ /* 0x010fc4000001ff00 */
        /* <DEDUP_REMOVED lines=9> */
[----:B-1----:R-:W-:Y:S05]  /*c6e0*/  @!P1 BRA `(.L_x_2781) ;  /* 0x000001a800409947 */ /* 0x002fea0003800000 */
[----:B------:R-:W2:Y:S02]  /*c6f0*/  LDL R0, [R1+0x128] ;  /* 0x0001280001007983 */ /* 0x000ea40000100800 */
[----:B--2---:R-:W-:Y:S02]  /*c700*/  R2UR UR4, R0 ;  /* 0x00000000000472ca */ /* 0x004fe400000e0000 */
[----:B------:R-:W1:Y:S11]  /*c710*/  S2R R0, SR_TID.X ;  /* 0x0000000000007919 */ /* 0x000e760000002100 */
[----:B------:R-:W-:-:S06]  /*c720*/  ULOP3.LUT UP0, URZ, UR4, 0x9f, URZ, 0xc0, !UPT ;  /* 0x0000009f043f7892 */ /* 0x000fcc000f80c03f */
[----:B------:R-:W-:Y:S01]  /*c730*/  PLOP3.LUT P0, PT, PT, PT, UP0, 0x80, 0x0 ;  /* 0x000000000000781c */ /* 0x000fe20003f0f008 */
[----:B-1----:R-:W-:-:S05]  /*c740*/  VIADD R0, R0, 0xffffff80 ;  /* 0xffffff8000007836 */ /* 0x002fca0000000000 */
[----:B------:R-:W-:-:S04]  /*c750*/  SHF.R.S32.HI R3, RZ, 0x1f, R0 ;  /* 0x0000001fff037819 */ /* 0x000fc80000011400 */
[----:B------:R-:W-:-:S04]  /*c760*/  LEA.HI R3, R3, R0, RZ, 0x7 ;  /* 0x0000000003037211 */ /* 0x000fc800078f38ff */
[----:B------:R-:W-:-:S06]  /*c770*/  SHF.R.S32.HI R0, RZ, 0x7, R3 ;  /* 0x00000007ff007819 */ /* 0x000fcc0000011403 */
[----:B------:R-:W1:Y:S02]  /*c780*/  SHFL.IDX PT, R0, R0, RZ, 0x1f ;  /* 0x00001fff00007589 */ /* 0x000e6400000e0000 */
[----:B-1----:R-:W-:-:S04]  /*c790*/  LEA.HI R3, R0, R0, RZ, 0x1 ;  /* 0x0000000000037211 */ /* 0x002fc800078f08ff */
        /* <DEDUP_REMOVED lines=11> */
[----:B------:R-:W1:Y:S01]  /*c850*/  LDC.64 R14, c[0x4][R14] ;  /* 0x010000000e0e7b82 */ /* 0x000e620000000a00 */
[----:B------:R-:W-:Y:S01]  /*c860*/  ULDC.64 UR4, c[0x4][0x28] ;  /* 0x01000a0000047ab9 */ /* 0x000fe20000000a00 */
[----:B------:R-:W-:Y:S02]  /*c870*/  IMAD.U32 R6, RZ, RZ, UR6 ;  /* 0x00000006ff067e24 */ /* 0x000fe4000f8e00ff */
[----:B------:R-:W-:-:S02]  /*c880*/  IMAD.U32 R7, RZ, RZ, UR7 ;  /* 0x00000007ff077e24 */ /* 0x000fc4000f8e00ff */
[----:B0-----:R-:W-:Y:S02]  /*c890*/  IMAD.U32 R10, RZ, RZ, UR4 ;  /* 0x00000004ff0a7e24 */ /* 0x001fe4000f8e00ff */
[----:B------:R-:W-:Y:S02]  /*c8a0*/  IMAD.U32 R11, RZ, RZ, UR5 ;  /* 0x00000005ff0b7e24 */ /* 0x000fe4000f8e00ff */
[----:B------:R-:W-:Y:S02]  /*c8b0*/  IMAD.MOV.U32 R8, RZ, RZ, 0x70 ;  /* 0x00000070ff087424 */ /* 0x000fe400078e00ff */
[----:B------:R-:W-:Y:S02]  /*c8c0*/  IMAD.MOV.U32 R12, RZ, RZ, 0x1 ;  /* 0x00000001ff0c7424 */ /* 0x000fe400078e00ff */
[----:B------:R-:W-:-:S07]  /*c8d0*/  IMAD.MOV.U32 R13, RZ, RZ, RZ ;  /* 0x000000ffff0d7224 */ /* 0x000fce00078e00ff */
[----:B------:R-:W-:-:S07]  /*c8e0*/  LEPC R20, `(.L_x_2782) ;  /* 0x000000001014794e */ /* 0x000fce0000000000 */
[----:B-1---5:R-:W-:Y:S05]  /*c8f0*/  CALL.ABS.NOINC R14 ;  /* 0x000000000e007343 */ /* 0x022fea0003c00000 */
.L_x_2782:
        /* <DEDUP_REMOVED lines=8> */
[----:B------:R1:W2:Y:S03]  /*c980*/  SYNCS.PHASECHK.TRANS64.TRYWAIT P0, [R23+URZ+0x38800], R0 ;  /* 0x03880000170075a7 */ /* 0x0002a6000800017f */
[----:B--2---:R-:W-:Y:S05]  /*c990*/  @!P0 NANOSLEEP.SYNCS 0x989680 ;  /* 0x009896800000895d */ /* 0x004fea0003900000 */
[----:B------:R-:W2:Y:S01]  /*c9a0*/  @!P0 SYNCS.PHASECHK.TRANS64 P0, [R23+URZ+0x38800], R0 ;  /* 0x03880000170085a7 */ /* 0x000ea2000800007f */
[----:B------:R-:W-:Y:S04]  /*c9b0*/  BSSY B0, `(.L_x_2784) ;  /* 0x0000006000007945 */ /* 0x000fe80003800000 */
[----:B--2---:R-:W-:Y:S05]  /*c9c0*/  @P0 BRA `(.L_x_2785) ;  /* 0x0000000000100947 */ /* 0x004fea0003800000 */
.L_x_2786:
[----:B--2---:R2:W3:Y:S02]  /*c9d0*/  SYNCS.PHASECHK.TRANS64.TRYWAIT P0, [R23+URZ+0x38800], R0 ;  /* 0x03880000170075a7 */ /* 0x0044e4000800017f */
[----:B---3--:R-:W-:Y:S05]  /*c9e0*/  @!P0 NANOSLEEP.SYNCS 0x989680 ;  /* 0x009896800000895d */ /* 0x008fea0003900000 */
[----:B------:R-:W3:Y:S02]  /*c9f0*/  @!P0 SYNCS.PHASECHK.TRANS64 P0, [R23+URZ+0x38800], R0 ;  /* 0x03880000170085a7 */ /* 0x000ee4000800007f */
[----:B---3--:R-:W-:Y:S05]  /*ca00*/  @!P0 BRA `(.L_x_2786) ;  /* 0xfffffffc00f08947 */ /* 0x008fea000383ffff */
.L_x_2785:
[----:B------:R-:W-:Y:S05]  /*ca10*/  BSYNC B0 ;  /* 0x0000000000007941 */ /* 0x000fea0003800000 */
.L_x_2784:
[----:B------:R-:W-:Y:S05]  /*ca20*/  BRA `(.L_x_2787) ;  /* 0x0000009c00a87947 */ /* 0x000fea0003800000 */
.L_x_2783:
[----:B------:R-:W2:Y:S01]  /*ca30*/  LDL R0, [R1+0x128] ;  /* 0x0001280001007983 */ /* 0x000ea20000100800 */
[----:B------:R-:W-:Y:S01]  /*ca40*/  ULDC.64 UR6, c[0x0][0x408] ;  /* 0x0001020000067ab9 */ /* 0x000fe20000000a00 */
[----:B--2---:R-:W-:Y:S02]  /*ca50*/  R2UR UR4, R0 ;  /* 0x00000000000472ca */ /* 0x004fe400000e0000 */
[----:B-----5:R-:W-:-:S05]  /*ca60*/  SHF.R.S32.HI R0, RZ, 0x1f, R152 ;  /* 0x0000001fff007819 */ /* 0x020fca0000011498 */
[----:B------:R-:W-:-:S04]  /*ca70*/  IMAD R5, R0, UR6, RZ ;  /* 0x0000000600057c24 */ /* 0x000fc8000f8e02ff */
[----:B------:R-:W-:Y:S02]  /*ca80*/  IMAD R5, R152, UR7, R5 ;  /* 0x0000000798057c24 */ /* 0x000fe4000f8e0205 */
[----:B------:R-:W-:-:S03]  /*ca90*/  ULOP3.LUT UP0, URZ, UR4, 0x3ff, URZ, 0xc0, !UPT ;  /* 0x000003ff043f7892 */ /* 0x000fc6000f80c03f */
[----:B------:R-:W-:Y:S02]  /*caa0*/  ULDC.64 UR4, c[0x0][0x3f8] ;  /* 0x0000fe0000047ab9 */ /* 0x000fe40000000a00 */
[----:B------:R-:W-:Y:S01]  /*cab0*/  IMAD R3, R0, UR4, RZ ;  /* 0x0000000400037c24 */ /* 0x000fe2000f8e02ff */
[----:B------:R-:W-:Y:S01]  /*cac0*/  PLOP3.LUT P0, PT, PT, PT, UP0, 0x80, 0x0 ;  /* 0x000000000000781c */ /* 0x000fe20003f0f008 */
[----:B------:R-:W-:-:S04]  /*cad0*/  IMAD.WIDE.U32 R24, R152, UR4, RZ ;  /* 0x0000000498187c25 */ /* 0x000fc8000f8e00ff */
        /* <DEDUP_REMOVED lines=20> */
[----:B-1----:R-:W-:Y:S05]  /*cc20*/  CALL.ABS.NOINC R14 ;  /* 0x000000000e007343 */ /* 0x002fea0003c00000 */
.L_x_2788:
[----:B------:R-:W2:Y:S01]  /*cc30*/  LDL R21, [R1+0x74] ;  /* 0x0000740001157983 */ /* 0x000ea20000100800 */
[----:B------:R-:W-:-:S03]  /*cc40*/  ULDC.U8 UR4, c[0x0][0x410] ;  /* 0x0001040000047ab9 */ /* 0x000fc60000000000 */
[----:B------:R-:W3:Y:S01]  /*cc50*/  LDL R20, [R1+0x8c] ;  /* 0x00008c0001147983 */ /* 0x000ee20000100800 */
[----:B------:R-:W-:Y:S01]  /*cc60*/  ISETP.NE.AND P0, PT, RZ, UR4, PT ;  /* 0x00000004ff007c0c */ /* 0x000fe2000bf05270 */
[----:B------:R-:W-:Y:S01]  /*cc70*/  BSSY B0, `(.L_x_2789) ;  /* 0x00009bd000007945 */ /* 0x000fe20003800000 */
[----:B--2---:R-:W-:-:S04]  /*cc80*/  IMAD.IADD R0, R225, 0x1, R21 ;  /* 0x00000001e1007824 */ /* 0x004fc800078e0215 */
[----:B---3--:R-:W-:-:S07]  /*cc90*/  IMAD R3, R20, 0x20, R0 ;  /* 0x0000002014037824 */ /* 0x008fce00078e0200 */
[----:B------:R-:W-:Y:S05]  /*cca0*/  @!P0 BRA `(.L_x_2790) ;  /* 0x0000004c002c8947 */ /* 0x000fea0003800000 */
[----:B------:R-:W1:Y:S01]  /*ccb0*/  LDC R20, c[0x0][0x448] ;  /* 0x00011200ff147b82 */ /* 0x000e620000000800 */
[----:B------:R-:W-:Y:S01]  /*ccc0*/  ULDC.64 UR4, c[0x0][0x3f8] ;  /* 0x0000fe0000047ab9 */ /* 0x000fe20000000a00 */
[----:B------:R-:W-:Y:S01]  /*ccd0*/  ULDC.64 UR6, c[0x0][0x408] ;  /* 0x0001020000067ab9 */ /* 0x000fe20000000a00 */
[----:B------:R-:W-:Y:S02]  /*cce0*/  IMAD.MOV.U32 R6, RZ, RZ, R24 ;  /* 0x000000ffff067224 */ /* 0x000fe400078e0018 */
[----:B------:R-:W-:Y:S01]  /*ccf0*/  IMAD.MOV.U32 R7, RZ, RZ, R27 ;  /* 0x000000ffff077224 */ /* 0x000fe200078e001b */
[----:B-1----:R-:W-:-:S13]  /*cd00*/  ISETP.NE.AND P0, PT, R20, 0x1, PT ;  /* 0x000000011400780c */ /* 0x002fda0003f05270 */
[----:B------:R-:W1:Y:S08]  /*cd10*/  @P0 LDC R4, c[0x0][0x44c] ;  /* 0x00011300ff040b82 */ /* 0x000e700000000800 */
[----:B------:R-:W2:Y:S01]  /*cd20*/  @P0 LDC R5, c[0x0][0x450] ;  /* 0x00011400ff050b82 */ /* 0x000ea20000000800 */
[----:B-1----:R-:W-:-:S05]  /*cd30*/  @P0 IMAD.HI.U32 R4, R3, R4, RZ ;  /* 0x0000000403040227 */ /* 0x002fca00078e00ff */
[----:B--2---:R-:W-:Y:S01]  /*cd40*/  @P0 SHF.R.U32.HI R3, RZ, R5, R4 ;  /* 0x00000005ff030219 */ /* 0x004fe20000011604 */
[----:B------:R-:W-:Y:S02]  /*cd50*/  IMAD.MOV.U32 R4, RZ, RZ, R152 ;  /* 0x000000ffff047224 */ /* 0x000fe400078e0098 */
[----:B------:R-:W-:Y:S01]  /*cd60*/  IMAD.MOV.U32 R5, RZ, RZ, R29 ;  /* 0x000000ffff057224 */ /* 0x000fe200078e001d */
[----:B------:R-:W-:Y:S01]  /*cd70*/  SHF.R.S32.HI R8, RZ, 0x1f, R3 ;  /* 0x0000001fff087819 */ /* 0x000fe20000011403 */
[----:B------:R-:W-:-:S04]  /*cd80*/  IMAD.WIDE.U32 R6, R3, UR4, R6 ;  /* 0x0000000403067c25 */ /* 0x000fc8000f8e0006 */
[C---:B0-----:R-:W-:Y:S02]  /*cd90*/  IMAD R10, R8.reuse, UR4, RZ ;  /* 0x00000004080a7c24 */ /* 0x041fe4000f8e02ff */
        /* <DEDUP_REMOVED lines=18> */
.L_x_3107:
[----:B------:R-:W5:Y:S01]  /*cec0*/  LDL R3, [R1+0x6c] ;  /* 0x00006c0001037983 */ /* 0x000f620000100800 */
        /* <DEDUP_REMOVED lines=9> */
[----:B-----5:R-:W-:-:S05]  /*cf60*/  IMAD R3, R3, R20, RZ ;  /* 0x0000001403037224 */ /* 0x020fca00078e02ff */
[----:B------:R-:W-:-:S13]  /*cf70*/  ISETP.GE.AND P0, PT, R0, R3, PT ;  /* 0x000000030000720c */ /* 0x000fda0003f06270 */
[----:B------:R-:W-:Y:S05]  /*cf80*/  @P0 BRA `(.L_x_2793) ;  /* 0x0000000000c00947 */ /* 0x000fea0003800000 */
[----:B------:R-:W3:Y:S01]  /*cf90*/  LDL R11, [R1+0x134] ;  /* 0x00013400010b7983 */ /* 0x000ee20000100800 */
[----:B------:R-:W-:-:S03]  /*cfa0*/  ULDC UR4, c[0x0][0x3f4] ;  /* 0x0000fd0000047ab9 */ /* 0x000fc60000000800 */
[----:B------:R-:W3:Y:S04]  /*cfb0*/  LDL R10, [R1+0x130] ;  /* 0x00013000010a7983 */ /* 0x000ee80000100800 */
[----:B------:R-:W3:Y:S01]  /*cfc0*/  LDL R5, [R1+0x12c] ;  /* 0x00012c0001057983 */ /* 0x000ee20000100800 */
[----:B------:R-:W-:Y:S02]  /*cfd0*/  ISETP.GE.AND P3, PT, R216, UR4, PT ;  /* 0x00000004d8007c0c */ /* 0x000fe4000bf66270 */
[----:B------:R-:W-:Y:S02]  /*cfe0*/  CS2R R74, SRZ ;  /* 0x00000000004a7805 */ /* 0x000fe4000001ff00 */
[----:B------:R-:W-:Y:S02]  /*cff0*/  ISETP.GE.AND P2, PT, R221, UR4, PT ;  /* 0x00000004dd007c0c */ /* 0x000fe4000bf46270 */
[----:B------:R-:W-:-:S02]  /*d000*/  CS2R R76, SRZ ;  /* 0x00000000004c7805 */ /* 0x000fc4000001ff00 */
[----:B------:R-:W-:Y:S02]  /*d010*/  ISETP.GE.AND P1, PT, R222, UR4, PT ;  /* 0x00000004de007c0c */ /* 0x000fe4000bf26270 */
[----:B------:R-:W-:-:S03]  /*d020*/  ISETP.GE.AND P0, PT, R223, UR4, PT ;  /* 0x00000004df007c0c */ /* 0x000fc6000bf06270 */
[C---:B------:R-:W-:Y:S01]  /*d030*/  @!P3 IMAD.SHL.U32 R21, R216.reuse, 0x2, RZ ;  /* 0x00000002d815b824 */ /* 0x040fe200078e00ff */
[----:B------:R-:W-:-:S03]  /*d040*/  @!P3 SHF.L.U64.HI R4, R216, 0x1, R217 ;  /* 0x00000001d804b819 */ /* 0x000fc600000102d9 */
[----:B------:R-:W-:Y:S01]  /*d050*/  @!P2 IMAD.SHL.U32 R13, R221, 0x2, RZ ;  /* 0x00000002dd0da824 */ /* 0x000fe200078e00ff */
[-C--:B--2---:R-:W-:Y:S02]  /*d060*/  @!P3 IADD3 R24, P5, R6, R21.reuse, RZ ;  /* 0x000000150618b210 */ /* 0x084fe40007fbe0ff */
[----:B----4-:R-:W-:Y:S02]  /*d070*/  @!P3 IADD3 R20, P4, R8, R21, RZ ;  /* 0x000000150814b210 */ /* 0x010fe40007f9e0ff */
[-C--:B------:R-:W-:Y:S01]  /*d080*/  @!P2 IADD3 R14, P6, R6, R13.reuse, RZ ;  /* 0x0000000d060ea210 */ /* 0x080fe20007fde0ff */
[--C-:B-1----:R-:W-:Y:S01]  /*d090*/  @!P3 IMAD.X R25, R7, 0x1, R4.reuse, P5 ;  /* 0x000000010719b824 */ /* 0x102fe200028e0604 */
[----:B------:R-:W-:Y:S01]  /*d0a0*/  @!P2 IADD3 R12, P5, R8, R13, RZ ;  /* 0x0000000d080ca210 */ /* 0x000fe20007fbe0ff */
[----:B---3--:R-:W-:Y:S01]  /*d0b0*/  @!P3 IMAD.X R21, R9, 0x1, R4, P4 ;  /* 0x000000010915b824 */ /* 0x008fe200020e0604 */
[----:B------:R-:W-:Y:S02]  /*d0c0*/  CS2R R70, SRZ ;  /* 0x0000000000467805 */ /* 0x000fe4000001ff00 */
[----:B------:R-:W-:-:S02]  /*d0d0*/  CS2R R72, SRZ ;  /* 0x0000000000487805 */ /* 0x000fc4000001ff00 */
[----:B------:R-:W-:Y:S02]  /*d0e0*/  CS2R R66, SRZ ;  /* 0x0000000000427805 */ /* 0x000fe4000001ff00 */
[----:B------:R-:W-:Y:S02]  /*d0f0*/  CS2R R68, SRZ ;  /* 0x0000000000447805 */ /* 0x000fe4000001ff00 */
[----:B------:R-:W-:Y:S02]  /*d100*/  CS2R R62, SRZ ;  /* 0x00000000003e7805 */ /* 0x000fe4000001ff00 */
[----:B------:R-:W-:Y:S01]  /*d110*/  CS2R R64, SRZ ;  /* 0x0000000000407805 */ /* 0x000fe2000001ff00 */
[----:B------:R1:W5:Y:S04]  /*d120*/  @!P3 LD.E.64 R74, desc[UR60][R24.64] ;  /* 0x0000003c184ab980 */ /* 0x000368000c101b00 */
[----:B------:R1:W5:Y:S01]  /*d130*/  @!P3 LD.E.64 R76, desc[UR60][R20.64] ;  /* 0x0000003c144cb980 */ /* 0x000362000c101b00 */
[----:B------:R-:W-:Y:S01]  /*d140*/  @!P2 SHF.L.U64.HI R34, R221, 0x1, R11 ;  /* 0x00000001dd22a819 */ /* 0x000fe2000001020b */
[C---:B------:R-:W-:Y:S01]  /*d150*/  @!P1 IMAD.SHL.U32 R11, R222.reuse, 0x2, RZ ;  /* 0x00000002de0b9824 */ /* 0x040fe200078e00ff */
[----:B------:R-:W-:-:S03]  /*d160*/  @!P1 SHF.L.U64.HI R28, R222, 0x1, R10 ;  /* 0x00000001de1c9819 */ /* 0x000fc6000001020a */
[--C-:B------:R-:W-:Y:S01]  /*d170*/  @!P2 IMAD.X R15, R7, 0x1, R34.reuse, P6 ;  /* 0x00000001070fa824 */ /* 0x100fe200030e0622 */
[-C--:B------:R-:W-:Y:S01]  /*d180*/  @!P1 IADD3 R10, P4, R6, R11.reuse, RZ ;  /* 0x0000000b060a9210 */ /* 0x080fe20007f9e0ff */
[----:B------:R-:W-:Y:S01]  /*d190*/  @!P2 IMAD.X R13, R9, 0x1, R34, P5 ;  /* 0x00000001090da824 */ /* 0x000fe200028e0622 */
[C---:B------:R-:W-:Y:S01]  /*d1a0*/  @!P0 SHF.L.U64.HI R26, R223.reuse, 0x1, R5 ;  /* 0x00000001df1a8819 */ /* 0x040fe20000010205 */
[----:B------:R-:W-:Y:S01]  /*d1b0*/  @!P0 IMAD.SHL.U32 R5, R223, 0x2, RZ ;  /* 0x00000002df058824 */ /* 0x000fe200078e00ff */
[----:B------:R-:W-:Y:S01]  /*d1c0*/  @!P1 IADD3 R4, P6, R8, R11, RZ ;  /* 0x0000000b08049210 */ /* 0x000fe20007fde0ff */
[--C-:B------:R-:W-:Y:S01]  /*d1d0*/  @!P1 IMAD.X R11, R7, 0x1, R28.reuse, P4 ;  /* 0x00000001070b9824 */ /* 0x100fe200020e061c */
[----:B------:R1:W5:Y:S02]  /*d1e0*/  @!P2 LD.E.64 R70, desc[UR60][R14.64] ;  /* 0x0000003c0e46a980 */ /* 0x000364000c101b00 */
[-C--:B------:R-:W-:Y:S02]  /*d1f0*/  @!P0 IADD3 R6, P5, R6, R5.reuse, RZ ;  /* 0x0000000506068210 */ /* 0x080fe40007fbe0ff */
[----:B------:R-:W-:Y:S01]  /*d200*/  @!P0 IADD3 R8, P4, R8, R5, RZ ;  /* 0x0000000508088210 */ /* 0x000fe20007f9e0ff */
[----:B------:R-:W-:Y:S01]  /*d210*/  @!P1 IMAD.X R5, R9, 0x1, R28, P6 ;  /* 0x0000000109059824 */ /* 0x000fe200030e061c */
[----:B------:R1:W5:Y:S01]  /*d220*/  @!P2 LD.E.64 R72, desc[UR60][R12.64] ;  /* 0x0000003c0c48a980 */ /* 0x000362000c101b00 */
[----:B------:R-:W-:-:S02]  /*d230*/  @!P0 IMAD.X R7, R7, 0x1, R26, P5 ;  /* 0x0000000107078824 */ /* 0x000fc400028e061a */
[----:B------:R-:W-:Y:S01]  /*d240*/  @!P0 IMAD.X R9, R9, 0x1, R26, P4 ;  /* 0x0000000109098824 */ /* 0x000fe200020e061a */
[----:B------:R1:W5:Y:S04]  /*d250*/  @!P1 LD.E.64 R66, desc[UR60][R10.64] ;  /* 0x0000003c0a429980 */ /* 0x000368000c101b00 */
[----:B------:R1:W5:Y:S04]  /*d260*/  @!P1 LD.E.64 R68, desc[UR60][R4.64] ;  /* 0x0000003c04449980 */ /* 0x000368000c101b00 */
[----:B------:R1:W5:Y:S04]  /*d270*/  @!P0 LD.E.64 R62, desc[UR60][R6.64] ;  /* 0x0000003c063e8980 */ /* 0x000368000c101b00 */
[----:B------:R1:W5:Y:S02]  /*d280*/  @!P0 LD.E.64 R64, desc[UR60][R8.64] ;  /* 0x0000003c08408980 */ /* 0x000364000c101b00 */
.L_x_2793:
[----:B------:R-:W-:Y:S05]  /*d290*/  BSYNC B1 ;  /* 0x0000000000017941 */ /* 0x000fea0003800000 */
.L_x_2792:
        /* <DEDUP_REMOVED lines=33> */
[----:B------:R1:W2:Y:S04]  /*d4b0*/  SHFL.IDX PT, R7, R33, 0x1, 0x181f ;  /* 0x00381f0021077f89 */ /* 0x0002a800000e0000 */
[----:B------:R1:W0:Y:S04]  /*d4c0*/  SHFL.IDX PT, R6, R32, 0x1, 0x181f ;  /* 0x00381f0020067f89 */ /* 0x00022800000e0000 */
[----:B---3--:R1:W3:Y:S04]  /*d4d0*/  SHFL.IDX PT, R9, R31, 0x1, 0x181f ;  /* 0x00381f001f097f89 */ /* 0x0082e800000e0000 */
[----:B----4-:R1:W4:Y:S02]  /*d4e0*/  SHFL.IDX PT, R8, R30, 0x1, 0x181f ;  /* 0x00381f001e087f89 */ /* 0x01032400000e0000 */
.L_x_3113:
        /* <DEDUP_REMOVED lines=14> */
[----:B------:R-:W3:Y:S01]  /*d5d0*/  LDL R10, [R1+0x12c] ;  /* 0x00012c00010a7983 */ /* 0x000ee20000100800 */
[----:B------:R-:W-:Y:S02]  /*d5e0*/  ISETP.GE.AND P3, PT, R216, UR4, PT ;  /* 0x00000004d8007c0c */ /* 0x000fe4000bf66270 */
[----:B------:R-:W-:Y:S02]  /*d5f0*/  ISETP.GE.AND P2, PT, R221, UR4, PT ;  /* 0x00000004dd007c0c */ /* 0x000fe4000bf46270 */
[----:B------:R-:W-:Y:S02]  /*d600*/  ISETP.GE.AND P1, PT, R222, UR4, PT ;  /* 0x00000004de007c0c */ /* 0x000fe4000bf26270 */
[----:B------:R-:W-:-:S07]  /*d610*/  ISETP.GE.AND P0, PT, R223, UR4, PT ;  /* 0x00000004df007c0c */ /* 0x000fce000bf06270 */
[C---:B------:R-:W-:Y:S01]  /*d620*/  @!P3 IMAD.SHL.U32 R21, R216.reuse, 0x2, RZ ;  /* 0x00000002d815b824 */ /* 0x040fe200078e00ff */
[----:B------:R-:W-:Y:S01]  /*d630*/  @!P3 SHF.L.U64.HI R4, R216, 0x1, R217 ;  /* 0x00000001d804b819 */ /* 0x000fe200000102d9 */
[----:B------:R-:W-:-:S03]  /*d640*/  @!P2 IMAD.SHL.U32 R13, R221, 0x2, RZ ;  /* 0x00000002dd0da824 */ /* 0x000fc600078e00ff */
[-C--:B0-----:R-:W-:Y:S02]  /*d650*/  @!P3 IADD3 R24, P5, R6, R21.reuse, RZ ;  /* 0x000000150618b210 */ /* 0x081fe40007fbe0ff */
[----:B----4-:R-:W-:Y:S02]  /*d660*/  @!P3 IADD3 R20, P4, R8, R21, RZ ;  /* 0x000000150814b210 */ /* 0x010fe40007f9e0ff */
[-C--:B------:R-:W-:Y:S01]  /*d670*/  @!P2 IADD3 R14, P6, R6, R13.reuse, RZ ;  /* 0x0000000d060ea210 */ /* 0x080fe20007fde0ff */
[--C-:B--2---:R-:W-:Y:S01]  /*d680*/  @!P3 IMAD.X R25, R7, 0x1, R4.reuse, P5 ;  /* 0x000000010719b824 */ /* 0x104fe200028e0604 */
[----:B------:R-:W-:Y:S01]  /*d690*/  @!P2 IADD3 R12, P5, R8, R13, RZ ;  /* 0x0000000d080ca210 */ /* 0x000fe20007fbe0ff */
[----:B---3--:R-:W-:Y:S02]  /*d6a0*/  @!P3 IMAD.X R21, R9, 0x1, R4, P4 ;  /* 0x000000010915b824 */ /* 0x008fe400020e0604 */
[----:B------:R-:W-:Y:S01]  /*d6b0*/  @!P0 IMAD.SHL.U32 R27, R223, 0x2, RZ ;  /* 0x00000002df1b8824 */ /* 0x000fe200078e00ff */
        /* <DEDUP_REMOVED lines=8> */
[----:B------:R0:W5:Y:S04]  /*d740*/  @!P3 LD.E.64 R58, desc[UR60][R24.64] ;  /* 0x0000003c183ab980 */ /* 0x000168000c101b00 */
[----:B------:R0:W5:Y:S01]  /*d750*/  @!P3 LD.E.64 R60, desc[UR60][R20.64] ;  /* 0x0000003c143cb980 */ /* 0x000162000c101b00 */
[C---:B------:R-:W-:Y:S01]  /*d760*/  @!P1 SHF.L.U64.HI R28, R222.reuse, 0x1, R5 ;  /* 0x00000001de1c9819 */ /* 0x040fe20000010205 */
[----:B------:R-:W-:Y:S01]  /*d770*/  @!P1 IMAD.SHL.U32 R5, R222, 0x2, RZ ;  /* 0x00000002de059824 */ /* 0x000fe200078e00ff */
[----:B------:R-:W-:Y:S02]  /*d780*/  @!P2 SHF.L.U64.HI R26, R221, 0x1, R11 ;  /* 0x00000001dd1aa819 */ /* 0x000fe4000001020b */
[----:B------:R-:W-:-:S02]  /*d790*/  @!P0 SHF.L.U64.HI R34, R223, 0x1, R10 ;  /* 0x00000001df228819 */ /* 0x000fc4000001020a */
[-C--:B------:R-:W-:Y:S01]  /*d7a0*/  @!P1 IADD3 R10, P4, R6, R5.reuse, RZ ;  /* 0x00000005060a9210 */ /* 0x080fe20007f9e0ff */
[--C-:B------:R-:W-:Y:S01]  /*d7b0*/  @!P2 IMAD.X R15, R7, 0x1, R26.reuse, P6 ;  /* 0x00000001070fa824 */ /* 0x100fe200030e061a */
[----:B------:R-:W-:Y:S01]  /*d7c0*/  @!P1 IADD3 R4, P6, R8, R5, RZ ;  /* 0x0000000508049210 */ /* 0x000fe20007fde0ff */
[----:B------:R-:W-:Y:S01]  /*d7d0*/  @!P2 IMAD.X R13, R9, 0x1, R26, P5 ;  /* 0x00000001090da824 */ /* 0x000fe200028e061a */
[-C--:B------:R-:W-:Y:S01]  /*d7e0*/  @!P0 IADD3 R6, P5, R6, R27.reuse, RZ ;  /* 0x0000001b06068210 */ /* 0x080fe20007fbe0ff */
[--C-:B------:R-:W-:Y:S01]  /*d7f0*/  @!P1 IMAD.X R11, R7, 0x1, R28.reuse, P4 ;  /* 0x00000001070b9824 */ /* 0x100fe200020e061c */
[----:B------:R-:W-:Y:S01]  /*d800*/  @!P0 IADD3 R8, P4, R8, R27, RZ ;  /* 0x0000001b08088210 */ /* 0x000fe20007f9e0ff */
[----:B------:R-:W-:Y:S01]  /*d810*/  @!P1 IMAD.X R5, R9, 0x1, R28, P6 ;  /* 0x0000000109059824 */ /* 0x000fe200030e061c */
[----:B------:R0:W5:Y:S01]  /*d820*/  @!P2 LD.E.64 R54, desc[UR60][R14.64] ;  /* 0x0000003c0e36a980 */ /* 0x000162000c101b00 */
[--C-:B------:R-:W-:Y:S02]  /*d830*/  @!P0 IMAD.X R7, R7, 0x1, R34.reuse, P5 ;  /* 0x0000000107078824 */ /* 0x100fe400028e0622 */
[----:B------:R-:W-:Y:S01]  /*d840*/  @!P0 IMAD.X R9, R9, 0x1, R34, P4 ;  /* 0x0000000109098824 */ /* 0x000fe200020e0622 */
[----:B------:R0:W5:Y:S04]  /*d850*/  @!P2 LD.E.64 R56, desc[UR60][R12.64] ;  /* 0x0000003c0c38a980 */ /* 0x000168000c101b00 */
[----:B------:R0:W5:Y:S04]  /*d860*/  @!P1 LD.E.64 R50, desc[UR60][R10.64] ;  /* 0x0000003c0a329980 */ /* 0x000168000c101b00 */
[----:B------:R0:W5:Y:S04]  /*d870*/  @!P1 LD.E.64 R52, desc[UR60][R4.64] ;  /* 0x0000003c04349980 */ /* 0x000168000c101b00 */
[----:B------:R0:W5:Y:S04]  /*d880*/  @!P0 LD.E.64 R46, desc[UR60][R6.64] ;  /* 0x0000003c062e8980 */ /* 0x000168000c101b00 */
[----:B------:R0:W5:Y:S02]  /*d890*/  @!P0 LD.E.64 R48, desc[UR60][R8.64] ;  /* 0x0000003c08308980 */ /* 0x000164000c101b00 */
.L_x_2796:
[----:B------:R-:W-:Y:S05]  /*d8a0*/  BSYNC B1 ;  /* 0x0000000000017941 */ /* 0x000fea0003800000 */
.L_x_2795:
        /* <DEDUP_REMOVED lines=30> */
.L_x_3119:
        /* <DEDUP_REMOVED lines=24> */
[----:B------:R-:W-:-:S04]  /*dc10*/  @!P2 IMAD.SHL.U32 R12, R221, 0x2, RZ ;  /* 0x00000002dd0ca824 */ /* 0x000fc800078e00ff */
[----:B------:R-:W-:Y:S01]  /*dc20*/  @!P1 IMAD.SHL.U32 R4, R222, 0x2, RZ ;  /* 0x00000002de049824 */ /* 0x000fe200078e00ff */
[-C--:B0-----:R-:W-:Y:S01]  /*dc30*/  @!P3 IADD3 R24, P5, R6, R21.reuse, RZ ;  /* 0x000000150618b210 */ /* 0x081fe20007fbe0ff */
[----:B------:R-:W-:Y:S01]  /*dc40*/  @!P0 IMAD.SHL.U32 R27, R223, 0x2, RZ ;  /* 0x00000002df1b8824 */ /* 0x000fe200078e00ff */
[----:B----4-:R-:W-:Y:S02]  /*dc50*/  @!P3 IADD3 R20, P4, R8, R21, RZ ;  /* 0x000000150814b210 */ /* 0x010fe40007f9e0ff */
[-C--:B------:R-:W-:Y:S01]  /*dc60*/  @!P2 IADD3 R14, P6, R6, R12.reuse, RZ ;  /* 0x0000000c060ea210 */ /* 0x080fe20007fde0ff */
[--C-:B--2---:R-:W-:Y:S01]  /*dc70*/  @!P3 IMAD.X R25, R7, 0x1, R10.reuse, P5 ;  /* 0x000000010719b824 */ /* 0x104fe200028e060a */
[----:B------:R-:W-:Y:S01]  /*dc80*/  @!P2 IADD3 R12, P5, R8, R12, RZ ;  /* 0x0000000c080ca210 */ /* 0x000fe20007fbe0ff */
[----:B------:R-:W-:Y:S01]  /*dc90*/  @!P3 IMAD.X R21, R9, 0x1, R10, P4 ;  /* 0x000000010915b824 */ /* 0x000fe200020e060a */
[----:B------:R-:W-:Y:S02]  /*dca0*/  @!P1 IADD3 R10, P4, R6, R4, RZ ;  /* 0x00000004060a9210 */ /* 0x000fe40007f9e0ff */
[----:B------:R-:W-:-:S02]  /*dcb0*/  CS2R R38, SRZ ;  /* 0x0000000000267805 */ /* 0x000fc4000001ff00 */
[----:B------:R-:W-:Y:S02]  /*dcc0*/  CS2R R40, SRZ ;  /* 0x0000000000287805 */ /* 0x000fe4000001ff00 */
[----:B------:R-:W-:Y:S02]  /*dcd0*/  CS2R R34, SRZ ;  /* 0x0000000000227805 */ /* 0x000fe4000001ff00 */
[----:B------:R-:W-:Y:S02]  /*dce0*/  CS2R R36, SRZ ;  /* 0x0000000000247805 */ /* 0x000fe4000001ff00 */
[----:B------:R-:W-:Y:S01]  /*dcf0*/  CS2R R28, SRZ ;  /* 0x00000000001c7805 */ /* 0x000fe2000001ff00 */
[----:B------:R0:W5:Y:S04]  /*dd00*/  @!P3 LD.E.64 R42, desc[UR60][R24.64] ;  /* 0x0000003c182ab980 */ /* 0x000168000c101b00 */
[----:B------:R0:W5:Y:S01]  /*dd10*/  @!P3 LD.E.64 R44, desc[UR60][R20.64] ;  /* 0x0000003c142cb980 */ /* 0x000162000c101b00 */
[----:B---3--:R-:W-:-:S02]  /*dd20*/  @!P2 SHF.L.U64.HI R11, R221, 0x1, R11 ;  /* 0x00000001dd0ba819 */ /* 0x008fc4000001020b */
[----:B------:R-:W-:-:S03]  /*dd30*/  @!P1 SHF.L.U64.HI R5, R222, 0x1, R5 ;  /* 0x00000001de059819 */ /* 0x000fc60000010205 */
[----:B------:R-:W-:Y:S01]  /*dd40*/  @!P2 IMAD.X R15, R7, 0x1, R11, P6 ;  /* 0x00000001070fa824 */ /* 0x000fe200030e060b */
[----:B------:R-:W-:Y:S02]  /*dd50*/  @!P1 IADD3 R4, P6, R8, R4, RZ ;  /* 0x0000000408049210 */ /* 0x000fe40007fde0ff */
[----:B------:R-:W-:Y:S01]  /*dd60*/  @!P0 SHF.L.U64.HI R26, R223, 0x1, R13 ;  /* 0x00000001df1a8819 */ /* 0x000fe2000001020d */
[----:B------:R-:W-:Y:S01]  /*dd70*/  @!P2 IMAD.X R13, R9, 0x1, R11, P5 ;  /* 0x00000001090da824 */ /* 0x000fe200028e060b */
[-C--:B------:R-:W-:Y:S01]  /*dd80*/  @!P0 IADD3 R6, P5, R6, R27.reuse, RZ ;  /* 0x0000001b06068210 */ /* 0x080fe20007fbe0ff */
[--C-:B------:R-:W-:Y:S01]  /*dd90*/  @!P1 IMAD.X R11, R7, 0x1, R5.reuse, P4 ;  /* 0x00000001070b9824 */ /* 0x100fe200020e0605 */
[----:B------:R-:W-:Y:S01]  /*dda0*/  @!P0 IADD3 R8, P4, R8, R27, RZ ;  /* 0x0000001b08088210 */ /* 0x000fe20007f9e0ff */
[----:B------:R-:W-:Y:S01]  /*ddb0*/  @!P1 IMAD.X R5, R9, 0x1, R5, P6 ;  /* 0x0000000109059824 */ /* 0x000fe200030e0605 */
[----:B------:R0:W5:Y:S01]  /*ddc0*/  @!P2 LD.E.64 R38, desc[UR60][R14.64] ;  /* 0x0000003c0e26a980 */ /* 0x000162000c101b00 */
[----:B------:R-:W-:-:S02]  /*ddd0*/  @!P0 IMAD.X R7, R7, 0x1, R26, P5 ;  /* 0x0000000107078824 */ /* 0x000fc400028e061a */
[----:B------:R-:W-:Y:S01]  /*dde0*/  @!P0 IMAD.X R9, R9, 0x1, R26, P4 ;  /* 0x0000000109098824 */ /* 0x000fe200020e061a */
[----:B------:R-:W-:Y:S01]  /*ddf0*/  CS2R R26, SRZ ;  /* 0x00000000001a7805 */ /* 0x000fe2000001ff00 */
[----:B------:R0:W5:Y:S04]  /*de00*/  @!P2 LD.E.64 R40, desc[UR60][R12.64] ;  /* 0x0000003c0c28a980 */ /* 0x000168000c101b00 */
[----:B------:R0:W5:Y:S04]  /*de10*/  @!P1 LD.E.64 R34, desc[UR60][R10.64] ;  /* 0x0000003c0a229980 */ /* 0x000168000c101b00 */
[----:B------:R0:W5:Y:S04]  /*de20*/  @!P1 LD.E.64 R36, desc[UR60][R4.64] ;  /* 0x0000003c04249980 */ /* 0x000168000c101b00 */
[----:B------:R0:W5:Y:S04]  /*de30*/  @!P0 LD.E.64 R28, desc[UR60][R6.64] ;  /* 0x0000003c061c8980 */ /* 0x000168000c101b00 */
[----:B------:R0:W5:Y:S02]  /*de40*/  @!P0 LD.E.64 R26, desc[UR60][R8.64] ;  /* 0x0000003c081a8980 */ /* 0x000164000c101b00 */
.L_x_2799:
[----:B------:R-:W-:Y:S05]  /*de50*/  BSYNC B1 ;  /* 0x0000000000017941 */ /* 0x000fea0003800000 */
.L_x_2798:
[----:B0----5:R-:W-:Y:S01]  /*de60*/  IMAD.MOV.U32 R5, RZ, RZ, R34 ;  /* 0x000000ffff057224 */ /* 0x021fe200078e0022 */
[----:B------:R-:W-:Y:S01]  /*de70*/  UMOV UR4, 0xffffffff ;  /* 0xffffffff00047882 */ /* 0x000fe20000000000 */
[----:B------:R-:W-:Y:S02]  /*de80*/  IMAD.MOV.U32 R4, RZ, RZ, R35 ;  /* 0x000000ffff047224 */ /* 0x000fe400078e0023 */
[----:B--2---:R-:W-:Y:S02]  /*de90*/  IMAD.MOV.U32 R7, RZ, RZ, R28 ;  /* 0x000000ffff077224 */ /* 0x004fe400078e001c */
        /* <DEDUP_REMOVED lines=24> */
[----:B------:R0:W0:Y:S04]  /*e020*/  SHFL.IDX PT, R80, R32, 0x3, 0x181f ;  /* 0x00781f0020507f89 */ /* 0x00002800000e0000 */
[----:B------:R0:W0:Y:S04]  /*e030*/  SHFL.IDX PT, R79, R31, 0x3, 0x181f ;  /* 0x00781f001f4f7f89 */ /* 0x00002800000e0000 */
[----:B------:R0:W0:Y:S02]  /*e040*/  SHFL.IDX PT, R12, R30, 0x3, 0x181f ;  /* 0x00781f001e0c7f89 */ /* 0x00002400000e0000 */
.L_x_3125:
[----:B------:R-:W-:Y:S01]  /*e050*/  VIADD R0, R0, 0x60 ;  /* 0x0000006000007836 */ /* 0x000fe20000000000 */
[----:B------:R-:W-:Y:S01]  /*e060*/  BSSY B1, `(.L_x_2801) ;  /* 0x000003a000017945 */ /* 0x000fe20003800000 */
[----:B------:R-:W-:Y:S02]  /*e070*/  CS2R R6, SRZ ;  /* 0x0000000000067805 */ /* 0x000fe4000001ff00 */
[----:B------:R-:W-:Y:S02]  /*e080*/  CS2R R20, SRZ ;  /* 0x0000000000147805 */ /* 0x000fe4000001ff00 */
[----:B01-3--:R-:W-:Y:S02]  /*e090*/  CS2R R30, SRZ ;  /* 0x00000000001e7805 */ /* 0x00bfe4000001ff00 */
[----:B------:R-:W-:Y:S02]  /*e0a0*/  ISETP.GE.AND P0, PT, R0, R3, PT ;  /* 0x000000030000720c */ /* 0x000fe40003f06270 */
[----:B----4-:R-:W-:-:S02]  /*e0b0*/  CS2R R8, SRZ ;  /* 0x0000000000087805 */ /* 0x010fc4000001ff00 */
[----:B------:R-:W-:Y:S02]  /*e0c0*/  CS2R R10, SRZ ;  /* 0x00000000000a7805 */ /* 0x000fe4000001ff00 */
[----:B------:R-:W-:Y:S02]  /*e0d0*/  CS2R R24, SRZ ;  /* 0x0000000000187805 */ /* 0x000fe4000001ff00 */
[----:B------:R-:W-:-:S05]  /*e0e0*/  CS2R R32, SRZ ;  /* 0x0000000000207805 */ /* 0x000fca000001ff00 */
[----:B------:R-:W-:Y:S05]  /*e0f0*/  @P0 BRA `(.L_x_2802) ;  /* 0x0000000000c00947 */ /* 0x000fea0003800000 */
[----:B------:R-:W3:Y:S01]  /*e100*/  LDL R15, [R1+0x134] ;  /* 0x00013400010f7983 */ /* 0x000ee20000100800 */
[----:B------:R-:W-:-:S03]  /*e110*/  ULDC UR4, c[0x0][0x3f4] ;  /* 0x0000fd0000047ab9 */ /* 0x000fc60000000800 */
[----:B------:R-:W4:Y:S04]  /*e120*/  LDL R13, [R1+0x130] ;  /* 0x00013000010d7983 */ /* 0x000f280000100800 */
[----:B------:R-:W4:Y:S01]  /*e130*/  LDL R14, [R1+0x12c] ;  /* 0x00012c00010e7983 */ /* 0x000f220000100800 */
[----:B------:R-:W-:Y:S02]  /*e140*/  ISETP.GE.AND P2, PT, R216, UR4, PT ;  /* 0x00000004d8007c0c */ /* 0x000fe4000bf46270 */
[----:B------:R-:W-:Y:S02]  /*e150*/  CS2R R30, SRZ ;  /* 0x00000000001e7805 */ /* 0x000fe4000001ff00 */
[----:B------:R-:W-:Y:S02]  /*e160*/  ISETP.GE.AND P3, PT, R221, UR4, PT ;  /* 0x00000004dd007c0c */ /* 0x000fe4000bf66270 */
[----:B------:R-:W-:-:S07]  /*e170*/  CS2R R32, SRZ ;  /* 0x0000000000207805 */ /* 0x000fce000001ff00 */
[C---:B------:R-:W-:Y:S01]  /*e180*/  @!P2 IMAD.SHL.U32 R4, R216.reuse, 0x2, RZ ;  /* 0x00000002d804a824 */ /* 0x040fe200078e00ff */
[----:B------:R-:W-:-:S03]  /*e190*/  @!P2 SHF.L.U64.HI R5, R216, 0x1, R217 ;  /* 0x00000001d805a819 */ /* 0x000fc600000102d9 */
[----:B------:R-:W-:Y:S01]  /*e1a0*/  @!P3 IMAD.SHL.U32 R0, R221, 0x2, RZ ;  /* 0x00000002dd00b824 */ /* 0x000fe200078e00ff */
[-C--:B------:R-:W-:Y:S02]  /*e1b0*/  @!P2 IADD3 R6, P0, R80, R4.reuse, RZ ;  /* 0x000000045006a210 */ /* 0x080fe40007f1e0ff */
[----:B------:R-:W-:-:S03]  /*e1c0*/  @!P2 IADD3 R4, P1, R12, R4, RZ ;  /* 0x000000040c04a210 */ /* 0x000fc60007f3e0ff */
[--C-:B--2---:R-:W-:Y:S02]  /*e1d0*/  @!P2 IMAD.X R7, R78, 0x1, R5.reuse, P0 ;  /* 0x000000014e07a824 */ /* 0x104fe400000e0605 */
[----:B------:R-:W-:Y:S01]  /*e1e0*/  @!P2 IMAD.X R5, R79, 0x1, R5, P1 ;  /* 0x000000014f05a824 */ /* 0x000fe200008e0605 */
[----:B------:R-:W-:Y:S02]  /*e1f0*/  ISETP.GE.AND P1, PT, R222, UR4, PT ;  /* 0x00000004de007c0c */ /* 0x000fe4000bf26270 */
[----:B------:R0:W5:Y:S04]  /*e200*/  @!P2 LD.E.64 R30, desc[UR60][R6.64] ;  /* 0x0000003c061ea980 */ /* 0x000168000c101b00 */
[----:B------:R1:W5:Y:S01]  /*e210*/  @!P2 LD.E.64 R32, desc[UR60][R4.64] ;  /* 0x0000003c0420a980 */ /* 0x000362000c101b00 */
[----:B0-----:R-:W-:-:S02]  /*e220*/  @!P3 IADD3 R6, P0, R80, R0, RZ ;  /* 0x000000005006b210 */ /* 0x001fc40007f1e0ff */
[----:B------:R-:W-:Y:S02]  /*e230*/  CS2R R24, SRZ ;  /* 0x0000000000187805 */ /* 0x000fe4000001ff00 */
[----:B------:R-:W-:Y:S02]  /*e240*/  CS2R R20, SRZ ;  /* 0x0000000000147805 */ /* 0x000fe4000001ff00 */
[----:B------:R-:W-:Y:S02]  /*e250*/  ISETP.GE.AND P2, PT, R223, UR4, PT ;  /* 0x00000004df007c0c */ /* 0x000fe4000bf46270 */
[----:B------:R-:W-:Y:S02]  /*e260*/  CS2R R10, SRZ ;  /* 0x00000000000a7805 */ /* 0x000fe4000001ff00 */
[----:B---3--:R-:W-:-:S05]  /*e270*/  @!P3 SHF.L.U64.HI R8, R221, 0x1, R15 ;  /* 0x00000001dd08b819 */ /* 0x008fca000001020f */
[----:B------:R-:W-:Y:S01]  /*e280*/  @!P3 IMAD.X R7, R78, 0x1, R8, P0 ;  /* 0x000000014e07b824 */ /* 0x000fe200000e0608 */
[----:B-1----:R-:W-:-:S04]  /*e290*/  @!P3 IADD3 R4, P0, R12, R0, RZ ;  /* 0x000000000c04b210 */ /* 0x002fc80007f1e0ff */
[----:B------:R0:W5:Y:S01]  /*e2a0*/  @!P3 LD.E.64 R20, desc[UR60][R6.64] ;  /* 0x0000003c0614b980 */ /* 0x000162000c101b00 */
[----:B------:R-:W-:Y:S02]  /*e2b0*/  @!P3 IMAD.X R5, R79, 0x1, R8, P0 ;  /* 0x000000014f05b824 */ /* 0x000fe400000e0608 */
[C---:B------:R-:W-:Y:S01]  /*e2c0*/  @!P1 IMAD.SHL.U32 R8, R222.reuse, 0x2, RZ ;  /* 0x00000002de089824 */ /* 0x040fe200078e00ff */
[----:B----4-:R-:W-:Y:S02]  /*e2d0*/  @!P1 SHF.L.U64.HI R0, R222, 0x1, R13 ;  /* 0x00000001de009819 */ /* 0x010fe4000001020d */
[----:B------:R1:W5:Y:S01]  /*e2e0*/  @!P3 LD.E.64 R24, desc[UR60][R4.64] ;  /* 0x0000003c0418b980 */ /* 0x000362000c101b00 */
[----:B0-----:R-:W-:Y:S02]  /*e2f0*/  CS2R R6, SRZ ;  /* 0x0000000000067805 */ /* 0x001fe4000001ff00 */
[----:B-1----:R-:W-:-:S05]  /*e300*/  @!P1 IADD3 R4, P0, R80, R8, RZ ;  /* 0x0000000850049210 */ /* 0x002fca0007f1e0ff */
[----:B------:R-:W-:Y:S02]  /*e310*/  @!P1 IMAD.X R5, R78, 0x1, R0, P0 ;  /* 0x000000014e059824 */ /* 0x000fe400000e0600 */
[----:B------:R-:W-:-:S03]  /*e320*/  @!P2 IMAD.SHL.U32 R13, R223, 0x2, RZ ;  /* 0x00000002df0da824 */ /* 0x000fc600078e00ff */
[----:B------:R0:W5:Y:S02]  /*e330*/  @!P1 LD.E.64 R6, desc[UR60][R4.64] ;  /* 0x0000003c04069980 */ /* 0x000164000c101b00 */
[----:B0-----:R-:W-:-:S05]  /*e340*/  @!P1 IADD3 R4, P0, R12, R8, RZ ;  /* 0x000000080c049210 */ /* 0x001fca0007f1e0ff */
[----:B------:R-:W-:Y:S01]  /*e350*/  @!P1 IMAD.X R5, R79, 0x1, R0, P0 ;  /* 0x000000014f059824 */ /* 0x000fe200000e0600 */
[-C--:B------:R-:W-:Y:S02]  /*e360*/  @!P2 IADD3 R8, P0, R80, R13.reuse, RZ ;  /* 0x0000000d5008a210 */ /* 0x080fe40007f1e0ff */
[----:B------:R-:W-:Y:S02]  /*e370*/  @!P2 SHF.L.U64.HI R0, R223, 0x1, R14 ;  /* 0x00000001df00a819 */ /* 0x000fe4000001020e */
[----:B------:R0:W5:Y:S01]  /*e380*/  @!P1 LD.E.64 R10, desc[UR60][R4.64] ;  /* 0x0000003c040a9980 */ /* 0x000162000c101b00 */
[----:B------:R-:W-:Y:S02]  /*e390*/  @!P2 IADD3 R12, P1, R12, R13, RZ ;  /* 0x0000000d0c0ca210 */ /* 0x000fe40007f3e0ff */
[--C-:B------:R-:W-:Y:S01]  /*e3a0*/  @!P2 IMAD.X R9, R78, 0x1, R0.reuse, P0 ;  /* 0x000000014e09a824 */ /* 0x100fe200000e0600 */
[----:B0-----:R-:W-:Y:S02]  /*e3b0*/  CS2R R4, SRZ ;  /* 0x0000000000047805 */ /* 0x001fe4000001ff00 */
[----:B------:R-:W-:-:S04]  /*e3c0*/  @!P2 IMAD.X R13, R79, 0x1, R0, P1 ;  /* 0x000000014f0da824 */ /* 0x000fc800008e0600 */
[----:B------:R0:W5:Y:S02]  /*e3d0*/  @!P2 LD.E.64 R4, desc[UR60][R8.64] ;  /* 0x0000003c0804a980 */ /* 0x000164000c101b00 */
[----:B0-----:R-:W-:-:S06]  /*e3e0*/  CS2R R8, SRZ ;  /* 0x0000000000087805 */ /* 0x001fcc000001ff00 */
[----:B------:R0:W5:Y:S02]  /*e3f0*/  @!P2 LD.E.64 R8, desc[UR60][R12.64] ;  /* 0x0000003c0c08a980 */ /* 0x000164000c101b00 */
.L_x_2802:
[----:B------:R-:W-:Y:S05]  /*e400*/  BSYNC B1 ;  /* 0x0000000000017941 */ /* 0x000fea0003800000 */
.L_x_2801:
[----:B0-----:R-:W3:Y:S01]  /*e410*/  LDL R12, [R1+0xa0] ;  /* 0x0000a000010c7983 */ /* 0x001ee20000100800 */
[----:B------:R-:W-:Y:S01]  /*e420*/  BSSY B1, `(.L_x_2803) ;  /* 0x0000007000017945 */ /* 0x000fe20003800000 */
[----:B---3--:R-:W-:-:S04]  /*e430*/  LEA.HI R0, R12, R12, RZ, 0x1 ;  /* 0x0000000c0c007211 */ /* 0x008fc800078f08ff */
[----:B------:R-:W-:-:S05]  /*e440*/  LOP3.LUT R0, R0, 0xfffffffe, RZ, 0xc0, !PT ;  /* 0xfffffffe00007812 */ /* 0x000fca00078ec0ff */
[----:B------:R-:W-:-:S05]  /*e450*/  IMAD.IADD R0, R12, 0x1, -R0 ;  /* 0x000000010c007824 */ /* 0x000fca00078e0a00 */
[----:B------:R-:W-:-:S04]  /*e460*/  SHF.L.U32 R0, R0, 0x1f, RZ ;  /* 0x0000001f00007819 */ /* 0x000fc800000006ff */
[----:B------:R-:W0:Y:S02]  /*e470*/  SYNCS.PHASECHK.TRANS64.TRYWAIT P0, [R23+URZ+0x38800], R0 ;  /* 0x03880000170075a7 */ /* 0x000e24000800017f */
[----:B0-----:R-:W-:Y:S05]  /*e480*/  @!P0 BRA `(.L_x_2804) ;  /* 0x0000026400e08947 */ /* 0x001fea0003800000 */
.L_x_3126:
[----:B------:R-:W-:Y:S05]  /*e490*/  BSYNC B1 ;  /* 0x0000000000017941 */ /* 0x000fea0003800000 */
.L_x_2803:
[----:B------:R-:W3:Y:S01]  /*e4a0*/  LDL R13, [R1+0x74] ;  /* 0x00007400010d7983 */ /* 0x000ee20000100800 */
[----:B-----5:R-:W-:Y:S01]  /*e4b0*/  IMAD.MOV.U32 R12, RZ, RZ, R4 ;  /* 0x000000ffff0c7224 */ /* 0x020fe200078e0004 */
[----:B------:R-:W-:Y:S01]  /*e4c0*/  BSSY B1, `(.L_x_2805) ;  /* 0x00000e3000017945 */ /* 0x000fe20003800000 */
[----:B0-----:R-:W-:-:S05]  /*e4d0*/  IMAD.MOV.U32 R0, RZ, RZ, R5 ;  /* 0x000000ffff007224 */ /* 0x001fca00078e0005 */
[----:B--2---:R-:W-:Y:S01]  /*e4e0*/  PRMT R78, R12, 0x5410, R0 ;  /* 0x000054100c4e7816 */ /* 0x004fe20000000000 */
        /* <DEDUP_REMOVED lines=16> */
[----:B---3--:R-:W-:Y:S01]  /*e5f0*/  VIADDMNMX R0, R3, -R13, 0x80, PT ;  /* 0x0000008003007446 */ /* 0x008fe2000380090d */
        /* <DEDUP_REMOVED lines=17> */
[C---:B------:R-:W-:Y:S02]  /*e710*/  PRMT R76, R94.reuse, 0x5432, R76 ;  /* 0x000054325e4c7816 */ /* 0x040fe4000000004c */
[----:B------:R-:W-:-:S02]  /*e720*/  PRMT R75, R94, 0x5410, R75 ;  /* 0x000054105e4b7816 */ /* 0x000fc4000000004b */
[C---:B------:R-:W-:Y:S01]  /*e730*/  PRMT R3, R93.reuse, 0x5410, R3 ;  /* 0x000054105d037816 */ /* 0x040fe20000000003 */
[C---:B------:R-:W-:Y:S01]  /*e740*/  IMAD.U32 R77, R76.reuse, 0x10000, RZ ;  /* 0x000100004c4d7824 */ /* 0x040fe200078e00ff */
[----:B------:R-:W-:Y:S01]  /*e750*/  PRMT R74, R93, 0x5432, R74 ;  /* 0x000054325d4a7816 */ /* 0x000fe2000000004a */
[C---:B------:R-:W-:Y:S01]  /*e760*/  IMAD.U32 R95, R75.reuse, 0x10000, RZ ;  /* 0x000100004b5f7824 */ /* 0x040fe200078e00ff */
[----:B------:R-:W-:Y:S02]  /*e770*/  LOP3.LUT R76, R76, 0xffff0000, RZ, 0xc0, !PT ;  /* 0xffff00004c4c7812 */ /* 0x000fe400078ec0ff */
[----:B------:R-:W-:Y:S02]  /*e780*/  LOP3.LUT R75, R75, 0xffff0000, RZ, 0xc0, !PT ;  /* 0xffff00004b4b7812 */ /* 0x000fe400078ec0ff */
[C---:B0-----:R-:W-:Y:S01]  /*e790*/  LOP3.LUT R94, R14.reuse, 0xffff0000, RZ, 0xc0, !PT ;  /* 0xffff00000e5e7812 */ /* 0x041fe200078ec0ff */
[----:B------:R-:W-:-:S04]  /*e7a0*/  IMAD.U32 R93, R14, 0x10000, RZ ;  /* 0x000100000e5d7824 */ /* 0x000fc800078e00ff */
[C---:B------:R-:W-:Y:S01]  /*e7b0*/  FMUL.FTZ R14, R94.reuse, R77 ;  /* 0x0000004d5e0e7220 */ /* 0x040fe20000410000 */
[----:B------:R-:W-:-:S03]  /*e7c0*/  FMUL.FTZ R94, R94, R95 ;  /* 0x0000005f5e5e7220 */ /* 0x000fc60000410000 */
[C---:B------:R-:W-:Y:S01]  /*e7d0*/  FFMA.FTZ R14, R93.reuse, R95, -R14 ;  /* 0x0000005f5d0e7223 */ /* 0x040fe2000001080e */
[----:B------:R-:W-:Y:S01]  /*e7e0*/  FFMA.FTZ R77, R93, R77, R94 ;  /* 0x0000004d5d4d7223 */ /* 0x000fe2000001005e */
[C---:B------:R-:W-:Y:S01]  /*e7f0*/  IMAD.U32 R93, R15.reuse, 0x10000, RZ ;  /* 0x000100000f5d7824 */ /* 0x040fe200078e00ff */
[----:B------:R-:W-:-:S03]  /*e800*/  LOP3.LUT R15, R15, 0xffff0000, RZ, 0xc0, !PT ;  /* 0xffff00000f0f7812 */ /* 0x000fc600078ec0ff */
[----:B------:R-:W-:Y:S01]  /*e810*/  F2FP.BF16.F32.PACK_AB R14, R77, R14 ;  /* 0x0000000e4d0e723e */ /* 0x000fe200000010ff */
[----:B------:R-:W-:Y:S02]  /*e820*/  IMAD.U32 R77, R3, 0x10000, RZ ;  /* 0x00010000034d7824 */ /* 0x000fe400078e00ff */
[CC--:B------:R-:W-:Y:S01]  /*e830*/  FMUL.FTZ R94, R15.reuse, R76.reuse ;  /* 0x0000004c0f5e7220 */ /* 0x0c0fe20000410000 */
[-C--:B------:R-:W-:Y:S01]  /*e840*/  FMUL.FTZ R15, R15, R75.reuse ;  /* 0x0000004b0f0f7220 */ /* 0x080fe20000410000 */
[----:B------:R-:W-:Y:S02]  /*e850*/  LOP3.LUT R3, R3, 0xffff0000, RZ, 0xc0, !PT ;  /* 0xffff000003037812 */ /* 0x000fe400078ec0ff */
[C---:B------:R-:W-:Y:S01]  /*e860*/  FFMA.FTZ R94, R93.reuse, R75, -R94 ;  /* 0x0000004b5d5e7223 */ /* 0x040fe2000001085e */
[----:B------:R-:W-:Y:S01]  /*e870*/  FFMA.FTZ R15, R93, R76, R15 ;  /* 0x0000004c5d0f7223 */ /* 0x000fe2000001000f */
[----:B------:R-:W-:Y:S01]  /*e880*/  LOP3.LUT R75, R12, 0xffff0000, RZ, 0xc0, !PT ;  /* 0xffff00000c4b7812 */ /* 0x000fe200078ec0ff */
[----:B------:R-:W-:-:S02]  /*e890*/  IMAD.U32 R76, R74, 0x10000, RZ ;  /* 0x000100004a4c7824 */ /* 0x000fc400078e00ff */
[----:B------:R-:W-:Y:S01]  /*e8a0*/  IMAD.U32 R12, R12, 0x10000, RZ ;  /* 0x000100000c0c7824 */ /* 0x000fe200078e00ff */
[----:B------:R-:W-:Y:S01]  /*e8b0*/  F2FP.BF16.F32.PACK_AB R15, R15, R94 ;  /* 0x0000005e0f0f723e */ /* 0x000fe200000010ff */
        /* <DEDUP_REMOVED lines=11> */
[----:B------:R-:W-:-:S05]  /*e970*/  FFMA.FTZ R13, R13, R75, R74 ;  /* 0x0000004b0d0d7223 */ /* 0x000fca000001004a */
[----:B------:R-:W-:-:S05]  /*e980*/  F2FP.BF16.F32.PACK_AB R13, R13, R76 ;  /* 0x0000004c0d0d723e */ /* 0x000fca00000010ff */
[----:B------:R0:W-:Y:S02]  /*e990*/  STS.128 [R113], R12 ;  /* 0x0000000c71007388 */ /* 0x0001e40000000c00 */
.L_x_2808:
[----:B------:R-:W-:Y:S05]  /*e9a0*/  BSYNC B2 ;  /* 0x0000000000027941 */ /* 0x000fea0003800000 */
.L_x_2807:
[----:B------:R-:W-:Y:S01]  /*e9b0*/  ISETP.GE.AND P0, PT, R221, R109, PT ;  /* 0x0000006ddd00720c */ /* 0x000fe20003f06270 */
[----:B------:R-:W-:-:S12]  /*e9c0*/  BSSY B2, `(.L_x_2809) ;  /* 0x0000030000027945 */ /* 0x000fd80003800000 */
[----:B------:R-:W-:Y:S05]  /*e9d0*/  @P0 BRA `(.L_x_2810) ;  /* 0x0000000000b80947 */ /* 0x000fea0003800000 */
[----:B0----5:R-:W0:Y:S01]  /*e9e0*/  LDS.128 R12, [R113+0x4000] ;  /* 0x00400000710c7984 */ /* 0x021e220000000c00 */
[--C-:B------:R-:W-:Y:S02]  /*e9f0*/  SHF.R.U64 R3, R70, 0x10, R71.reuse ;  /* 0x0000001046037819 */ /* 0x100fe40000001247 */
[----:B------:R-:W-:Y:S02]  /*ea00*/  SHF.R.U32.HI R70, RZ, 0x10, R71 ;  /* 0x00000010ff467819 */ /* 0x000fe40000011647 */
[----:B------:R-:W-:Y:S02]  /*ea10*/  SHF.R.U32.HI R71, RZ, 0x10, R73 ;  /* 0x00000010ff477819 */ /* 0x000fe40000011649 */
[C---:B------:R-:W-:Y:S02]  /*ea20*/  PRMT R70, R112.reuse, 0x5432, R70 ;  /* 0x0000543270467816 */ /* 0x040fe40000000046 */
[----:B------:R-:W-:Y:S02]  /*ea30*/  PRMT R71, R112, 0x5410, R71 ;  /* 0x0000541070477816 */ /* 0x000fe40000000047 */
[----:B------:R-:W-:Y:S01]  /*ea40*/  SHF.R.U64 R72, R72, 0x10, R73 ;  /* 0x0000001048487819 */ /* 0x000fe20000001249 */
[C---:B------:R-:W-:Y:S01]  /*ea50*/  IMAD.U32 R75, R70.reuse, 0x10000, RZ ;  /* 0x00010000464b7824 */ /* 0x040fe200078e00ff */
[----:B------:R-:W-:Y:S01]  /*ea60*/  LOP3.LUT R70, R70, 0xffff0000, RZ, 0xc0, !PT ;  /* 0xffff000046467812 */ /* 0x000fe200078ec0ff */
[C---:B------:R-:W-:Y:S01]  /*ea70*/  IMAD.U32 R74, R71.reuse, 0x10000, RZ ;  /* 0x00010000474a7824 */ /* 0x040fe200078e00ff */
[----:B------:R-:W-:-:S02]  /*ea80*/  LOP3.LUT R71, R71, 0xffff0000, RZ, 0xc0, !PT ;  /* 0xffff000047477812 */ /* 0x000fc400078ec0ff */
[----:B------:R-:W-:Y:S02]  /*ea90*/  PRMT R3, R111, 0x5432, R3 ;  /* 0x000054326f037816 */ /* 0x000fe40000000003 */
[C---:B0-----:R-:W-:Y:S01]  /*eaa0*/  LOP3.LUT R77, R14.reuse, 0xffff0000, RZ, 0xc0, !PT ;  /* 0xffff00000e4d7812 */ /* 0x041fe200078ec0ff */
[----:B------:R-:W-:Y:S01]  /*eab0*/  IMAD.U32 R14, R14, 0x10000, RZ ;  /* 0x000100000e0e7824 */ /* 0x000fe200078e00ff */
[C---:B------:R-:W-:Y:S01]  /*eac0*/  LOP3.LUT R73, R15.reuse, 0xffff0000, RZ, 0xc0, !PT ;  /* 0xffff00000f497812 */ /* 0x040fe200078ec0ff */
[----:B------:R-:W-:Y:S02]  /*ead0*/  IMAD.U32 R15, R15, 0x10000, RZ ;  /* 0x000100000f0f7824 */ /* 0x000fe400078e00ff */
[C---:B------:R-:W-:Y:S01]  /*eae0*/  FMUL.FTZ R76, R77.reuse, R74 ;  /* 0x0000004a4d4c7220 */ /* 0x040fe20000410000 */
[----:B------:R-:W-:-:S03]  /*eaf0*/  FMUL.FTZ R77, R77, R75 ;  /* 0x0000004b4d4d7220 */ /* 0x000fc60000410000 */
[C---:B------:R-:W-:Y:S01]  /*eb00*/  FFMA.FTZ R76, R14.reuse, R75, -R76 ;  /* 0x0000004b0e4c7223 */ /* 0x040fe2000001084c */
[----:B------:R-:W-:Y:S01]  /*eb10*/  FFMA.FTZ R14, R14, R74, R77 ;  /* 0x0000004a0e0e7223 */ /* 0x000fe2000001004d */
[CC--:B------:R-:W-:Y:S01]  /*eb20*/  FMUL.FTZ R74, R73.reuse, R71.reuse ;  /* 0x00000047494a7220 */ /* 0x0c0fe20000410000 */
[-C--:B------:R-:W-:Y:S01]  /*eb30*/  FMUL.FTZ R73, R73, R70.reuse ;  /* 0x0000004649497220 */ /* 0x080fe20000410000 */
[C---:B------:R-:W-:Y:S01]  /*eb40*/  IMAD.U32 R75, R3.reuse, 0x10000, RZ ;  /* 0x00010000034b7824 */ /* 0x040fe200078e00ff */
[----:B------:R-:W-:Y:S01]  /*eb50*/  LOP3.LUT R3, R3, 0xffff0000, RZ, 0xc0, !PT ;  /* 0xffff000003037812 */ /* 0x000fe200078ec0ff */
[C---:B------:R-:W-:Y:S01]  /*eb60*/  FFMA.FTZ R70, R15.reuse, R70, -R74 ;  /* 0x000000460f467223 */ /* 0x040fe2000001084a */
[----:B------:R-:W-:Y:S01]  /*eb70*/  FFMA.FTZ R15, R15, R71, R73 ;  /* 0x000000470f0f7223 */ /* 0x000fe20000010049 */
[----:B------:R-:W-:Y:S01]  /*eb80*/  PRMT R71, R111, 0x5410, R72 ;  /* 0x000054106f477816 */ /* 0x000fe20000000048 */
[C---:B------:R-:W-:Y:S01]  /*eb90*/  IMAD.U32 R72, R12.reuse, 0x10000, RZ ;  /* 0x000100000c487824 */ /* 0x040fe200078e00ff */
[----:B------:R-:W-:-:S02]  /*eba0*/  LOP3.LUT R74, R12, 0xffff0000, RZ, 0xc0, !PT ;  /* 0xffff00000c4a7812 */ /* 0x000fc400078ec0ff */
[----:B------:R-:W-:Y:S01]  /*ebb0*/  F2FP.BF16.F32.PACK_AB R14, R14, R76 ;  /* 0x0000004c0e0e723e */ /* 0x000fe200000010ff */
[C---:B------:R-:W-:Y:S01]  /*ebc0*/  IMAD.U32 R73, R71.reuse, 0x10000, RZ ;  /* 0x0001000047497824 */ /* 0x040fe200078e00ff */
[----:B------:R-:W-:Y:S02]  /*ebd0*/  LOP3.LUT R71, R71, 0xffff0000, RZ, 0xc0, !PT ;  /* 0xffff000047477812 */ /* 0x000fe400078ec0ff */
        /* <DEDUP_REMOVED lines=14> */
.L_x_2810:
[----:B------:R-:W-:Y:S05]  /*ecc0*/  BSYNC B2 ;  /* 0x0000000000027941 */ /* 0x000fea0003800000 */
.L_x_2809:
[-C--:B------:R-:W-:Y:S01]  /*ecd0*/  ISETP.GE.AND P0, PT, R222, R109.reuse, PT ;  /* 0x0000006dde00720c */ /* 0x080fe20003f06270 */
[----:B------:R-:W-:Y:S01]  /*ece0*/  BSSY B2, `(.L_x_2811) ;  /* 0x0000031000027945 */ /* 0x000fe20003800000 */
[----:B------:R-:W-:-:S11]  /*ecf0*/  ISETP.GE.AND P1, PT, R223, R109, PT ;  /* 0x0000006ddf00720c */ /* 0x000fd60003f26270 */
[----:B------:R-:W-:Y:S05]  /*ed00*/  @P0 BRA `(.L_x_2812) ;  /* 0x0000000000b80947 */ /* 0x000fea0003800000 */
[----:B01---5:R-:W0:Y:S01]  /*ed10*/  LDS.128 R12, [R113+0x8000] ;  /* 0x00800000710c7984 */ /* 0x023e220000000c00 */
        /* <DEDUP_REMOVED lines=45> */
.L_x_2812:
[----:B------:R-:W-:Y:S05]  /*eff0*/  BSYNC B2 ;  /* 0x0000000000027941 */ /* 0x000fea0003800000 */
.L_x_2811:
        /* <DEDUP_REMOVED lines=9> */
[----:B------:R-:W-:Y:S01]  /*f090*/  PRMT R3, R106, 0x5432, R3 ;  /* 0x000054326a037816 */ /* 0x000fe20000000003 */
[C---:B------:R-:W-:Y:S01]  /*f0a0*/  IMAD.U32 R66, R64.reuse, 0x10000, RZ ;  /* 0x0001000040427824 */ /* 0x040fe200078e00ff */
[----:B------:R-:W-:Y:S01]  /*f0b0*/  LOP3.LUT R64, R64, 0xffff0000, RZ, 0xc0, !PT ;  /* 0xffff000040407812 */ /* 0x000fe200078ec0ff */
[----:B------:R-:W-:Y:S01]  /*f0c0*/  IMAD.U32 R67, R62, 0x10000, RZ ;  /* 0x000100003e437824 */ /* 0x000fe200078e00ff */
[C---:B0-----:R-:W-:Y:S01]  /*f0d0*/  LOP3.LUT R68, R14.reuse, 0xffff0000, RZ, 0xc0, !PT ;  /* 0xffff00000e447812 */ /* 0x041fe200078ec0ff */
[----:B------:R-:W-:Y:S02]  /*f0e0*/  IMAD.U32 R65, R14, 0x10000, RZ ;  /* 0x000100000e417824 */ /* 0x000fe400078e00ff */
[C---:B------:R-:W-:Y:S01]  /*f0f0*/  IMAD.U32 R14, R15.reuse, 0x10000, RZ ;  /* 0x000100000f0e7824 */ /* 0x040fe200078e00ff */
[----:B------:R-:W-:Y:S01]  /*f100*/  LOP3.LUT R15, R15, 0xffff0000, RZ, 0xc0, !PT ;  /* 0xffff00000f0f7812 */ /* 0x000fe200078ec0ff */
[C---:B------:R-:W-:Y:S01]  /*f110*/  FMUL.FTZ R69, R68.reuse, R66 ;  /* 0x0000004244457220 */ /* 0x040fe20000410000 */
[----:B------:R-:W-:-:S03]  /*f120*/  FMUL.FTZ R68, R68, R67 ;  /* 0x0000004344447220 */ /* 0x000fc60000410000 */
[C---:B------:R-:W-:Y:S01]  /*f130*/  FFMA.FTZ R67, R65.reuse, R67, -R69 ;  /* 0x0000004341437223 */ /* 0x040fe20000010845 */
[----:B------:R-:W-:Y:S01]  /*f140*/  FFMA.FTZ R68, R65, R66, R68 ;  /* 0x0000004241447223 */ /* 0x000fe20000010044 */
[----:B------:R-:W-:Y:S01]  /*f150*/  IMAD.U32 R65, R12, 0x10000, RZ ;  /* 0x000100000c417824 */ /* 0x000fe200078e00ff */
        /* <DEDUP_REMOVED lines=11> */
[C---:B------:R-:W-:Y:S01]  /*f210*/  FMUL.FTZ R64, R66.reuse, R69 ;  /* 0x0000004542407220 */ /* 0x040fe20000410000 */
[----:B------:R-:W-:Y:S01]  /*f220*/  LOP3.LUT R63, R63, 0xffff0000, RZ, 0xc0, !PT ;  /* 0xffff00003f3f7812 */ /* 0x000fe200078ec0ff */
[----:B------:R-:W-:Y:S01]  /*f230*/  FMUL.FTZ R66, R66, R14 ;  /* 0x0000000e42427220 */ /* 0x000fe20000410000 */
[----:B------:R-:W-:Y:S01]  /*f240*/  F2FP.BF16.F32.PACK_AB R15, R15, R12 ;  /* 0x0000000c0f0f723e */ /* 0x000fe200000010ff */
[----:B------:R-:W-:Y:S01]  /*f250*/  FFMA.FTZ R64, R65, R14, -R64 ;  /* 0x0000000e41407223 */ /* 0x000fe20000010840 */
[C---:B------:R-:W-:Y:S01]  /*f260*/  FMUL.FTZ R14, R13.reuse, R3 ;  /* 0x000000030d0e7220 */ /* 0x040fe20000410000 */
[----:B------:R-:W-:Y:S01]  /*f270*/  FMUL.FTZ R13, R13, R63 ;  /* 0x0000003f0d0d7220 */ /* 0x000fe20000410000 */
[----:B------:R-:W-:-:S02]  /*f280*/  FFMA.FTZ R66, R65, R69, R66 ;  /* 0x0000004541427223 */ /* 0x000fc40000010042 */
[C---:B------:R-:W-:Y:S01]  /*f290*/  FFMA.FTZ R63, R62.reuse, R63, -R14 ;  /* 0x0000003f3e3f7223 */ /* 0x040fe2000001080e */
[----:B------:R-:W-:Y:S01]  /*f2a0*/  FFMA.FTZ R13, R62, R3, R13 ;  /* 0x000000033e0d7223 */ /* 0x000fe2000001000d */
[----:B------:R-:W-:Y:S02]  /*f2b0*/  F2FP.BF16.F32.PACK_AB R14, R68, R67 ;  /* 0x00000043440e723e */ /* 0x000fe400000010ff */
[----:B------:R-:W-:Y:S02]  /*f2c0*/  F2FP.BF16.F32.PACK_AB R12, R66, R64 ;  /* 0x00000040420c723e */ /* 0x000fe400000010ff */
[----:B------:R-:W-:-:S05]  /*f2d0*/  F2FP.BF16.F32.PACK_AB R13, R13, R63 ;  /* 0x0000003f0d0d723e */ /* 0x000fca00000010ff */
[----:B------:R3:W-:Y:S02]  /*f2e0*/  STS.128 [R113+0xc000], R12 ;  /* 0x00c0000c71007388 */ /* 0x0007e40000000c00 */
.L_x_2806:
[----:B------:R-:W-:Y:S05]  /*f2f0*/  BSYNC B1 ;  /* 0x0000000000017941 */ /* 0x000fea0003800000 */
.L_x_2805:
[----:B------:R-:W-:Y:S01]  /*f300*/  VIADD R3, R225, 0x20 ;  /* 0x00000020e1037836 */ /* 0x000fe20000000000 */
[----:B------:R-:W-:Y:S04]  /*f310*/  BSSY B1, `(.L_x_2813) ;  /* 0x00000cb000017945 */ /* 0x000fe80003800000 */
[----:B------:R-:W-:-:S13]  /*f320*/  ISETP.GE.AND P0, PT, R3, R0, PT ;  /* 0x000000000300720c */ /* 0x000fda0003f06270 */
[----:B------:R-:W-:Y:S05]  /*f330*/  @P0 BRA `(.L_x_2814) ;  /* 0x0000000c00200947 */ /* 0x000fea0003800000 */
[----:B------:R4:W5:Y:S01]  /*f340*/  LDL R67, [R1+0x70] ;  /* 0x0000700001437983 */ /* 0x0009620000100800 */
[----:B------:R-:W0:Y:S01]  /*f350*/  LDC R3, c[0x0][0x3f4] ;  /* 0x0000fd00ff037b82 */ /* 0x000e220000000800 */
[----:B------:R-:W-:Y:S01]  /*f360*/  BSSY B2, `(.L_x_2815) ;  /* 0x0000034000027945 */ /* 0x000fe20003800000 */
[-C--:B0-----:R-:W-:Y:S02]  /*f370*/  ISETP.GE.AND P0, PT, R216, R3.reuse, PT ;  /* 0x00000003d800720c */ /* 0x081fe40003f06270 */
[-C--:B------:R-:W-:Y:S02]  /*f380*/  ISETP.GE.AND P1, PT, R221, R3.reuse, PT ;  /* 0x00000003dd00720c */ /* 0x080fe40003f26270 */
[-C--:B------:R-:W-:Y:S02]  /*f390*/  ISETP.GE.AND P2, PT, R222, R3.reuse, PT ;  /* 0x00000003de00720c */ /* 0x080fe40003f46270 */
[----:B------:R-:W-:-:S07]  /*f3a0*/  ISETP.GE.AND P3, PT, R223, R3, PT ;  /* 0x00000003df00720c */ /* 0x000fce0003f66270 */
[----:B----4-:R-:W-:Y:S06]  /*f3b0*/  @P0 BRA `(.L_x_2816) ;  /* 0x0000000000b80947 */ /* 0x010fec0003800000 */
[----:B-123-5:R-:W0:Y:S01]  /*f3c0*/  LDS.128 R12, [R67+0x1000] ;  /* 0x00100000430c7984 */ /* 0x02ee220000000c00 */
        /* <DEDUP_REMOVED lines=45> */
.L_x_2816:
[----:B------:R-:W-:Y:S05]  /*f6a0*/  BSYNC B2 ;  /* 0x0000000000027941 */ /* 0x000fea0003800000 */
.L_x_2815:
[----:B------:R-:W-:Y:S04]  /*f6b0*/  BSSY B2, `(.L_x_2817) ;  /* 0x0000030000027945 */ /* 0x000fe80003800000 */
[----:B------:R-:W-:Y:S05]  /*f6c0*/  @P1 BRA `(.L_x_2818) ;  /* 0x0000000000b81947 */ /* 0x000fea0003800000 */
[----:B0123-5:R-:W0:Y:S01]  /*f6d0*/  LDS.128 R12, [R67+0x5000] ;  /* 0x00500000430c7984 */ /* 0x02fe220000000c00 */
        /* <DEDUP_REMOVED lines=45> */
.L_x_2818:
[----:B------:R-:W-:Y:S05]  /*f9b0*/  BSYNC B2 ;  /* 0x0000000000027941 */ /* 0x000fea0003800000 */
.L_x_2817:
[----:B------:R-:W-:Y:S04]  /*f9c0*/  BSSY B2, `(.L_x_2819) ;  /* 0x0000030000027945 */ /* 0x000fe80003800000 */
[----:B------:R-:W-:Y:S05]  /*f9d0*/  @P2 BRA `(.L_x_2820) ;  /* 0x0000000000b82947 */ /* 0x000fea0003800000 */
[----:B012345:R-:W0:Y:S01]  /*f9e0*/  LDS.128 R12, [R67+0x9000] ;  /* 0x00900000430c7984 */ /* 0x03fe220000000c00 */
        /* <DEDUP_REMOVED lines=45> */
.L_x_2820:
[----:B------:R-:W-:Y:S05]  /*fcc0*/  BSYNC B2 ;  /* 0x0000000000027941 */ /* 0x000fea0003800000 */
.L_x_2819:
        /* <DEDUP_REMOVED lines=15> */
[C---:B------:R-:W-:Y:S01]  /*fdc0*/  IMAD.U32 R12, R90.reuse, 0x10000, RZ ;  /* 0x000100005a0c7824 */ /* 0x040fe200078e00ff */
[----:B------:R-:W-:Y:S01]  /*fdd0*/  LOP3.LUT R90, R90, 0xffff0000, RZ, 0xc0, !PT ;  /* 0xffff00005a5a7812 */ /* 0x000fe200078ec0ff */
[----:B------:R-:W-:Y:S02]  /*fde0*/  IMAD.U32 R47, R14, 0x10000, RZ ;  /* 0x000100000e2f7824 */ /* 0x000fe400078e00ff */
[C---:B------:R-:W-:Y:S01]  /*fdf0*/  FMUL.FTZ R53, R48.reuse, R52 ;  /* 0x0000003430357220 */ /* 0x040fe20000410000 */
[C---:B------:R-:W-:Y:S01]  /*fe00*/  IMAD.U32 R14, R15.reuse, 0x10000, RZ ;  /* 0x000100000f0e7824 */ /* 0x040fe200078e00ff */
[----:B------:R-:W-:Y:S01]  /*fe10*/  LOP3.LUT R15, R15, 0xffff0000, RZ, 0xc0, !PT ;  /* 0xffff00000f0f7812 */ /* 0x000fe200078ec0ff */
[-C--:B------:R-:W-:Y:S01]  /*fe20*/  FMUL.FTZ R48, R48, R12.reuse ;  /* 0x0000000c30307220 */ /* 0x080fe20000410000 */
[----:B------:R-:W-:Y:S01]  /*fe30*/  FFMA.FTZ R53, R47, R12, -R53 ;  /* 0x0000000c2f357223 */ /* 0x000fe20000010835 */
[C---:B------:R-:W-:Y:S01]  /*fe40*/  IMAD.U32 R50, R13.reuse, 0x10000, RZ ;  /* 0x000100000d327824 */ /* 0x040fe200078e00ff */
[----:B------:R-:W-:Y:S01]  /*fe50*/  LOP3.LUT R13, R13, 0xffff0000, RZ, 0xc0, !PT ;  /* 0xffff00000d0d7812 */ /* 0x000fe200078ec0ff */
[----:B------:R-:W-:Y:S01]  /*fe60*/  FMUL.FTZ R54, R15, R89 ;  /* 0x000000590f367220 */ /* 0x000fe20000410000 */
[----:B------:R-:W-:Y:S01]  /*fe70*/  FFMA.FTZ R48, R47, R52, R48 ;  /* 0x000000342f307223 */ /* 0x000fe20000010030 */
[----:B------:R-:W-:-:S02]  /*fe80*/  IMAD.U32 R12, R46, 0x10000, RZ ;  /* 0x000100002e0c7824 */ /* 0x000fc400078e00ff */
[-C--:B------:R-:W-:Y:S01]  /*fe90*/  FMUL.FTZ R15, R15, R90.reuse ;  /* 0x0000005a0f0f7220 */ /* 0x080fe20000410000 */
[C---:B------:R-:W-:Y:S01]  /*fea0*/  IMAD.U32 R52, R3.reuse, 0x10000, RZ ;  /* 0x0001000003347824 */ /* 0x040fe200078e00ff */
[----:B------:R-:W-:Y:S01]  /*feb0*/  LOP3.LUT R46, R46, 0xffff0000, RZ, 0xc0, !PT ;  /* 0xffff00002e2e7812 */ /* 0x000fe200078ec0ff */
[C---:B------:R-:W-:Y:S01]  /*fec0*/  FFMA.FTZ R54, R14.reuse, R90, -R54 ;  /* 0x0000005a0e367223 */ /* 0x040fe20000010836 */
[----:B------:R-:W-:Y:S01]  /*fed0*/  LOP3.LUT R3, R3, 0xffff0000, RZ, 0xc0, !PT ;  /* 0xffff000003037812 */ /* 0x000fe200078ec0ff */
[----:B------:R-:W-:Y:S01]  /*fee0*/  FFMA.FTZ R15, R14, R89, R15 ;  /* 0x000000590e0f7223 */ /* 0x000fe2000001000f */
[----:B------:R-:W-:Y:S01]  /*fef0*/  FMUL.FTZ R14, R49, R12 ;  /* 0x0000000c310e7220 */ /* 0x000fe20000410000 */
[----:B------:R-:W-:Y:S01]  /*ff00*/  FMUL.FTZ R47, R13, R46 ;  /* 0x0000002e0d2f7220 */ /* 0x000fe20000410000 */
        /* <DEDUP_REMOVED lines=11> */
.L_x_2814:
[----:B------:R-:W-:Y:S05]  /*ffc0*/  BSYNC B1 ;  /* 0x0000000000017941 */ /* 0x000fea0003800000 */
.L_x_2813:
[----:B------:R-:W-:Y:S01]  /*ffd0*/  VIADD R3, R225, 0x40 ;  /* 0x00000040e1037836 */ /* 0x000fe20000000000 */
[----:B------:R-:W-:Y:S04]  /*ffe0*/  BSSY B1, `(.L_x_2821) ;  /* 0x00000cb000017945 */ /* 0x000fe80003800000 */
[----:B------:R-:W-:-:S13]  /*fff0*/  ISETP.GE.AND P0, PT, R3, R0, PT ;  /* 0x000000000300720c */ /* 0x000fda0003f06270 */
[----:B------:R-:W-:Y:S05]  /*10000*/  @P0 BRA `(.L_x_2822) ;  /* 0x0000000c00200947 */ /* 0x000fea0003800000 */
[----:B------:R0:W5:Y:S01]  /*10010*/  LDL R56, [R1+0x70] ;  /* 0x0000700001387983 */ /* 0x0001620000100800 */
[----:B------:R-:W1:Y:S01]  /*10020*/  LDC R3, c[0x0][0x3f4] ;  /* 0x0000fd00ff037b82 */ /* 0x000e620000000800 */
[----:B------:R-:W-:Y:S01]  /*10030*/  BSSY B2, `(.L_x_2823) ;  /* 0x0000034000027945 */ /* 0x000fe20003800000 */
[-C--:B-1----:R-:W-:Y:S02]  /*10040*/  ISETP.GE.AND P0, PT, R216, R3.reuse, PT ;  /* 0x00000003d800720c */ /* 0x082fe40003f06270 */
[-C--:B------:R-:W-:Y:S02]  /*10050*/  ISETP.GE.AND P1, PT, R221, R3.reuse, PT ;  /* 0x00000003dd00720c */ /* 0x080fe40003f26270 */
[-C--:B------:R-:W-:Y:S02]  /*10060*/  ISETP.GE.AND P2, PT, R222, R3.reuse, PT ;  /* 0x00000003de00720c */ /* 0x080fe40003f46270 */
[----:B------:R-:W-:-:S07]  /*10070*/  ISETP.GE.AND P3, PT, R223, R3, PT ;  /* 0x00000003df00720c */ /* 0x000fce0003f66270 */
[----:B0-----:R-:W-:Y:S06]  /*10080*/  @P0 BRA `(.L_x_2824) ;  /* 0x0000000000b80947 */ /* 0x001fec0003800000 */
[----:B--2345:R-:W0:Y:S01]  /*10090*/  LDS.128 R12, [R56+0x2000] ;  /* 0x00200000380c7984 */ /* 0x03ce220000000c00 */
        /* <DEDUP_REMOVED lines=9> */
[----:B------:R-:W-:Y:S01]  /*10130*/  IMAD.U32 R53, R101, 0x10000, RZ ;  /* 0x0001000065357824 */ /* 0x000fe200078e00ff */
[C---:B------:R-:W-:Y:S01]  /*10140*/  LOP3.LUT R51, R100.reuse, 0xffff0000, RZ, 0xc0, !PT ;  /* 0xffff000064337812 */ /* 0x040fe200078ec0ff */
[----:B------:R-:W-:Y:S01]  /*10150*/  IMAD.U32 R49, R100, 0x10000, RZ ;  /* 0x0001000064317824 */ /* 0x000fe200078e00ff */
[----:B------:R-:W-:Y:S02]  /*10160*/  LOP3.LUT R50, R42, 0xffff0000, RZ, 0xc0, !PT ;  /* 0xffff00002a327812 */ /* 0x000fe400078ec0ff */
[C---:B0-----:R-:W-:Y:S01]  /*10170*/  LOP3.LUT R46, R14.reuse, 0xffff0000, RZ, 0xc0, !PT ;  /* 0xffff00000e2e7812 */ /* 0x041fe200078ec0ff */
[----:B------:R-:W-:Y:S01]  /*10180*/  IMAD.U32 R44, R14, 0x10000, RZ ;  /* 0x000100000e2c7824 */ /* 0x000fe200078e00ff */
        /* <DEDUP_REMOVED lines=10> */
[----:B------:R-:W-:Y:S01]  /*10230*/  IMAD.U32 R49, R42, 0x10000, RZ ;  /* 0x000100002a317824 */ /* 0x000fe200078e00ff */
[----:B------:R-:W-:Y:S01]  /*10240*/  LOP3.LUT R12, R12, 0xffff0000, RZ, 0xc0, !PT ;  /* 0xffff00000c0c7812 */ /* 0x000fe200078ec0ff */
[-C--:B------:R-:W-:Y:S01]  /*10250*/  FMUL.FTZ R53, R48, R51.reuse ;  /* 0x0000003330357220 */ /* 0x080fe20000410000 */
[C---:B------:R-:W-:Y:S01]  /*10260*/  LOP3.LUT R42, R3.reuse, 0xffff0000, RZ, 0xc0, !PT ;  /* 0xffff0000032a7812 */ /* 0x040fe200078ec0ff */
[----:B------:R-:W-:Y:S02]  /*10270*/  IMAD.U32 R48, R3, 0x10000, RZ ;  /* 0x0001000003307824 */ /* 0x000fe400078e00ff */
[C---:B------:R-:W-:Y:S01]  /*10280*/  FFMA.FTZ R46, R14.reuse, R51, -R57 ;  /* 0x000000330e2e7223 */ /* 0x040fe20000010839 */
[----:B------:R-:W-:Y:S01]  /*10290*/  FFMA.FTZ R53, R14, R45, R53 ;  /* 0x0000002d0e357223 */ /* 0x000fe20000010035 */
[C---:B------:R-:W-:Y:S01]  /*102a0*/  FMUL.FTZ R54, R47.reuse, R50 ;  /* 0x000000322f367220 */ /* 0x040fe20000410000 */
[CC--:B------:R-:W-:Y:S01]  /*102b0*/  FMUL.FTZ R14, R12.reuse, R49.reuse ;  /* 0x000000310c0e7220 */ /* 0x0c0fe20000410000 */
[----:B------:R-:W-:Y:S01]  /*102c0*/  FMUL.FTZ R52, R12, R48 ;  /* 0x000000300c347220 */ /* 0x000fe20000410000 */
[-C--:B------:R-:W-:Y:S01]  /*102d0*/  FMUL.FTZ R47, R47, R42.reuse ;  /* 0x0000002a2f2f7220 */ /* 0x080fe20000410000 */
[----:B------:R-:W-:Y:S01]  /*102e0*/  FFMA.FTZ R54, R43, R42, -R54 ;  /* 0x0000002a2b367223 */ /* 0x000fe20000010836 */
        /* <DEDUP_REMOVED lines=8> */
.L_x_2824:
[----:B------:R-:W-:Y:S05]  /*10370*/  BSYNC B2 ;  /* 0x0000000000027941 */ /* 0x000fea0003800000 */
.L_x_2823:
[----:B------:R-:W-:Y:S04]  /*10380*/  BSSY B2, `(.L_x_2825) ;  /* 0x0000030000027945 */ /* 0x000fe80003800000 */
[----:B------:R-:W-:Y:S05]  /*10390*/  @P1 BRA `(.L_x_2826) ;  /* 0x0000000000b81947 */ /* 0x000fea0003800000 */
[----:B0-2345:R-:W0:Y:S01]  /*103a0*/  LDS.128 R12, [R56+0x6000] ;  /* 0x00600000380c7984 */ /* 0x03de220000000c00 */
        /* <DEDUP_REMOVED lines=13> */
[C---:B------:R-:W-:Y:S01]  /*10480*/  IMAD.U32 R41, R15.reuse, 0x10000, RZ ;  /* 0x000100000f297824 */ /* 0x040fe200078e00ff */
[----:B------:R-:W-:Y:S01]  /*10490*/  LOP3.LUT R15, R15, 0xffff0000, RZ, 0xc0, !PT ;  /* 0xffff00000f0f7812 */ /* 0x000fe200078ec0ff */
[----:B------:R-:W-:-:S02]  /*104a0*/  IMAD.U32 R39, R14, 0x10000, RZ ;  /* 0x000100000e277824 */ /* 0x000fc400078e00ff */
[CC--:B------:R-:W-:Y:S01]  /*104b0*/  FMUL.FTZ R46, R40.reuse, R45.reuse ;  /* 0x0000002d282e7220 */ /* 0x0c0fe20000410000 */
[----:B------:R-:W-:Y:S01]  /*104c0*/  FMUL.FTZ R40, R40, R42 ;  /* 0x0000002a28287220 */ /* 0x000fe20000410000 */
[----:B------:R-:W-:Y:S01]  /*104d0*/  FMUL.FTZ R48, R15, R92 ;  /* 0x0000005c0f307220 */ /* 0x000fe20000410000 */
[----:B------:R-:W-:Y:S02]  /*104e0*/  IMAD.U32 R14, R12, 0x10000, RZ ;  /* 0x000100000c0e7824 */ /* 0x000fe400078e00ff */
[----:B------:R-:W-:Y:S01]  /*104f0*/  FFMA.FTZ R46, R39, R42, -R46 ;  /* 0x0000002a272e7223 */ /* 0x000fe2000001082e */
[-C--:B------:R-:W-:Y:S01]  /*10500*/  FMUL.FTZ R42, R15, R44.reuse ;  /* 0x0000002c0f2a7220 */ /* 0x080fe20000410000 */
[----:B------:R-:W-:Y:S02]  /*10510*/  IMAD.U32 R3, R13, 0x10000, RZ ;  /* 0x000100000d037824 */ /* 0x000fe400078e00ff */
[----:B------:R-:W-:Y:S01]  /*10520*/  FFMA.FTZ R45, R39, R45, R40 ;  /* 0x0000002d272d7223 */ /* 0x000fe20000010028 */
[----:B------:R-:W-:Y:S01]  /*10530*/  IMAD.U32 R15, R38, 0x10000, RZ ;  /* 0x00010000260f7824 */ /* 0x000fe200078e00ff */
[----:B------:R-:W-:Y:S01]  /*10540*/  LOP3.LUT R12, R12, 0xffff0000, RZ, 0xc0, !PT ;  /* 0xffff00000c0c7812 */ /* 0x000fe200078ec0ff */
[----:B------:R-:W-:Y:S01]  /*10550*/  IMAD.U32 R39, R43, 0x10000, RZ ;  /* 0x000100002b277824 */ /* 0x000fe200078e00ff */
[----:B------:R-:W-:Y:S01]  /*10560*/  LOP3.LUT R13, R13, 0xffff0000, RZ, 0xc0, !PT ;  /* 0xffff00000d0d7812 */ /* 0x000fe200078ec0ff */
[----:B------:R-:W-:Y:S01]  /*10570*/  FFMA.FTZ R48, R41, R44, -R48 ;  /* 0x0000002c29307223 */ /* 0x000fe20000010830 */
[----:B------:R-:W-:Y:S01]  /*10580*/  LOP3.LUT R40, R43, 0xffff0000, RZ, 0xc0, !PT ;  /* 0xffff00002b287812 */ /* 0x000fe200078ec0ff */
[----:B------:R-:W-:Y:S01]  /*10590*/  FFMA.FTZ R47, R41, R92, R42 ;  /* 0x0000005c292f7223 */ /* 0x000fe2000001002a */
[----:B------:R-:W-:Y:S01]  /*105a0*/  LOP3.LUT R38, R38, 0xffff0000, RZ, 0xc0, !PT ;  /* 0xffff000026267812 */ /* 0x000fe200078ec0ff */
[C---:B------:R-:W-:Y:S01]  /*105b0*/  FMUL.FTZ R41, R12.reuse, R39 ;  /* 0x000000270c297220 */ /* 0x040fe20000410000 */
[----:B------:R-:W-:Y:S01]  /*105c0*/  FMUL.FTZ R42, R12, R15 ;  /* 0x0000000f0c2a7220 */ /* 0x000fe20000410000 */
[----:B------:R-:W-:-:S02]  /*105d0*/  FMUL.FTZ R44, R13, R40 ;  /* 0x000000280d2c7220 */ /* 0x000fc40000410000 */
[-C--:B------:R-:W-:Y:S01]  /*105e0*/  FMUL.FTZ R43, R13, R38.reuse ;  /* 0x000000260d2b7220 */ /* 0x080fe20000410000 */
        /* <DEDUP_REMOVED lines=9> */
.L_x_2826:
[----:B------:R-:W-:Y:S05]  /*10680*/  BSYNC B2 ;  /* 0x0000000000027941 */ /* 0x000fea0003800000 */
.L_x_2825:
[----:B------:R-:W-:Y:S04]  /*10690*/  BSSY B2, `(.L_x_2827) ;  /* 0x0000030000027945 */ /* 0x000fe80003800000 */
[----:B------:R-:W-:Y:S05]  /*106a0*/  @P2 BRA `(.L_x_2828) ;  /* 0x0000000000b82947 */ /* 0x000fea0003800000 */
[----:B012345:R-:W0:Y:S01]  /*106b0*/  LDS.128 R12, [R56+0xa000] ;  /* 0x00a00000380c7984 */ /* 0x03fe220000000c00 */
        /* <DEDUP_REMOVED lines=45> */
.L_x_2828:
[----:B------:R-:W-:Y:S05]  /*10990*/  BSYNC B2 ;  /* 0x0000000000027941 */ /* 0x000fea0003800000 */
.L_x_2827:
        /* <DEDUP_REMOVED lines=47> */
.L_x_2822:
[----:B------:R-:W-:Y:S05]  /*10c90*/  BSYNC B1 ;  /* 0x0000000000017941 */ /* 0x000fea0003800000 */
.L_x_2821:
[----:B------:R-:W-:-:S05]  /*10ca0*/  VIADD R3, R225, 0x60 ;  /* 0x00000060e1037836 */ /* 0x000fca0000000000 */
        /* <DEDUP_REMOVED lines=56> */
.L_x_2831:
[----:B------:R-:W-:Y:S05]  /*11030*/  BSYNC B1 ;  /* 0x0000000000017941 */ /* 0x000fea0003800000 */
.L_x_2830:
[----:B------:R-:W-:Y:S04]  /*11040*/  BSSY B1, `(.L_x_2832) ;  /* 0x0000030000017945 */ /* 0x000fe80003800000 */
[----:B------:R-:W-:Y:S05]  /*11050*/  @P1 BRA `(.L_x_2833) ;  /* 0x0000000000b81947 */ /* 0x000fea0003800000 */
[----:B0-2345:R-:W0:Y:S01]  /*11060*/  LDS.128 R12, [R35+0x7000] ;  /* 0x00700000230c7984 */ /* 0x03de220000000c00 */
        /* <DEDUP_REMOVED lines=27> */
[C---:B------:R-:W-:Y:S01]  /*11220*/  IMAD.U32 R14, R24.reuse, 0x10000, RZ ;  /* 0x00010000180e7824 */ /* 0x040fe200078e00ff */
[----:B------:R-:W-:Y:S01]  /*11230*/  LOP3.LUT R27, R27, 0xffff0000, RZ, 0xc0, !PT ;  /* 0xffff00001b1b7812 */ /* 0x000fe200078ec0ff */
[C---:B------:R-:W-:Y:S01]  /*11240*/  FFMA.FTZ R30, R21.reuse, R26, -R30 ;  /* 0x0000001a151e7223 */ /* 0x040fe2000001081e */
[----:B------:R-:W-:Y:S01]  /*11250*/  LOP3.LUT R24, R24, 0xffff0000, RZ, 0xc0, !PT ;  /* 0xffff000018187812 */ /* 0x000fe200078ec0ff */
        /* <DEDUP_REMOVED lines=14> */
.L_x_2833:
[----:B------:R-:W-:Y:S05]  /*11340*/  BSYNC B1 ;  /* 0x0000000000017941 */ /* 0x000fea0003800000 */
.L_x_2832:
        /* <DEDUP_REMOVED lines=48> */
.L_x_2835:
[----:B------:R-:W-:Y:S05]  /*11650*/  BSYNC B1 ;  /* 0x0000000000017941 */ /* 0x000fea0003800000 */
.L_x_2834:
        /* <DEDUP_REMOVED lines=48> */
.L_x_2790:
        /* <DEDUP_REMOVED lines=33> */
.L_x_3132:
        /* <DEDUP_REMOVED lines=40> */
.L_x_2838:
[----:B------:R-:W-:Y:S05]  /*11df0*/  BSYNC B1 ;  /* 0x0000000000017941 */ /* 0x000fea0003800000 */
.L_x_2837:
        /* <DEDUP_REMOVED lines=38> */
.L_x_3138:
        /* <DEDUP_REMOVED lines=24> */
[--C-:B--2---:R-:W-:Y:S01]  /*121e0*/  @!P4 IMAD.X R11, R7, 0x1, R12.reuse, P0 ;  /* 0x00000001070bc824 */ /* 0x104fe200000e060c */
        /* <DEDUP_REMOVED lines=13> */
.L_x_2841:
[----:B------:R-:W-:Y:S05]  /*122c0*/  BSYNC B1 ;  /* 0x0000000000017941 */ /* 0x000fea0003800000 */
.L_x_2840:
        /* <DEDUP_REMOVED lines=29> */
[----:B------:R3:W0:Y:S02]  /*124a0*/  SHFL.IDX PT, R8, R21, 0x2, 0x181f ;  /* 0x00581f0015087f89 */ /* 0x00062400000e0000 */
.L_x_3144:
        /* <DEDUP_REMOVED lines=21> */
[----:B----4-:R-:W-:Y:S02]  /*12600*/  @!P5 SHF.L.U64.HI R14, R212, 0x1, R215 ;  /* 0x00000001d40ed819 */ /* 0x010fe400000102d7 */
[-C--:B0-----:R-:W-:Y:S02]  /*12610*/  @!P4 IADD3 R10, P0, R6, R11.reuse, RZ ;  /* 0x0000000b060ac210 */ /* 0x081fe40007f1e0ff */
[----:B------:R-:W-:Y:S02]  /*12620*/  @!P4 IADD3 R4, P1, R8, R11, RZ ;  /* 0x0000000b0804c210 */ /* 0x000fe40007f3e0ff */
[-C--:B------:R-:W-:Y:S01]  /*12630*/  @!P5 IADD3 R6, P2, R6, R5.reuse, RZ ;  /* 0x000000050606d210 */ /* 0x080fe20007f5e0ff */
[--C-:B--2---:R-:W-:Y:S01]  /*12640*/  @!P4 IMAD.X R11, R7, 0x1, R12.reuse, P0 ;  /* 0x00000001070bc824 */ /* 0x104fe200000e060c */
[----:B------:R-:W-:Y:S01]  /*12650*/  @!P5 IADD3 R8, P3, R8, R5, RZ ;  /* 0x000000050808d210 */ /* 0x000fe20007f7e0ff */
        /* <DEDUP_REMOVED lines=12> */
.L_x_2844:
[----:B------:R-:W-:Y:S05]  /*12720*/  BSYNC B1 ;  /* 0x0000000000017941 */ /* 0x000fea0003800000 */
.L_x_2843:
        /* <DEDUP_REMOVED lines=30> */
[----:B-1-3--:R-:W1:Y:S02]  /*12910*/  SHFL.IDX PT, R21, R21, 0x3, 0x181f ;  /* 0x00781f0015157f89 */ /* 0x00ae6400000e0000 */
.L_x_3150:
        /* <DEDUP_REMOVED lines=8> */
[----:B0-----:R-:W-:Y:S02]  /*129a0*/  CS2R R72, SRZ ;  /* 0x0000000000487805 */ /* 0x001fe4000001ff00 */
[----:B------:R-:W-:-:S05]  /*129b0*/  CS2R R74, SRZ ;  /* 0x00000000004a7805 */ /* 0x000fca000001ff00 */
[----:B------:R-:W-:Y:S05]  /*129c0*/  @P0 BRA `(.L_x_2847) ;  /* 0x00000000006c0947 */ /* 0x000fea0003800000 */
[----:B------:R-:W-:Y:S01]  /*129d0*/  ULDC UR4, c[0x0][0x3f4] ;  /* 0x0000fd0000047ab9 */ /* 0x000fe20000000800 */
[----:B------:R-:W-:Y:S02]  /*129e0*/  CS2R R12, SRZ ;  /* 0x00000000000c7805 */ /* 0x000fe4000001ff00 */
[----:B------:R-:W-:Y:S02]  /*129f0*/  ISETP.GE.AND P1, PT, R16, UR4, PT ;  /* 0x0000000410007c0c */ /* 0x000fe4000bf26270 */
[----:B------:R-:W-:Y:S02]  /*12a00*/  CS2R R14, SRZ ;  /* 0x00000000000e7805 */ /* 0x000fe4000001ff00 */
[----:B------:R-:W-:-:S09]  /*12a10*/  ISETP.GE.AND P2, PT, R214, UR4, PT ;  /* 0x00000004d6007c0c */ /* 0x000fd2000bf46270 */
[C---:B------:R-:W-:Y:S01]  /*12a20*/  @!P1 IMAD.SHL.U32 R8, R16.reuse, 0x2, RZ ;  /* 0x0000000210089824 */ /* 0x040fe200078e00ff */
[----:B------:R-:W-:-:S04]  /*12a30*/  @!P1 SHF.L.U64.HI R0, R16, 0x1, R17 ;  /* 0x0000000110009819 */ /* 0x000fc80000010211 */
[----:B------:R-:W-:-:S05]  /*12a40*/  @!P1 IADD3 R4, P0, R78, R8, RZ ;  /* 0x000000084e049210 */ /* 0x000fca0007f1e0ff */
[--C-:B--2---:R-:W-:Y:S01]  /*12a50*/  @!P1 IMAD.X R5, R76, 0x1, R0.reuse, P0 ;  /* 0x000000014c059824 */ /* 0x104fe200000e0600 */
[----:B-1----:R-:W-:Y:S02]  /*12a60*/  @!P1 IADD3 R8, P0, R21, R8, RZ ;  /* 0x0000000815089210 */ /* 0x002fe40007f1e0ff */
[----:B------:R-:W-:Y:S02]  /*12a70*/  CS2R R6, SRZ ;  /* 0x0000000000067805 */ /* 0x000fe4000001ff00 */
[----:B------:R0:W5:Y:S01]  /*12a80*/  @!P1 LD.E.128 R12, desc[UR60][R4.64] ;  /* 0x0000003c040c9980 */ /* 0x000162000c101d00 */
[----:B------:R-:W-:Y:S02]  /*12a90*/  @!P1 IMAD.X R9, R77, 0x1, R0, P0 ;  /* 0x000000014d099824 */ /* 0x000fe400000e0600 */
[C---:B------:R-:W-:Y:S01]  /*12aa0*/  @!P2 IMAD.SHL.U32 R20, R212.reuse, 0x2, RZ ;  /* 0x00000002d414a824 */ /* 0x040fe200078e00ff */
[----:B0-----:R-:W-:Y:S02]  /*12ab0*/  CS2R R4, SRZ ;  /* 0x0000000000047805 */ /* 0x001fe4000001ff00 */
[----:B------:R-:W-:-:S04]  /*12ac0*/  @!P2 SHF.L.U64.HI R0, R212, 0x1, R215 ;  /* 0x00000001d400a819 */ /* 0x000fc800000102d7 */
[----:B------:R0:W5:Y:S01]  /*12ad0*/  @!P1 LD.E.128 R4, desc[UR60][R8.64] ;  /* 0x0000003c08049980 */ /* 0x000162000c101d00 */
[----:B------:R-:W-:Y:S02]  /*12ae0*/  CS2R R72, SRZ ;  /* 0x0000000000487805 */ /* 0x000fe4000001ff00 */
[----:B------:R-:W-:Y:S02]  /*12af0*/  CS2R R74, SRZ ;  /* 0x00000000004a7805 */ /* 0x000fe4000001ff00 */
[-C--:B0-----:R-:W-:Y:S02]  /*12b00*/  @!P2 IADD3 R8, P0, R78, R20.reuse, RZ ;  /* 0x000000144e08a210 */ /* 0x081fe40007f1e0ff */
[----:B------:R-:W-:-:S03]  /*12b10*/  @!P2 IADD3 R20, P1, R21, R20, RZ ;  /* 0x000000141514a210 */ /* 0x000fc60007f3e0ff */
[--C-:B------:R-:W-:Y:S01]  /*12b20*/  @!P2 IMAD.X R9, R76, 0x1, R0.reuse, P0 ;  /* 0x000000014c09a824 */ /* 0x100fe200000e0600 */
[----:B------:R-:W-:Y:S01]  /*12b30*/  CS2R R10, SRZ ;  /* 0x00000000000a7805 */ /* 0x000fe2000001ff00 */
[----:B------:R-:W-:-:S03]  /*12b40*/  @!P2 IMAD.X R21, R77, 0x1, R0, P1 ;  /* 0x000000014d15a824 */ /* 0x000fc600008e0600 */
[----:B------:R0:W5:Y:S02]  /*12b50*/  @!P2 LD.E.128 R72, desc[UR60][R8.64] ;  /* 0x0000003c0848a980 */ /* 0x000164000c101d00 */
[----:B0-----:R-:W-:-:S06]  /*12b60*/  CS2R R8, SRZ ;  /* 0x0000000000087805 */ /* 0x001fcc000001ff00 */
[----:B------:R0:W5:Y:S02]  /*12b70*/  @!P2 LD.E.128 R8, desc[UR60][R20.64] ;  /* 0x0000003c1408a980 */ /* 0x000164000c101d00 */
.L_x_2847:
[----:B------:R-:W-:Y:S05]  /*12b80*/  BSYNC B1 ;  /* 0x0000000000017941 */ /* 0x000fea0003800000 */
.L_x_2846:
        /* <DEDUP_REMOVED lines=8> */
.L_x_3151:
[----:B------:R-:W-:Y:S05]  /*12c10*/  BSYNC B1 ;  /* 0x0000000000017941 */ /* 0x000fea0003800000 */
.L_x_2848:
[----:B-1----:R-:W3:Y:S01]  /*12c20*/  LDL R21, [R1+0x74] ;  /* 0x0000740001157983 */ /* 0x002ee20000100800 */
[----:B-----5:R-:W-:Y:S01]  /*12c30*/  IMAD.MOV.U32 R20, RZ, RZ, R4 ;  /* 0x000000ffff147224 */ /* 0x020fe200078e0004 */
[----:B------:R-:W-:Y:S01]  /*12c40*/  BSSY B1, `(.L_x_2850) ;  /* 0x00000f8000017945 */ /* 0x000fe20003800000 */
[----:B0-----:R-:W-:-:S05]  /*12c50*/  IMAD.MOV.U32 R0, RZ, RZ, R5 ;  /* 0x000000ffff007224 */ /* 0x001fca00078e0005 */
        /* <DEDUP_REMOVED lines=27> */
[C---:B------:R-:W-:Y:S01]  /*12e10*/  IMAD.SHL.U32 R124, R225.reuse, 0x40, RZ ;  /* 0x00000040e17c7824 */ /* 0x040fe200078e00ff */
[----:B------:R-:W-:Y:S01]  /*12e20*/  BSSY B2, `(.L_x_2852) ;  /* 0x000006f000027945 */ /* 0x000fe20003800000 */
[----:B------:R-:W-:-:S03]  /*12e30*/  IMAD.SHL.U32 R125, R225, 0x40, RZ ;  /* 0x00000040e17d7824 */ /* 0x000fc600078e00ff */
[----:B------:R-:W-:Y:S02]  /*12e40*/  LOP3.LUT R124, R124, 0x1c0, RZ, 0xc0, !PT ;  /* 0x000001c07c7c7812 */ /* 0x000fe400078ec0ff */
[----:B------:R-:W-:Y:S02]  /*12e50*/  LOP3.LUT R125, R125, 0x1c0, RZ, 0xc0, !PT ;  /* 0x000001c07d7d7812 */ /* 0x000fe400078ec0ff */
[----:B------:R-:W-:Y:S02]  /*12e60*/  SHF.R.U32.HI R124, RZ, 0x3, R124 ;  /* 0x00000003ff7c7819 */ /* 0x000fe4000001167c */
[----:B-1----:R-:W-:-:S13]  /*12e70*/  ISETP.GE.AND P0, PT, R16, R3, PT ;  /* 0x000000031000720c */ /* 0x002fda0003f06270 */
[----:B0-----:R-:W-:Y:S05]  /*12e80*/  @P0 BRA `(.L_x_2853) ;  /* 0x0000000400a00947 */ /* 0x001fea0003800000 */
[----:B------:R-:W3:Y:S04]  /*12e90*/  LDL R21, [R1+0x8c] ;  /* 0x00008c0001157983 */ /* 0x000ee80000100800 */
[----:B------:R-:W4:Y:S01]  /*12ea0*/  LDL R126, [R1+0x70] ;  /* 0x00007000017e7983 */ /* 0x000f220000100800 */
[----:B------:R-:W-:Y:S02]  /*12eb0*/  SHF.R.U64 R93, R68, 0x10, R69 ;  /* 0x00000010445d7819 */ /* 0x000fe40000001245 */
[----:B------:R-:W-:Y:S02]  /*12ec0*/  SHF.R.U64 R92, R60, 0x10, R61 ;  /* 0x000000103c5c7819 */ /* 0x000fe4000000123d */
[----:B------:R-:W-:Y:S02]  /*12ed0*/  PRMT R93, R94, 0x5410, R93 ;  /* 0x000054105e5d7816 */ /* 0x000fe4000000005d */
[----:B------:R-:W-:-:S02]  /*12ee0*/  PRMT R92, R95, 0x5432, R92 ;  /* 0x000054325f5c7816 */ /* 0x000fc4000000005c */
[----:B------:R-:W-:Y:S02]  /*12ef0*/  SHF.R.U64 R85, R70, 0x10, R71 ;  /* 0x0000001046557819 */ /* 0x000fe40000001247 */
[----:B------:R-:W-:Y:S01]  /*12f00*/  SHF.R.U32.HI R90, RZ, 0x10, R61 ;  /* 0x00000010ff5a7819 */ /* 0x000fe2000001163d */
[----:B------:R-:W-:Y:S01]  /*12f10*/  IMAD.U32 R61, R93, 0x10000, RZ ;  /* 0x000100005d3d7824 */ /* 0x000fe200078e00ff */
[----:B------:R-:W-:Y:S01]  /*12f20*/  SHF.R.U32.HI R91, RZ, 0x10, R69 ;  /* 0x00000010ff5b7819 */ /* 0x000fe20000011645 */
[----:B------:R-:W-:Y:S01]  /*12f30*/  IMAD.U32 R60, R92, 0x10000, RZ ;  /* 0x000100005c3c7824 */ /* 0x000fe200078e00ff */
[C---:B------:R-:W-:Y:S02]  /*12f40*/  PRMT R90, R96.reuse, 0x5432, R90 ;  /* 0x00005432605a7816 */ /* 0x040fe4000000005a */
[----:B------:R-:W-:Y:S02]  /*12f50*/  PRMT R91, R95, 0x5410, R91 ;  /* 0x000054105f5b7816 */ /* 0x000fe4000000005b */
[----:B------:R-:W-:-:S02]  /*12f60*/  PRMT R85, R96, 0x5410, R85 ;  /* 0x0000541060557816 */ /* 0x000fc40000000055 */
[----:B------:R-:W-:Y:S02]  /*12f70*/  LOP3.LUT R93, R93, 0xffff0000, RZ, 0xc0, !PT ;  /* 0xffff00005d5d7812 */ /* 0x000fe400078ec0ff */
[----:B------:R-:W-:Y:S02]  /*12f80*/  LOP3.LUT R92, R92, 0xffff0000, RZ, 0xc0, !PT ;  /* 0xffff00005c5c7812 */ /* 0x000fe400078ec0ff */
[----:B---3--:R-:W-:-:S04]  /*12f90*/  LEA.HI R20, R3, R21, RZ, 0x1d ;  /* 0x0000001503147211 */ /* 0x008fc800078fe8ff */
[----:B------:R-:W-:Y:S01]  /*12fa0*/  SHF.R.S32.HI R21, RZ, 0x1f, R20 ;  /* 0x0000001fff157819 */ /* 0x000fe20000011414 */
[----:B----4-:R-:W0:Y:S03]  /*12fb0*/  LDS.128 R80, [R126] ;  /* 0x000000007e507984 */ /* 0x010e260000000c00 */
[----:B------:R-:W-:Y:S01]  /*12fc0*/  LEA.HI R21, R21, R20, RZ, 0x3 ;  /* 0x0000001415157211 */ /* 0x000fe200078f18ff */
[----:B------:R-:W-:-:S04]  /*12fd0*/  IMAD.SHL.U32 R20, R20, 0x8, RZ ;  /* 0x0000000814147824 */ /* 0x000fc800078e00ff */
[----:B------:R-:W-:Y:S01]  /*12fe0*/  IMAD.SHL.U32 R21, R21, 0x400, RZ ;  /* 0x0000040015157824 */ /* 0x000fe200078e00ff */
[----:B------:R-:W-:-:S04]  /*12ff0*/  LOP3.LUT R20, R125, 0x38, R20, 0xf8, !PT ;  /* 0x000000387d147812 */ /* 0x000fc800078ef814 */
[----:B------:R-:W-:Y:S02]  /*13000*/  LOP3.LUT R20, R20, R124, RZ, 0x3c, !PT ;  /* 0x0000007c14147212 */ /* 0x000fe400078e3cff */
[----:B------:R-:W-:-:S04]  /*13010*/  LOP3.LUT R21, R21, 0x7fffe000, RZ, 0xc0, !PT ;  /* 0x7fffe00015157812 */ /* 0x000fc800078ec0ff */
[----:B-----5:R-:W-:Y:S02]  /*13020*/  IADD3 R20, R20, R21, R123 ;  /* 0x0000001514147210 */ /* 0x020fe40007ffe07b */
[--C-:B------:R-:W-:Y:S02]  /*13030*/  SHF.R.U64 R21, R62, 0x10, R63.reuse ;  /* 0x000000103e157819 */ /* 0x100fe4000000123f */
[----:B------:R-:W-:Y:S01]  /*13040*/  SHF.R.U32.HI R63, RZ, 0x10, R63 ;  /* 0x00000010ff3f7819 */ /* 0x000fe2000001163f */
[----:B------:R-:W-:Y:S01]  /*13050*/  IMAD R20, R20, 0x2, R23 ;  /* 0x0000000214147824 */ /* 0x000fe200078e0217 */
[----:B------:R-:W-:Y:S02]  /*13060*/  PRMT R70, R121, 0x5410, R21 ;  /* 0x0000541079467816 */ /* 0x000fe40000000015 */
[----:B------:R-:W-:Y:S02]  /*13070*/  PRMT R21, R122, 0x5410, R63 ;  /* 0x000054107a157816 */ /* 0x000fe4000000003f */
[----:B--2---:R-:W1:Y:S01]  /*13080*/  LDS.128 R76, [R20+0x14400] ;  /* 0x01440000144c7984 */ /* 0x004e620000000c00 */
[----:B------:R-:W-:-:S04]  /*13090*/  SHF.R.U32.HI R62, RZ, 0x10, R71 ;  /* 0x00000010ff3e7819 */ /* 0x000fc80000011647 */
[----:B------:R-:W-:Y:S01]  /*130a0*/  PRMT R62, R94, 0x5432, R62 ;  /* 0x000054325e3e7816 */ /* 0x000fe2000000003e */
[C---:B------:R-:W-:Y:S01]  /*130b0*/  IMAD.U32 R94, R90.reuse, 0x10000, RZ ;  /* 0x000100005a5e7824 */ /* 0x040fe200078e00ff */
[----:B------:R-:W-:-:S03]  /*130c0*/  LOP3.LUT R90, R90, 0xffff0000, RZ, 0xc0, !PT ;  /* 0xffff00005a5a7812 */ /* 0x000fc600078ec0ff */
[C---:B------:R-:W-:Y:S01]  /*130d0*/  IMAD.U32 R95, R62.reuse, 0x10000, RZ ;  /* 0x000100003e5f7824 */ /* 0x040fe200078e00ff */
[----:B------:R-:W-:Y:S01]  /*130e0*/  LOP3.LUT R62, R62, 0xffff0000, RZ, 0xc0, !PT ;  /* 0xffff00003e3e7812 */ /* 0x000fe200078ec0ff */
[C---:B0-----:R-:W-:Y:S01]  /*130f0*/  IMAD.U32 R68, R80.reuse, 0x10000, RZ ;  /* 0x0001000050447824 */ /* 0x041fe200078e00ff */
[----:B------:R-:W-:Y:S01]  /*13100*/  LOP3.LUT R80, R80, 0xffff0000, RZ, 0xc0, !PT ;  /* 0xffff000050507812 */ /* 0x000fe200078ec0ff */
[C---:B------:R-:W-:Y:S01]  /*13110*/  IMAD.U32 R71, R81.reuse, 0x10000, RZ ;  /* 0x0001000051477824 */ /* 0x040fe200078e00ff */
[----:B------:R-:W-:Y:S01]  /*13120*/  LOP3.LUT R81, R81, 0xffff0000, RZ, 0xc0, !PT ;  /* 0xffff000051517812 */ /* 0x000fe200078ec0ff */
[----:B-1----:R-:W-:Y:S02]  /*13130*/  IMAD.U32 R63, R76, 0x10000, RZ ;  /* 0x000100004c3f7824 */ /* 0x002fe400078e00ff */
[----:B------:R-:W-:Y:S02]  /*13140*/  IMAD.U32 R96, R79, 0x10000, RZ ;  /* 0x000100004f607824 */ /* 0x000fe400078e00ff */
[C---:B------:R-:W-:Y:S01]  /*13150*/  FMUL.FTZ R69, R63.reuse, R61 ;  /* 0x0000003d3f457220 */ /* 0x040fe20000410000 */
[----:B------:R-:W-:-:S03]  /*13160*/  FMUL.FTZ R63, R63, R60 ;  /* 0x0000003c3f3f7220 */ /* 0x000fc60000410000 */
[C---:B------:R-:W-:Y:S01]  /*13170*/  FFMA.FTZ R60, R68.reuse, R60, -R69 ;  /* 0x0000003c443c7223 */ /* 0x040fe20000010845 */
[----:B------:R-:W-:Y:S01]  /*13180*/  FFMA.FTZ R68, R68, R61, R63 ;  /* 0x0000003d44447223 */ /* 0x000fe2000001003f */
[C---:B------:R-:W-:Y:S01]  /*13190*/  IMAD.U32 R69, R91.reuse, 0x10000, RZ ;  /* 0x000100005b457824 */ /* 0x040fe200078e00ff */
[----:B------:R-:W-:Y:S01]  /*131a0*/  LOP3.LUT R91, R91, 0xffff0000, RZ, 0xc0, !PT ;  /* 0xffff00005b5b7812 */ /* 0x000fe200078ec0ff */
[C---:B------:R-:W-:Y:S01]  /*131b0*/  IMAD.U32 R63, R77.reuse, 0x10000, RZ ;  /* 0x000100004d3f7824 */ /* 0x040fe200078e00ff */
[----:B------:R-:W-:-:S03]  /*131c0*/  LOP3.LUT R77, R77, 0xffff0000, RZ, 0xc0, !PT ;  /* 0xffff00004d4d7812 */ /* 0x000fc600078ec0ff */
[C---:B------:R-:W-:Y:S01]  /*131d0*/  FMUL.FTZ R61, R63.reuse, R69 ;  /* 0x000000453f3d7220 */ /* 0x040fe20000410000 */
[----:B------:R-:W-:-:S03]  /*131e0*/  FMUL.FTZ R63, R63, R94 ;  /* 0x0000005e3f3f7220 */ /* 0x000fc60000410000 */
[C---:B------:R-:W-:Y:S01]  /*131f0*/  FFMA.FTZ R61, R71.reuse, R94, -R61 ;  /* 0x0000005e473d7223 */ /* 0x040fe2000001083d */
[----:B------:R-:W-:Y:S01]  /*13200*/  FFMA.FTZ R69, R71, R69, R63 ;  /* 0x0000004547457223 */ /* 0x000fe2000001003f */
[----:B------:R-:W-:Y:S02]  /*13210*/  IMAD.U32 R94, R83, 0x10000, RZ ;  /* 0x00010000535e7824 */ /* 0x000fe400078e00ff */
[----:B------:R-:W-:Y:S01]  /*13220*/  FMUL.FTZ R63, R96, R95 ;  /* 0x0000005f603f7220 */ /* 0x000fe20000410000 */
[C---:B------:R-:W-:Y:S01]  /*13230*/  IMAD.U32 R71, R21.reuse, 0x10000, RZ ;  /* 0x0001000015477824 */ /* 0x040fe200078e00ff */
[----:B------:R-:W-:-:S03]  /*13240*/  LOP3.LUT R21, R21, 0xffff0000, RZ, 0xc0, !PT ;  /* 0xffff000015157812 */ /* 0x000fc600078ec0ff */
[-C--:B------:R-:W-:Y:S01]  /*13250*/  FFMA.FTZ R63, R94, R71.reuse, -R63 ;  /* 0x000000475e3f7223 */ /* 0x080fe2000001083f */
[----:B------:R-:W-:-:S04]  /*13260*/  FMUL.FTZ R71, R96, R71 ;  /* 0x0000004760477220 */ /* 0x000fc80000410000 */
[----:B------:R-:W-:Y:S01]  /*13270*/  FFMA.FTZ R71, R94, R95, R71 ;  /* 0x0000005f5e477223 */ /* 0x000fe20000010047 */
[----:B------:R-:W-:-:S05]  /*13280*/  LOP3.LUT R94, R76, 0xffff0000, RZ, 0xc0, !PT ;  /* 0xffff00004c5e7812 */ /* 0x000fca00078ec0ff */
[----:B------:R-:W-:-:S04]  /*13290*/  FMUL.FTZ R76, R94, R93 ;  /* 0x0000005d5e4c7220 */ /* 0x000fc80000410000 */
[-C--:B------:R-:W-:Y:S01]  /*132a0*/  FFMA.FTZ R76, R80, R92.reuse, -R76 ;  /* 0x0000005c504c7223 */ /* 0x080fe2000001084c */
[----:B------:R-:W-:Y:S01]  /*132b0*/  FMUL.FTZ R92, R94, R92 ;  /* 0x0000005c5e5c7220 */ /* 0x000fe20000410000 */
[----:B------:R-:W-:-:S03]  /*132c0*/  IMAD.U32 R94, R70, 0x10000, RZ ;  /* 0x00010000465e7824 */ /* 0x000fc600078e00ff */
[----:B------:R-:W-:Y:S01]  /*132d0*/  FFMA.FTZ R80, R80, R93, R92 ;  /* 0x0000005d50507223 */ /* 0x000fe2000001005c */
[CC--:B------:R-:W-:Y:S01]  /*132e0*/  FMUL.FTZ R92, R77.reuse, R91.reuse ;  /* 0x0000005b4d5c7220 */ /* 0x0c0fe20000410000 */
[-C--:B------:R-:W-:Y:S01]  /*132f0*/  FMUL.FTZ R77, R77, R90.reuse ;  /* 0x0000005a4d4d7220 */ /* 0x080fe20000410000 */
[C---:B------:R-:W-:Y:S01]  /*13300*/  IMAD.U32 R93, R82.reuse, 0x10000, RZ ;  /* 0x00010000525d7824 */ /* 0x040fe200078e00ff */
[----:B------:R-:W-:Y:S01]  /*13310*/  LOP3.LUT R82, R82, 0xffff0000, RZ, 0xc0, !PT ;  /* 0xffff000052527812 */ /* 0x000fe200078ec0ff */
[C---:B------:R-:W-:Y:S01]  /*13320*/  FFMA.FTZ R90, R81.reuse, R90, -R92 ;  /* 0x0000005a515a7223 */ /* 0x040fe2000001085c */
[----:B------:R-:W-:Y:S01]  /*13330*/  FFMA.FTZ R91, R81, R91, R77 ;  /* 0x0000005b515b7223 */ /* 0x000fe2000001004d */
[C---:B------:R-:W-:Y:S01]  /*13340*/  IMAD.U32 R77, R85.reuse, 0x10000, RZ ;  /* 0x00010000554d7824 */ /* 0x040fe200078e00ff */
[----:B------:R-:W-:Y:S01]  /*13350*/  LOP3.LUT R85, R85, 0xffff0000, RZ, 0xc0, !PT ;  /* 0xffff000055557812 */ /* 0x000fe200078ec0ff */
[C---:B------:R-:W-:Y:S01]  /*13360*/  IMAD.U32 R92, R78.reuse, 0x10000, RZ ;  /* 0x000100004e5c7824 */ /* 0x040fe200078e00ff */
[----:B------:R-:W-:-:S02]  /*13370*/  LOP3.LUT R78, R78, 0xffff0000, RZ, 0xc0, !PT ;  /* 0xffff00004e4e7812 */ /* 0x000fc400078ec0ff */
[----:B------:R-:W-:Y:S01]  /*13380*/  F2FP.BF16.F32.PACK_AB R60, R76, R60 ;  /* 0x0000003c4c3c723e */ /* 0x000fe200000010ff */
[C---:B------:R-:W-:Y:S01]  /*13390*/  FMUL.FTZ R81, R92.reuse, R77 ;  /* 0x0000004d5c517220 */ /* 0x040fe20000410000 */
[-C--:B------:R-:W-:Y:S01]  /*133a0*/  FMUL.FTZ R92, R92, R94.reuse ;  /* 0x0000005e5c5c7220 */ /* 0x080fe20000410000 */
[----:B------:R-:W-:Y:S02]  /*133b0*/  F2FP.BF16.F32.PACK_AB R61, R90, R61 ;  /* 0x0000003d5a3d723e */ /* 0x000fe400000010ff */
[C---:B------:R-:W-:Y:S01]  /*133c0*/  FFMA.FTZ R81, R93.reuse, R94, -R81 ;  /* 0x0000005e5d517223 */ /* 0x040fe20000010851 */
[----:B------:R-:W-:Y:S01]  /*133d0*/  FFMA.FTZ R77, R93, R77, R92 ;  /* 0x0000004d5d4d7223 */ /* 0x000fe2000001005c */
[----:B------:R-:W-:Y:S01]  /*133e0*/  LOP3.LUT R92, R70, 0xffff0000, RZ, 0xc0, !PT ;  /* 0xffff0000465c7812 */ /* 0x000fe200078ec0ff */
[----:B------:R-:W-:Y:S01]  /*133f0*/  FMUL.FTZ R70, R78, R85 ;  /* 0x000000554e467220 */ /* 0x000fe20000410000 */
[----:B------:R-:W-:Y:S02]  /*13400*/  F2FP.BF16.F32.PACK_AB R68, R80, R68 ;  /* 0x000000445044723e */ /* 0x000fe400000010ff */
[----:B------:R-:W-:Y:S01]  /*13410*/  F2FP.BF16.F32.PACK_AB R69, R91, R69 ;  /* 0x000000455b45723e */ /* 0x000fe200000010ff */
[-C--:B------:R-:W-:Y:S01]  /*13420*/  FMUL.FTZ R78, R78, R92.reuse ;  /* 0x0000005c4e4e7220 */ /* 0x080fe20000410000 */
[----:B------:R-:W-:-:S03]  /*13430*/  FFMA.FTZ R70, R82, R92, -R70 ;  /* 0x0000005c52467223 */ /* 0x000fc60000010846 */
[----:B------:R-:W-:Y:S01]  /*13440*/  FFMA.FTZ R85, R82, R85, R78 ;  /* 0x0000005552557223 */ /* 0x000fe2000001004e */
[----:B------:R-:W-:Y:S02]  /*13450*/  LOP3.LUT R78, R79, 0xffff0000, RZ, 0xc0, !PT ;  /* 0xffff00004f4e7812 */ /* 0x000fe400078ec0ff */
[----:B------:R-:W-:-:S03]  /*13460*/  LOP3.LUT R82, R83, 0xffff0000, RZ, 0xc0, !PT ;  /* 0xffff000053527812 */ /* 0x000fc600078ec0ff */
[C---:B------:R-:W-:Y:S01]  /*13470*/  FMUL.FTZ R79, R78.reuse, R62 ;  /* 0x0000003e4e4f7220 */ /* 0x040fe20000410000 */
[----:B------:R-:W-:-:S03]  /*13480*/  FMUL.FTZ R83, R78, R21 ;  /* 0x000000154e537220 */ /* 0x000fc60000410000 */
[C---:B------:R-:W-:Y:S01]  /*13490*/  FFMA.FTZ R78, R82.reuse, R21, -R79 ;  /* 0x00000015524e7223 */ /* 0x040fe2000001084f */
[----:B------:R-:W-:Y:S01]  /*134a0*/  FFMA.FTZ R21, R82, R62, R83 ;  /* 0x0000003e52157223 */ /* 0x000fe20000010053 */
[----:B------:R-:W-:Y:S02]  /*134b0*/  F2FP.BF16.F32.PACK_AB R62, R70, R81 ;  /* 0x00000051463e723e */ /* 0x000fe400000010ff */
[----:B------:R-:W-:Y:S02]  /*134c0*/  F2FP.BF16.F32.PACK_AB R70, R85, R77 ;  /* 0x0000004d5546723e */ /* 0x000fe400000010ff */
[----:B------:R-:W-:Y:S02]  /*134d0*/  F2FP.BF16.F32.PACK_AB R63, R78, R63 ;  /* 0x0000003f4e3f723e */ /* 0x000fe400000010ff */
[----:B------:R-:W-:-:S03]  /*134e0*/  F2FP.BF16.F32.PACK_AB R71, R21, R71 ;  /* 0x000000471547723e */ /* 0x000fc600000010ff */
[----:B------:R0:W-:Y:S04]  /*134f0*/  STS.128 [R126], R60 ;  /* 0x0000003c7e007388 */ /* 0x0001e80000000c00 */
[----:B------:R0:W-:Y:S02]  /*13500*/  STS.128 [R20+0x14400], R68 ;  /* 0x0144004414007388 */ /* 0x0001e40000000c00 */
.L_x_2853:
[----:B------:R-:W-:Y:S05]  /*13510*/  BSYNC B2 ;  /* 0x0000000000027941 */ /* 0x000fea0003800000 */
.L_x_2852:
[----:B------:R-:W-:-:S13]  /*13520*/  ISETP.GE.AND P0, PT, R214, R3, PT ;  /* 0x00000003d600720c */ /* 0x000fda0003f06270 */
[----:B------:R-:W-:Y:S05]  /*13530*/  @P0 BRA `(.L_x_2851) ;  /* 0x0000000400a00947 */ /* 0x000fea0003800000 */
[----:B0-----:R-:W3:Y:S04]  /*13540*/  LDL R20, [R1+0x138] ;  /* 0x0001380001147983 */ /* 0x001ee80000100800 */
[----:B------:R-:W4:Y:S01]  /*13550*/  LDL R85, [R1+0x1c8] ;  /* 0x0001c80001557983 */ /* 0x000f220000100800 */
[----:B--2---:R-:W-:Y:S02]  /*13560*/  SHF.R.U64 R76, R56, 0x10, R57 ;  /* 0x00000010384c7819 */ /* 0x004fe40000001239 */
[----:B------:R-:W-:Y:S02]  /*13570*/  SHF.R.U32.HI R56, RZ, 0x10, R65 ;  /* 0x00000010ff387819 */ /* 0x000fe40000011641 */
[----:B------:R-:W-:Y:S02]  /*13580*/  PRMT R76, R120, 0x5432, R76 ;  /* 0x00005432784c7816 */ /* 0x000fe4000000004c */
[----:B------:R-:W-:-:S02]  /*13590*/  SHF.R.U32.HI R78, RZ, 0x10, R57 ;  /* 0x00000010ff4e7819 */ /* 0x000fc40000011639 */
[C---:B------:R-:W-:Y:S01]  /*135a0*/  PRMT R56, R119.reuse, 0x5410, R56 ;  /* 0x0000541077387816 */ /* 0x040fe20000000038 */
[----:B------:R-:W-:Y:S01]  /*135b0*/  IMAD.U32 R77, R76, 0x10000, RZ ;  /* 0x000100004c4d7824 */ /* 0x000fe200078e00ff */
[----:B------:R-:W-:Y:S02]  /*135c0*/  PRMT R78, R119, 0x5432, R78 ;  /* 0x00005432774e7816 */ /* 0x000fe4000000004e */
[----:B------:R-:W-:Y:S02]  /*135d0*/  SHF.R.U64 R58, R58, 0x10, R59 ;  /* 0x000000103a3a7819 */ /* 0x000fe4000000123b */
[----:B------:R-:W-:Y:S02]  /*135e0*/  LOP3.LUT R76, R76, 0xffff0000, RZ, 0xc0, !PT ;  /* 0xffff00004c4c7812 */ /* 0x000fe400078ec0ff */
[----:B------:R-:W-:-:S04]  /*135f0*/  SHF.R.U64 R66, R66, 0x10, R67 ;  /* 0x0000001042427819 */ /* 0x000fc80000001243 */
[----:B------:R-:W-:Y:S02]  /*13600*/  PRMT R66, R117, 0x5410, R66 ;  /* 0x0000541075427816 */ /* 0x000fe40000000042 */
        /* <DEDUP_REMOVED lines=10> */
[----:B------:R-:W-:-:S03]  /*136b0*/  SHF.R.U64 R20, R64, 0x10, R65 ;  /* 0x0000001040147819 */ /* 0x000fc60000001241 */
[----:B------:R-:W-:Y:S01]  /*136c0*/  IMAD R3, R3, 0x2, R23 ;  /* 0x0000000203037824 */ /* 0x000fe200078e0217 */
[----:B------:R-:W-:-:S04]  /*136d0*/  PRMT R65, R120, 0x5410, R20 ;  /* 0x0000541078417816 */ /* 0x000fc80000000014 */
[----:B------:R-:W1:Y:S01]  /*136e0*/  LDS.128 R60, [R3+0x14400] ;  /* 0x01440000033c7984 */ /* 0x000e620000000c00 */
[C---:B------:R-:W-:Y:S01]  /*136f0*/  IMAD.U32 R20, R65.reuse, 0x10000, RZ ;  /* 0x0001000041147824 */ /* 0x040fe200078e00ff */
[----:B------:R-:W-:Y:S01]  /*13700*/  LOP3.LUT R65, R65, 0xffff0000, RZ, 0xc0, !PT ;  /* 0xffff000041417812 */ /* 0x000fe200078ec0ff */
[----:B0-----:R-:W-:Y:S02]  /*13710*/  IMAD.U32 R64, R68, 0x10000, RZ ;  /* 0x0001000044407824 */ /* 0x001fe400078e00ff */
        /* <DEDUP_REMOVED lines=11> */
[----:B------:R-:W-:-:S02]  /*137d0*/  IMAD.U32 R57, R78, 0x10000, RZ ;  /* 0x000100004e397824 */ /* 0x000fc400078e00ff */
[----:B------:R-:W-:Y:S02]  /*137e0*/  IMAD.U32 R21, R69, 0x10000, RZ ;  /* 0x0001000045157824 */ /* 0x000fe400078e00ff */
[CC--:B------:R-:W-:Y:S01]  /*137f0*/  FMUL.FTZ R80, R79.reuse, R20.reuse ;  /* 0x000000144f507220 */ /* 0x0c0fe20000410000 */
[-C--:B------:R-:W-:Y:S01]  /*13800*/  FMUL.FTZ R79, R79, R57.reuse ;  /* 0x000000394f4f7220 */ /* 0x080fe20000410000 */
[----:B------:R-:W-:Y:S02]  /*13810*/  LOP3.LUT R69, R69, 0xffff0000, RZ, 0xc0, !PT ;  /* 0xffff000045457812 */ /* 0x000fe400078ec0ff */
[C---:B------:R-:W-:Y:S01]  /*13820*/  FFMA.FTZ R57, R21.reuse, R57, -R80 ;  /* 0x0000003915397223 */ /* 0x040fe20000010850 */
[----:B------:R-:W-:Y:S01]  /*13830*/  FFMA.FTZ R21, R21, R20, R79 ;  /* 0x0000001415157223 */ /* 0x000fe2000001004f */
[----:B------:R-:W-:Y:S01]  /*13840*/  SHF.R.U32.HI R79, RZ, 0x10, R67 ;  /* 0x00000010ff4f7819 */ /* 0x000fe20000011643 */
[----:B------:R-:W-:Y:S01]  /*13850*/  IMAD.U32 R20, R71, 0x10000, RZ ;  /* 0x0001000047147824 */ /* 0x000fe200078e00ff */
[----:B------:R-:W-:-:S02]  /*13860*/  SHF.R.U32.HI R80, RZ, 0x10, R59 ;  /* 0x00000010ff507819 */ /* 0x000fc4000001163b */
[C---:B------:R-:W-:Y:S02]  /*13870*/  PRMT R79, R118.reuse, 0x5410, R79 ;  /* 0x00005410764f7816 */ /* 0x040fe4000000004f */
[----:B------:R-:W-:Y:S02]  /*13880*/  PRMT R80, R118, 0x5432, R80 ;  /* 0x0000543276507816 */ /* 0x000fe40000000050 */
[----:B------:R-:W-:Y:S01]  /*13890*/  LOP3.LUT R67, R78, 0xffff0000, RZ, 0xc0, !PT ;  /* 0xffff00004e437812 */ /* 0x000fe200078ec0ff */
[C---:B------:R-:W-:Y:S01]  /*138a0*/  IMAD.U32 R81, R79.reuse, 0x10000, RZ ;  /* 0x000100004f517824 */ /* 0x040fe200078e00ff */
[----:B------:R-:W-:Y:S01]  /*138b0*/  LOP3.LUT R79, R79, 0xffff0000, RZ, 0xc0, !PT ;  /* 0xffff00004f4f7812 */ /* 0x000fe200078ec0ff */
[----:B------:R-:W-:Y:S02]  /*138c0*/  IMAD.U32 R59, R80, 0x10000, RZ ;  /* 0x00010000503b7824 */ /* 0x000fe400078e00ff */
[C---:B------:R-:W-:Y:S02]  /*138d0*/  FMUL.FTZ R83, R82.reuse, R81 ;  /* 0x0000005152537220 */ /* 0x040fe40000410000 */
[----:B------:R-:W-:-:S02]  /*138e0*/  FMUL.FTZ R82, R82, R59 ;  /* 0x0000003b52527220 */ /* 0x000fc40000410000 */
[C---:B------:R-:W-:Y:S02]  /*138f0*/  FFMA.FTZ R59, R20.reuse, R59, -R83 ;  /* 0x0000003b143b7223 */ /* 0x040fe40000010853 */
[----:B------:R-:W-:Y:S01]  /*13900*/  FFMA.FTZ R20, R20, R81, R82 ;  /* 0x0000005114147223 */ /* 0x000fe20000010052 */
[----:B------:R-:W-:Y:S02]  /*13910*/  LOP3.LUT R81, R60, 0xffff0000, RZ, 0xc0, !PT ;  /* 0xffff00003c517812 */ /* 0x000fe400078ec0ff */
[----:B------:R-:W-:-:S03]  /*13920*/  LOP3.LUT R60, R68, 0xffff0000, RZ, 0xc0, !PT ;  /* 0xffff0000443c7812 */ /* 0x000fc600078ec0ff */
[C---:B------:R-:W-:Y:S01]  /*13930*/  FMUL.FTZ R68, R81.reuse, R65 ;  /* 0x0000004151447220 */ /* 0x040fe20000410000 */
[----:B------:R-:W-:-:S03]  /*13940*/  FMUL.FTZ R81, R81, R76 ;  /* 0x0000004c51517220 */ /* 0x000fc60000410000 */
[C---:B------:R-:W-:Y:S01]  /*13950*/  FFMA.FTZ R68, R60.reuse, R76, -R68 ;  /* 0x0000004c3c447223 */ /* 0x040fe20000010844 */
[----:B------:R-:W-:Y:S01]  /*13960*/  FFMA.FTZ R60, R60, R65, R81 ;  /* 0x000000413c3c7223 */ /* 0x000fe20000010051 */
[CC--:B------:R-:W-:Y:S01]  /*13970*/  FMUL.FTZ R65, R61.reuse, R56.reuse ;  /* 0x000000383d417220 */ /* 0x0c0fe20000410000 */
[-C--:B------:R-:W-:Y:S01]  /*13980*/  FMUL.FTZ R61, R61, R67.reuse ;  /* 0x000000433d3d7220 */ /* 0x080fe20000410000 */
[----:B------:R-:W-:Y:S02]  /*13990*/  IMAD.U32 R76, R62, 0x10000, RZ ;  /* 0x000100003e4c7824 */ /* 0x000fe400078e00ff */
[C---:B------:R-:W-:Y:S01]  /*139a0*/  FFMA.FTZ R67, R69.reuse, R67, -R65 ;  /* 0x0000004345437223 */ /* 0x040fe20000010841 */
[----:B------:R-:W-:Y:S01]  /*139b0*/  FFMA.FTZ R61, R69, R56, R61 ;  /* 0x00000038453d7223 */ /* 0x000fe2000001003d */
[----:B------:R-:W-:Y:S01]  /*139c0*/  PRMT R56, R117, 0x5432, R58 ;  /* 0x0000543275387816 */ /* 0x000fe2000000003a */
[----:B------:R-:W-:Y:S01]  /*139d0*/  IMAD.U32 R69, R66, 0x10000, RZ ;  /* 0x0001000042457824 */ /* 0x000fe200078e00ff */
[----:B------:R-:W-:Y:S01]  /*139e0*/  F2FP.BF16.F32.PACK_AB R60, R60, R64 ;  /* 0x000000403c3c723e */ /* 0x000fe200000010ff */
[----:B------:R-:W-:Y:S01]  /*139f0*/  IMAD.U32 R65, R70, 0x10000, RZ ;  /* 0x0001000046417824 */ /* 0x000fe200078e00ff */
[----:B------:R-:W-:Y:S01]  /*13a00*/  F2FP.BF16.F32.PACK_AB R57, R67, R57 ;  /* 0x000000394339723e */ /* 0x000fe200000010ff */
[----:B------:R-:W-:-:S02]  /*13a10*/  IMAD.U32 R58, R56, 0x10000, RZ ;  /* 0x00010000383a7824 */ /* 0x000fc400078e00ff */
[C---:B------:R-:W-:Y:S01]  /*13a20*/  FMUL.FTZ R78, R76.reuse, R69 ;  /* 0x000000454c4e7220 */ /* 0x040fe20000410000 */
[----:B------:R-:W-:Y:S01]  /*13a30*/  F2FP.BF16.F32.PACK_AB R61, R61, R21 ;  /* 0x000000153d3d723e */ /* 0x000fe200000010ff */
[-C--:B------:R-:W-:Y:S02]  /*13a40*/  FMUL.FTZ R76, R76, R58.reuse ;  /* 0x0000003a4c4c7220 */ /* 0x080fe40000410000 */
[C---:B------:R-:W-:Y:S02]  /*13a50*/  FFMA.FTZ R58, R65.reuse, R58, -R78 ;  /* 0x0000003a413a7223 */ /* 0x040fe4000001084e */
        /* <DEDUP_REMOVED lines=22> */
.L_x_2851:
[----:B------:R-:W-:Y:S05]  /*13bc0*/  BSYNC B1 ;  /* 0x0000000000017941 */ /* 0x000fea0003800000 */
.L_x_2850:
[----:B-1----:R-:W-:Y:S01]  /*13bd0*/  VIADD R3, R225, 0x20 ;  /* 0x00000020e1037836 */ /* 0x002fe20000000000 */
[----:B------:R-:W-:Y:S04]  /*13be0*/  BSSY B1, `(.L_x_2854) ;  /* 0x00000e2000017945 */ /* 0x000fe80003800000 */
[----:B------:R-:W-:-:S13]  /*13bf0*/  ISETP.GE.AND P0, PT, R3, R0, PT ;  /* 0x000000000300720c */ /* 0x000fda0003f06270 */
[----:B------:R-:W-:Y:S05]  /*13c00*/  @P0 BRA `(.L_x_2855) ;  /* 0x0000000c007c0947 */ /* 0x000fea0003800000 */
[----:B--2---:R1:W5:Y:S01]  /*13c10*/  LDL R76, [R1+0x64] ;  /* 0x00006400014c7983 */ /* 0x0043620000100800 */
[----:B------:R-:W2:Y:S01]  /*13c20*/  LDC R3, c[0x0][0x3f4] ;  /* 0x0000fd00ff037b82 */ /* 0x000ea20000000800 */
        /* <DEDUP_REMOVED lines=8> */
[-C--:B--2---:R-:W-:Y:S02]  /*13cb0*/  ISETP.GE.AND P0, PT, R16, R3.reuse, PT ;  /* 0x000000031000720c */ /* 0x084fe40003f06270 */
[----:B------:R-:W-:-:S11]  /*13cc0*/  ISETP.GE.AND P1, PT, R214, R3, PT ;  /* 0x00000003d600720c */ /* 0x000fd60003f26270 */
[----:B-1----:R-:W-:Y:S05]  /*13cd0*/  @P0 BRA `(.L_x_2857) ;  /* 0x0000000400a00947 */ /* 0x002fea0003800000 */
[----:B0-----:R-:W2:Y:S04]  /*13ce0*/  LDL R20, [R1+0x8c] ;  /* 0x00008c0001147983 */ /* 0x001ea80000100800 */
[----:B------:R-:W3:Y:S01]  /*13cf0*/  LDL R79, [R1+0x1c4] ;  /* 0x0001c400014f7983 */ /* 0x000ee20000100800 */
[----:B------:R-:W-:-:S04]  /*13d00*/  SHF.R.U32.HI R64, RZ, 0x10, R45 ;  /* 0x00000010ff407819 */ /* 0x000fc8000001162d */
[----:B------:R-:W-:-:S05]  /*13d10*/  PRMT R64, R115, 0x5432, R64 ;  /* 0x0000543273407816 */ /* 0x000fca0000000040 */
[C---:B------:R-:W-:Y:S01]  /*13d20*/  IMAD.U32 R69, R64.reuse, 0x10000, RZ ;  /* 0x0001000040457824 */ /* 0x040fe200078e00ff */
[----:B------:R-:W-:Y:S02]  /*13d30*/  LOP3.LUT R64, R64, 0xffff0000, RZ, 0xc0, !PT ;  /* 0xffff000040407812 */ /* 0x000fe400078ec0ff */
[----:B--2---:R-:W-:-:S04]  /*13d40*/  LEA.HI R20, R3, R20, RZ, 0x1d ;  /* 0x0000001403147211 */ /* 0x004fc800078fe8ff */
[----:B------:R-:W-:Y:S01]  /*13d50*/  SHF.R.S32.HI R21, RZ, 0x1f, R20 ;  /* 0x0000001fff157819 */ /* 0x000fe20000011414 */
[----:B------:R-:W-:Y:S01]  /*13d60*/  IMAD.SHL.U32 R56, R20, 0x8, RZ ;  /* 0x0000000814387824 */ /* 0x000fe200078e00ff */
[----:B---3--:R-:W0:Y:S02]  /*13d70*/  LDS.128 R60, [R79] ;  /* 0x000000004f3c7984 */ /* 0x008e240000000c00 */
[----:B------:R-:W-:Y:S02]  /*13d80*/  LEA.HI R21, R21, R20, RZ, 0x3 ;  /* 0x0000001415157211 */ /* 0x000fe400078f18ff */
[----:B------:R-:W-:-:S03]  /*13d90*/  LOP3.LUT R56, R78, 0x38, R56, 0xf8, !PT ;  /* 0x000000384e387812 */ /* 0x000fc600078ef838 */
[----:B------:R-:W-:Y:S01]  /*13da0*/  IMAD.SHL.U32 R21, R21, 0x400, RZ ;  /* 0x0000040015157824 */ /* 0x000fe200078e00ff */
[----:B------:R-:W-:-:S04]  /*13db0*/  LOP3.LUT R56, R56, R77, RZ, 0x3c, !PT ;  /* 0x0000004d38387212 */ /* 0x000fc800078e3cff */
[----:B------:R-:W-:-:S04]  /*13dc0*/  LOP3.LUT R21, R21, 0x7fffe000, RZ, 0xc0, !PT ;  /* 0x7fffe00015157812 */ /* 0x000fc800078ec0ff */
[----:B-----5:R-:W-:Y:S02]  /*13dd0*/  IADD3 R20, R56, R21, R76 ;  /* 0x0000001538147210 */ /* 0x020fe40007ffe04c */
[----:B------:R-:W-:Y:S02]  /*13de0*/  SHF.R.U64 R21, R44, 0x10, R45 ;  /* 0x000000102c157819 */ /* 0x000fe4000000122d */
[----:B------:R-:W-:Y:S01]  /*13df0*/  SHF.R.U64 R44, R52, 0x10, R53 ;  /* 0x00000010342c7819 */ /* 0x000fe20000001235 */
[----:B------:R-:W-:Y:S01]  /*13e00*/  IMAD R20, R20, 0x2, R23 ;  /* 0x0000000214147824 */ /* 0x000fe200078e0217 */
[--C-:B------:R-:W-:Y:S02]  /*13e10*/  SHF.R.U64 R45, R46, 0x10, R47.reuse ;  /* 0x000000102e2d7819 */ /* 0x100fe4000000122f */
[----:B------:R-:W-:Y:S02]  /*13e20*/  SHF.R.U32.HI R46, RZ, 0x10, R47 ;  /* 0x00000010ff2e7819 */ /* 0x000fe4000001162f */
[----:B------:R-:W1:Y:S01]  /*13e30*/  LDS.128 R56, [R20+0x14400] ;  /* 0x0144000014387984 */ /* 0x000e620000000c00 */
[----:B------:R-:W-:-:S02]  /*13e40*/  PRMT R47, R113, 0x5410, R44 ;  /* 0x00005410712f7816 */ /* 0x000fc4000000002c */
[----:B------:R-:W-:Y:S02]  /*13e50*/  PRMT R21, R115, 0x5410, R21 ;  /* 0x0000541073157816 */ /* 0x000fe40000000015 */
[----:B------:R-:W-:Y:S01]  /*13e60*/  SHF.R.U32.HI R52, RZ, 0x10, R53 ;  /* 0x00000010ff347819 */ /* 0x000fe20000011635 */
[----:B------:R-:W-:Y:S01]  /*13e70*/  IMAD.U32 R53, R47, 0x10000, RZ ;  /* 0x000100002f357824 */ /* 0x000fe200078e00ff */
[--C-:B------:R-:W-:Y:S01]  /*13e80*/  SHF.R.U64 R44, R54, 0x10, R55.reuse ;  /* 0x00000010362c7819 */ /* 0x100fe20000001237 */
[----:B------:R-:W-:Y:S01]  /*13e90*/  IMAD.U32 R65, R21, 0x10000, RZ ;  /* 0x0001000015417824 */ /* 0x000fe200078e00ff */
[----:B------:R-:W-:Y:S02]  /*13ea0*/  SHF.R.U32.HI R54, RZ, 0x10, R55 ;  /* 0x00000010ff367819 */ /* 0x000fe40000011637 */
[----:B------:R-:W-:Y:S02]  /*13eb0*/  PRMT R52, R113, 0x5432, R52 ;  /* 0x0000543271347816 */ /* 0x000fe40000000034 */
[----:B------:R-:W-:Y:S01]  /*13ec0*/  PRMT R68, R114, 0x5432, R54 ;  /* 0x0000543272447816 */ /* 0x000fe20000000036 */
[----:B0-----:R-:W-:Y:S01]  /*13ed0*/  IMAD.U32 R67, R60, 0x10000, RZ ;  /* 0x000100003c437824 */ /* 0x001fe200078e00ff */
[----:B------:R-:W-:-:S02]  /*13ee0*/  LOP3.LUT R47, R47, 0xffff0000, RZ, 0xc0, !PT ;  /* 0xffff00002f2f7812 */ /* 0x000fc400078ec0ff */
[----:B------:R-:W-:Y:S02]  /*13ef0*/  LOP3.LUT R60, R60, 0xffff0000, RZ, 0xc0, !PT ;  /* 0xffff00003c3c7812 */ /* 0x000fe400078ec0ff */
[----:B------:R-:W-:Y:S02]  /*13f00*/  LOP3.LUT R21, R21, 0xffff0000, RZ, 0xc0, !PT ;  /* 0xffff000015157812 */ /* 0x000fe400078ec0ff */
[----:B------:R-:W-:Y:S02]  /*13f10*/  PRMT R44, R114, 0x5410, R44 ;  /* 0x00005410722c7816 */ /* 0x000fe4000000002c */
[----:B------:R-:W-:Y:S01]  /*13f20*/  PRMT R45, R116, 0x5410, R45 ;  /* 0x00005410742d7816 */ /* 0x000fe2000000002d */
[C---:B-1----:R-:W-:Y:S01]  /*13f30*/  IMAD.U32 R66, R56.reuse, 0x10000, RZ ;  /* 0x0001000038427824 */ /* 0x042fe200078e00ff */
[----:B------:R-:W-:Y:S01]  /*13f40*/  LOP3.LUT R56, R56, 0xffff0000, RZ, 0xc0, !PT ;  /* 0xffff000038387812 */ /* 0x000fe200078ec0ff */
[C---:B------:R-:W-:Y:S01]  /*13f50*/  IMAD.U32 R70, R59.reuse, 0x10000, RZ ;  /* 0x000100003b467824 */ /* 0x040fe200078e00ff */
[----:B------:R-:W-:Y:S01]  /*13f60*/  LOP3.LUT R59, R59, 0xffff0000, RZ, 0xc0, !PT ;  /* 0xffff00003b3b7812 */ /* 0x000fe200078ec0ff */
[C---:B------:R-:W-:Y:S01]  /*13f70*/  FMUL.FTZ R55, R66.reuse, R53 ;  /* 0x0000003542377220 */ /* 0x040fe20000410000 */
[----:B------:R-:W-:-:S03]  /*13f80*/  FMUL.FTZ R66, R66, R65 ;  /* 0x0000004142427220 */ /* 0x000fc60000410000 */
[C---:B------:R-:W-:Y:S01]  /*13f90*/  FFMA.FTZ R55, R67.reuse, R65, -R55 ;  /* 0x0000004143377223 */ /* 0x040fe20000010837 */
[----:B------:R-:W-:Y:S01]  /*13fa0*/  FFMA.FTZ R53, R67, R53, R66 ;  /* 0x0000003543357223 */ /* 0x000fe20000010042 */
[----:B------:R-:W-:Y:S01]  /*13fb0*/  IMAD.U32 R65, R52, 0x10000, RZ ;  /* 0x0001000034417824 */ /* 0x000fe200078e00ff */
[----:B------:R-:W-:Y:S01]  /*13fc0*/  PRMT R67, R116, 0x5432, R46 ;  /* 0x0000543274437816 */ /* 0x000fe2000000002e */
[C---:B------:R-:W-:Y:S01]  /*13fd0*/  IMAD.U32 R66, R57.reuse, 0x10000, RZ ;  /* 0x0001000039427824 */ /* 0x040fe200078e00ff */
[----:B------:R-:W-:Y:S01]  /*13fe0*/  LOP3.LUT R57, R57, 0xffff0000, RZ, 0xc0, !PT ;  /* 0xffff000039397812 */ /* 0x000fe200078ec0ff */
[C---:B------:R-:W-:Y:S01]  /*13ff0*/  IMAD.U32 R46, R61.reuse, 0x10000, RZ ;  /* 0x000100003d2e7824 */ /* 0x040fe200078e00ff */
[----:B------:R-:W-:Y:S01]  /*14000*/  LOP3.LUT R52, R52, 0xffff0000, RZ, 0xc0, !PT ;  /* 0xffff000034347812 */ /* 0x000fe200078ec0ff */
[C---:B------:R-:W-:Y:S01]  /*14010*/  FMUL.FTZ R54, R66.reuse, R65 ;  /* 0x0000004142367220 */ /* 0x040fe20000410000 */
[----:B------:R-:W-:Y:S01]  /*14020*/  FMUL.FTZ R66, R66, R69 ;  /* 0x0000004542427220 */ /* 0x000fe20000410000 */
[----:B------:R-:W-:-:S02]  /*14030*/  LOP3.LUT R61, R61, 0xffff0000, RZ, 0xc0, !PT ;  /* 0xffff00003d3d7812 */ /* 0x000fc400078ec0ff */
[C---:B------:R-:W-:Y:S01]  /*14040*/  FFMA.FTZ R54, R46.reuse, R69, -R54 ;  /* 0x000000452e367223 */ /* 0x040fe20000010836 */
[----:B------:R-:W-:Y:S01]  /*14050*/  FFMA.FTZ R46, R46, R65, R66 ;  /* 0x000000412e2e7223 */ /* 0x000fe20000010042 */
[C---:B------:R-:W-:Y:S01]  /*14060*/  IMAD.U32 R69, R68.reuse, 0x10000, RZ ;  /* 0x0001000044457824 */ /* 0x040fe200078e00ff */
[----:B------:R-:W-:Y:S01]  /*14070*/  LOP3.LUT R68, R68, 0xffff0000, RZ, 0xc0, !PT ;  /* 0xffff000044447812 */ /* 0x000fe200078ec0ff */
[C---:B------:R-:W-:Y:S01]  /*14080*/  IMAD.U32 R66, R67.reuse, 0x10000, RZ ;  /* 0x0001000043427824 */ /* 0x040fe200078e00ff */
[----:B------:R-:W-:Y:S01]  /*14090*/  LOP3.LUT R67, R67, 0xffff0000, RZ, 0xc0, !PT ;  /* 0xffff000043437812 */ /* 0x000fe200078ec0ff */
[----:B------:R-:W-:Y:S02]  /*140a0*/  IMAD.U32 R65, R63, 0x10000, RZ ;  /* 0x000100003f417824 */ /* 0x000fe400078e00ff */
[C---:B------:R-:W-:Y:S01]  /*140b0*/  FMUL.FTZ R71, R70.reuse, R69 ;  /* 0x0000004546477220 */ /* 0x040fe20000410000 */
[----:B------:R-:W-:-:S03]  /*140c0*/  FMUL.FTZ R70, R70, R66 ;  /* 0x0000004246467220 */ /* 0x000fc60000410000 */
[C---:B------:R-:W-:Y:S01]  /*140d0*/  FFMA.FTZ R66, R65.reuse, R66, -R71 ;  /* 0x0000004241427223 */ /* 0x040fe20000010847 */
[----:B------:R-:W-:Y:S01]  /*140e0*/  FFMA.FTZ R65, R65, R69, R70 ;  /* 0x0000004541417223 */ /* 0x000fe20000010046 */
[C---:B------:R-:W-:Y:S01]  /*140f0*/  FMUL.FTZ R69, R56.reuse, R47 ;  /* 0x0000002f38457220 */ /* 0x040fe20000410000 */
[----:B------:R-:W-:-:S03]  /*14100*/  FMUL.FTZ R56, R56, R21 ;  /* 0x0000001538387220 */ /* 0x000fc60000410000 */
[C---:B------:R-:W-:Y:S01]  /*14110*/  FFMA.FTZ R69, R60.reuse, R21, -R69 ;  /* 0x000000153c457223 */ /* 0x040fe20000010845 */
[C---:B------:R-:W-:Y:S01]  /*14120*/  FMUL.FTZ R21, R57.reuse, R52 ;  /* 0x0000003439157220 */ /* 0x040fe20000410000 */
[-C--:B------:R-:W-:Y:S01]  /*14130*/  FMUL.FTZ R57, R57, R64.reuse ;  /* 0x0000004039397220 */ /* 0x080fe20000410000 */
[----:B------:R-:W-:Y:S01]  /*14140*/  FFMA.FTZ R56, R60, R47, R56 ;  /* 0x0000002f3c387223 */ /* 0x000fe20000010038 */
[----:B------:R-:W-:Y:S02]  /*14150*/  IMAD.U32 R47, R58, 0x10000, RZ ;  /* 0x000100003a2f7824 */ /* 0x000fe400078e00ff */
[C---:B------:R-:W-:Y:S01]  /*14160*/  FFMA.FTZ R21, R61.reuse, R64, -R21 ;  /* 0x000000403d157223 */ /* 0x040fe20000010815 */
[----:B------:R-:W-:Y:S01]  /*14170*/  FFMA.FTZ R57, R61, R52, R57 ;  /* 0x000000343d397223 */ /* 0x000fe20000010039 */
[----:B------:R-:W-:Y:S01]  /*14180*/  IMAD.U32 R64, R44, 0x10000, RZ ;  /* 0x000100002c407824 */ /* 0x000fe200078e00ff */
[----:B------:R-:W-:Y:S01]  /*14190*/  LOP3.LUT R60, R62, 0xffff0000, RZ, 0xc0, !PT ;  /* 0xffff00003e3c7812 */ /* 0x000fe200078ec0ff */
[----:B------:R-:W-:Y:S01]  /*141a0*/  IMAD.U32 R52, R45, 0x10000, RZ ;  /* 0x000100002d347824 */ /* 0x000fe200078e00ff */
[----:B------:R-:W-:Y:S01]  /*141b0*/  LOP3.LUT R58, R58, 0xffff0000, RZ, 0xc0, !PT ;  /* 0xffff00003a3a7812 */ /* 0x000fe200078ec0ff */
[----:B------:R-:W-:Y:S01]  /*141c0*/  IMAD.U32 R61, R62, 0x10000, RZ ;  /* 0x000100003e3d7824 */ /* 0x000fe200078e00ff */
[----:B------:R-:W-:Y:S01]  /*141d0*/  LOP3.LUT R62, R63, 0xffff0000, RZ, 0xc0, !PT ;  /* 0xffff00003f3e7812 */ /* 0x000fe200078ec0ff */
[C---:B------:R-:W-:Y:S01]  /*141e0*/  FMUL.FTZ R63, R47.reuse, R64 ;  /* 0x000000402f3f7220 */ /* 0x040fe20000410000 */
[----:B------:R-:W-:Y:S01]  /*141f0*/  FMUL.FTZ R47, R47, R52 ;  /* 0x000000342f2f7220 */ /* 0x000fe20000410000 */
[----:B------:R-:W-:-:S02]  /*14200*/  LOP3.LUT R44, R44, 0xffff0000, RZ, 0xc0, !PT ;  /* 0xffff00002c2c7812 */ /* 0x000fc400078ec0ff */
[----:B------:R-:W-:Y:S01]  /*14210*/  LOP3.LUT R45, R45, 0xffff0000, RZ, 0xc0, !PT ;  /* 0xffff00002d2d7812 */ /* 0x000fe200078ec0ff */
[C---:B------:R-:W-:Y:S01]  /*14220*/  FFMA.FTZ R63, R61.reuse, R52, -R63 ;  /* 0x000000343d3f7223 */ /* 0x040fe2000001083f */
[----:B------:R-:W-:Y:S01]  /*14230*/  FFMA.FTZ R47, R61, R64, R47 ;  /* 0x000000403d2f7223 */ /* 0x000fe2000001002f */
[C---:B------:R-:W-:Y:S01]  /*14240*/  FMUL.FTZ R61, R58.reuse, R44 ;  /* 0x0000002c3a3d7220 */ /* 0x040fe20000410000 */
        /* <DEDUP_REMOVED lines=12> */
[----:B------:R-:W-:Y:S02]  /*14310*/  F2FP.BF16.F32.PACK_AB R46, R58, R63 ;  /* 0x0000003f3a2e723e */ /* 0x000fe400000010ff */
[----:B------:R-:W-:-:S02]  /*14320*/  F2FP.BF16.F32.PACK_AB R47, R67, R66 ;  /* 0x00000042432f723e */ /* 0x000fc400000010ff */
[----:B------:R-:W-:-:S03]  /*14330*/  F2FP.BF16.F32.PACK_AB R55, R59, R65 ;  /* 0x000000413b37723e */ /* 0x000fc600000010ff */
[----:B------:R1:W-:Y:S04]  /*14340*/  STS.128 [R79], R44 ;  /* 0x0000002c4f007388 */ /* 0x0003e80000000c00 */
[----:B------:R1:W-:Y:S02]  /*14350*/  STS.128 [R20+0x14400], R52 ;  /* 0x0144003414007388 */ /* 0x0003e40000000c00 */
.L_x_2857:
[----:B------:R-:W-:Y:S05]  /*14360*/  BSYNC B2 ;  /* 0x0000000000027941 */ /* 0x000fea0003800000 */
.L_x_2856:
[----:B------:R-:W-:Y:S05]  /*14370*/  @P1 BRA `(.L_x_2855) ;  /* 0x0000000400a01947 */ /* 0x000fea0003800000 */
[----:B01----:R-:W2:Y:S04]  /*14380*/  LDL R20, [R1+0x138] ;  /* 0x0001380001147983 */ /* 0x003ea80000100800 */
[----:B------:R-:W3:Y:S01]  /*14390*/  LDL R68, [R1+0x1c0] ;  /* 0x0001c00001447983 */ /* 0x000ee20000100800 */
[----:B--2---:R-:W-:-:S04]  /*143a0*/  LEA.HI R3, R3, R20, RZ, 0x1d ;  /* 0x0000001403037211 */ /* 0x004fc800078fe8ff */
[----:B------:R-:W-:Y:S01]  /*143b0*/  SHF.R.S32.HI R20, RZ, 0x1f, R3 ;  /* 0x0000001fff147819 */ /* 0x000fe20000011403 */
[----:B------:R-:W-:Y:S01]  /*143c0*/  IMAD.SHL.U32 R21, R3, 0x8, RZ ;  /* 0x0000000803157824 */ /* 0x000fe200078e00ff */
[----:B---3--:R-:W0:Y:S02]  /*143d0*/  LDS.128 R44, [R68] ;  /* 0x00000000442c7984 */ /* 0x008e240000000c00 */
[----:B------:R-:W-:Y:S02]  /*143e0*/  LEA.HI R20, R20, R3, RZ, 0x3 ;  /* 0x0000000314147211 */ /* 0x000fe400078f18ff */
[----:B------:R-:W-:-:S03]  /*143f0*/  LOP3.LUT R21, R78, 0x38, R21, 0xf8, !PT ;  /* 0x000000384e157812 */ /* 0x000fc600078ef815 */
[----:B------:R-:W-:Y:S01]  /*14400*/  IMAD.SHL.U32 R20, R20, 0x400, RZ ;  /* 0x0000040014147824 */ /* 0x000fe200078e00ff */
[----:B------:R-:W-:Y:S02]  /*14410*/  LOP3.LUT R3, R21, R77, RZ, 0x3c, !PT ;  /* 0x0000004d15037212 */ /* 0x000fe400078e3cff */
[--C-:B------:R-:W-:Y:S02]  /*14420*/  SHF.R.U64 R21, R42, 0x10, R43.reuse ;  /* 0x000000102a157819 */ /* 0x100fe4000000122b */
[----:B------:R-:W-:Y:S02]  /*14430*/  LOP3.LUT R20, R20, 0x7fffe000, RZ, 0xc0, !PT ;  /* 0x7fffe00014147812 */ /* 0x000fe400078ec0ff */
[----:B------:R-:W-:Y:S02]  /*14440*/  SHF.R.U32.HI R42, RZ, 0x10, R43 ;  /* 0x00000010ff2a7819 */ /* 0x000fe4000001162b */
[----:B-----5:R-:W-:Y:S02]  /*14450*/  IADD3 R3, R3, R20, R76 ;  /* 0x0000001403037210 */ /* 0x020fe40007ffe04c */
[----:B------:R-:W-:-:S02]  /*14460*/  SHF.R.U64 R20, R40, 0x10, R41 ;  /* 0x0000001028147819 */ /* 0x000fc40000001229 */
[----:B------:R-:W-:Y:S01]  /*14470*/  SHF.R.U32.HI R40, RZ, 0x10, R41 ;  /* 0x00000010ff287819 */ /* 0x000fe20000011629 */
[----:B------:R-:W-:Y:S01]  /*14480*/  IMAD R3, R3, 0x2, R23 ;  /* 0x0000000203037824 */ /* 0x000fe200078e0217 */
[----:B------:R-:W-:Y:S02]  /*14490*/  SHF.R.U64 R41, R48, 0x10, R49 ;  /* 0x0000001030297819 */ /* 0x000fe40000001231 */
[----:B------:R-:W-:Y:S02]  /*144a0*/  SHF.R.U64 R43, R50, 0x10, R51 ;  /* 0x00000010322b7819 */ /* 0x000fe40000001233 */
[----:B------:R-:W1:Y:S01]  /*144b0*/  LDS.128 R52, [R3+0x14400] ;  /* 0x0144000003347984 */ /* 0x000e620000000c00 */
[----:B------:R-:W-:Y:S02]  /*144c0*/  PRMT R41, R109, 0x5410, R41 ;  /* 0x000054106d297816 */ /* 0x000fe40000000029 */
[----:B------:R-:W-:Y:S02]  /*144d0*/  PRMT R20, R111, 0x5410, R20 ;  /* 0x000054106f147816 */ /* 0x000fe40000000014 */
[----:B------:R-:W-:Y:S01]  /*144e0*/  SHF.R.U32.HI R50, RZ, 0x10, R51 ;  /* 0x00000010ff327819 */ /* 0x000fe20000011633 */
[----:B------:R-:W-:Y:S01]  /*144f0*/  IMAD.U32 R63, R41, 0x10000, RZ ;  /* 0x00010000293f7824 */ /* 0x000fe200078e00ff */
[----:B------:R-:W-:Y:S01]  /*14500*/  SHF.R.U32.HI R48, RZ, 0x10, R49 ;  /* 0x00000010ff307819 */ /* 0x000fe20000011631 */
[----:B------:R-:W-:Y:S01]  /*14510*/  IMAD.U32 R64, R20, 0x10000, RZ ;  /* 0x0001000014407824 */ /* 0x000fe200078e00ff */
[----:B------:R-:W-:-:S02]  /*14520*/  PRMT R50, R110, 0x5432, R50 ;  /* 0x000054326e327816 */ /* 0x000fc40000000032 */
[----:B------:R-:W-:Y:S02]  /*14530*/  PRMT R48, R109, 0x5432, R48 ;  /* 0x000054326d307816 */ /* 0x000fe40000000030 */
[----:B------:R-:W-:Y:S01]  /*14540*/  PRMT R40, R111, 0x5432, R40 ;  /* 0x000054326f287816 */ /* 0x000fe20000000028 */
[C---:B0-----:R-:W-:Y:S01]  /*14550*/  IMAD.U32 R51, R45.reuse, 0x10000, RZ ;  /* 0x000100002d337824 */ /* 0x041fe200078e00ff */
[----:B------:R-:W-:Y:S01]  /*14560*/  LOP3.LUT R57, R45, 0xffff0000, RZ, 0xc0, !PT ;  /* 0xffff00002d397812 */ /* 0x000fe200078ec0ff */
[C---:B------:R-:W-:Y:S01]  /*14570*/  IMAD.U32 R56, R46.reuse, 0x10000, RZ ;  /* 0x000100002e387824 */ /* 0x040fe200078e00ff */
[----:B------:R-:W-:Y:S01]  /*14580*/  LOP3.LUT R45, R46, 0xffff0000, RZ, 0xc0, !PT ;  /* 0xffff00002e2d7812 */ /* 0x000fe200078ec0ff */
[----:B------:R-:W-:Y:S01]  /*14590*/  IMAD.U32 R49, R44, 0x10000, RZ ;  /* 0x000100002c317824 */ /* 0x000fe200078e00ff */
[----:B------:R-:W-:Y:S01]  /*145a0*/  PRMT R42, R112, 0x5432, R42 ;  /* 0x00005432702a7816 */ /* 0x000fe2000000002a */
[----:B------:R-:W-:Y:S01]  /*145b0*/  IMAD.U32 R66, R50, 0x10000, RZ ;  /* 0x0001000032427824 */ /* 0x000fe200078e00ff */
[----:B------:R-:W-:Y:S01]  /*145c0*/  LOP3.LUT R41, R41, 0xffff0000, RZ, 0xc0, !PT ;  /* 0xffff000029297812 */ /* 0x000fe200078ec0ff */
[----:B------:R-:W-:Y:S01]  /*145d0*/  IMAD.U32 R65, R48, 0x10000, RZ ;  /* 0x0001000030417824 */ /* 0x000fe200078e00ff */
[----:B------:R-:W-:Y:S01]  /*145e0*/  LOP3.LUT R20, R20, 0xffff0000, RZ, 0xc0, !PT ;  /* 0xffff000014147812 */ /* 0x000fe200078ec0ff */
[----:B------:R-:W-:Y:S01]  /*145f0*/  IMAD.U32 R67, R40, 0x10000, RZ ;  /* 0x0001000028437824 */ /* 0x000fe200078e00ff */
[----:B------:R-:W-:Y:S01]  /*14600*/  PRMT R43, R110, 0x5410, R43 ;  /* 0x000054106e2b7816 */ /* 0x000fe2000000002b */
[----:B------:R-:W-:Y:S01]  /*14610*/  IMAD.U32 R58, R47, 0x10000, RZ ;  /* 0x000100002f3a7824 */ /* 0x000fe200078e00ff */
[----:B------:R-:W-:-:S02]  /*14620*/  LOP3.LUT R44, R44, 0xffff0000, RZ, 0xc0, !PT ;  /* 0xffff00002c2c7812 */ /* 0x000fc400078ec0ff */
[----:B------:R-:W-:Y:S02]  /*14630*/  PRMT R21, R112, 0x5410, R21 ;  /* 0x0000541070157816 */ /* 0x000fe40000000015 */
[----:B------:R-:W-:Y:S02]  /*14640*/  LOP3.LUT R48, R48, 0xffff0000, RZ, 0xc0, !PT ;  /* 0xffff000030307812 */ /* 0x000fe400078ec0ff */
[----:B------:R-:W-:Y:S02]  /*14650*/  LOP3.LUT R40, R40, 0xffff0000, RZ, 0xc0, !PT ;  /* 0xffff000028287812 */ /* 0x000fe400078ec0ff */
        /* <DEDUP_REMOVED lines=15> */
[C---:B------:R-:W-:Y:S01]  /*14750*/  FMUL.FTZ R63, R62.reuse, R66 ;  /* 0x000000423e3f7220 */ /* 0x040fe20000410000 */
[C---:B------:R-:W-:Y:S01]  /*14760*/  FMUL.FTZ R54, R59.reuse, R65 ;  /* 0x000000413b367220 */ /* 0x040fe20000410000 */
[----:B------:R-:W-:Y:S01]  /*14770*/  FMUL.FTZ R59, R59, R67 ;  /* 0x000000433b3b7220 */ /* 0x000fe20000410000 */
[-C--:B------:R-:W-:Y:S01]  /*14780*/  FMUL.FTZ R62, R62, R49.reuse ;  /* 0x000000313e3e7220 */ /* 0x080fe20000410000 */
[----:B------:R-:W-:Y:S01]  /*14790*/  FFMA.FTZ R63, R58, R49, -R63 ;  /* 0x000000313a3f7223 */ /* 0x000fe2000001083f */
[C---:B------:R-:W-:Y:S01]  /*147a0*/  FMUL.FTZ R49, R46.reuse, R41 ;  /* 0x000000292e317220 */ /* 0x040fe20000410000 */
[C---:B------:R-:W-:Y:S01]  /*147b0*/  FFMA.FTZ R54, R51.reuse, R67, -R54 ;  /* 0x0000004333367223 */ /* 0x040fe20000010836 */
[----:B------:R-:W-:Y:S01]  /*147c0*/  FFMA.FTZ R59, R51, R65, R59 ;  /* 0x00000041333b7223 */ /* 0x000fe2000001003b */
[----:B------:R-:W-:Y:S01]  /*147d0*/  FMUL.FTZ R46, R46, R20 ;  /* 0x000000142e2e7220 */ /* 0x000fe20000410000 */
[----:B------:R-:W-:Y:S02]  /*147e0*/  IMAD.U32 R51, R43, 0x10000, RZ ;  /* 0x000100002b337824 */ /* 0x000fe400078e00ff */
[----:B------:R-:W-:Y:S01]  /*147f0*/  FFMA.FTZ R62, R58, R66, R62 ;  /* 0x000000423a3e7223 */ /* 0x000fe2000001003e */
[----:B------:R-:W-:Y:S01]  /*14800*/  FFMA.FTZ R49, R44, R20, -R49 ;  /* 0x000000142c317223 */ /* 0x000fe20000010831 */
[----:B------:R-:W-:-:S02]  /*14810*/  IMAD.U32 R58, R21, 0x10000, RZ ;  /* 0x00010000153a7824 */ /* 0x000fc400078e00ff */
[----:B------:R-:W-:Y:S01]  /*14820*/  FFMA.FTZ R44, R44, R41, R46 ;  /* 0x000000292c2c7223 */ /* 0x000fe2000001002e */
[----:B------:R-:W-:Y:S01]  /*14830*/  FMUL.FTZ R41, R53, R51 ;  /* 0x0000003335297220 */ /* 0x000fe20000410000 */
[----:B------:R-:W-:Y:S01]  /*14840*/  LOP3.LUT R43, R43, 0xffff0000, RZ, 0xc0, !PT ;  /* 0xffff00002b2b7812 */ /* 0x000fe200078ec0ff */
[----:B------:R-:W-:Y:S01]  /*14850*/  FMUL.FTZ R20, R61, R48 ;  /* 0x000000303d147220 */ /* 0x000fe20000410000 */
[----:B------:R-:W-:Y:S01]  /*14860*/  LOP3.LUT R21, R21, 0xffff0000, RZ, 0xc0, !PT ;  /* 0xffff000015157812 */ /* 0x000fe200078ec0ff */
[-C--:B------:R-:W-:Y:S01]  /*14870*/  FMUL.FTZ R53, R53, R58.reuse ;  /* 0x0000003a35357220 */ /* 0x080fe20000410000 */
[----:B------:R-:W-:Y:S01]  /*14880*/  LOP3.LUT R42, R42, 0xffff0000, RZ, 0xc0, !PT ;  /* 0xffff00002a2a7812 */ /* 0x000fe200078ec0ff */
[----:B------:R-:W-:Y:S01]  /*14890*/  FFMA.FTZ R58, R56, R58, -R41 ;  /* 0x0000003a383a7223 */ /* 0x000fe20000010829 */
[C---:B------:R-:W-:Y:S01]  /*148a0*/  FMUL.FTZ R41, R52.reuse, R43 ;  /* 0x0000002b34297220 */ /* 0x040fe20000410000 */
[-C--:B------:R-:W-:Y:S01]  /*148b0*/  FMUL.FTZ R61, R61, R40.reuse ;  /* 0x000000283d3d7220 */ /* 0x080fe20000410000 */
[----:B------:R-:W-:Y:S01]  /*148c0*/  FFMA.FTZ R20, R57, R40, -R20 ;  /* 0x0000002839147223 */ /* 0x000fe20000010814 */
[----:B------:R-:W-:Y:S01]  /*148d0*/  FMUL.FTZ R52, R52, R21 ;  /* 0x0000001534347220 */ /* 0x000fe20000410000 */
[C---:B------:R-:W-:Y:S01]  /*148e0*/  FMUL.FTZ R40, R55.reuse, R50 ;  /* 0x0000003237287220 */ /* 0x040fe20000410000 */
[----:B------:R-:W-:Y:S01]  /*148f0*/  FMUL.FTZ R55, R55, R42 ;  /* 0x0000002a37377220 */ /* 0x000fe20000410000 */
[----:B------:R-:W-:Y:S01]  /*14900*/  FFMA.FTZ R61, R57, R48, R61 ;  /* 0x00000030393d7223 */ /* 0x000fe2000001003d */
[----:B------:R-:W-:Y:S01]  /*14910*/  FFMA.FTZ R46, R56, R51, R53 ;  /* 0x00000033382e7223 */ /* 0x000fe20000010035 */
[C---:B------:R-:W-:Y:S01]  /*14920*/  FFMA.FTZ R43, R45.reuse, R43, R52 ;  /* 0x0000002b2d2b7223 */ /* 0x040fe20000010034 */
[----:B------:R-:W-:Y:S01]  /*14930*/  FFMA.FTZ R21, R45, R21, -R41 ;  /* 0x000000152d157223 */ /* 0x000fe20000010829 */
[C---:B------:R-:W-:Y:S01]  /*14940*/  FFMA.FTZ R48, R47.reuse, R42, -R40 ;  /* 0x0000002a2f307223 */ /* 0x040fe20000010828 */
[----:B------:R-:W-:Y:S01]  /*14950*/  FFMA.FTZ R47, R47, R50, R55 ;  /* 0x000000322f2f7223 */ /* 0x000fe20000010037 */
[----:B------:R-:W-:-:S02]  /*14960*/  F2FP.BF16.F32.PACK_AB R40, R49, R64 ;  /* 0x000000403128723e */ /* 0x000fc400000010ff */
[----:B------:R-:W-:Y:S02]  /*14970*/  F2FP.BF16.F32.PACK_AB R46, R43, R46 ;  /* 0x0000002e2b2e723e */ /* 0x000fe400000010ff */
        /* <DEDUP_REMOVED lines=8> */
.L_x_2855:
[----:B------:R-:W-:Y:S05]  /*14a00*/  BSYNC B1 ;  /* 0x0000000000017941 */ /* 0x000fea0003800000 */
.L_x_2854:
[----:B---3--:R-:W-:Y:S01]  /*14a10*/  VIADD R3, R225, 0x40 ;  /* 0x00000040e1037836 */ /* 0x008fe20000000000 */
[----:B------:R-:W-:Y:S04]  /*14a20*/  BSSY B1, `(.L_x_2858) ;  /* 0x00000ec000017945 */ /* 0x000fe80003800000 */
[----:B------:R-:W-:-:S13]  /*14a30*/  ISETP.GE.AND P0, PT, R3, R0, PT ;  /* 0x000000000300720c */ /* 0x000fda0003f06270 */
[----:B------:R-:W-:Y:S05]  /*14a40*/  @P0 BRA `(.L_x_2859) ;  /* 0x0000000c00a40947 */ /* 0x000fea0003800000 */
[----:B0-----:R0:W5:Y:S01]  /*14a50*/  LDL R61, [R1+0x60] ;  /* 0x00006000013d7983 */ /* 0x0011620000100800 */
[----:B------:R-:W3:Y:S01]  /*14a60*/  LDC R3, c[0x0][0x3f4] ;  /* 0x0000fd00ff037b82 */ /* 0x000ee20000000800 */
        /* <DEDUP_REMOVED lines=8> */
[-C--:B---3--:R-:W-:Y:S02]  /*14af0*/  ISETP.GE.AND P0, PT, R16, R3.reuse, PT ;  /* 0x000000031000720c */ /* 0x088fe40003f06270 */
[----:B------:R-:W-:-:S11]  /*14b00*/  ISETP.GE.AND P1, PT, R214, R3, PT ;  /* 0x00000003d600720c */ /* 0x000fd60003f26270 */
[----:B0-----:R-:W-:Y:S05]  /*14b10*/  @P0 BRA `(.L_x_2861) ;  /* 0x0000000400a00947 */ /* 0x001fea0003800000 */
[----:B-1----:R-:W3:Y:S04]  /*14b20*/  LDL R20, [R1+0x8c] ;  /* 0x00008c0001147983 */ /* 0x002ee80000100800 */
[----:B------:R-:W4:Y:S01]  /*14b30*/  LDL R64, [R1+0x1bc] ;  /* 0x0001bc0001407983 */ /* 0x000f220000100800 */
[----:B---3--:R-:W-:-:S04]  /*14b40*/  LEA.HI R20, R3, R20, RZ, 0x1d ;  /* 0x0000001403147211 */ /* 0x008fc800078fe8ff */
[----:B------:R-:W-:Y:S01]  /*14b50*/  SHF.R.S32.HI R41, RZ, 0x1f, R20 ;  /* 0x0000001fff297819 */ /* 0x000fe20000011414 */
[----:B------:R-:W-:-:S03]  /*14b60*/  IMAD.SHL.U32 R21, R20, 0x8, RZ ;  /* 0x0000000814157824 */ /* 0x000fc600078e00ff */
[----:B------:R-:W-:Y:S02]  /*14b70*/  LEA.HI R41, R41, R20, RZ, 0x3 ;  /* 0x0000001429297211 */ /* 0x000fe400078f18ff */
[----:B------:R-:W-:Y:S02]  /*14b80*/  LOP3.LUT R20, R63, 0x38, R21, 0xf8, !PT ;  /* 0x000000383f147812 */ /* 0x000fe400078ef815 */
[----:B------:R-:W-:Y:S01]  /*14b90*/  SHF.R.U64 R21, R28, 0x10, R29 ;  /* 0x000000101c157819 */ /* 0x000fe2000000121d */
[----:B------:R-:W-:Y:S01]  /*14ba0*/  IMAD.SHL.U32 R41, R41, 0x400, RZ ;  /* 0x0000040029297824 */ /* 0x000fe200078e00ff */
[----:B------:R-:W-:Y:S02]  /*14bb0*/  LOP3.LUT R20, R20, R62, RZ, 0x3c, !PT ;  /* 0x0000003e14147212 */ /* 0x000fe400078e3cff */
[----:B------:R-:W-:Y:S02]  /*14bc0*/  SHF.R.U64 R28, R30, 0x10, R31 ;  /* 0x000000101e1c7819 */ /* 0x000fe4000000121f */
[----:B------:R-:W-:-:S02]  /*14bd0*/  LOP3.LUT R41, R41, 0x7fffe000, RZ, 0xc0, !PT ;  /* 0x7fffe00029297812 */ /* 0x000fc400078ec0ff */
[----:B------:R-:W-:Y:S02]  /*14be0*/  SHF.R.U64 R30, R36, 0x10, R37 ;  /* 0x00000010241e7819 */ /* 0x000fe40000001225 */
[----:B-----5:R-:W-:Y:S02]  /*14bf0*/  IADD3 R20, R20, R41, R61 ;  /* 0x0000002914147210 */ /* 0x020fe40007ffe03d */
[----:B----4-:R-:W0:Y:S01]  /*14c00*/  LDS.128 R40, [R64] ;  /* 0x0000000040287984 */ /* 0x010e220000000c00 */
[----:B------:R-:W-:Y:S02]  /*14c10*/  PRMT R30, R105, 0x5410, R30 ;  /* 0x00005410691e7816 */ /* 0x000fe4000000001e */
[----:B------:R-:W-:Y:S01]  /*14c20*/  IMAD R20, R20, 0x2, R23 ;  /* 0x0000000214147824 */ /* 0x000fe200078e0217 */
[----:B------:R-:W-:Y:S02]  /*14c30*/  PRMT R21, R107, 0x5410, R21 ;  /* 0x000054106b157816 */ /* 0x000fe40000000015 */
[--C-:B------:R-:W-:Y:S01]  /*14c40*/  SHF.R.U64 R36, R38, 0x10, R39.reuse ;  /* 0x0000001026247819 */ /* 0x100fe20000001227 */
[----:B------:R-:W-:Y:S01]  /*14c50*/  IMAD.U32 R56, R30, 0x10000, RZ ;  /* 0x000100001e387824 */ /* 0x000fe200078e00ff */
[----:B------:R-:W1:Y:S01]  /*14c60*/  LDS.128 R44, [R20+0x14400] ;  /* 0x01440000142c7984 */ /* 0x000e620000000c00 */
[----:B------:R-:W-:Y:S01]  /*14c70*/  SHF.R.U32.HI R38, RZ, 0x10, R39 ;  /* 0x00000010ff267819 */ /* 0x000fe20000011627 */
[----:B------:R-:W-:Y:S01]  /*14c80*/  IMAD.U32 R57, R21, 0x10000, RZ ;  /* 0x0001000015397824 */ /* 0x000fe200078e00ff */
[----:B------:R-:W-:-:S02]  /*14c90*/  SHF.R.U32.HI R31, RZ, 0x10, R31 ;  /* 0x00000010ff1f7819 */ /* 0x000fc4000001161f */
[----:B------:R-:W-:Y:S02]  /*14ca0*/  SHF.R.U32.HI R37, RZ, 0x10, R37 ;  /* 0x00000010ff257819 */ /* 0x000fe40000011625 */
[----:B------:R-:W-:Y:S02]  /*14cb0*/  PRMT R38, R106, 0x5432, R38 ;  /* 0x000054326a267816 */ /* 0x000fe40000000026 */
[----:B------:R-:W-:Y:S02]  /*14cc0*/  SHF.R.U32.HI R29, RZ, 0x10, R29 ;  /* 0x00000010ff1d7819 */ /* 0x000fe4000001161d */
[----:B------:R-:W-:Y:S01]  /*14cd0*/  PRMT R31, R108, 0x5432, R31 ;  /* 0x000054326c1f7816 */ /* 0x000fe2000000001f */
[----:B------:R-:W-:Y:S01]  /*14ce0*/  IMAD.U32 R59, R38, 0x10000, RZ ;  /* 0x00010000263b7824 */ /* 0x000fe200078e00ff */
[----:B------:R-:W-:Y:S02]  /*14cf0*/  PRMT R37, R105, 0x5432, R37 ;  /* 0x0000543269257816 */ /* 0x000fe40000000025 */
[----:B------:R-:W-:-:S02]  /*14d00*/  PRMT R29, R107, 0x5432, R29 ;  /* 0x000054326b1d7816 */ /* 0x000fc4000000001d */
[----:B------:R-:W-:Y:S01]  /*14d10*/  LOP3.LUT R30, R30, 0xffff0000, RZ, 0xc0, !PT ;  /* 0xffff00001e1e7812 */ /* 0x000fe200078ec0ff */
[----:B------:R-:W-:Y:S01]  /*14d20*/  IMAD.U32 R58, R37, 0x10000, RZ ;  /* 0x00010000253a7824 */ /* 0x000fe200078e00ff */
[----:B------:R-:W-:Y:S01]  /*14d30*/  LOP3.LUT R21, R21, 0xffff0000, RZ, 0xc0, !PT ;  /* 0xffff000015157812 */ /* 0x000fe200078ec0ff */
[----:B------:R-:W-:Y:S01]  /*14d40*/  IMAD.U32 R60, R29, 0x10000, RZ ;  /* 0x000100001d3c7824 */ /* 0x000fe200078e00ff */
[----:B------:R-:W-:Y:S02]  /*14d50*/  PRMT R36, R106, 0x5410, R36 ;  /* 0x000054106a247816 */ /* 0x000fe40000000024 */
[----:B------:R-:W-:Y:S02]  /*14d60*/  LOP3.LUT R37, R37, 0xffff0000, RZ, 0xc0, !PT ;  /* 0xffff000025257812 */ /* 0x000fe400078ec0ff */
[----:B------:R-:W-:Y:S02]  /*14d70*/  LOP3.LUT R29, R29, 0xffff0000, RZ, 0xc0, !PT ;  /* 0xffff00001d1d7812 */ /* 0x000fe400078ec0ff */
[----:B------:R-:W-:Y:S01]  /*14d80*/  PRMT R28, R108, 0x5410, R28 ;  /* 0x000054106c1c7816 */ /* 0x000fe2000000001c */
        /* <DEDUP_REMOVED lines=29> */
[C---:B------:R-:W-:Y:S01]  /*14f60*/  FMUL.FTZ R55, R42.reuse, R30 ;  /* 0x0000001e2a377220 */ /* 0x040fe20000410000 */
[-C--:B------:R-:W-:Y:S01]  /*14f70*/  FMUL.FTZ R51, R42, R21.reuse ;  /* 0x000000152a337220 */ /* 0x080fe20000410000 */
[C---:B------:R-:W-:Y:S01]  /*14f80*/  IMAD.U32 R48, R36.reuse, 0x10000, RZ ;  /* 0x0001000024307824 */ /* 0x040fe200078e00ff */
[----:B------:R-:W-:Y:S01]  /*14f90*/  LOP3.LUT R36, R36, 0xffff0000, RZ, 0xc0, !PT ;  /* 0xffff000024247812 */ /* 0x000fe200078ec0ff */
[----:B------:R-:W-:Y:S01]  /*14fa0*/  FFMA.FTZ R42, R40, R21, -R55 ;  /* 0x00000015282a7223 */ /* 0x000fe20000010837 */
[C---:B------:R-:W-:Y:S01]  /*14fb0*/  FMUL.FTZ R21, R54.reuse, R37 ;  /* 0x0000002536157220 */ /* 0x040fe20000410000 */
[----:B------:R-:W-:Y:S01]  /*14fc0*/  FMUL.FTZ R54, R54, R29 ;  /* 0x0000001d36367220 */ /* 0x000fe20000410000 */
[----:B------:R-:W-:-:S02]  /*14fd0*/  IMAD.U32 R58, R28, 0x10000, RZ ;  /* 0x000100001c3a7824 */ /* 0x000fc400078e00ff */
[----:B------:R-:W-:Y:S01]  /*14fe0*/  FFMA.FTZ R30, R40, R30, R51 ;  /* 0x0000001e281e7223 */ /* 0x000fe20000010033 */
[C---:B------:R-:W-:Y:S01]  /*14ff0*/  FMUL.FTZ R40, R45.reuse, R48 ;  /* 0x000000302d287220 */ /* 0x040fe20000410000 */
[C---:B------:R-:W-:Y:S01]  /*15000*/  FFMA.FTZ R29, R50.reuse, R29, -R21 ;  /* 0x0000001d321d7223 */ /* 0x040fe20000010815 */
[----:B------:R-:W-:Y:S01]  /*15010*/  FFMA.FTZ R37, R50, R37, R54 ;  /* 0x0000002532257223 */ /* 0x000fe20000010036 */
[-C--:B------:R-:W-:Y:S01]  /*15020*/  FMUL.FTZ R50, R45, R58.reuse ;  /* 0x0000003a2d327220 */ /* 0x080fe20000410000 */
[----:B------:R-:W-:Y:S01]  /*15030*/  LOP3.LUT R21, R28, 0xffff0000, RZ, 0xc0, !PT ;  /* 0xffff00001c157812 */ /* 0x000fe200078ec0ff */
[C---:B------:R-:W-:Y:S01]  /*15040*/  FFMA.FTZ R58, R49.reuse, R58, -R40 ;  /* 0x0000003a313a7223 */ /* 0x040fe20000010828 */
[----:B------:R-:W-:Y:S01]  /*15050*/  LOP3.LUT R28, R38, 0xffff0000, RZ, 0xc0, !PT ;  /* 0xffff0000261c7812 */ /* 0x000fe200078ec0ff */
[----:B------:R-:W-:Y:S01]  /*15060*/  FFMA.FTZ R38, R49, R48, R50 ;  /* 0x0000003031267223 */ /* 0x000fe20000010032 */
[----:B------:R-:W-:Y:S01]  /*15070*/  LOP3.LUT R40, R31, 0xffff0000, RZ, 0xc0, !PT ;  /* 0xffff00001f287812 */ /* 0x000fe200078ec0ff */
[C---:B------:R-:W-:Y:S01]  /*15080*/  FMUL.FTZ R48, R44.reuse, R36 ;  /* 0x000000242c307220 */ /* 0x040fe20000410000 */
[-C--:B------:R-:W-:Y:S01]  /*15090*/  FMUL.FTZ R31, R44, R21.reuse ;  /* 0x000000152c1f7220 */ /* 0x080fe20000410000 */
[----:B------:R-:W-:Y:S01]  /*150a0*/  FMUL.FTZ R44, R47, R28 ;  /* 0x0000001c2f2c7220 */ /* 0x000fe20000410000 */
[----:B------:R-:W-:Y:S01]  /*150b0*/  F2FP.BF16.F32.PACK_AB R29, R29, R46 ;  /* 0x0000002e1d1d723e */ /* 0x000fe200000010ff */
        /* <DEDUP_REMOVED lines=12> */
[----:B------:R0:W-:Y:S04]  /*15180*/  STS.128 [R64], R28 ;  /* 0x0000001c40007388 */ /* 0x0001e80000000c00 */
[----:B------:R0:W-:Y:S02]  /*15190*/  STS.128 [R20+0x14400], R36 ;  /* 0x0144002414007388 */ /* 0x0001e40000000c00 */
.L_x_2861:
[----:B------:R-:W-:Y:S05]  /*151a0*/  BSYNC B2 ;  /* 0x0000000000027941 */ /* 0x000fea0003800000 */
.L_x_2860:
[----:B------:R-:W-:Y:S05]  /*151b0*/  @P1 BRA `(.L_x_2859) ;  /* 0x0000000400c81947 */ /* 0x000fea0003800000 */
[----:B------:R-:W3:Y:S04]  /*151c0*/  LDL R21, [R1+0x128] ;  /* 0x0001280001157983 */ /* 0x000ee80000100800 */
[----:B01----:R-:W4:Y:S01]  /*151d0*/  LDL R20, [R1+0x138] ;  /* 0x0001380001147983 */ /* 0x003f220000100800 */
[--C-:B------:R-:W-:Y:S02]  /*151e0*/  SHF.R.U64 R24, R24, 0x10, R25.reuse ;  /* 0x0000001018187819 */ /* 0x100fe40000001219 */
[----:B------:R-:W-:Y:S02]  /*151f0*/  SHF.R.U32.HI R40, RZ, 0x10, R25 ;  /* 0x00000010ff287819 */ /* 0x000fe40000011619 */
[--C-:B------:R-:W-:Y:S02]  /*15200*/  SHF.R.U64 R25, R34, 0x10, R35.reuse ;  /* 0x0000001022197819 */ /* 0x100fe40000001223 */
[----:B------:R-:W-:-:S02]  /*15210*/  SHF.R.U32.HI R35, RZ, 0x10, R35 ;  /* 0x00000010ff237819 */ /* 0x000fc40000011623 */
[C---:B------:R-:W-:Y:S02]  /*15220*/  PRMT R24, R103.reuse, 0x5410, R24 ;  /* 0x0000541067187816 */ /* 0x040fe40000000018 */
[C---:B------:R-:W-:Y:S02]  /*15230*/  PRMT R25, R102.reuse, 0x5410, R25 ;  /* 0x0000541066197816 */ /* 0x040fe40000000019 */
[----:B------:R-:W-:Y:S02]  /*15240*/  PRMT R102, R102, 0x5432, R35 ;  /* 0x0000543266667816 */ /* 0x000fe40000000023 */
[----:B------:R-:W-:-:S05]  /*15250*/  PRMT R103, R103, 0x5432, R40 ;  /* 0x0000543267677816 */ /* 0x000fca0000000028 */
[C---:B------:R-:W-:Y:S01]  /*15260*/  IMAD.U32 R46, R103.reuse, 0x10000, RZ ;  /* 0x00010000672e7824 */ /* 0x040fe200078e00ff */
[----:B------:R-:W-:Y:S02]  /*15270*/  LOP3.LUT R103, R103, 0xffff0000, RZ, 0xc0, !PT ;  /* 0xffff000067677812 */ /* 0x000fe400078ec0ff */
[----:B---3--:R-:W-:Y:S02]  /*15280*/  R2UR UR4, R21 ;  /* 0x00000000150472ca */ /* 0x008fe400000e0000 */
[----:B------:R-:W-:Y:S02]  /*15290*/  SHF.R.S32.HI R21, RZ, 0x1f, R214 ;  /* 0x0000001fff157819 */ /* 0x000fe400000114d6 */
[----:B----4-:R-:W-:Y:S02]  /*152a0*/  LEA.HI R3, R3, R20, RZ, 0x1d ;  /* 0x0000001403037211 */ /* 0x010fe400078fe8ff */
[CC--:B------:R-:W-:Y:S02]  /*152b0*/  LEA.HI R28, R21.reuse, R214.reuse, RZ, 0x6 ;  /* 0x000000d6151c7211 */ /* 0x0c0fe400078f30ff */
[----:B------:R-:W-:-:S02]  /*152c0*/  LEA.HI R21, R21, R214, RZ, 0x3 ;  /* 0x000000d615157211 */ /* 0x000fc400078f18ff */
[----:B------:R-:W-:Y:S02]  /*152d0*/  SHF.R.S32.HI R20, RZ, 0x1f, R3 ;  /* 0x0000001fff147819 */ /* 0x000fe40000011403 */
[----:B------:R-:W-:Y:S02]  /*152e0*/  LOP3.LUT R21, R63, 0x38, R21, 0xf8, !PT ;  /* 0x000000383f157812 */ /* 0x000fe400078ef815 */
[----:B------:R-:W-:Y:S01]  /*152f0*/  LEA.HI R20, R20, R3, RZ, 0x3 ;  /* 0x0000000314147211 */ /* 0x000fe200078f18ff */
[----:B------:R-:W-:Y:S01]  /*15300*/  IMAD.SHL.U32 R3, R3, 0x8, RZ ;  /* 0x0000000803037824 */ /* 0x000fe200078e00ff */
[----:B------:R-:W-:-:S03]  /*15310*/  LOP3.LUT R29, R21, R62, RZ, 0x3c, !PT ;  /* 0x0000003e151d7212 */ /* 0x000fc600078e3cff */
[----:B------:R-:W-:Y:S01]  /*15320*/  IMAD.SHL.U32 R21, R20, 0x400, RZ ;  /* 0x0000040014157824 */ /* 0x000fe200078e00ff */
[----:B------:R-:W-:Y:S01]  /*15330*/  LOP3.LUT R3, R63, 0x38, R3, 0xf8, !PT ;  /* 0x000000383f037812 */ /* 0x000fe200078ef803 */
[----:B------:R-:W-:-:S03]  /*15340*/  IMAD.SHL.U32 R28, R28, 0x80, RZ ;  /* 0x000000801c1c7824 */ /* 0x000fc600078e00ff */
[----:B------:R-:W-:Y:S02]  /*15350*/  LOP3.LUT R20, R3, R62, RZ, 0x3c, !PT ;  /* 0x0000003e03147212 */ /* 0x000fe400078e3cff */
[----:B------:R-:W-:Y:S02]  /*15360*/  LOP3.LUT R21, R21, 0x7fffe000, RZ, 0xc0, !PT ;  /* 0x7fffe00015157812 */ /* 0x000fe400078ec0ff */
[----:B------:R-:W-:Y:S02]  /*15370*/  LOP3.LUT R28, R28, 0xffffe000, RZ, 0xc0, !PT ;  /* 0xffffe0001c1c7812 */ /* 0x000fe400078ec0ff */
[--C-:B-----5:R-:W-:Y:S02]  /*15380*/  IADD3 R20, R20, R21, R61.reuse ;  /* 0x0000001514147210 */ /* 0x120fe40007ffe03d */
[----:B------:R-:W-:-:S03]  /*15390*/  IADD3 R28, R29, R28, R61 ;  /* 0x0000001c1d1c7210 */ /* 0x000fc60007ffe03d */
[----:B------:R-:W-:Y:S01]  /*153a0*/  IMAD R20, R20, 0x2, R23 ;  /* 0x0000000214147824 */ /* 0x000fe200078e0217 */
[----:B------:R-:W-:-:S04]  /*153b0*/  LEA R3, R28, UR4, 0x1 ;  /* 0x000000041c037c11 */ /* 0x000fc8000f8e08ff */
[----:B------:R-:W0:Y:S04]  /*153c0*/  LDS.128 R36, [R20+0x14400] ;  /* 0x0144000014247984 */ /* 0x000e280000000c00 */
[----:B------:R-:W1:Y:S01]  /*153d0*/  LDS.128 R28, [R3] ;  /* 0x00000000031c7984 */ /* 0x000e620000000c00 */
[----:B------:R-:W-:Y:S02]  /*153e0*/  SHF.R.U64 R21, R26, 0x10, R27 ;  /* 0x000000101a157819 */ /* 0x000fe4000000121b */
[----:B------:R-:W-:-:S04]  /*153f0*/  SHF.R.U64 R26, R32, 0x10, R33 ;  /* 0x00000010201a7819 */ /* 0x000fc80000001221 */
[C---:B------:R-:W-:Y:S02]  /*15400*/  PRMT R34, R101.reuse, 0x5410, R26 ;  /* 0x0000541065227816 */ /* 0x040fe4000000001a */
[----:B------:R-:W-:Y:S02]  /*15410*/  SHF.R.U32.HI R27, RZ, 0x10, R27 ;  /* 0x00000010ff1b7819 */ /* 0x000fe4000001161b */
[----:B------:R-:W-:Y:S01]  /*15420*/  SHF.R.U32.HI R32, RZ, 0x10, R33 ;  /* 0x00000010ff207819 */ /* 0x000fe20000011621 */
[----:B------:R-:W-:Y:S01]  /*15430*/  IMAD.U32 R45, R34, 0x10000, RZ ;  /* 0x00010000222d7824 */ /* 0x000fe200078e00ff */
[C---:B------:R-:W-:Y:S02]  /*15440*/  PRMT R21, R104.reuse, 0x5410, R21 ;  /* 0x0000541068157816 */ /* 0x040fe40000000015 */
[----:B------:R-:W-:Y:S02]  /*15450*/  PRMT R104, R104, 0x5432, R27 ;  /* 0x0000543268687816 */ /* 0x000fe4000000001b */
[----:B------:R-:W-:-:S05]  /*15460*/  PRMT R101, R101, 0x5432, R32 ;  /* 0x0000543265657816 */ /* 0x000fca0000000020 */
[----:B------:R-:W-:Y:S02]  /*15470*/  IMAD.U32 R48, R101, 0x10000, RZ ;  /* 0x0001000065307824 */ /* 0x000fe400078e00ff */
[C---:B0-----:R-:W-:Y:S01]  /*15480*/  IMAD.U32 R35, R36.reuse, 0x10000, RZ ;  /* 0x0001000024237824 */ /* 0x041fe200078e00ff */
[----:B------:R-:W-:Y:S01]  /*15490*/  LOP3.LUT R33, R36, 0xffff0000, RZ, 0xc0, !PT ;  /* 0xffff000024217812 */ /* 0x000fe200078ec0ff */
[C---:B------:R-:W-:Y:S01]  /*154a0*/  IMAD.U32 R43, R37.reuse, 0x10000, RZ ;  /* 0x00010000252b7824 */ /* 0x040fe200078e00ff */
[----:B------:R-:W-:Y:S01]  /*154b0*/  LOP3.LUT R36, R37, 0xffff0000, RZ, 0xc0, !PT ;  /* 0xffff000025247812 */ /* 0x000fe200078ec0ff */
[C---:B-1----:R-:W-:Y:S01]  /*154c0*/  IMAD.U32 R27, R30.reuse, 0x10000, RZ ;  /* 0x000100001e1b7824 */ /* 0x042fe200078e00ff */
[----:B------:R-:W-:Y:S01]  /*154d0*/  LOP3.LUT R26, R30, 0xffff0000, RZ, 0xc0, !PT ;  /* 0xffff00001e1a7812 */ /* 0x000fe200078ec0ff */
[----:B------:R-:W-:Y:S01]  /*154e0*/  IMAD.U32 R37, R24, 0x10000, RZ ;  /* 0x0001000018257824 */ /* 0x000fe200078e00ff */
[----:B------:R-:W-:Y:S01]  /*154f0*/  LOP3.LUT R30, R31, 0xffff0000, RZ, 0xc0, !PT ;  /* 0xffff00001f1e7812 */ /* 0x000fe200078ec0ff */
[----:B------:R-:W-:-:S02]  /*15500*/  IMAD.U32 R42, R28, 0x10000, RZ ;  /* 0x000100001c2a7824 */ /* 0x000fc400078e00ff */
[----:B------:R-:W-:Y:S01]  /*15510*/  FMUL.FTZ R47, R35, R45 ;  /* 0x0000002d232f7220 */ /* 0x000fe20000410000 */
[----:B------:R-:W-:Y:S01]  /*15520*/  IMAD.U32 R40, R31, 0x10000, RZ ;  /* 0x000100001f287824 */ /* 0x000fe200078e00ff */
[C---:B------:R-:W-:Y:S01]  /*15530*/  LOP3.LUT R31, R38.reuse, 0xffff0000, RZ, 0xc0, !PT ;  /* 0xffff0000261f7812 */ /* 0x040fe200078ec0ff */
[----:B------:R-:W-:Y:S01]  /*15540*/  IMAD.U32 R32, R38, 0x10000, RZ ;  /* 0x0001000026207824 */ /* 0x000fe200078e00ff */
[C---:B------:R-:W-:Y:S01]  /*15550*/  LOP3.LUT R38, R39.reuse, 0xffff0000, RZ, 0xc0, !PT ;  /* 0xffff000027267812 */ /* 0x040fe200078ec0ff */
[----:B------:R-:W-:Y:S02]  /*15560*/  IMAD.U32 R44, R39, 0x10000, RZ ;  /* 0x00010000272c7824 */ /* 0x000fe400078e00ff */
[-C--:B------:R-:W-:Y:S01]  /*15570*/  FMUL.FTZ R39, R35, R37.reuse ;  /* 0x0000002523277220 */ /* 0x080fe20000410000 */
[----:B------:R-:W-:Y:S01]  /*15580*/  FFMA.FTZ R35, R42, R37, -R47 ;  /* 0x000000252a237223 */ /* 0x000fe2000001082f */
[----:B------:R-:W-:Y:S02]  /*15590*/  IMAD.U32 R47, R102, 0x10000, RZ ;  /* 0x00010000662f7824 */ /* 0x000fe400078e00ff */
[C---:B------:R-:W-:Y:S01]  /*155a0*/  FMUL.FTZ R50, R43.reuse, R48 ;  /* 0x000000302b327220 */ /* 0x040fe20000410000 */
[----:B------:R-:W-:Y:S01]  /*155b0*/  FFMA.FTZ R37, R42, R45, R39 ;  /* 0x0000002d2a257223 */ /* 0x000fe20000010027 */
[----:B------:R-:W-:Y:S01]  /*155c0*/  FMUL.FTZ R52, R43, R46 ;  /* 0x0000002e2b347220 */ /* 0x000fe20000410000 */
[----:B------:R-:W-:-:S02]  /*155d0*/  IMAD.U32 R45, R104, 0x10000, RZ ;  /* 0x00010000682d7824 */ /* 0x000fc400078e00ff */
[----:B------:R-:W-:Y:S01]  /*155e0*/  FMUL.FTZ R43, R44, R47 ;  /* 0x0000002f2c2b7220 */ /* 0x000fe20000410000 */
[----:B------:R-:W-:Y:S02]  /*155f0*/  LOP3.LUT R42, R34, 0xffff0000, RZ, 0xc0, !PT ;  /* 0xffff0000222a7812 */ /* 0x000fe400078ec0ff */
[----:B------:R-:W-:Y:S01]  /*15600*/  LOP3.LUT R24, R24, 0xffff0000, RZ, 0xc0, !PT ;  /* 0xffff000018187812 */ /* 0x000fe200078ec0ff */
[-C--:B------:R-:W-:Y:S01]  /*15610*/  FFMA.FTZ R34, R40, R45.reuse, -R43 ;  /* 0x0000002d28227223 */ /* 0x080fe2000001082b */
[----:B------:R-:W-:Y:S01]  /*15620*/  LOP3.LUT R28, R28, 0xffff0000, RZ, 0xc0, !PT ;  /* 0xffff00001c1c7812 */ /* 0x000fe200078ec0ff */
[C---:B------:R-:W-:Y:S01]  /*15630*/  FMUL.FTZ R43, R33.reuse, R42 ;  /* 0x0000002a212b7220 */ /* 0x040fe20000410000 */
[----:B------:R-:W-:Y:S01]  /*15640*/  FMUL.FTZ R44, R44, R45 ;  /* 0x0000002d2c2c7220 */ /* 0x000fe20000410000 */
[-C--:B------:R-:W-:Y:S01]  /*15650*/  FMUL.FTZ R45, R33, R24.reuse ;  /* 0x00000018212d7220 */ /* 0x080fe20000410000 */
[----:B------:R-:W-:Y:S01]  /*15660*/  LOP3.LUT R101, R101, 0xffff0000, RZ, 0xc0, !PT ;  /* 0xffff000065657812 */ /* 0x000fe200078ec0ff */
[----:B------:R-:W-:Y:S01]  /*15670*/  FFMA.FTZ R24, R28, R24, -R43 ;  /* 0x000000181c187223 */ /* 0x000fe2000001082b */
[----:B------:R-:W-:-:S02]  /*15680*/  IMAD.U32 R43, R25, 0x10000, RZ ;  /* 0x00010000192b7824 */ /* 0x000fc400078e00ff */
[----:B------:R-:W-:Y:S01]  /*15690*/  FFMA.FTZ R40, R40, R47, R44 ;  /* 0x0000002f28287223 */ /* 0x000fe2000001002c */
[----:B------:R-:W-:Y:S02]  /*156a0*/  IMAD.U32 R41, R29, 0x10000, RZ ;  /* 0x000100001d297824 */ /* 0x000fe400078e00ff */
[----:B------:R-:W-:Y:S01]  /*156b0*/  FFMA.FTZ R42, R28, R42, R45 ;  /* 0x0000002a1c2a7223 */ /* 0x000fe2000001002d */
[----:B------:R-:W-:Y:S01]  /*156c0*/  IMAD.U32 R33, R21, 0x10000, RZ ;  /* 0x0001000015217824 */ /* 0x000fe200078e00ff */
[----:B------:R-:W-:Y:S01]  /*156d0*/  LOP3.LUT R29, R29, 0xffff0000, RZ, 0xc0, !PT ;  /* 0xffff00001d1d7812 */ /* 0x000fe200078ec0ff */
[----:B------:R-:W-:Y:S01]  /*156e0*/  FMUL.FTZ R44, R36, R101 ;  /* 0x00000065242c7220 */ /* 0x000fe20000410000 */
[----:B------:R-:W-:Y:S01]  /*156f0*/  FMUL.FTZ R28, R32, R43 ;  /* 0x0000002b201c7220 */ /* 0x000fe20000410000 */
[----:B------:R-:W-:Y:S01]  /*15700*/  FMUL.FTZ R36, R36, R103 ;  /* 0x0000006724247220 */ /* 0x000fe20000410000 */
[----:B------:R-:W-:Y:S01]  /*15710*/  FMUL.FTZ R32, R32, R33 ;  /* 0x0000002120207220 */ /* 0x000fe20000410000 */
[----:B------:R-:W-:Y:S01]  /*15720*/  FFMA.FTZ R44, R29, R103, -R44 ;  /* 0x000000671d2c7223 */ /* 0x000fe2000001082c */
[----:B------:R-:W-:Y:S01]  /*15730*/  FFMA.FTZ R33, R27, R33, -R28 ;  /* 0x000000211b217223 */ /* 0x000fe2000001081c */
[----:B------:R-:W-:Y:S01]  /*15740*/  FFMA.FTZ R36, R29, R101, R36 ;  /* 0x000000651d247223 */ /* 0x000fe20000010024 */
[----:B------:R-:W-:-:S02]  /*15750*/  LOP3.LUT R28, R25, 0xffff0000, RZ, 0xc0, !PT ;  /* 0xffff0000191c7812 */ /* 0x000fc400078ec0ff */
[----:B------:R-:W-:Y:S02]  /*15760*/  LOP3.LUT R21, R21, 0xffff0000, RZ, 0xc0, !PT ;  /* 0xffff000015157812 */ /* 0x000fe400078ec0ff */
[----:B------:R-:W-:Y:S02]  /*15770*/  LOP3.LUT R29, R102, 0xffff0000, RZ, 0xc0, !PT ;  /* 0xffff0000661d7812 */ /* 0x000fe400078ec0ff */
[----:B------:R-:W-:Y:S01]  /*15780*/  LOP3.LUT R25, R104, 0xffff0000, RZ, 0xc0, !PT ;  /* 0xffff000068197812 */ /* 0x000fe200078ec0ff */
[----:B------:R-:W-:Y:S01]  /*15790*/  FFMA.FTZ R32, R27, R43, R32 ;  /* 0x0000002b1b207223 */ /* 0x000fe20000010020 */
[----:B------:R-:W-:Y:S01]  /*157a0*/  FMUL.FTZ R27, R31, R28 ;  /* 0x0000001c1f1b7220 */ /* 0x000fe20000410000 */
[----:B------:R-:W-:Y:S01]  /*157b0*/  FFMA.FTZ R39, R41, R46, -R50 ;  /* 0x0000002e29277223 */ /* 0x000fe20000010832 */
[----:B------:R-:W-:Y:S01]  /*157c0*/  FMUL.FTZ R31, R31, R21 ;  /* 0x000000151f1f7220 */ /* 0x000fe20000410000 */
[C---:B------:R-:W-:Y:S01]  /*157d0*/  FMUL.FTZ R43, R38.reuse, R29 ;  /* 0x0000001d262b7220 */ /* 0x040fe20000410000 */
[----:B------:R-:W-:Y:S01]  /*157e0*/  FMUL.FTZ R46, R38, R25 ;  /* 0x00000019262e7220 */ /* 0x000fe20000410000 */
[C---:B------:R-:W-:Y:S01]  /*157f0*/  FFMA.FTZ R38, R26.reuse, R21, -R27 ;  /* 0x000000151a267223 */ /* 0x040fe2000001081b */
[----:B------:R-:W-:Y:S01]  /*15800*/  FFMA.FTZ R31, R26, R28, R31 ;  /* 0x0000001c1a1f7223 */ /* 0x000fe2000001001f */
[C---:B------:R-:W-:Y:S01]  /*15810*/  FFMA.FTZ R27, R30.reuse, R25, -R43 ;  /* 0x000000191e1b7223 */ /* 0x040fe2000001082b */
        /* <DEDUP_REMOVED lines=9> */
[----:B------:R-:W-:Y:S01]  /*158b0*/  F2FP.BF16.F32.PACK_AB R31, R21, R40 ;  /* 0x00000028151f723e */ /* 0x000fe200000010ff */
[----:B------:R3:W-:Y:S04]  /*158c0*/  STS.128 [R3], R24 ;  /* 0x0000001803007388 */ /* 0x0007e80000000c00 */
[----:B------:R3:W-:Y:S02]  /*158d0*/  STS.128 [R20+0x14400], R28 ;  /* 0x0144001c14007388 */ /* 0x0007e40000000c00 */
.L_x_2859:
[----:B------:R-:W-:Y:S05]  /*158e0*/  BSYNC B1 ;  /* 0x0000000000017941 */ /* 0x000fea0003800000 */
.L_x_2858:
[----:B---3--:R-:W-:-:S05]  /*158f0*/  VIADD R3, R225, 0x60 ;  /* 0x00000060e1037836 */ /* 0x008fca0000000000 */
[----:B------:R-:W-:-:S13]  /*15900*/  ISETP.GE.AND P0, PT, R3, R0, PT ;  /* 0x000000000300720c */ /* 0x000fda0003f06270 */
[----:B------:R-:W-:Y:S05]  /*15910*/  @P0 BRA `(.L_x_2829) ;  /* 0x0000000c00c80947 */ /* 0x000fea0003800000 */
[----:B------:R3:W5:Y:S01]  /*15920*/  LDL R41, [R1+0x128] ;  /* 0x0001280001297983 */ /* 0x0007620000100800 */
[----:B------:R-:W4:Y:S01]  /*15930*/  LDC R21, c[0x0][0x3f4] ;  /* 0x0000fd00ff157b82 */ /* 0x000f220000000800 */
[----:B------:R-:W-:Y:S01]  /*15940*/  BSSY B1, `(.L_x_2862) ;  /* 0x0000076000017945 */ /* 0x000fe20003800000 */
[-C--:B----4-:R-:W-:Y:S02]  /*15950*/  ISETP.GE.AND P0, PT, R16, R21.reuse, PT ;  /* 0x000000151000720c */ /* 0x090fe40003f06270 */
[----:B------:R-:W-:-:S11]  /*15960*/  ISETP.GE.AND P1, PT, R214, R21, PT ;  /* 0x00000015d600720c */ /* 0x000fd60003f26270 */
[----:B---3--:R-:W-:Y:S05]  /*15970*/  @P0 BRA `(.L_x_2863) ;  /* 0x0000000400c80947 */ /* 0x008fea0003800000 */
[----:B------:R-:W3:Y:S01]  /*15980*/  LDL R24, [R1+0x8c] ;  /* 0x00008c0001187983 */ /* 0x000ee20000100800 */
[----:B01----:R-:W-:Y:S02]  /*15990*/  SHF.R.S32.HI R20, RZ, 0x1f, R3 ;  /* 0x0000001fff147819 */ /* 0x003fe40000011403 */
[----:B-----5:R-:W-:Y:S02]  /*159a0*/  R2UR UR4, R41 ;  /* 0x00000000290472ca */ /* 0x020fe400000e0000 */
[----:B------:R-:W-:Y:S02]  /*159b0*/  LEA.HI R20, R20, R3, RZ, 0x3 ;  /* 0x0000000314147211 */ /* 0x000fe400078f18ff */
[----:B------:R-:W-:Y:S02]  /*159c0*/  SHF.R.U64 R33, R14, 0x10, R15 ;  /* 0x000000100e217819 */ /* 0x000fe4000000120f */
[----:B------:R-:W-:Y:S01]  /*159d0*/  SHF.R.U64 R14, R4, 0x10, R5 ;  /* 0x00000010040e7819 */ /* 0x000fe20000001205 */
[----:B------:R-:W-:Y:S01]  /*159e0*/  IMAD.SHL.U32 R20, R20, 0x40, RZ ;  /* 0x0000004014147824 */ /* 0x000fe200078e00ff */
[----:B------:R-:W-:-:S02]  /*159f0*/  SHF.R.U64 R36, R12, 0x10, R13 ;  /* 0x000000100c247819 */ /* 0x000fc4000000120d */
[----:B------:R-:W-:Y:S02]  /*15a00*/  SHF.R.U32.HI R32, RZ, 0x10, R13 ;  /* 0x00000010ff207819 */ /* 0x000fe4000001160d */
[----:B------:R-:W-:Y:S02]  /*15a10*/  SHF.R.U32.HI R15, RZ, 0x10, R15 ;  /* 0x00000010ff0f7819 */ /* 0x000fe4000001160f */
[----:B------:R-:W-:Y:S02]  /*15a20*/  SHF.R.U32.HI R12, RZ, 0x10, R5 ;  /* 0x00000010ff0c7819 */ /* 0x000fe40000011605 */
[--C-:B------:R-:W-:Y:S02]  /*15a30*/  SHF.R.U64 R13, R6, 0x10, R7.reuse ;  /* 0x00000010060d7819 */ /* 0x100fe40000001207 */
[----:B------:R-:W-:Y:S02]  /*15a40*/  SHF.R.U32.HI R5, RZ, 0x10, R7 ;  /* 0x00000010ff057819 */ /* 0x000fe40000011607 */
[----:B------:R-:W-:-:S02]  /*15a50*/  PRMT R37, R97, 0x5410, R14 ;  /* 0x0000541061257816 */ /* 0x000fc4000000000e */
[C---:B------:R-:W-:Y:S02]  /*15a60*/  PRMT R4, R100.reuse, 0x5410, R33 ;  /* 0x0000541064047816 */ /* 0x040fe40000000021 */
[----:B------:R-:W-:Y:S01]  /*15a70*/  PRMT R36, R99, 0x5410, R36 ;  /* 0x0000541063247816 */ /* 0x000fe20000000024 */
[----:B------:R-:W-:Y:S01]  /*15a80*/  IMAD.U32 R38, R37, 0x10000, RZ ;  /* 0x0001000025267824 */ /* 0x000fe200078e00ff */
[----:B------:R-:W-:Y:S02]  /*15a90*/  PRMT R100, R100, 0x5432, R15 ;  /* 0x0000543264647816 */ /* 0x000fe4000000000f */
[C---:B------:R-:W-:Y:S02]  /*15aa0*/  PRMT R7, R98.reuse, 0x5410, R13 ;  /* 0x0000541062077816 */ /* 0x040fe4000000000d */
[----:B------:R-:W-:Y:S02]  /*15ab0*/  PRMT R99, R99, 0x5432, R32 ;  /* 0x0000543263637816 */ /* 0x000fe40000000020 */
[----:B------:R-:W-:-:S02]  /*15ac0*/  PRMT R98, R98, 0x5432, R5 ;  /* 0x0000543262627816 */ /* 0x000fc40000000005 */
[----:B------:R-:W-:Y:S02]  /*15ad0*/  PRMT R97, R97, 0x5432, R12 ;  /* 0x0000543261617816 */ /* 0x000fe4000000000c */
[----:B------:R-:W-:-:S03]  /*15ae0*/  LOP3.LUT R40, R37, 0xffff0000, RZ, 0xc0, !PT ;  /* 0xffff000025287812 */ /* 0x000fc600078ec0ff */
[C---:B------:R-:W-:Y:S01]  /*15af0*/  IMAD.U32 R37, R97.reuse, 0x10000, RZ ;  /* 0x0001000061257824 */ /* 0x040fe200078e00ff */
[----:B------:R-:W-:Y:S02]  /*15b00*/  LOP3.LUT R97, R97, 0xffff0000, RZ, 0xc0, !PT ;  /* 0xffff000061617812 */ /* 0x000fe400078ec0ff */
[----:B---3--:R-:W-:Y:S01]  /*15b10*/  LEA.HI R0, R21, R24, RZ, 0x1d ;  /* 0x0000001815007211 */ /* 0x008fe200078fe8ff */
[----:B------:R-:W-:-:S03]  /*15b20*/  IMAD.SHL.U32 R24, R3, 0x40, RZ ;  /* 0x0000004003187824 */ /* 0x000fc600078e00ff */
[----:B------:R-:W-:Y:S02]  /*15b30*/  SHF.R.S32.HI R25, RZ, 0x1f, R0 ;  /* 0x0000001fff197819 */ /* 0x000fe40000011400 */
[----:B------:R-:W-:Y:S02]  /*15b40*/  LOP3.LUT R27, R24, 0x1c0, RZ, 0xc0, !PT ;  /* 0x000001c0181b7812 */ /* 0x000fe400078ec0ff */
[----:B------:R-:W-:Y:S01]  /*15b50*/  LEA.HI R25, R25, R0, RZ, 0x3 ;  /* 0x0000000019197211 */ /* 0x000fe200078f18ff */
[----:B------:R-:W-:Y:S01]  /*15b60*/  IMAD.SHL.U32 R0, R0, 0x8, RZ ;  /* 0x0000000800007824 */ /* 0x000fe200078e00ff */
[----:B------:R-:W-:Y:S02]  /*15b70*/  SHF.R.U32.HI R29, RZ, 0x3, R27 ;  /* 0x00000003ff1d7819 */ /* 0x000fe4000001161b */
[----:B------:R-:W-:Y:S01]  /*15b80*/  LOP3.LUT R26, R27, 0x38, R16, 0xf8, !PT ;  /* 0x000000381b1a7812 */ /* 0x000fe200078ef810 */
[----:B------:R-:W-:Y:S01]  /*15b90*/  IMAD.SHL.U32 R25, R25, 0x400, RZ ;  /* 0x0000040019197824 */ /* 0x000fe200078e00ff */
[----:B------:R-:W-:-:S02]  /*15ba0*/  LOP3.LUT R0, R27, 0x38, R0, 0xf8, !PT ;  /* 0x000000381b007812 */ /* 0x000fc400078ef800 */
[----:B------:R-:W-:Y:S02]  /*15bb0*/  LOP3.LUT R24, R20, 0xfffffe00, RZ, 0xc0, !PT ;  /* 0xfffffe0014187812 */ /* 0x000fe400078ec0ff */
[----:B------:R-:W-:Y:S02]  /*15bc0*/  LOP3.LUT R20, R0, R29, RZ, 0x3c, !PT ;  /* 0x0000001d00147212 */ /* 0x000fe400078e3cff */
[----:B------:R-:W-:Y:S02]  /*15bd0*/  LOP3.LUT R25, R25, 0x7fffe000, RZ, 0xc0, !PT ;  /* 0x7fffe00019197812 */ /* 0x000fe400078ec0ff */
[----:B------:R-:W-:Y:S02]  /*15be0*/  LOP3.LUT R26, R24, R26, R29, 0xf6, !PT ;  /* 0x0000001a181a7212 */ /* 0x000fe400078ef61d */
[----:B------:R-:W-:Y:S02]  /*15bf0*/  IADD3 R20, R20, R25, R24 ;  /* 0x0000001914147210 */ /* 0x000fe40007ffe018 */
[----:B------:R-:W-:-:S03]  /*15c00*/  LEA R0, R26, UR4, 0x1 ;  /* 0x000000041a007c11 */ /* 0x000fc6000f8e08ff */
[----:B------:R-:W-:Y:S02]  /*15c10*/  IMAD R20, R20, 0x2, R23 ;  /* 0x0000000214147824 */ /* 0x000fe400078e0217 */
[----:B------:R-:W0:Y:S04]  /*15c20*/  LDS.128 R24, [R0] ;  /* 0x0000000000187984 */ /* 0x000e280000000c00 */
        /* <DEDUP_REMOVED lines=12> */
[C---:B------:R-:W-:Y:S01]  /*15cf0*/  LOP3.LUT R12, R30.reuse, 0xffff0000, RZ, 0xc0, !PT ;  /* 0xffff00001e0c7812 */ /* 0x040fe200078ec0ff */
[----:B------:R-:W-:-:S02]  /*15d00*/  IMAD.U32 R34, R30, 0x10000, RZ ;  /* 0x000100001e227824 */ /* 0x000fc400078e00ff */
[----:B------:R-:W-:Y:S01]  /*15d10*/  FMUL.FTZ R39, R13, R38 ;  /* 0x000000260d277220 */ /* 0x000fe20000410000 */
[C---:B------:R-:W-:Y:S01]  /*15d20*/  IMAD.U32 R35, R31.reuse, 0x10000, RZ ;  /* 0x000100001f237824 */ /* 0x040fe200078e00ff */
[----:B------:R-:W-:Y:S01]  /*15d30*/  LOP3.LUT R30, R31, 0xffff0000, RZ, 0xc0, !PT ;  /* 0xffff00001f1e7812 */ /* 0x000fe200078ec0ff */
[-C--:B------:R-:W-:Y:S01]  /*15d40*/  FMUL.FTZ R31, R13, R28.reuse ;  /* 0x0000001c0d1f7220 */ /* 0x080fe20000410000 */
[----:B------:R-:W-:Y:S01]  /*15d50*/  FFMA.FTZ R13, R14, R28, -R39 ;  /* 0x0000001c0e0d7223 */ /* 0x000fe20000010827 */
[----:B------:R-:W-:Y:S01]  /*15d60*/  LOP3.LUT R28, R36, 0xffff0000, RZ, 0xc0, !PT ;  /* 0xffff0000241c7812 */ /* 0x000fe200078ec0ff */
[----:B------:R-:W-:Y:S02]  /*15d70*/  IMAD.U32 R33, R29, 0x10000, RZ ;  /* 0x000100001d217824 */ /* 0x000fe400078e00ff */
[----:B------:R-:W-:Y:S01]  /*15d80*/  FFMA.FTZ R14, R14, R38, R31 ;  /* 0x000000260e0e7223 */ /* 0x000fe2000001001f */
[----:B------:R-:W-:Y:S02]  /*15d90*/  IMAD.U32 R31, R99, 0x10000, RZ ;  /* 0x00010000631f7824 */ /* 0x000fe400078e00ff */
[C---:B------:R-:W-:Y:S01]  /*15da0*/  FMUL.FTZ R36, R27.reuse, R40 ;  /* 0x000000281b247220 */ /* 0x040fe20000410000 */
[-C--:B------:R-:W-:Y:S01]  /*15db0*/  FMUL.FTZ R42, R27, R28.reuse ;  /* 0x0000001c1b2a7220 */ /* 0x080fe20000410000 */
[C---:B------:R-:W-:Y:S01]  /*15dc0*/  FMUL.FTZ R27, R33.reuse, R37 ;  /* 0x00000025211b7220 */ /* 0x040fe20000410000 */
[----:B------:R-:W-:Y:S01]  /*15dd0*/  FMUL.FTZ R44, R33, R31 ;  /* 0x0000001f212c7220 */ /* 0x000fe20000410000 */
[----:B------:R-:W-:Y:S01]  /*15de0*/  FFMA.FTZ R28, R15, R28, -R36 ;  /* 0x0000001c0f1c7223 */ /* 0x000fe20000010824 */
[----:B------:R-:W-:-:S02]  /*15df0*/  IMAD.U32 R38, R98, 0x10000, RZ ;  /* 0x0001000062267824 */ /* 0x000fc400078e00ff */
[----:B------:R-:W-:Y:S01]  /*15e00*/  FFMA.FTZ R31, R32, R31, -R27 ;  /* 0x0000001f201f7223 */ /* 0x000fe2000001081b */
[----:B------:R-:W-:Y:S02]  /*15e10*/  IMAD.U32 R36, R100, 0x10000, RZ ;  /* 0x0001000064247824 */ /* 0x000fe400078e00ff */
[----:B------:R-:W-:Y:S01]  /*15e20*/  FFMA.FTZ R44, R32, R37, R44 ;  /* 0x00000025202c7223 */ /* 0x000fe2000001002c */
[----:B------:R-:W-:Y:S01]  /*15e30*/  LOP3.LUT R29, R29, 0xffff0000, RZ, 0xc0, !PT ;  /* 0xffff00001d1d7812 */ /* 0x000fe200078ec0ff */
[----:B------:R-:W-:Y:S01]  /*15e40*/  FFMA.FTZ R33, R15, R40, R42 ;  /* 0x000000280f217223 */ /* 0x000fe2000001002a */
[----:B------:R-:W-:Y:S01]  /*15e50*/  FMUL.FTZ R32, R35, R38 ;  /* 0x0000002623207220 */ /* 0x000fe20000410000 */
[----:B------:R-:W-:Y:S01]  /*15e60*/  LOP3.LUT R99, R99, 0xffff0000, RZ, 0xc0, !PT ;  /* 0xffff000063637812 */ /* 0x000fe200078ec0ff */
[-C--:B------:R-:W-:Y:S01]  /*15e70*/  FMUL.FTZ R40, R35, R36.reuse ;  /* 0x0000002423287220 */ /* 0x080fe20000410000 */
[----:B------:R-:W-:Y:S02]  /*15e80*/  IMAD.U32 R27, R7, 0x10000, RZ ;  /* 0x00010000071b7824 */ /* 0x000fe400078e00ff */
[----:B------:R-:W-:Y:S01]  /*15e90*/  FFMA.FTZ R37, R25, R36, -R32 ;  /* 0x0000002419257223 */ /* 0x000fe20000010820 */
[C---:B------:R-:W-:Y:S01]  /*15ea0*/  FMUL.FTZ R35, R29.reuse, R97 ;  /* 0x000000611d237220 */ /* 0x040fe20000410000 */
[----:B------:R-:W-:Y:S01]  /*15eb0*/  FMUL.FTZ R36, R29, R99 ;  /* 0x000000631d247220 */ /* 0x000fe20000410000 */
[----:B------:R-:W-:Y:S01]  /*15ec0*/  FFMA.FTZ R40, R25, R38, R40 ;  /* 0x0000002619287223 */ /* 0x000fe20000010028 */
[----:B------:R-:W-:-:S02]  /*15ed0*/  IMAD.U32 R15, R4, 0x10000, RZ ;  /* 0x00010000040f7824 */ /* 0x000fc400078e00ff */
[----:B------:R-:W-:Y:S01]  /*15ee0*/  FMUL.FTZ R25, R34, R27 ;  /* 0x0000001b22197220 */ /* 0x000fe20000410000 */
[C---:B------:R-:W-:Y:S01]  /*15ef0*/  FFMA.FTZ R32, R24.reuse, R99, -R35 ;  /* 0x0000006318207223 */ /* 0x040fe20000010823 */
[----:B------:R-:W-:Y:S01]  /*15f00*/  FFMA.FTZ R97, R24, R97, R36 ;  /* 0x0000006118617223 */ /* 0x000fe20000010024 */
[-C--:B------:R-:W-:Y:S01]  /*15f10*/  FMUL.FTZ R29, R34, R15.reuse ;  /* 0x0000000f221d7220 */ /* 0x080fe20000410000 */
[----:B------:R-:W-:Y:S01]  /*15f20*/  FFMA.FTZ R24, R6, R15, -R25 ;  /* 0x0000000f06187223 */ /* 0x000fe20000010819 */
[----:B------:R-:W-:Y:S02]  /*15f30*/  LOP3.LUT R15, R7, 0xffff0000, RZ, 0xc0, !PT ;  /* 0xffff0000070f7812 */ /* 0x000fe400078ec0ff */
[----:B------:R-:W-:Y:S01]  /*15f40*/  LOP3.LUT R4, R4, 0xffff0000, RZ, 0xc0, !PT ;  /* 0xffff000004047812 */ /* 0x000fe200078ec0ff */
[----:B------:R-:W-:Y:S01]  /*15f50*/  FFMA.FTZ R29, R6, R27, R29 ;  /* 0x0000001b061d7223 */ /* 0x000fe2000001001d */
[----:B------:R-:W-:Y:S01]  /*15f60*/  LOP3.LUT R25, R98, 0xffff0000, RZ, 0xc0, !PT ;  /* 0xffff000062197812 */ /* 0x000fe200078ec0ff */
[----:B------:R-:W-:Y:S01]  /*15f70*/  FMUL.FTZ R6, R12, R15 ;  /* 0x0000000f0c067220 */ /* 0x000fe20000410000 */
[----:B------:R-:W-:Y:S01]  /*15f80*/  LOP3.LUT R7, R100, 0xffff0000, RZ, 0xc0, !PT ;  /* 0xffff000064077812 */ /* 0x000fe200078ec0ff */
[----:B------:R-:W-:-:S02]  /*15f90*/  FMUL.FTZ R12, R12, R4 ;  /* 0x000000040c0c7220 */ /* 0x000fc40000410000 */
[C---:B------:R-:W-:Y:S01]  /*15fa0*/  FMUL.FTZ R35, R30.reuse, R25 ;  /* 0x000000191e237220 */ /* 0x040fe20000410000 */
[C---:B------:R-:W-:Y:S01]  /*15fb0*/  FFMA.FTZ R27, R5.reuse, R4, -R6 ;  /* 0x00000004051b7223 */ /* 0x040fe20000010806 */
[----:B------:R-:W-:Y:S01]  /*15fc0*/  FMUL.FTZ R36, R30, R7 ;  /* 0x000000071e247220 */ /* 0x000fe20000410000 */
[----:B------:R-:W-:Y:S01]  /*15fd0*/  FFMA.FTZ R30, R5, R15, R12 ;  /* 0x0000000f051e7223 */ /* 0x000fe2000001000c */
[----:B------:R-:W-:Y:S01]  /*15fe0*/  FFMA.FTZ R34, R26, R7, -R35 ;  /* 0x000000071a227223 */ /* 0x000fe20000010823 */
        /* <DEDUP_REMOVED lines=11> */
.L_x_2863:
[----:B------:R-:W-:Y:S05]  /*160a0*/  BSYNC B1 ;  /* 0x0000000000017941 */ /* 0x000fea0003800000 */
.L_x_2862:
[----:B------:R-:W-:Y:S05]  /*160b0*/  @P1 BRA `(.L_x_2829) ;  /* 0x0000000400e01947 */ /* 0x000fea0003800000 */
[----:B---3--:R-:W3:Y:S01]  /*160c0*/  LDL R5, [R1+0x138] ;  /* 0x0001380001057983 */ /* 0x008ee20000100800 */
[----:B------:R-:W-:Y:S01]  /*160d0*/  SHF.R.S32.HI R0, RZ, 0x1f, R3 ;  /* 0x0000001fff007819 */ /* 0x000fe20000011403 */
[----:B------:R-:W-:Y:S01]  /*160e0*/  IMAD.SHL.U32 R4, R3, 0x40, RZ ;  /* 0x0000004003047824 */ /* 0x000fe200078e00ff */
[----:B------:R-:W-:Y:S02]  /*160f0*/  SHF.R.S32.HI R7, RZ, 0x1f, R214 ;  /* 0x0000001fff077819 */ /* 0x000fe400000114d6 */
[----:B------:R-:W-:Y:S02]  /*16100*/  LEA.HI R3, R0, R3, RZ, 0x3 ;  /* 0x0000000300037211 */ /* 0x000fe400078f18ff */
[CC--:B------:R-:W-:Y:S02]  /*16110*/  LEA.HI R12, R7.reuse, R214.reuse, RZ, 0x6 ;  /* 0x000000d6070c7211 */ /* 0x0c0fe400078f30ff */
[----:B------:R-:W-:Y:S02]  /*16120*/  LEA.HI R6, R7, R214, RZ, 0x3 ;  /* 0x000000d607067211 */ /* 0x000fe400078f18ff */
[----:B-----5:R-:W-:Y:S01]  /*16130*/  R2UR UR4, R41 ;  /* 0x00000000290472ca */ /* 0x020fe200000e0000 */
[----:B------:R-:W-:Y:S01]  /*16140*/  IMAD.SHL.U32 R13, R12, 0x80, RZ ;  /* 0x000000800c0d7824 */ /* 0x000fe200078e00ff */
[----:B0-----:R-:W-:-:S02]  /*16150*/  SHF.R.U64 R29, R8, 0x10, R9 ;  /* 0x00000010081d7819 */ /* 0x001fc40000001209 */
[----:B------:R-:W-:Y:S02]  /*16160*/  SHF.R.U32.HI R9, RZ, 0x10, R9 ;  /* 0x00000010ff097819 */ /* 0x000fe40000011609 */
[----:B------:R-:W-:Y:S02]  /*16170*/  LOP3.LUT R13, R13, 0xffffe000, RZ, 0xc0, !PT ;  /* 0xffffe0000d0d7812 */ /* 0x000fe400078ec0ff */
[----:B------:R-:W-:Y:S02]  /*16180*/  PRMT R29, R86, 0x5410, R29 ;  /* 0x00005410561d7816 */ /* 0x000fe4000000001d */
[----:B------:R-:W-:Y:S02]  /*16190*/  SHF.R.U64 R30, R10, 0x10, R11 ;  /* 0x000000100a1e7819 */ /* 0x000fe4000000120b */
[----:B------:R-:W-:Y:S01]  /*161a0*/  PRMT R86, R86, 0x5432, R9 ;  /* 0x0000543256567816 */ /* 0x000fe20000000009 */
[----:B------:R-:W-:Y:S01]  /*161b0*/  IMAD.U32 R31, R29, 0x10000, RZ ;  /* 0x000100001d1f7824 */ /* 0x000fe200078e00ff */
[----:B------:R-:W-:-:S02]  /*161c0*/  SHF.R.U32.HI R10, RZ, 0x10, R11 ;  /* 0x00000010ff0a7819 */ /* 0x000fc4000001160b */
[--C-:B------:R-:W-:Y:S02]  /*161d0*/  SHF.R.U64 R28, R74, 0x10, R75.reuse ;  /* 0x000000104a1c7819 */ /* 0x100fe4000000124b */
[----:B------:R-:W-:Y:S02]  /*161e0*/  PRMT R30, R87, 0x5410, R30 ;  /* 0x00005410571e7816 */ /* 0x000fe4000000001e */
[----:B------:R-:W-:Y:S02]  /*161f0*/  LOP3.LUT R29, R29, 0xffff0000, RZ, 0xc0, !PT ;  /* 0xffff00001d1d7812 */ /* 0x000fe400078ec0ff */
[----:B------:R-:W-:Y:S02]  /*16200*/  SHF.R.U32.HI R74, RZ, 0x10, R75 ;  /* 0x00000010ff4a7819 */ /* 0x000fe4000001164b */
[----:B------:R-:W-:Y:S02]  /*16210*/  PRMT R87, R87, 0x5432, R10 ;  /* 0x0000543257577816 */ /* 0x000fe4000000000a */
[----:B------:R-:W-:-:S02]  /*16220*/  PRMT R28, R89, 0x5410, R28 ;  /* 0x00005410591c7816 */ /* 0x000fc4000000001c */
[----:B------:R-:W-:Y:S02]  /*16230*/  PRMT R89, R89, 0x5432, R74 ;  /* 0x0000543259597816 */ /* 0x000fe4000000004a */
[----:B---3--:R-:W-:Y:S02]  /*16240*/  LEA.HI R21, R21, R5, RZ, 0x1d ;  /* 0x0000000515157211 */ /* 0x008fe400078fe8ff */
[----:B------:R-:W-:Y:S01]  /*16250*/  LOP3.LUT R5, R4, 0x1c0, RZ, 0xc0, !PT ;  /* 0x000001c004057812 */ /* 0x000fe200078ec0ff */
[----:B------:R-:W-:Y:S01]  /*16260*/  IMAD.SHL.U32 R4, R3, 0x40, RZ ;  /* 0x0000004003047824 */ /* 0x000fe200078e00ff */
[----:B------:R-:W-:Y:S02]  /*16270*/  SHF.R.S32.HI R0, RZ, 0x1f, R21 ;  /* 0x0000001fff007819 */ /* 0x000fe40000011415 */
[----:B------:R-:W-:Y:S02]  /*16280*/  LOP3.LUT R6, R5, 0x38, R6, 0xf8, !PT ;  /* 0x0000003805067812 */ /* 0x000fe400078ef806 */
[----:B------:R-:W-:Y:S01]  /*16290*/  LEA.HI R3, R0, R21, RZ, 0x3 ;  /* 0x0000001500037211 */ /* 0x000fe200078f18ff */
[----:B------:R-:W-:Y:S01]  /*162a0*/  IMAD.SHL.U32 R0, R21, 0x8, RZ ;  /* 0x0000000815007824 */ /* 0x000fe200078e00ff */
[----:B------:R-:W-:-:S02]  /*162b0*/  LOP3.LUT R12, R4, 0xfffffe00, RZ, 0xc0, !PT ;  /* 0xfffffe00040c7812 */ /* 0x000fc400078ec0ff */
[----:B------:R-:W-:Y:S01]  /*162c0*/  SHF.R.U32.HI R7, RZ, 0x3, R5 ;  /* 0x00000003ff077819 */ /* 0x000fe20000011605 */
[----:B------:R-:W-:Y:S01]  /*162d0*/  IMAD.SHL.U32 R4, R3, 0x400, RZ ;  /* 0x0000040003047824 */ /* 0x000fe200078e00ff */
[----:B------:R-:W-:Y:S02]  /*162e0*/  LOP3.LUT R0, R5, 0x38, R0, 0xf8, !PT ;  /* 0x0000003805007812 */ /* 0x000fe400078ef800 */
[-C--:B------:R-:W-:Y:S02]  /*162f0*/  LOP3.LUT R6, R6, R7.reuse, RZ, 0x3c, !PT ;  /* 0x0000000706067212 */ /* 0x080fe400078e3cff */
[----:B------:R-:W-:Y:S02]  /*16300*/  LOP3.LUT R3, R0, R7, RZ, 0x3c, !PT ;  /* 0x0000000700037212 */ /* 0x000fe400078e3cff */
[----:B------:R-:W-:Y:S02]  /*16310*/  LOP3.LUT R4, R4, 0x7fffe000, RZ, 0xc0, !PT ;  /* 0x7fffe00004047812 */ /* 0x000fe400078ec0ff */
[----:B------:R-:W-:-:S02]  /*16320*/  IADD3 R6, R6, R13, R12 ;  /* 0x0000000d06067210 */ /* 0x000fc40007ffe00c */
[----:B------:R-:W-:Y:S02]  /*16330*/  IADD3 R12, R3, R4, R12 ;  /* 0x00000004030c7210 */ /* 0x000fe40007ffe00c */
[----:B------:R-:W-:Y:S02]  /*16340*/  LEA R0, R6, UR4, 0x1 ;  /* 0x0000000406007c11 */ /* 0x000fe4000f8e08ff */
[----:B------:R-:W-:Y:S01]  /*16350*/  SHF.R.U64 R21, R72, 0x10, R73 ;  /* 0x0000001048157819 */ /* 0x000fe20000001249 */
[----:B------:R-:W-:Y:S01]  /*16360*/  IMAD R3, R12, 0x2, R23 ;  /* 0x000000020c037824 */ /* 0x000fe200078e0217 */
[----:B------:R-:W-:Y:S01]  /*16370*/  SHF.R.U32.HI R73, RZ, 0x10, R73 ;  /* 0x00000010ff497819 */ /* 0x000fe20000011649 */
[----:B------:R-:W0:Y:S01]  /*16380*/  LDS.128 R4, [R0] ;  /* 0x0000000000047984 */ /* 0x000e220000000c00 */
[C---:B------:R-:W-:Y:S02]  /*16390*/  PRMT R26, R88.reuse, 0x5410, R21 ;  /* 0x00005410581a7816 */ /* 0x040fe40000000015 */
[----:B------:R-:W-:Y:S01]  /*163a0*/  PRMT R88, R88, 0x5432, R73 ;  /* 0x0000543258587816 */ /* 0x000fe20000000049 */
[----:B------:R-:W1:Y:S02]  /*163b0*/  LDS.128 R12, [R3+0x14400] ;  /* 0x01440000030c7984 */ /* 0x000e640000000c00 */
[----:B------:R-:W-:-:S02]  /*163c0*/  IMAD.U32 R27, R26, 0x10000, RZ ;  /* 0x000100001a1b7824 */ /* 0x000fc400078e00ff */
[C---:B0-----:R-:W-:Y:S01]  /*163d0*/  IMAD.U32 R8, R4.reuse, 0x10000, RZ ;  /* 0x0001000004087824 */ /* 0x041fe200078e00ff */
        /* <DEDUP_REMOVED lines=12> */
[----:B------:R-:W-:Y:S01]  /*164a0*/  LOP3.LUT R27, R26, 0xffff0000, RZ, 0xc0, !PT ;  /* 0xffff00001a1b7812 */ /* 0x000fe200078ec0ff */
[----:B------:R-:W-:Y:S01]  /*164b0*/  FFMA.FTZ R35, R8, R31, R35 ;  /* 0x0000001f08237223 */ /* 0x000fe20000010023 */
[----:B------:R-:W-:Y:S02]  /*164c0*/  IMAD.U32 R8, R88, 0x10000, RZ ;  /* 0x0001000058087824 */ /* 0x000fe400078e00ff */
[----:B------:R-:W-:Y:S01]  /*164d0*/  FMUL.FTZ R34, R21, R20 ;  /* 0x0000001415227220 */ /* 0x000fe20000410000 */
[----:B------:R-:W-:Y:S02]  /*164e0*/  IMAD.U32 R25, R15, 0x10000, RZ ;  /* 0x000100000f197824 */ /* 0x000fe400078e00ff */
[----:B------:R-:W-:Y:S01]  /*164f0*/  FMUL.FTZ R31, R12, R27 ;  /* 0x0000001b0c1f7220 */ /* 0x000fe20000410000 */
[----:B------:R-:W-:-:S02]  /*16500*/  IMAD.U32 R12, R87, 0x10000, RZ ;  /* 0x00010000570c7824 */ /* 0x000fc400078e00ff */
[-C--:B------:R-:W-:Y:S01]  /*16510*/  FMUL.FTZ R21, R21, R8.reuse ;  /* 0x0000000815157220 */ /* 0x080fe20000410000 */
[C---:B------:R-:W-:Y:S01]  /*16520*/  FFMA.FTZ R26, R4.reuse, R27, -R37 ;  /* 0x0000001b041a7223 */ /* 0x040fe20000010825 */
[----:B------:R-:W-:Y:S01]  /*16530*/  FFMA.FTZ R32, R4, R29, R31 ;  /* 0x0000001d04207223 */ /* 0x000fe2000001001f */
[----:B------:R-:W-:Y:S01]  /*16540*/  FFMA.FTZ R34, R9, R8, -R34 ;  /* 0x0000000809227223 */ /* 0x000fe20000010822 */
[----:B------:R-:W-:Y:S02]  /*16550*/  IMAD.U32 R11, R7, 0x10000, RZ ;  /* 0x00010000070b7824 */ /* 0x000fe400078e00ff */
[----:B------:R-:W-:Y:S01]  /*16560*/  FFMA.FTZ R20, R9, R20, R21 ;  /* 0x0000001409147223 */ /* 0x000fe20000010015 */
[----:B------:R-:W-:Y:S02]  /*16570*/  IMAD.U32 R4, R89, 0x10000, RZ ;  /* 0x0001000059047824 */ /* 0x000fe400078e00ff */
[----:B------:R-:W-:Y:S01]  /*16580*/  FMUL.FTZ R8, R25, R12 ;  /* 0x0000000c19087220 */ /* 0x000fe20000410000 */
[----:B------:R-:W-:Y:S01]  /*16590*/  LOP3.LUT R86, R86, 0xffff0000, RZ, 0xc0, !PT ;  /* 0xffff000056567812 */ /* 0x000fe200078ec0ff */
[----:B------:R-:W-:Y:S01]  /*165a0*/  IMAD.U32 R24, R14, 0x10000, RZ ;  /* 0x000100000e187824 */ /* 0x000fe200078e00ff */
[----:B------:R-:W-:Y:S01]  /*165b0*/  LOP3.LUT R88, R88, 0xffff0000, RZ, 0xc0, !PT ;  /* 0xffff000058587812 */ /* 0x000fe200078ec0ff */
[----:B------:R-:W-:-:S02]  /*165c0*/  IMAD.U32 R21, R30, 0x10000, RZ ;  /* 0x000100001e157824 */ /* 0x000fc400078e00ff */
[-C--:B------:R-:W-:Y:S01]  /*165d0*/  FMUL.FTZ R36, R25, R4.reuse ;  /* 0x0000000419247220 */ /* 0x080fe20000410000 */
[----:B------:R-:W-:Y:S01]  /*165e0*/  FFMA.FTZ R29, R11, R4, -R8 ;  /* 0x000000040b1d7223 */ /* 0x000fe20000010808 */
[----:B------:R-:W-:Y:S02]  /*165f0*/  IMAD.U32 R10, R6, 0x10000, RZ ;  /* 0x00010000060a7824 */ /* 0x000fe400078e00ff */
[C---:B------:R-:W-:Y:S01]  /*16600*/  FMUL.FTZ R4, R13.reuse, R86 ;  /* 0x000000560d047220 */ /* 0x040fe20000410000 */
[----:B------:R-:W-:Y:S02]  /*16610*/  IMAD.U32 R9, R28, 0x10000, RZ ;  /* 0x000100001c097824 */ /* 0x000fe400078e00ff */
[C---:B------:R-:W-:Y:S01]  /*16620*/  FMUL.FTZ R25, R24.reuse, R21 ;  /* 0x0000001518197220 */ /* 0x040fe20000410000 */
[----:B------:R-:W-:Y:S01]  /*16630*/  FMUL.FTZ R13, R13, R88 ;  /* 0x000000580d0d7220 */ /* 0x000fe20000410000 */
[----:B------:R-:W-:Y:S01]  /*16640*/  FFMA.FTZ R36, R11, R12, R36 ;  /* 0x0000000c0b247223 */ /* 0x000fe20000010024 */
[-C--:B------:R-:W-:Y:S01]  /*16650*/  FMUL.FTZ R27, R24, R9.reuse ;  /* 0x00000009181b7220 */ /* 0x080fe20000410000 */
[----:B------:R-:W-:Y:S01]  /*16660*/  FFMA.FTZ R25, R10, R9, -R25 ;  /* 0x000000090a197223 */ /* 0x000fe20000010819 */
[----:B------:R-:W-:Y:S01]  /*16670*/  LOP3.LUT R14, R14, 0xffff0000, RZ, 0xc0, !PT ;  /* 0xffff00000e0e7812 */ /* 0x000fe200078ec0ff */
[----:B------:R-:W-:Y:S01]  /*16680*/  FFMA.FTZ R11, R5, R88, -R4 ;  /* 0x00000058050b7223 */ /* 0x000fe20000010804 */
[----:B------:R-:W-:Y:S01]  /*16690*/  LOP3.LUT R15, R15, 0xffff0000, RZ, 0xc0, !PT ;  /* 0xffff00000f0f7812 */ /* 0x000fe200078ec0ff */
[----:B------:R-:W-:Y:S01]  /*166a0*/  FFMA.FTZ R13, R5, R86, R13 ;  /* 0x00000056050d7223 */ /* 0x000fe2000001000d */
[----:B------:R-:W-:Y:S01]  /*166b0*/  LOP3.LUT R9, R30, 0xffff0000, RZ, 0xc0, !PT ;  /* 0xffff00001e097812 */ /* 0x000fe200078ec0ff */
[----:B------:R-:W-:Y:S01]  /*166c0*/  FFMA.FTZ R10, R10, R21, R27 ;  /* 0x000000150a0a7223 */ /* 0x000fe2000001001b */
[----:B------:R-:W-:-:S02]  /*166d0*/  LOP3.LUT R8, R87, 0xffff0000, RZ, 0xc0, !PT ;  /* 0xffff000057087812 */ /* 0x000fc400078ec0ff */
[----:B------:R-:W-:Y:S01]  /*166e0*/  LOP3.LUT R5, R28, 0xffff0000, RZ, 0xc0, !PT ;  /* 0xffff00001c057812 */ /* 0x000fe200078ec0ff */
[----:B------:R-:W-:Y:S01]  /*166f0*/  FMUL.FTZ R21, R14, R9 ;  /* 0x000000090e157220 */ /* 0x000fe20000410000 */
[----:B------:R-:W-:Y:S01]  /*16700*/  LOP3.LUT R4, R89, 0xffff0000, RZ, 0xc0, !PT ;  /* 0xffff000059047812 */ /* 0x000fe200078ec0ff */
[----:B------:R-:W-:Y:S01]  /*16710*/  FMUL.FTZ R24, R15, R8 ;  /* 0x000000080f187220 */ /* 0x000fe20000410000 */
[----:B------:R-:W-:Y:S01]  /*16720*/  LOP3.LUT R6, R6, 0xffff0000, RZ, 0xc0, !PT ;  /* 0xffff000006067812 */ /* 0x000fe200078ec0ff */
[-C--:B------:R-:W-:Y:S01]  /*16730*/  FMUL.FTZ R14, R14, R5.reuse ;  /* 0x000000050e0e7220 */ /* 0x080fe20000410000 */
[----:B------:R-:W-:Y:S01]  /*16740*/  LOP3.LUT R7, R7, 0xffff0000, RZ, 0xc0, !PT ;  /* 0xffff000007077812 */ /* 0x000fe200078ec0ff */
[-C--:B------:R-:W-:Y:S02]  /*16750*/  FMUL.FTZ R27, R15, R4.reuse ;  /* 0x000000040f1b7220 */ /* 0x080fe40000410000 */
        /* <DEDUP_REMOVED lines=14> */
.L_x_2829:
[----:B------:R-:W-:Y:S05]  /*16840*/  BSYNC B0 ;  /* 0x0000000000007941 */ /* 0x000fea0003800000 */
.L_x_2789:
        /* <DEDUP_REMOVED lines=8> */
.L_x_2787:
[----:B-1234-:R-:W2:Y:S02]  /*168d0*/  LDL R0, [R1+0x5c] ;  /* 0x00005c0001007983 */ /* 0x01eea40000100800 */
[----:B--2---:R-:W-:-:S13]  /*168e0*/  R2UR UR4, R0 ;  /* 0x00000000000472ca */ /* 0x004fda00000e0000 */
[----:B------:R-:W-:-:S05]  /*168f0*/  IMAD.U32 R0, RZ, RZ, UR4 ;  /* 0x00000004ff007e24 */ /* 0x000fca000f8e00ff */
[----:B------:R-:W-:-:S13]  /*16900*/  ISETP.NE.AND P0, PT, R0, 0x3, PT ;  /* 0x000000030000780c */ /* 0x000fda0003f05270 */
[----:B------:R-:W-:Y:S05]  /*16910*/  @!P0 BRA `(.L_x_2864) ;  /* 0x0000000000048947 */ /* 0x000fea0003800000 */
[----:B------:R-:W-:Y:S01]  /*16920*/  BPT.TRAP 0x1 ;  /* 0x000000040000795c */ /* 0x000fe20000300000 */
.L_x_2864:
[----:B------:R-:W-:Y:S01]  /*16930*/  IMAD R0, R220, 0x8, R23 ;  /* 0x00000008dc007824 */ /* 0x000fe200078e0217 */
[----:B------:R-:W-:-:S04]  /*16940*/  SHF.L.U32 R3, R226, 0x1f, RZ ;  /* 0x0000001fe2037819 */ /* 0x000fc800000006ff */
[----:B------:R1:W2:Y:S01]  /*16950*/  SYNCS.PHASECHK.TRANS64.TRYWAIT P1, [R0+URZ+0x38830], R3 ;  /* 0x03883003000075a7 */ /* 0x0002a2000802017f */
[----:B------:R-:W-:Y:S05]  /*16960*/  @!P0 BRA `(.L_x_2865) ;  /* 0x0000000000048947 */ /* 0x000fea0003800000 */
[----:B------:R-:W-:Y:S01]  /*16970*/  BPT.TRAP 0x1 ;  /* 0x000000040000795c */ /* 0x000fe20000300000 */
.L_x_2865:
[----:B--2---:R-:W-:Y:S05]  /*16980*/  @P1 BRA `(.L_x_2866) ;  /* 0x0000000000081947 */ /* 0x004fea0003800000 */
[----:B------:R-:W2:Y:S02]  /*16990*/  SYNCS.PHASECHK.TRANS64.TRYWAIT P1, [R0+URZ+0x38830], R3 ;  /* 0x03883003000075a7 */ /* 0x000ea4000802017f */
[----:B--2---:R-:W-:Y:S05]  /*169a0*/  @!P1 BRA `(.L_x_2867) ;  /* 0x000001e800889947 */ /* 0x004fea0003800000 */
.L_x_2866:
[----:B------:R-:W-:Y:S05]  /*169b0*/  WARPSYNC.ALL ;  /* 0x0000000000007948 */ /* 0x000fea0003800000 */
[----:B-12---:R-:W-:Y:S01]  /*169c0*/  VIADD R3, R23, 0x24400 ;  /* 0x0002440017037836 */ /* 0x006fe20000000000 */
[----:B------:R-:W-:Y:S01]  /*169d0*/  R2UR UR20, R84 ;  /* 0x00000000541472ca */ /* 0x000fe200000e0000 */
[----:B0-----:R-:W-:Y:S01]  /*169e0*/  IMAD.MOV.U32 R5, RZ, RZ, 0x40000040 ;  /* 0x40000040ff057424 */ /* 0x001fe200078e00ff */
        /* <DEDUP_REMOVED lines=9> */
[----:B------:R-:W-:Y:S01]  /*16a80*/  IMAD.MOV.U32 R7, RZ, RZ, 0x40000040 ;  /* 0x40000040ff077424 */ /* 0x000fe200078e00ff */
[----:B------:R-:W-:Y:S01]  /*16a90*/  LOP3.LUT R4, R3, 0x10000, RZ, 0xfc, !PT ;  /* 0x0001000003047812 */ /* 0x000fe200078efcff */
[----:B------:R-:W-:Y:S01]  /*16aa0*/  ULOP3.LUT UR20, UR20, 0x10000, URZ, 0xfc, !UPT ;  /* 0x0001000014147892 */ /* 0x000fe2000f8efc3f */
[----:B------:R-:W-:Y:S01]  /*16ab0*/  R2UR UR15, R9 ;  /* 0x00000000090f72ca */ /* 0x000fe200000e0000 */
[----:B------:R-:W-:Y:S01]  /*16ac0*/  UMOV UR9, UR17 ;  /* 0x0000001100097c82 */ /* 0x000fe20008000000 */
[C---:B------:R-:W-:Y:S01]  /*16ad0*/  R2UR UR11, R7.reuse ;  /* 0x00000000070b72ca */ /* 0x040fe200000e0000 */
[----:B------:R0:W-:Y:S01]  /*16ae0*/  STL [R1+0x54], R4 ;  /* 0x0000540401007387 */ /* 0x0001e20000100800 */
[----:B------:R-:W-:Y:S01]  /*16af0*/  UMOV UR13, UR17 ;  /* 0x00000011000d7c82 */ /* 0x000fe20008000000 */
[----:B------:R-:W-:Y:S01]  /*16b00*/  R2UR UR19, R7 ;  /* 0x00000000071372ca */ /* 0x000fe200000e0000 */
[----:B------:R-:W-:Y:S01]  /*16b10*/  UMOV UR24, UR20 ;  /* 0x0000001400187c82 */ /* 0x000fe20008000000 */
[----:B------:R-:W-:Y:S01]  /*16b20*/  IMAD.MOV.U32 R7, RZ, RZ, 0x40000040 ;  /* 0x40000040ff077424 */ /* 0x000fe200078e00ff */
[----:B------:R-:W-:Y:S01]  /*16b30*/  UMOV UR16, UR24 ;  /* 0x0000001800107c82 */ /* 0x000fe20008000000 */
[----:B------:R-:W-:Y:S01]  /*16b40*/  IMAD.U32 R12, RZ, RZ, UR24 ;  /* 0x00000018ff0c7e24 */ /* 0x000fe2000f8e00ff */
        /* <DEDUP_REMOVED lines=445> */
[----:B------:R-:W-:Y:S01]  /*18720*/  HGMMA.64x16x16.F32.BF16 R40, gdesc[UR8], R40, gsb0 ;  /* 0x00200000082879f0 */ /* 0x000fe20008001828 */
[----:B------:R-:W-:Y:S01]  /*18730*/  R2UR UR10, R6 ;  /* 0x00000000060a72ca */ /* 0x000fe200000e0000 */
[----:B------:R-:W-:Y:S01]  /*18740*/  VIADD R6, R4, 0x504 ;  /* 0x0000050404067836 */ /* 0x000fe20000000000 */
[----:B------:R-:W-:Y:S01]  /*18750*/  R2UR UR11, R7 ;  /* 0x00000000070b72ca */ /* 0x000fe200000e0000 */
        /* <DEDUP_REMOVED lines=292> */
.L_x_2868:
[----:B------:R-:W2:Y:S01]  /*199a0*/  LDL R9, [R1+0x84] ;  /* 0x0000840001097983 */ /* 0x000ea20000100800 */
[----:B------:R-:W-:Y:S01]  /*199b0*/  ULDC UR4, c[0x0][0x9d8] ;  /* 0x0002760000047ab9 */ /* 0x000fe20000000800 */
[----:B------:R-:W0:Y:S02]  /*199c0*/  LDC R6, c[0x0][0x448] ;  /* 0x00011200ff067b82 */ /* 0x000e240000000800 */
[----:B------:R-:W2:Y:S01]  /*199d0*/  LDL R65, [R1+0x74] ;  /* 0x0000740001417983 */ /* 0x000ea20000100800 */
[----:B------:R-:W-:Y:S01]  /*199e0*/  FMUL.FTZ R4, R57, UR4 ;  /* 0x0000000439047c20 */ /* 0x000fe20008410000 */
[----:B------:R-:W-:Y:S01]  /*199f0*/  FMUL.FTZ R8, R59, UR4 ;  /* 0x000000043b087c20 */ /* 0x000fe20008410000 */
[----:B------:R-:W-:Y:S01]  /*19a00*/  FMUL.FTZ R72, R58, UR4 ;  /* 0x000000043a487c20 */ /* 0x000fe20008410000 */
[----:B------:R-:W3:Y:S01]  /*19a10*/  LDL R57, [R1+0x78] ;  /* 0x0000780001397983 */ /* 0x000ee20000100800 */
[----:B------:R-:W-:Y:S01]  /*19a20*/  FMUL.FTZ R5, R60, UR4 ;  /* 0x000000043c057c20 */ /* 0x000fe20008410000 */
[----:B------:R-:W-:-:S02]  /*19a30*/  FMUL.FTZ R60, R62, UR4 ;  /* 0x000000043e3c7c20 */ /* 0x000fc40008410000 */
[----:B------:R-:W4:Y:S01]  /*19a40*/  LDL R14, [R1+0x80] ;  /* 0x00008000010e7983 */ /* 0x000f220000100800 */
[----:B------:R-:W1:Y:S01]  /*19a50*/  MUFU.TANH R72, R72 ;  /* 0x0000004800487308 */ /* 0x000e620000002400 */
[----:B------:R-:W-:Y:S01]  /*19a60*/  FMUL.FTZ R50, R50, UR4 ;  /* 0x0000000432327c20 */ /* 0x000fe20008410000 */
[----:B------:R-:W-:Y:S01]  /*19a70*/  FMUL.FTZ R51, R51, UR4 ;  /* 0x0000000433337c20 */ /* 0x000fe20008410000 */
[----:B------:R-:W5:Y:S01]  /*19a80*/  LDL R59, [R1+0x6c] ;  /* 0x00006c00013b7983 */ /* 0x000f620000100800 */
        /* <DEDUP_REMOVED lines=9> */
[----:B0-----:R-:W-:Y:S01]  /*19b20*/  ISETP.NE.AND P4, PT, R6, 0x1, PT ;  /* 0x000000010600780c */ /* 0x001fe20003f85270 */
        /* <DEDUP_REMOVED lines=11> */
[----:B------:R-:W-:Y:S01]  /*19be0*/  VIADD R0, R0, 0x38840 ;  /* 0x0003884000007836 */ /* 0x000fe20000000000 */
[----:B------:R-:W1:Y:S01]  /*19bf0*/  @P4 LDC R6, c[0x0][0x44c] ;  /* 0x00011300ff064b82 */ /* 0x000e620000000800 */
[----:B------:R-:W-:Y:S01]  /*19c00*/  LOP3.LUT R18, R18, 0xfffffffd, RZ, 0xc0, !PT ;  /* 0xfffffffd12127812 */ /* 0x000fe200078ec0ff */
[----:B------:R-:W-:Y:S01]  /*19c10*/  ULDC UR38, c[0x0][0x9d8] ;  /* 0x0002760000267ab9 */ /* 0x000fe20000000800 */
[----:B------:R-:W-:Y:S01]  /*19c20*/  ULDC UR39, c[0x0][0x9d8] ;  /* 0x0002760000277ab9 */ /* 0x000fe20000000800 */
[----:B------:R-:W-:Y:S01]  /*19c30*/  ULDC UR42, c[0x0][0x988] ;  /* 0x00026200002a7ab9 */ /* 0x000fe20000000800 */
[----:B------:R-:W-:Y:S01]  /*19c40*/  ULDC UR43, c[0x0][0x988] ;  /* 0x00026200002b7ab9 */ /* 0x000fe20000000800 */
[----:B------:R-:W-:Y:S02]  /*19c50*/  MUFU.TANH R51, R51 ;  /* 0x0000003300337308 */ /* 0x000fe40000002400 */
[----:B------:R-:W0:Y:S06]  /*19c60*/  @P4 LDC R15, c[0x0][0x450] ;  /* 0x00011400ff0f4b82 */ /* 0x000e2c0000000800 */
[----:B------:R-:W5:Y:S08]  /*19c70*/  MUFU.TANH R58, R58 ;  /* 0x0000003a003a7308 */ /* 0x000f700000002400 */
[----:B------:R-:W5:Y:S08]  /*19c80*/  MUFU.TANH R54, R54 ;  /* 0x0000003600367308 */ /* 0x000f700000002400 */
[----:B------:R-:W5:Y:S08]  /*19c90*/  MUFU.TANH R48, R55 ;  /* 0x0000003700307308 */ /* 0x000f700000002400 */
[----:B------:R-:W5:Y:S08]  /*19ca0*/  MUFU.TANH R42, R42 ;  /* 0x0000002a002a7308 */ /* 0x000f700000002400 */
[----:B------:R-:W5:Y:S08]  /*19cb0*/  MUFU.TANH R43, R43 ;  /* 0x0000002b002b7308 */ /* 0x000f700000002400 */
[----:B------:R-:W-:Y:S08]  /*19cc0*/  MUFU.TANH R10, R10 ;  /* 0x0000000a000a7308 */ /* 0x000ff00000002400 */
[----:B------:R-:W-:Y:S08]  /*19cd0*/  MUFU.TANH R20, R34 ;  /* 0x0000002200147308 */ /* 0x000ff00000002400 */
[----:B------:R-:W-:Y:S08]  /*19ce0*/  MUFU.TANH R39, R39 ;  /* 0x0000002700277308 */ /* 0x000ff00000002400 */
[----:B------:R-:W-:Y:S08]  /*19cf0*/  MUFU.TANH R34, R26 ;  /* 0x0000001a00227308 */ /* 0x000ff00000002400 */
[----:B------:R-:W-:Y:S08]  /*19d00*/  MUFU.TANH R31, R31 ;  /* 0x0000001f001f7308 */ /* 0x000ff00000002400 */
[----:B------:R-:W-:Y:S08]  /*19d10*/  MUFU.TANH R3, R3 ;  /* 0x0000000300037308 */ /* 0x000ff00000002400 */
[----:B------:R-:W-:Y:S01]  /*19d20*/  MUFU.TANH R4, R4 ;  /* 0x0000000400047308 */ /* 0x000fe20000002400 */
[----:B------:R-:W-:Y:S01]  /*19d30*/  FMUL.FTZ R13, R49, UR4 ;  /* 0x00000004310d7c20 */ /* 0x000fe20008410000 */
[----:B------:R-:W-:-:S06]  /*19d40*/  FMUL.FTZ R74, R33, UR4 ;  /* 0x00000004214a7c20 */ /* 0x000fcc0008410000 */
[----:B------:R-:W-:Y:S08]  /*19d50*/  MUFU.TANH R5, R5 ;  /* 0x0000000500057308 */ /* 0x000ff00000002400 */
[----:B------:R-:W-:Y:S01]  /*19d60*/  MUFU.TANH R7, R7 ;  /* 0x0000000700077308 */ /* 0x000fe20000002400 */
[----:B--2---:R-:W-:-:S07]  /*19d70*/  IMAD.IADD R9, R9, 0x1, R65 ;  /* 0x0000000109097824 */ /* 0x004fce00078e0241 */
[----:B------:R-:W-:Y:S01]  /*19d80*/  MUFU.TANH R11, R11 ;  /* 0x0000000b000b7308 */ /* 0x000fe20000002400 */
[----:B------:R-:W-:Y:S01]  /*19d90*/  FMUL.FTZ R84, R28, UR4 ;  /* 0x000000041c547c20 */ /* 0x000fe20008410000 */
[----:B------:R-:W-:Y:S01]  /*19da0*/  FMUL.FTZ R66, R41, UR4 ;  /* 0x0000000429427c20 */ /* 0x000fe20008410000 */
[----:B-1----:R-:W-:-:S04]  /*19db0*/  @P4 IMAD.HI.U32 R6, R9, R6, RZ ;  /* 0x0000000609064227 */ /* 0x002fc800078e00ff */
[----:B------:R-:W-:Y:S01]  /*19dc0*/  FMUL.FTZ R76, R36, UR4 ;  /* 0x00000004244c7c20 */ /* 0x000fe20008410000 */
[----:B------:R-:W-:Y:S01]  /*19dd0*/  FMUL.FTZ R68, R44, UR4 ;  /* 0x000000042c447c20 */ /* 0x000fe20008410000 */
[----:B------:R-:W-:Y:S01]  /*19de0*/  FMUL.FTZ R70, R45, UR4 ;  /* 0x000000042d467c20 */ /* 0x000fe20008410000 */
[----:B------:R-:W-:Y:S01]  /*19df0*/  FMUL.FTZ R78, R37, UR4 ;  /* 0x00000004254e7c20 */ /* 0x000fe20008410000 */
[----:B0-----:R-:W-:Y:S01]  /*19e00*/  @P4 SHF.R.U32.HI R9, RZ, R15, R6 ;  /* 0x0000000fff094219 */ /* 0x001fe20000011606 */
[----:B------:R-:W-:Y:S01]  /*19e10*/  FMUL.FTZ R80, R25, UR4 ;  /* 0x0000000419507c20 */ /* 0x000fe20008410000 */
[----:B------:R-:W-:Y:S01]  /*19e20*/  FMUL.FTZ R29, R29, UR4 ;  /* 0x000000041d1d7c20 */ /* 0x000fe20008410000 */
[----:B------:R-:W2:Y:S04]  /*19e30*/  LDL R49, [R1+0x50] ;  /* 0x0000500001317983 */ /* 0x000ea80000100800 */
[----:B------:R-:W0:Y:S01]  /*19e40*/  SHFL.IDX PT, R12, R9, 0x1, 0x1c1f ;  /* 0x003c1f00090c7f89 */ /* 0x000e2200000e0000 */
[----:B------:R-:W-:-:S02]  /*19e50*/  IMAD R6, R2, -0x50, RZ ;  /* 0xffffffb002067824 */ /* 0x000fc400078e02ff */
[----:B---3--:R-:W-:-:S03]  /*19e60*/  IMAD R15, R2, -0x50, R57 ;  /* 0xffffffb0020f7824 */ /* 0x008fc600078e0239 */
[C---:B----4-:R-:W-:Y:S02]  /*19e70*/  IADD3 R6, -R14.reuse, 0x51, R6 ;  /* 0x000000510e067810 */ /* 0x050fe40007ffe106 */
[----:B------:R-:W-:Y:S02]  /*19e80*/  IADD3 R15, -R14, 0x50, R15 ;  /* 0x000000500e0f7810 */ /* 0x000fe40007ffe10f */
[----:B-----5:R-:W-:-:S04]  /*19e90*/  IADD3 R64, -R59, R6, R57 ;  /* 0x000000063b407210 */ /* 0x020fc80007ffe139 */
[----:B0-----:R-:W-:-:S04]  /*19ea0*/  VIADDMNMX R6, R12, R64, R15, PT ;  /* 0x000000400c067246 */ /* 0x001fc8000380010f */
[C---:B------:R-:W-:Y:S02]  /*19eb0*/  ISETP.GT.AND P1, PT, R6.reuse, RZ, PT ;  /* 0x000000ff0600720c */ /* 0x040fe40003f24270 */
[C---:B------:R-:W-:Y:S02]  /*19ec0*/  ISETP.GT.AND P2, PT, R6.reuse, 0x1, PT ;  /* 0x000000010600780c */ /* 0x040fe40003f44270 */
[----:B------:R-:W-:Y:S02]  /*19ed0*/  ISETP.GT.AND P3, PT, R6, 0x8, PT ;  /* 0x000000080600780c */ /* 0x000fe40003f64270 */
[----:B------:R-:W-:Y:S02]  /*19ee0*/  FSEL R72, R72, -INF , P1 ;  /* 0xff80000048487808 */ /* 0x000fe40000800000 */
[----:B------:R-:W-:Y:S02]  /*19ef0*/  FSEL R62, R8, -INF , P2 ;  /* 0xff800000083e7808 */ /* 0x000fe40001000000 */
[----:B------:R-:W-:-:S02]  /*19f00*/  ISETP.GT.AND P1, PT, R6, 0x9, PT ;  /* 0x000000090600780c */ /* 0x000fc40003f24270 */
[----:B------:R-:W-:Y:S02]  /*19f10*/  FSEL R60, R60, -INF , P3 ;  /* 0xff8000003c3c7808 */ /* 0x000fe40001800000 */
[----:B------:R-:W-:Y:S02]  /*19f20*/  FMNMX.FTZ R21, R72, R62, !PT ;  /* 0x0000003e48157209 */ /* 0x000fe40007810000 */
[----:B------:R-:W-:Y:S02]  /*19f30*/  ISETP.GT.AND P2, PT, R6, 0x10, PT ;  /* 0x000000100600780c */ /* 0x000fe40003f44270 */
[----:B------:R-:W-:Y:S02]  /*19f40*/  FSEL R58, R58, -INF , P1 ;  /* 0xff8000003a3a7808 */ /* 0x000fe40000800000 */
[----:B------:R-:W-:Y:S02]  /*19f50*/  FMNMX.FTZ R21, R60, R21, !PT ;  /* 0x000000153c157209 */ /* 0x000fe40007810000 */
        /* <DEDUP_REMOVED lines=8> */
[----:B------:R-:W-:Y:S01]  /*19fe0*/  FMNMX.FTZ R21, R50, R21, !PT ;  /* 0x0000001532157209 */ /* 0x000fe20007810000 */
[----:B------:R-:W0:Y:S01]  /*19ff0*/  MUFU.TANH R14, R47 ;  /* 0x0000002f000e7308 */ /* 0x000e220000002400 */
[----:B------:R-:W-:Y:S02]  /*1a000*/  ISETP.GT.AND P2, PT, R6, 0x20, PT ;  /* 0x000000200600780c */ /* 0x000fe40003f44270 */
[----:B------:R-:W-:Y:S02]  /*1a010*/  FSEL R48, R48, -INF , P1 ;  /* 0xff80000030307808 */ /* 0x000fe40000800000 */
[----:B------:R-:W-:Y:S02]  /*1a020*/  FMNMX.FTZ R21, R54, R21, !PT ;  /* 0x0000001536157209 */ /* 0x000fe40007810000 */
[----:B------:R-:W-:-:S02]  /*1a030*/  ISETP.GT.AND P1, PT, R6, 0x21, PT ;  /* 0x000000210600780c */ /* 0x000fc40003f24270 */
[----:B------:R-:W-:Y:S02]  /*1a040*/  FSEL R46, R42, -INF , P2 ;  /* 0xff8000002a2e7808 */ /* 0x000fe40001000000 */
[----:B------:R-:W-:Y:S01]  /*1a050*/  FMNMX.FTZ R21, R48, R21, !PT ;  /* 0x0000001530157209 */ /* 0x000fe20007810000 */
[----:B------:R-:W1:Y:S01]  /*1a060*/  MUFU.TANH R8, R35 ;  /* 0x0000002300087308 */ /* 0x000e620000002400 */
[----:B------:R-:W-:Y:S02]  /*1a070*/  ISETP.GT.AND P2, PT, R6, 0x28, PT ;  /* 0x000000280600780c */ /* 0x000fe40003f44270 */
[----:B------:R-:W-:Y:S02]  /*1a080*/  FSEL R42, R43, -INF , P1 ;  /* 0xff8000002b2a7808 */ /* 0x000fe40000800000 */
[----:B------:R-:W-:Y:S02]  /*1a090*/  FMNMX.FTZ R21, R46, R21, !PT ;  /* 0x000000152e157209 */ /* 0x000fe40007810000 */
[----:B------:R-:W-:Y:S01]  /*1a0a0*/  ISETP.GT.AND P1, PT, R6, 0x29, PT ;  /* 0x000000290600780c */ /* 0x000fe20003f24270 */
[----:B------:R3:W4:Y:S01]  /*1a0b0*/  MUFU.TANH R12, R38 ;  /* 0x00000026000c7308 */ /* 0x0007220000002400 */
[----:B------:R-:W-:-:S02]  /*1a0c0*/  FMNMX.FTZ R21, R42, R21, !PT ;  /* 0x000000152a157209 */ /* 0x000fc40007810000 */
[----:B0-----:R-:W-:Y:S02]  /*1a0d0*/  FSEL R14, R14, -INF , P1 ;  /* 0xff8000000e0e7808 */ /* 0x001fe40000800000 */
[----:B---3--:R-:W-:Y:S02]  /*1a0e0*/  FSEL R38, R10, -INF , P2 ;  /* 0xff8000000a267808 */ /* 0x008fe40001000000 */
[----:B------:R-:W-:Y:S02]  /*1a0f0*/  ISETP.GT.AND P2, PT, R6, 0x30, PT ;  /* 0x000000300600780c */ /* 0x000fe40003f44270 */
[----:B------:R-:W-:Y:S02]  /*1a100*/  FMNMX.FTZ R21, R38, R21, !PT ;  /* 0x0000001526157209 */ /* 0x000fe40007810000 */
[----:B------:R-:W-:Y:S02]  /*1a110*/  ISETP.GT.AND P1, PT, R6, 0x31, PT ;  /* 0x000000310600780c */ /* 0x000fe40003f24270 */
[----:B------:R-:W-:-:S02]  /*1a120*/  FSEL R20, R20, -INF , P2 ;  /* 0xff80000014147808 */ /* 0x000fc40001000000 */
[----:B------:R-:W-:Y:S01]  /*1a130*/  FMNMX.FTZ R21, R14, R21, !PT ;  /* 0x000000150e157209 */ /* 0x000fe20007810000 */
[----:B------:R0:W3:Y:S01]  /*1a140*/  MUFU.TANH R35, R27 ;  /* 0x0000001b00237308 */ /* 0x0000e20000002400 */
[----:B------:R-:W-:Y:S01]  /*1a150*/  FMUL.FTZ R10, R30, UR4 ;  /* 0x000000041e0a7c20 */ /* 0x000fe20008410000 */
[----:B------:R-:W-:Y:S02]  /*1a160*/  ISETP.GT.AND P2, PT, R6, 0x38, PT ;  /* 0x000000380600780c */ /* 0x000fe40003f44270 */
[----:B-1----:R-:W-:Y:S02]  /*1a170*/  FSEL R8, R8, -INF , P1 ;  /* 0xff80000008087808 */ /* 0x002fe40000800000 */
[----:B------:R-:W-:Y:S02]  /*1a180*/  FMNMX.FTZ R21, R20, R21, !PT ;  /* 0x0000001514157209 */ /* 0x000fe40007810000 */
[----:B------:R3:W1:Y:S01]  /*1a190*/  MUFU.TANH R43, R10 ;  /* 0x0000000a002b7308 */ /* 0x0006620000002400 */
[----:B------:R-:W-:-:S02]  /*1a1a0*/  ISETP.GT.AND P1, PT, R6, 0x39, PT ;  /* 0x000000390600780c */ /* 0x000fc40003f24270 */
[----:B----4-:R-:W-:Y:S02]  /*1a1b0*/  FSEL R26, R12, -INF , P2 ;  /* 0xff8000000c1a7808 */ /* 0x010fe40001000000 */
[----:B------:R-:W-:Y:S02]  /*1a1c0*/  FMNMX.FTZ R21, R8, R21, !PT ;  /* 0x0000001508157209 */ /* 0x000fe40007810000 */
[----:B------:R-:W-:Y:S02]  /*1a1d0*/  ISETP.GT.AND P2, PT, R6, 0x40, PT ;  /* 0x000000400600780c */ /* 0x000fe40003f44270 */
[----:B------:R-:W-:Y:S02]  /*1a1e0*/  FSEL R30, R39, -INF , P1 ;  /* 0xff800000271e7808 */ /* 0x000fe40000800000 */
[----:B0-----:R-:W-:Y:S02]  /*1a1f0*/  FMNMX.FTZ R27, R26, R21, !PT ;  /* 0x000000151a1b7209 */ /* 0x001fe40007810000 */
[----:B------:R-:W-:-:S02]  /*1a200*/  ISETP.GT.AND P1, PT, R6, 0x41, PT ;  /* 0x000000410600780c */ /* 0x000fc40003f24270 */
[----:B------:R-:W-:Y:S02]  /*1a210*/  FSEL R34, R34, -INF , P2 ;  /* 0xff80000022227808 */ /* 0x000fe40001000000 */
[----:B------:R-:W-:Y:S02]  /*1a220*/  FMNMX.FTZ R27, R30, R27, !PT ;  /* 0x0000001b1e1b7209 */ /* 0x000fe40007810000 */
[----:B------:R-:W-:Y:S02]  /*1a230*/  ISETP.GT.AND P2, PT, R6, 0x48, PT ;  /* 0x000000480600780c */ /* 0x000fe40003f44270 */
[----:B---3--:R-:W-:Y:S02]  /*1a240*/  FSEL R10, R35, -INF , P1 ;  /* 0xff800000230a7808 */ /* 0x008fe40000800000 */
[----:B------:R-:W-:Y:S02]  /*1a250*/  FMNMX.FTZ R27, R34, R27, !PT ;  /* 0x0000001b221b7209 */ /* 0x000fe40007810000 */
[----:B------:R-:W-:-:S02]  /*1a260*/  ISETP.GT.AND P1, PT, R6, 0x49, PT ;  /* 0x000000490600780c */ /* 0x000fc40003f24270 */
[----:B-1----:R-:W-:Y:S02]  /*1a270*/  FSEL R12, R43, -INF , P2 ;  /* 0xff8000002b0c7808 */ /* 0x002fe40001000000 */
[----:B------:R-:W-:Y:S02]  /*1a280*/  FMNMX.FTZ R27, R10, R27, !PT ;  /* 0x0000001b0a1b7209 */ /* 0x000fe40007810000 */
[----:B------:R-:W-:Y:S02]  /*1a290*/  FSEL R6, R31, -INF , P1 ;  /* 0xff8000001f067808 */ /* 0x000fe40000800000 */
[----:B------:R-:W-:-:S04]  /*1a2a0*/  FMNMX.FTZ R31, R12, R27, !PT ;  /* 0x0000001b0c1f7209 */ /* 0x000fc80007810000 */
[----:B------:R-:W-:Y:S01]  /*1a2b0*/  FMNMX.FTZ R35, R6, R31, !PT ;  /* 0x0000001f06237209 */ /* 0x000fe20007810000 */
[----:B------:R-:W-:-:S04]  /*1a2c0*/  FMUL.FTZ R27, R40, UR4 ;  /* 0x00000004281b7c20 */ /* 0x000fc80008410000 */
[----:B------:R-:W0:Y:S04]  /*1a2d0*/  SHFL.BFLY PT, R40, R35, 0x2, 0x1f ;  /* 0x0c401f0023287f89 */ /* 0x000e2800000e0000 */
[----:B------:R-:W1:Y:S01]  /*1a2e0*/  SHFL.IDX PT, R9, R9, RZ, 0x1c1f ;  /* 0x001c1fff09097589 */ /* 0x000e6200000e0000 */
[----:B------:R-:W-:Y:S01]  /*1a2f0*/  FMUL.FTZ R21, R52, UR4 ;  /* 0x0000000434157c20 */ /* 0x000fe20008410000 */
[----:B------:R-:W3:Y:S01]  /*1a300*/  MUFU.TANH R13, R13 ;  /* 0x0000000d000d7308 */ /* 0x000ee20000002400 */
[----:B------:R-:W-:Y:S01]  /*1a310*/  FMUL.FTZ R33, R24, UR4 ;  /* 0x0000000418217c20 */ /* 0x000fe20008410000 */
[----:B------:R-:W-:Y:S01]  /*1a320*/  FMUL.FTZ R52, R53, UR4 ;  /* 0x0000000435347c20 */ /* 0x000fe20008410000 */
[----:B0-----:R-:W-:Y:S02]  /*1a330*/  FMNMX.FTZ R40, R35, R40, !PT ;  /* 0x0000002823287209 */ /* 0x001fe40007810000 */
[----:B-1----:R-:W-:-:S03]  /*1a340*/  VIADDMNMX R15, R9, R64, R15, PT ;  /* 0x00000040090f7246 */ /* 0x002fc6000380010f */
[----:B------:R-:W0:Y:S01]  /*1a350*/  SHFL.BFLY PT, R35, R40, 0x1, 0x1f ;  /* 0x0c201f0028237f89 */ /* 0x000e2200000e0000 */
[C---:B------:R-:W-:Y:S02]  /*1a360*/  ISETP.GT.AND P1, PT, R15.reuse, RZ, PT ;  /* 0x000000ff0f00720c */ /* 0x040fe40003f24270 */
[C---:B------:R-:W-:Y:S02]  /*1a370*/  ISETP.GT.AND P2, PT, R15.reuse, 0x1, PT ;  /* 0x000000010f00780c */ /* 0x040fe40003f44270 */
[----:B------:R-:W-:Y:S02]  /*1a380*/  ISETP.GT.AND P3, PT, R15, 0x8, PT ;  /* 0x000000080f00780c */ /* 0x000fe40003f64270 */
[----:B------:R-:W-:Y:S02]  /*1a390*/  FSEL R24, R3, -INF , P1 ;  /* 0xff80000003187808 */ /* 0x000fe40000800000 */
[----:B------:R-:W-:Y:S01]  /*1a3a0*/  FSEL R9, R4, -INF , P2 ;  /* 0xff80000004097808 */ /* 0x000fe20001000000 */
[----:B------:R-:W1:Y:S01]  /*1a3b0*/  MUFU.TANH R21, R21 ;  /* 0x0000001500157308 */ /* 0x000e620000002400 */
[----:B------:R-:W-:-:S02]  /*1a3c0*/  ISETP.GT.AND P1, PT, R15, 0x9, PT ;  /* 0x000000090f00780c */ /* 0x000fc40003f24270 */
[----:B------:R-:W-:Y:S02]  /*1a3d0*/  FSEL R28, R5, -INF , P3 ;  /* 0xff800000051c7808 */ /* 0x000fe40001800000 */
[----:B------:R-:W-:Y:S01]  /*1a3e0*/  FMNMX.FTZ R3, R24, R9, !PT ;  /* 0x0000000918037209 */ /* 0x000fe20007810000 */
[----:B------:R-:W-:Y:S01]  /*1a3f0*/  FMUL.FTZ R31, R32, UR4 ;  /* 0x00000004201f7c20 */ /* 0x000fe20008410000 */
[----:B------:R-:W-:Y:S01]  /*1a400*/  ISETP.GT.AND P2, PT, R15, 0x10, PT ;  /* 0x000000100f00780c */ /* 0x000fe20003f44270 */
[----:B------:R-:W4:Y:S01]  /*1a410*/  MUFU.TANH R52, R52 ;  /* 0x0000003400347308 */ /* 0x000f220000002400 */
[----:B------:R-:W-:Y:S01]  /*1a420*/  FSEL R32, R7, -INF , P1 ;  /* 0xff80000007207808 */ /* 0x000fe20000800000 */
[----:B------:R-:W-:Y:S01]  /*1a430*/  ULDC UR4, c[0x0][0x988] ;  /* 0x0002620000047ab9 */ /* 0x000fe20000000800 */
[----:B------:R-:W-:Y:S02]  /*1a440*/  FMNMX.FTZ R3, R28, R3, !PT ;  /* 0x000000031c037209 */ /* 0x000fe40007810000 */
[----:B------:R-:W-:-:S02]  /*1a450*/  ISETP.GT.AND P1, PT, R15, 0x11, PT ;  /* 0x000000110f00780c */ /* 0x000fc40003f24270 */
[----:B------:R-:W-:Y:S01]  /*1a460*/  FSEL R36, R11, -INF , P2 ;  /* 0xff8000000b247808 */ /* 0x000fe20001000000 */
[----:B------:R-:W5:Y:S01]  /*1a470*/  MUFU.TANH R27, R27 ;  /* 0x0000001b001b7308 */ /* 0x000f620000002400 */
[----:B------:R-:W-:Y:S02]  /*1a480*/  FMNMX.FTZ R3, R32, R3, !PT ;  /* 0x0000000320037209 */ /* 0x000fe40007810000 */
[----:B0-----:R-:W-:Y:S02]  /*1a490*/  FMNMX.FTZ R4, R40, R35, !PT ;  /* 0x0000002328047209 */ /* 0x001fe40007810000 */
[----:B------:R-:W-:Y:S02]  /*1a4a0*/  ISETP.GT.AND P2, PT, R15, 0x18, PT ;  /* 0x000000180f00780c */ /* 0x000fe40003f44270 */
[----:B---3--:R-:W-:Y:S01]  /*1a4b0*/  FSEL R40, R13, -INF , P1 ;  /* 0xff8000000d287808 */ /* 0x008fe20000800000 */
[----:B------:R-:W0:Y:S01]  /*1a4c0*/  MUFU.TANH R66, R66 ;  /* 0x0000004200427308 */ /* 0x000e220000002400 */
[----:B------:R-:W-:-:S02]  /*1a4d0*/  FMNMX.FTZ R5, R36, R3, !PT ;  /* 0x0000000324057209 */ /* 0x000fc40007810000 */
[----:B------:R-:W-:Y:S02]  /*1a4e0*/  ISETP.GT.AND P1, PT, R15, 0x19, PT ;  /* 0x000000190f00780c */ /* 0x000fe40003f24270 */
[----:B-1----:R-:W-:Y:S02]  /*1a4f0*/  FSEL R44, R21, -INF , P2 ;  /* 0xff800000152c7808 */ /* 0x002fe40001000000 */
[----:B------:R-:W-:Y:S01]  /*1a500*/  FMNMX.FTZ R5, R40, R5, !PT ;  /* 0x0000000528057209 */ /* 0x000fe20007810000 */
[----:B------:R-:W1:Y:S01]  /*1a510*/  MUFU.TANH R68, R68 ;  /* 0x0000004400447308 */ /* 0x000e620000002400 */
[----:B------:R-:W-:Y:S02]  /*1a520*/  ISETP.GT.AND P2, PT, R15, 0x20, PT ;  /* 0x000000200f00780c */ /* 0x000fe40003f44270 */
[----:B----4-:R-:W-:Y:S02]  /*1a530*/  FSEL R52, R52, -INF , P1 ;  /* 0xff80000034347808 */ /* 0x010fe40000800000 */
[----:B------:R-:W-:-:S03]  /*1a540*/  FMNMX.FTZ R5, R44, R5, !PT ;  /* 0x000000052c057209 */ /* 0x000fc60007810000 */
[----:B------:R-:W3:Y:S01]  /*1a550*/  MUFU.TANH R70, R70 ;  /* 0x0000004600467308 */ /* 0x000ee20000002400 */
[----:B------:R-:W-:Y:S01]  /*1a560*/  ISETP.GT.AND P1, PT, R15, 0x21, PT ;  /* 0x000000210f00780c */ /* 0x000fe20003f24270 */
[----:B------:R-:W-:Y:S01]  /*1a570*/  IMAD.U32 R3, RZ, RZ, UR4 ;  /* 0x00000004ff037e24 */ /* 0x000fe2000f8e00ff */
[----:B-----5:R-:W-:Y:S02]  /*1a580*/  FSEL R64, R27, -INF , P2 ;  /* 0xff8000001b407808 */ /* 0x020fe40001000000 */
[----:B------:R-:W-:-:S03]  /*1a590*/  FMNMX.FTZ R5, R52, R5, !PT ;  /* 0x0000000534057209 */ /* 0x000fc60007810000 */
[----:B------:R-:W4:Y:S01]  /*1a5a0*/  MUFU.TANH R31, R31 ;  /* 0x0000001f001f7308 */ /* 0x000f220000002400 */
[----:B------:R-:W-:Y:S01]  /*1a5b0*/  ISETP.GT.AND P3, PT, R15, 0x28, PT ;  /* 0x000000280f00780c */ /* 0x000fe20003f64270 */
[----:B------:R-:W-:Y:S01]  /*1a5c0*/  FMUL.FTZ R7, R4, R3 ;  /* 0x0000000304077220 */ /* 0x000fe20000410000 */
[----:B0-----:R-:W-:Y:S02]  /*1a5d0*/  FSEL R66, R66, -INF , P1 ;  /* 0xff80000042427808 */ /* 0x001fe40000800000 */
[----:B------:R-:W-:-:S03]  /*1a5e0*/  FMNMX.FTZ R5, R64, R5, !PT ;  /* 0x0000000540057209 */ /* 0x000fc60007810000 */
[----:B------:R-:W0:Y:S01]  /*1a5f0*/  MUFU.TANH R74, R74 ;  /* 0x0000004a004a7308 */ /* 0x000e220000002400 */
[----:B------:R-:W-:Y:S02]  /*1a600*/  FSETP.NEU.FTZ.AND P2, PT, R4, -INF , PT ;  /* 0xff8000000400780b */ /* 0x000fe40003f5d000 */
[----:B------:R-:W-:Y:S02]  /*1a610*/  ISETP.GT.AND P1, PT, R15, 0x29, PT ;  /* 0x000000290f00780c */ /* 0x000fe40003f24270 */
[----:B-1----:R-:W-:Y:S02]  /*1a620*/  FSEL R68, R68, -INF , P3 ;  /* 0xff80000044447808 */ /* 0x002fe40001800000 */
[----:B------:R-:W-:Y:S01]  /*1a630*/  FMNMX.FTZ R5, R66, R5, !PT ;  /* 0x0000000542057209 */ /* 0x000fe20007810000 */
[----:B------:R-:W1:Y:S01]  /*1a640*/  MUFU.TANH R76, R76 ;  /* 0x0000004c004c7308 */ /* 0x000e620000002400 */
[----:B------:R-:W-:Y:S02]  /*1a650*/  FSEL R7, R7, RZ, P2 ;  /* 0x000000ff07077208 */ /* 0x000fe40001000000 */
[----:B------:R-:W-:-:S02]  /*1a660*/  ISETP.GT.AND P2, PT, R15, 0x30, PT ;  /* 0x000000300f00780c */ /* 0x000fc40003f44270 */
[----:B---3--:R-:W-:Y:S02]  /*1a670*/  FSEL R70, R70, -INF , P1 ;  /* 0xff80000046467808 */ /* 0x008fe40000800000 */
[----:B------:R-:W-:Y:S01]  /*1a680*/  FMNMX.FTZ R5, R68, R5, !PT ;  /* 0x0000000544057209 */ /* 0x000fe20007810000 */
[----:B------:R-:W3:Y:S01]  /*1a690*/  MUFU.TANH R78, R78 ;  /* 0x0000004e004e7308 */ /* 0x000ee20000002400 */
[----:B------:R-:W-:Y:S01]  /*1a6a0*/  FFMA.FTZ R209, R72, R3, -R7 ;  /* 0x0000000348d17223 */ /* 0x000fe20000010807 */
[----:B------:R-:W-:Y:S02]  /*1a6b0*/  ISETP.GT.AND P1, PT, R15, 0x31, PT ;  /* 0x000000310f00780c */ /* 0x000fe40003f24270 */
[----:B----4-:R-:W-:Y:S02]  /*1a6c0*/  FSEL R72, R31, -INF , P2 ;  /* 0xff8000001f487808 */ /* 0x010fe40001000000 */
[----:B------:R-:W-:Y:S02]  /*1a6d0*/  FMNMX.FTZ R5, R70, R5, !PT ;  /* 0x0000000546057209 */ /* 0x000fe40007810000 */
[----:B------:R-:W4:Y:S01]  /*1a6e0*/  MUFU.TANH R25, R33 ;  /* 0x0000002100197308 */ /* 0x000f220000002400 */
[----:B------:R-:W-:-:S02]  /*1a6f0*/  ISETP.GT.AND P2, PT, R15, 0x38, PT ;  /* 0x000000380f00780c */ /* 0x000fc40003f44270 */
[----:B0-----:R-:W-:Y:S02]  /*1a700*/  FSEL R74, R74, -INF , P1 ;  /* 0xff8000004a4a7808 */ /* 0x001fe40000800000 */
[----:B------:R-:W-:-:S03]  /*1a710*/  FMNMX.FTZ R5, R72, R5, !PT ;  /* 0x0000000548057209 */ /* 0x000fc60007810000 */
[----:B------:R-:W0:Y:S01]  /*1a720*/  MUFU.TANH R80, R80 ;  /* 0x0000005000507308 */ /* 0x000e220000002400 */
[----:B------:R-:W-:Y:S02]  /*1a730*/  ISETP.GT.AND P1, PT, R15, 0x39, PT ;  /* 0x000000390f00780c */ /* 0x000fe40003f24270 */
[----:B-1----:R-:W-:Y:S02]  /*1a740*/  FSEL R76, R76, -INF , P2 ;  /* 0xff8000004c4c7808 */ /* 0x002fe40001000000 */
[----:B------:R-:W-:-:S03]  /*1a750*/  FMNMX.FTZ R5, R74, R5, !PT ;  /* 0x000000054a057209 */ /* 0x000fc60007810000 */
[----:B------:R-:W1:Y:S01]  /*1a760*/  MUFU.TANH R84, R84 ;  /* 0x0000005400547308 */ /* 0x000e620000002400 */
[----:B------:R-:W-:Y:S02]  /*1a770*/  ISETP.GT.AND P2, PT, R15, 0x40, PT ;  /* 0x000000400f00780c */ /* 0x000fe40003f44270 */
[----:B---3--:R-:W-:Y:S02]  /*1a780*/  FSEL R78, R78, -INF , P1 ;  /* 0xff8000004e4e7808 */ /* 0x008fe40000800000 */
[----:B------:R-:W-:-:S03]  /*1a790*/  FMNMX.FTZ R5, R76, R5, !PT ;  /* 0x000000054c057209 */ /* 0x000fc60007810000 */
[----:B------:R-:W3:Y:S01]  /*1a7a0*/  MUFU.TANH R29, R29 ;  /* 0x0000001d001d7308 */ /* 0x000ee20000002400 */
[----:B------:R-:W-:Y:S01]  /*1a7b0*/  FFMA.FTZ R211, R60, R3, -R7 ;  /* 0x000000033cd37223 */ /* 0x000fe20000010807 */
[----:B------:R-:W-:Y:S02]  /*1a7c0*/  ISETP.GT.AND P1, PT, R15, 0x41, PT ;  /* 0x000000410f00780c */ /* 0x000fe40003f24270 */
[----:B----4-:R-:W-:Y:S02]  /*1a7d0*/  FSEL R60, R25, -INF , P2 ;  /* 0xff800000193c7808 */ /* 0x010fe40001000000 */
[----:B------:R-:W-:Y:S02]  /*1a7e0*/  FMNMX.FTZ R5, R78, R5, !PT ;  /* 0x000000054e057209 */ /* 0x000fe40007810000 */
[----:B------:R-:W-:Y:S02]  /*1a7f0*/  ISETP.GT.AND P2, PT, R15, 0x48, PT ;  /* 0x000000480f00780c */ /* 0x000fe40003f44270 */
[----:B0-----:R-:W-:-:S02]  /*1a800*/  FSEL R80, R80, -INF , P1 ;  /* 0xff80000050507808 */ /* 0x001fc40000800000 */
[----:B------:R-:W-:Y:S02]  /*1a810*/  FMNMX.FTZ R5, R60, R5, !PT ;  /* 0x000000053c057209 */ /* 0x000fe40007810000 */
[----:B------:R-:W-:Y:S02]  /*1a820*/  ISETP.GT.AND P1, PT, R15, 0x49, PT ;  /* 0x000000490f00780c */ /* 0x000fe40003f24270 */
[----:B-1----:R-:W-:Y:S02]  /*1a830*/  FSEL R84, R84, -INF , P2 ;  /* 0xff80000054547808 */ /* 0x002fe40001000000 */
[----:B------:R-:W-:Y:S02]  /*1a840*/  FMNMX.FTZ R5, R80, R5, !PT ;  /* 0x0000000550057209 */ /* 0x000fe40007810000 */
[----:B---3--:R-:W-:Y:S02]  /*1a850*/  FSEL R82, R29, -INF , P1 ;  /* 0xff8000001d527808 */ /* 0x008fe40000800000 */
[----:B------:R-:W-:Y:S01]  /*1a860*/  FMNMX.FTZ R5, R84, R5, !PT ;  /* 0x0000000554057209 */ /* 0x000fe20007810000 */
[-CC-:B------:R-:W-:Y:S01]  /*1a870*/  FFMA.FTZ R205, R56, R3.reuse, -R7.reuse ;  /* 0x0000000338cd7223 */ /* 0x180fe20000010807 */
[----:B------:R-:W-:Y:S01]  /*1a880*/  FFMA.FTZ R197, R20, R3, -R7 ;  /* 0x0000000314c57223 */ /* 0x000fe20000010807 */
[----:B------:R-:W0:Y:S01]  /*1a890*/  @P4 LDC R29, c[0x0][0x450] ;  /* 0x00011400ff1d4b82 */ /* 0x000e220000000800 */
[----:B------:R-:W-:-:S05]  /*1a8a0*/  FMNMX.FTZ R5, R82, R5, !PT ;  /* 0x0000000552057209 */ /* 0x000fca0007810000 */
[----:B------:R-:W1:Y:S02]  /*1a8b0*/  SHFL.BFLY PT, R56, R5, 0x2, 0x1f ;  /* 0x0c401f0005387f89 */ /* 0x000e6400000e0000 */
[----:B-1----:R-:W-:-:S05]  /*1a8c0*/  FMNMX.FTZ R56, R5, R56, !PT ;  /* 0x0000003805387209 */ /* 0x002fca0007810000 */
[----:B------:R-:W1:Y:S02]  /*1a8d0*/  SHFL.BFLY PT, R5, R56, 0x1, 0x1f ;  /* 0x0c201f0038057f89 */ /* 0x000e6400000e0000 */
[----:B-1----:R-:W-:-:S04]  /*1a8e0*/  FMNMX.FTZ R5, R56, R5, !PT ;  /* 0x0000000538057209 */ /* 0x002fc80007810000 */
[C---:B------:R-:W-:Y:S01]  /*1a8f0*/  FSETP.NEU.FTZ.AND P1, PT, R5.reuse, -INF , PT ;  /* 0xff8000000500780b */ /* 0x040fe20003f3d000 */
[----:B------:R-:W-:-:S05]  /*1a900*/  FMUL.FTZ R13, R5, R3 ;  /* 0x00000003050d7220 */ /* 0x000fca0000410000 */
[----:B------:R-:W-:-:S05]  /*1a910*/  FSEL R13, R13, RZ, P1 ;  /* 0x000000ff0d0d7208 */ /* 0x000fca0000800000 */
[-C--:B------:R-:W-:Y:S02]  /*1a920*/  FFMA.FTZ R210, R28, R3.reuse, -R13 ;  /* 0x000000031cd27223 */ /* 0x080fe4000001080d */
[----:B------:R-:W3:Y:S01]  /*1a930*/  LDL R28, [R1+0x7c] ;  /* 0x00007c00011c7983 */ /* 0x000ee20000100800 */
[-CC-:B------:R-:W-:Y:S01]  /*1a940*/  FFMA.FTZ R20, R8, R3.reuse, -R7.reuse ;  /* 0x0000000308147223 */ /* 0x180fe20000010807 */
[-CC-:B------:R-:W-:Y:S02]  /*1a950*/  FFMA.FTZ R8, R10, R3.reuse, -R7.reuse ;  /* 0x000000030a087223 */ /* 0x180fe40000010807 */
[----:B------:R-:W1:Y:S01]  /*1a960*/  @P4 LDC R10, c[0x0][0x44c] ;  /* 0x00011300ff0a4b82 */ /* 0x000e620000000800 */
[-C--:B------:R-:W-:Y:S01]  /*1a970*/  FFMA.FTZ R62, R62, R3.reuse, -R7 ;  /* 0x000000033e3e7223 */ /* 0x080fe20000010807 */
[-CC-:B------:R-:W-:Y:S01]  /*1a980*/  FFMA.FTZ R208, R24, R3.reuse, -R13.reuse ;  /* 0x0000000318d07223 */ /* 0x180fe2000001080d */
[-C--:B------:R-:W-:Y:S01]  /*1a990*/  FFMA.FTZ R9, R9, R3.reuse, -R13 ;  /* 0x0000000309097223 */ /* 0x080fe2000001080d */
[----:B------:R-:W-:Y:S01]  /*1a9a0*/  MUFU.EX2 R209, R209 ;  /* 0x000000d100d17308 */ /* 0x000fe20000000800 */
[-C--:B------:R-:W-:Y:S01]  /*1a9b0*/  FFMA.FTZ R58, R58, R3.reuse, -R7 ;  /* 0x000000033a3a7223 */ /* 0x080fe20000010807 */
[----:B------:R-:W-:-:S06]  /*1a9c0*/  FFMA.FTZ R11, R32, R3, -R13 ;  /* 0x00000003200b7223 */ /* 0x000fcc000001080d */
[----:B------:R-:W4:Y:S01]  /*1a9d0*/  MUFU.EX2 R62, R62 ;  /* 0x0000003e003e7308 */ /* 0x000f220000000800 */
[----:B------:R-:W-:-:S07]  /*1a9e0*/  FFMA.FTZ R204, R36, R3, -R13 ;  /* 0x0000000324cc7223 */ /* 0x000fce000001080d */
[----:B------:R-:W-:Y:S08]  /*1a9f0*/  MUFU.EX2 R208, R208 ;  /* 0x000000d000d07308 */ /* 0x000ff00000000800 */
[----:B------:R-:W5:Y:S01]  /*1aa00*/  MUFU.EX2 R9, R9 ;  /* 0x0000000900097308 */ /* 0x000f620000000800 */
[----:B------:R-:W-:-:S07]  /*1aa10*/  FFMA.FTZ R50, R50, R3, -R7 ;  /* 0x0000000332327223 */ /* 0x000fce0000010807 */
[----:B------:R-:W2:Y:S01]  /*1aa20*/  MUFU.EX2 R211, R211 ;  /* 0x000000d300d37308 */ /* 0x000ea20000000800 */
[----:B------:R-:W-:Y:S01]  /*1aa30*/  FFMA.FTZ R15, R40, R3, -R13 ;  /* 0x00000003280f7223 */ /* 0x000fe2000001080d */
[----:B-1----:R-:W-:-:S06]  /*1aa40*/  @P4 IMAD.HI.U32 R10, R65, R10, RZ ;  /* 0x0000000a410a4227 */ /* 0x002fcc00078e00ff */
[----:B------:R-:W1:Y:S01]  /*1aa50*/  MUFU.EX2 R210, R210 ;  /* 0x000000d200d27308 */ /* 0x000e620000000800 */
[-CC-:B------:R-:W-:Y:S01]  /*1aa60*/  FFMA.FTZ R207, R54, R3.reuse, -R7.reuse ;  /* 0x0000000336cf7223 */ /* 0x180fe20000010807 */
[----:B------:R-:W-:-:S06]  /*1aa70*/  FFMA.FTZ R195, R12, R3, -R7 ;  /* 0x000000030cc37223 */ /* 0x000fcc0000010807 */
[----:B------:R-:W1:Y:S01]  /*1aa80*/  MUFU.EX2 R58, R58 ;  /* 0x0000003a003a7308 */ /* 0x000e620000000800 */
[----:B------:R-:W-:Y:S01]  /*1aa90*/  FFMA.FTZ R206, R44, R3, -R13 ;  /* 0x000000032cce7223 */ /* 0x000fe2000001080d */
[----:B------:R-:W-:-:S06]  /*1aaa0*/  IMAD.MOV.U32 R12, RZ, RZ, R65 ;  /* 0x000000ffff0c7224 */ /* 0x000fcc00078e0041 */
[----:B------:R-:W1:Y:S01]  /*1aab0*/  MUFU.EX2 R11, R11 ;  /* 0x0000000b000b7308 */ /* 0x000e620000000800 */
[----:B0-----:R-:W-:Y:S01]  /*1aac0*/  @P4 SHF.R.U32.HI R12, RZ, R29, R10 ;  /* 0x0000001dff0c4219 */ /* 0x001fe2000001160a */
[----:B----4-:R-:W-:-:S06]  /*1aad0*/  FADD.FTZ R10, R209, R62 ;  /* 0x0000003ed10a7221 */ /* 0x010fcc0000010000 */
[----:B------:R-:W0:Y:S01]  /*1aae0*/  MUFU.EX2 R205, R205 ;  /* 0x000000cd00cd7308 */ /* 0x000e220000000800 */
[----:B------:R-:W-:Y:S01]  /*1aaf0*/  FFMA.FTZ R48, R48, R3, -R7 ;  /* 0x0000000330307223 */ /* 0x000fe20000010807 */
[----:B-----5:R-:W-:-:S06]  /*1ab00*/  FADD.FTZ R31, R208, R9 ;  /* 0x00000009d01f7221 */ /* 0x020fcc0000010000 */
[----:B------:R-:W4:Y:S01]  /*1ab10*/  MUFU.EX2 R204, R204 ;  /* 0x000000cc00cc7308 */ /* 0x000f220000000800 */
[----:B------:R-:W-:Y:S01]  /*1ab20*/  FFMA.FTZ R21, R52, R3, -R13 ;  /* 0x0000000334157223 */ /* 0x000fe2000001080d */
[----:B--2---:R-:W-:-:S06]  /*1ab30*/  FADD.FTZ R33, R211, R10 ;  /* 0x0000000ad3217221 */ /* 0x004fcc0000010000 */
[----:B------:R-:W2:Y:S01]  /*1ab40*/  MUFU.EX2 R50, R50 ;  /* 0x0000003200327308 */ /* 0x000ea20000000800 */
[----:B------:R-:W-:Y:S01]  /*1ab50*/  FFMA.FTZ R201, R46, R3, -R7 ;  /* 0x000000032ec97223 */ /* 0x000fe20000010807 */
[----:B-1----:R-:W-:-:S06]  /*1ab60*/  FADD.FTZ R10, R210, R31 ;  /* 0x0000001fd20a7221 */ /* 0x002fcc0000010000 */
[----:B------:R-:W1:Y:S01]  /*1ab70*/  MUFU.EX2 R15, R15 ;  /* 0x0000000f000f7308 */ /* 0x000e620000000800 */
[----:B------:R-:W-:Y:S01]  /*1ab80*/  FFMA.FTZ R200, R64, R3, -R13 ;  /* 0x0000000340c87223 */ /* 0x000fe2000001080d */
[----:B------:R-:W-:Y:S01]  /*1ab90*/  IADD3 R24, R12, R57, -R59 ;  /* 0x000000390c187210 */ /* 0x000fe20007ffe83b */
[----:B------:R-:W-:-:S05]  /*1aba0*/  FADD.FTZ R12, R58, R33 ;  /* 0x000000213a0c7221 */ /* 0x000fca0000010000 */
[----:B------:R-:W5:Y:S01]  /*1abb0*/  MUFU.EX2 R207, R207 ;  /* 0x000000cf00cf7308 */ /* 0x000f620000000800 */
[----:B------:R-:W-:Y:S01]  /*1abc0*/  FFMA.FTZ R42, R42, R3, -R7 ;  /* 0x000000032a2a7223 */ /* 0x000fe20000010807 */
[----:B------:R-:W-:-:S06]  /*1abd0*/  FADD.FTZ R31, R11, R10 ;  /* 0x0000000a0b1f7221 */ /* 0x000fcc0000010000 */
[----:B------:R-:W5:Y:S01]  /*1abe0*/  MUFU.EX2 R206, R206 ;  /* 0x000000ce00ce7308 */ /* 0x000f620000000800 */
[----:B------:R-:W-:Y:S01]  /*1abf0*/  FFMA.FTZ R25, R66, R3, -R13 ;  /* 0x0000000342197223 */ /* 0x000fe2000001080d */
[----:B0-----:R-:W-:-:S06]  /*1ac00*/  FADD.FTZ R33, R205, R12 ;  /* 0x0000000ccd217221 */ /* 0x001fcc0000010000 */
[----:B------:R-:W0:Y:S01]  /*1ac10*/  MUFU.EX2 R48, R48 ;  /* 0x0000003000307308 */ /* 0x000e220000000800 */
[----:B------:R-:W-:Y:S01]  /*1ac20*/  FFMA.FTZ R203, R38, R3, -R7 ;  /* 0x0000000326cb7223 */ /* 0x000fe20000010807 */
[----:B----4-:R-:W-:-:S06]  /*1ac30*/  FADD.FTZ R10, R204, R31 ;  /* 0x0000001fcc0a7221 */ /* 0x010fcc0000010000 */
[----:B------:R-:W4:Y:S01]  /*1ac40*/  MUFU.EX2 R21, R21 ;  /* 0x0000001500157308 */ /* 0x000f220000000800 */
[----:B------:R-:W-:Y:S01]  /*1ac50*/  FFMA.FTZ R202, R68, R3, -R13 ;  /* 0x0000000344ca7223 */ /* 0x000fe2000001080d */
[----:B------:R-:W-:Y:S01]  /*1ac60*/  PRMT R0, R49, 0x654, R0 ;  /* 0x0000065431007816 */ /* 0x000fe20000000000 */
[----:B--2---:R-:W-:-:S05]  /*1ac70*/  FADD.FTZ R12, R50, R33 ;  /* 0x00000021320c7221 */ /* 0x004fca0000010000 */
[----:B------:R-:W2:Y:S01]  /*1ac80*/  MUFU.EX2 R201, R201 ;  /* 0x000000c900c97308 */ /* 0x000ea20000000800 */
[-C--:B------:R-:W-:Y:S01]  /*1ac90*/  FFMA.FTZ R14, R14, R3.reuse, -R7 ;  /* 0x000000030e0e7223 */ /* 0x080fe20000010807 */
[----:B-1----:R-:W-:Y:S01]  /*1aca0*/  FADD.FTZ R31, R15, R10 ;  /* 0x0000000a0f1f7221 */ /* 0x002fe20000010000 */
[----:B------:R-:W-:Y:S01]  /*1acb0*/  FFMA.FTZ R27, R70, R3, -R13 ;  /* 0x00000003461b7223 */ /* 0x000fe2000001080d */
[----:B------:R1:W-:Y:S04]  /*1acc0*/  SYNCS.ARRIVE.TRANS64.RED.A1T0 RZ, [R0+URZ], RZ ;  /* 0x000000ff00ff79a7 */ /* 0x0003e8000810043f */
[----:B------:R-:W2:Y:S01]  /*1acd0*/  MUFU.EX2 R200, R200 ;  /* 0x000000c800c87308 */ /* 0x000ea20000000800 */
[----:B-----5:R-:W-:-:S07]  /*1ace0*/  FADD.FTZ R33, R207, R12 ;  /* 0x0000000ccf217221 */ /* 0x020fce0000010000 */
[----:B------:R-:W5:Y:S01]  /*1acf0*/  MUFU.EX2 R42, R42 ;  /* 0x0000002a002a7308 */ /* 0x000f620000000800 */
[----:B-1----:R-:W-:Y:S01]  /*1ad00*/  FFMA.FTZ R0, R6, R3, -R7 ;  /* 0x0000000306007223 */ /* 0x002fe20000010807 */
[----:B------:R-:W-:-:S06]  /*1ad10*/  FADD.FTZ R6, R206, R31 ;  /* 0x0000001fce067221 */ /* 0x000fcc0000010000 */
[----:B------:R-:W1:Y:S01]  /*1ad20*/  MUFU.EX2 R25, R25 ;  /* 0x0000001900197308 */ /* 0x000e620000000800 */
[----:B------:R-:W-:Y:S01]  /*1ad30*/  FFMA.FTZ R196, R72, R3, -R13 ;  /* 0x0000000348c47223 */ /* 0x000fe2000001080d */
[----:B0-----:R-:W-:-:S06]  /*1ad40*/  FADD.FTZ R10, R48, R33 ;  /* 0x00000021300a7221 */ /* 0x001fcc0000010000 */
[----:B------:R-:W0:Y:S01]  /*1ad50*/  MUFU.EX2 R203, R203 ;  /* 0x000000cb00cb7308 */ /* 0x000e220000000800 */
[----:B----4-:R-:W-:Y:S01]  /*1ad60*/  FADD.FTZ R31, R21, R6 ;  /* 0x00000006151f7221 */ /* 0x010fe20000010000 */
[----:B------:R-:W-:-:S06]  /*1ad70*/  FFMA.FTZ R29, R74, R3, -R13 ;  /* 0x000000034a1d7223 */ /* 0x000fcc000001080d */
[----:B------:R-:W4:Y:S01]  /*1ad80*/  MUFU.EX2 R202, R202 ;  /* 0x000000ca00ca7308 */ /* 0x000f220000000800 */
[----:B--2---:R-:W-:Y:S01]  /*1ad90*/  FADD.FTZ R33, R201, R10 ;  /* 0x0000000ac9217221 */ /* 0x004fe20000010000 */
[----:B------:R-:W-:-:S06]  /*1ada0*/  FADD.FTZ R10, R200, R31 ;  /* 0x0000001fc80a7221 */ /* 0x000fcc0000010000 */
[----:B------:R-:W2:Y:S01]  /*1adb0*/  MUFU.EX2 R14, R14 ;  /* 0x0000000e000e7308 */ /* 0x000ea20000000800 */
[----:B------:R-:W-:-:S07]  /*1adc0*/  FFMA.FTZ R198, R76, R3, -R13 ;  /* 0x000000034cc67223 */ /* 0x000fce000001080d */
[----:B------:R-:W2:Y:S01]  /*1add0*/  MUFU.EX2 R27, R27 ;  /* 0x0000001b001b7308 */ /* 0x000ea20000000800 */
[----:B------:R-:W-:Y:S01]  /*1ade0*/  FFMA.FTZ R199, R26, R3, -R7 ;  /* 0x000000031ac77223 */ /* 0x000fe20000010807 */
[----:B-----5:R-:W-:-:S06]  /*1adf0*/  FADD.FTZ R12, R42, R33 ;  /* 0x000000212a0c7221 */ /* 0x020fcc0000010000 */
[----:B------:R-:W5:Y:S01]  /*1ae00*/  MUFU.EX2 R197, R197 ;  /* 0x000000c500c57308 */ /* 0x000f620000000800 */
[----:B-1----:R-:W-:-:S07]  /*1ae10*/  FADD.FTZ R31, R25, R10 ;  /* 0x0000000a191f7221 */ /* 0x002fce0000010000 */
[----:B------:R-:W1:Y:S01]  /*1ae20*/  MUFU.EX2 R196, R196 ;  /* 0x000000c400c47308 */ /* 0x000e620000000800 */
[-C--:B------:R-:W-:Y:S01]  /*1ae30*/  FFMA.FTZ R26, R30, R3.reuse, -R7 ;  /* 0x000000031e1a7223 */ /* 0x080fe20000010807 */
[----:B------:R-:W-:Y:S01]  /*1ae40*/  FFMA.FTZ R78, R78, R3, -R13 ;  /* 0x000000034e4e7223 */ /* 0x000fe2000001080d */
[----:B0-----:R-:W-:-:S05]  /*1ae50*/  FADD.FTZ R33, R203, R12 ;  /* 0x0000000ccb217221 */ /* 0x001fca0000010000 */
[----:B------:R-:W0:Y:S01]  /*1ae60*/  MUFU.EX2 R20, R20 ;  /* 0x0000001400147308 */ /* 0x000e220000000800 */
[----:B----4-:R-:W-:Y:S01]  /*1ae70*/  FADD.FTZ R10, R202, R31 ;  /* 0x0000001fca0a7221 */ /* 0x010fe20000010000 */
[----:B------:R-:W-:-:S06]  /*1ae80*/  FFMA.FTZ R192, R60, R3, -R13 ;  /* 0x000000033cc07223 */ /* 0x000fcc000001080d */
[----:B------:R-:W4:Y:S01]  /*1ae90*/  MUFU.EX2 R29, R29 ;  /* 0x0000001d001d7308 */ /* 0x000f220000000800 */
[----:B------:R-:W-:Y:S01]  /*1aea0*/  FFMA.FTZ R193, R34, R3, -R7 ;  /* 0x0000000322c17223 */ /* 0x000fe20000010807 */
[----:B--2---:R-:W-:Y:S01]  /*1aeb0*/  FADD.FTZ R12, R14, R33 ;  /* 0x000000210e0c7221 */ /* 0x004fe20000010000 */
[----:B------:R-:W-:-:S05]  /*1aec0*/  FADD.FTZ R31, R27, R10 ;  /* 0x0000000a1b1f7221 */ /* 0x000fca0000010000 */
[----:B------:R-:W2:Y:S01]  /*1aed0*/  MUFU.EX2 R198, R198 ;  /* 0x000000c600c67308 */ /* 0x000ea20000000800 */
[----:B------:R-:W-:-:S07]  /*1aee0*/  IMAD.HI R24, R24, 0x66666667, RZ ;  /* 0x6666666718187827 */ /* 0x000fce00078e02ff */
[----:B------:R-:W2:Y:S01]  /*1aef0*/  MUFU.EX2 R199, R199 ;  /* 0x000000c700c77308 */ /* 0x000ea20000000800 */
[----:B------:R-:W-:Y:S01]  /*1af00*/  FFMA.FTZ R80, R80, R3, -R13 ;  /* 0x0000000350507223 */ /* 0x000fe2000001080d */
[----:B-----5:R-:W-:Y:S01]  /*1af10*/  FADD.FTZ R33, R197, R12 ;  /* 0x0000000cc5217221 */ /* 0x020fe20000010000 */
[----:B-1----:R-:W-:-:S05]  /*1af20*/  FADD.FTZ R10, R196, R31 ;  /* 0x0000001fc40a7221 */ /* 0x002fca0000010000 */
[----:B------:R-:W1:Y:S01]  /*1af30*/  MUFU.EX2 R7, R78 ;  /* 0x0000004e00077308 */ /* 0x000e620000000800 */
[-CC-:B------:R-:W-:Y:S01]  /*1af40*/  FFMA.FTZ R84, R84, R3.reuse, -R13.reuse ;  /* 0x0000000354547223 */ /* 0x180fe2000001080d */
[----:B------:R-:W-:-:S06]  /*1af50*/  FFMA.FTZ R82, R82, R3, -R13 ;  /* 0x0000000352527223 */ /* 0x000fcc000001080d */
[----:B------:R-:W5:Y:S01]  /*1af60*/  MUFU.EX2 R26, R26 ;  /* 0x0000001a001a7308 */ /* 0x000f620000000800 */
[----:B0-----:R-:W-:Y:S01]  /*1af70*/  FADD.FTZ R12, R20, R33 ;  /* 0x00000021140c7221 */ /* 0x001fe20000010000 */
[----:B------:R-:W-:Y:S01]  /*1af80*/  SHF.R.U32.HI R35, RZ, 0x1f, R24 ;  /* 0x0000001fff237819 */ /* 0x000fe20000011618 */
[----:B----4-:R-:W-:-:S05]  /*1af90*/  FADD.FTZ R33, R29, R10 ;  /* 0x0000000a1d217221 */ /* 0x010fca0000010000 */
[----:B------:R-:W0:Y:S08]  /*1afa0*/  MUFU.EX2 R192, R192 ;  /* 0x000000c000c07308 */ /* 0x000e300000000800 */
[----:B------:R-:W4:Y:S01]  /*1afb0*/  MUFU.EX2 R193, R193 ;  /* 0x000000c100c17308 */ /* 0x000f220000000800 */
[----:B------:R-:W-:Y:S01]  /*1afc0*/  LEA.HI.SX32 R6, R24, R35, 0x1b ;  /* 0x0000002318067211 */ /* 0x000fe200078fdaff */
[----:B--2---:R-:W-:-:S06]  /*1afd0*/  FADD.FTZ R10, R198, R33 ;  /* 0x00000021c60a7221 */ /* 0x004fcc0000010000 */
[----:B------:R-:W2:Y:S01]  /*1afe0*/  MUFU.EX2 R13, R80 ;  /* 0x00000050000d7308 */ /* 0x000ea20000000800 */
[----:B------:R-:W-:-:S07]  /*1aff0*/  FADD.FTZ R35, R199, R12 ;  /* 0x0000000cc7237221 */ /* 0x000fce0000010000 */
[----:B------:R-:W3:Y:S01]  /*1b000*/  MUFU.EX2 R8, R8 ;  /* 0x0000000800087308 */ /* 0x000ee20000000800 */
[----:B------:R-:W-:Y:S01]  /*1b010*/  F2FP.BF16.F32.PACK_AB R208, R9, R208 ;  /* 0x000000d009d0723e */ /* 0x000fe200000010ff */
[----:B-1----:R-:W-:Y:S01]  /*1b020*/  FADD.FTZ R9, R7, R10 ;  /* 0x0000000a07097221 */ /* 0x002fe20000010000 */
[----:B-----5:R-:W-:-:S03]  /*1b030*/  FADD.FTZ R12, R26, R35 ;  /* 0x000000231a0c7221 */ /* 0x020fc60000010000 */
[----:B0-----:R-:W-:Y:S01]  /*1b040*/  FADD.FTZ R10, R192, R9 ;  /* 0x00000009c00a7221 */ /* 0x001fe20000010000 */
[----:B----4-:R-:W-:Y:S01]  /*1b050*/  FADD.FTZ R9, R193, R12 ;  /* 0x0000000cc1097221 */ /* 0x010fe20000010000 */
[----:B------:R-:W-:Y:S01]  /*1b060*/  F2FP.BF16.F32.PACK_AB R210, R11, R210 ;  /* 0x000000d20bd2723e */ /* 0x000fe200000010ff */
[----:B------:R-:W-:Y:S01]  /*1b070*/  MUFU.EX2 R195, R195 ;  /* 0x000000c300c37308 */ /* 0x000fe20000000800 */
[----:B--2---:R-:W-:Y:S01]  /*1b080*/  FADD.FTZ R11, R13, R10 ;  /* 0x0000000a0d0b7221 */ /* 0x004fe20000010000 */
[----:B---3--:R-:W-:-:S06]  /*1b090*/  VIMNMX R28, R28, R6, !PT ;  /* 0x000000061c1c7248 */ /* 0x008fcc0007fe0100 */
[----:B------:R-:W0:Y:S01]  /*1b0a0*/  MUFU.EX2 R84, R84 ;  /* 0x0000005400547308 */ /* 0x000e220000000800 */
[C---:B------:R-:W-:Y:S01]  /*1b0b0*/  FADD.FTZ R10, R8.reuse, R9 ;  /* 0x00000009080a7221 */ /* 0x040fe20000010000 */
[----:B------:R-:W-:Y:S01]  /*1b0c0*/  F2FP.BF16.F32.PACK_AB R193, R8, R193 ;  /* 0x000000c108c1723e */ /* 0x000fe200000010ff */
[----:B------:R-:W-:-:S05]  /*1b0d0*/  VIADD R8, R2, 0xfffffffe ;  /* 0xfffffffe02087836 */ /* 0x000fca0000000000 */
[----:B------:R-:W1:Y:S01]  /*1b0e0*/  MUFU.EX2 R31, R82 ;  /* 0x00000052001f7308 */ /* 0x000e620000000800 */
[----:B------:R-:W-:-:S07]  /*1b0f0*/  ISETP.GE.AND P1, PT, R8, R28, PT ;  /* 0x0000001c0800720c */ /* 0x000fce0003f26270 */
[----:B------:R-:W2:Y:S01]  /*1b100*/  MUFU.EX2 R0, R0 ;  /* 0x0000000000007308 */ /* 0x000ea20000000800 */
[----:B0-----:R-:W-:Y:S01]  /*1b110*/  FADD.FTZ R228, R84, R11 ;  /* 0x0000000b54e47221 */ /* 0x001fe20000010000 */
[----:B------:R-:W-:Y:S01]  /*1b120*/  FADD.FTZ R227, R195, R10 ;  /* 0x0000000ac3e37221 */ /* 0x000fe20000010000 */
[----:B------:R-:W-:Y:S01]  /*1b130*/  BSSY B0, `(.L_x_2869) ;  /* 0x00005a7000007945 */ /* 0x000fe20003800000 */
[----:B------:R-:W-:Y:S01]  /*1b140*/  F2FP.BF16.F32.PACK_AB R209, R62, R209 ;  /* 0x000000d13ed1723e */ /* 0x000fe200000010ff */
[----:B------:R0:W-:Y:S01]  /*1b150*/  STL [R1+0x58], R28 ;  /* 0x0000581c01007387 */ /* 0x0001e20000100800 */
[----:B------:R-:W-:Y:S01]  /*1b160*/  F2FP.BF16.F32.PACK_AB R211, R58, R211 ;  /* 0x000000d33ad3723e */ /* 0x000fe200000010ff */
[----:B------:R-:W-:Y:S01]  /*1b170*/  IMAD.MOV.U32 R2, RZ, RZ, 0x3f800000 ;  /* 0x3f800000ff027424 */ /* 0x000fe200078e00ff */
[----:B------:R-:W-:Y:S01]  /*1b180*/  F2FP.BF16.F32.PACK_AB R205, R50, R205 ;  /* 0x000000cd32cd723e */ /* 0x000fe200000010ff */
[----:B-1----:R-:W-:Y:S01]  /*1b190*/  FADD.FTZ R228, R31, R228 ;  /* 0x000000e41fe47221 */ /* 0x002fe20000010000 */
[----:B------:R-:W-:-:S02]  /*1b1a0*/  F2FP.BF16.F32.PACK_AB R207, R48, R207 ;  /* 0x000000cf30cf723e */ /* 0x000fc400000010ff */
[----:B------:R-:W-:Y:S02]  /*1b1b0*/  CS2R R150, SRZ ;  /* 0x0000000000967805 */ /* 0x000fe4000001ff00 */
[----:B------:R-:W-:Y:S02]  /*1b1c0*/  F2FP.BF16.F32.PACK_AB R201, R42, R201 ;  /* 0x000000c92ac9723e */ /* 0x000fe400000010ff */
[----:B------:R-:W-:Y:S02]  /*1b1d0*/  CS2R R148, SRZ ;  /* 0x0000000000947805 */ /* 0x000fe4000001ff00 */
[----:B------:R-:W-:Y:S02]  /*1b1e0*/  F2FP.BF16.F32.PACK_AB R199, R26, R199 ;  /* 0x000000c71ac7723e */ /* 0x000fe400000010ff */
[----:B------:R-:W-:Y:S02]  /*1b1f0*/  CS2R R146, SRZ ;  /* 0x0000000000927805 */ /* 0x000fe4000001ff00 */
[----:B------:R-:W-:Y:S01]  /*1b200*/  F2FP.BF16.F32.PACK_AB R200, R25, R200 ;  /* 0x000000c819c8723e */ /* 0x000fe200000010ff */
[----:B--2---:R-:W-:Y:S01]  /*1b210*/  FADD.FTZ R227, R0, R227 ;  /* 0x000000e300e37221 */ /* 0x004fe20000010000 */
[----:B------:R-:W-:-:S02]  /*1b220*/  F2FP.BF16.F32.PACK_AB R202, R27, R202 ;  /* 0x000000ca1bca723e */ /* 0x000fc400000010ff */
[----:B------:R-:W-:Y:S02]  /*1b230*/  CS2R R144, SRZ ;  /* 0x0000000000907805 */ /* 0x000fe4000001ff00 */
[----:B------:R-:W-:Y:S02]  /*1b240*/  F2FP.BF16.F32.PACK_AB R196, R29, R196 ;  /* 0x000000c41dc4723e */ /* 0x000fe400000010ff */
[----:B------:R-:W-:Y:S02]  /*1b250*/  CS2R R142, SRZ ;  /* 0x00000000008e7805 */ /* 0x000fe4000001ff00 */
[----:B------:R-:W-:Y:S02]  /*1b260*/  F2FP.BF16.F32.PACK_AB R194, R31, R84 ;  /* 0x000000541fc2723e */ /* 0x000fe400000010ff */
[----:B------:R-:W-:Y:S02]  /*1b270*/  CS2R R140, SRZ ;  /* 0x00000000008c7805 */ /* 0x000fe4000001ff00 */
[----:B------:R-:W-:Y:S01]  /*1b280*/  F2FP.BF16.F32.PACK_AB R195, R0, R195 ;  /* 0x000000c300c3723e */ /* 0x000fe200000010ff */
[----:B------:R-:W-:Y:S01]  /*1b290*/  IMAD.MOV.U32 R0, RZ, RZ, 0x3f800000 ;  /* 0x3f800000ff007424 */ /* 0x000fe200078e00ff */
[----:B------:R-:W-:-:S02]  /*1b2a0*/  @P4 LOP3.LUT R18, R18, 0x2, RZ, 0xfc, !PT ;  /* 0x0000000212124812 */ /* 0x000fc400078efcff */
[----:B------:R-:W-:Y:S02]  /*1b2b0*/  CS2R R138, SRZ ;  /* 0x00000000008a7805 */ /* 0x000fe4000001ff00 */
[----:B------:R-:W-:Y:S02]  /*1b2c0*/  F2FP.BF16.F32.PACK_AB R203, R14, R203 ;  /* 0x000000cb0ecb723e */ /* 0x000fe400000010ff */
[----:B------:R-:W-:Y:S02]  /*1b2d0*/  CS2R R136, SRZ ;  /* 0x0000000000887805 */ /* 0x000fe4000001ff00 */
[----:B------:R-:W-:Y:S02]  /*1b2e0*/  F2FP.BF16.F32.PACK_AB R197, R20, R197 ;  /* 0x000000c514c5723e */ /* 0x000fe400000010ff */
[----:B------:R-:W-:Y:S02]  /*1b2f0*/  CS2R R134, SRZ ;  /* 0x0000000000867805 */ /* 0x000fe4000001ff00 */
[----:B------:R-:W-:-:S02]  /*1b300*/  F2FP.BF16.F32.PACK_AB R204, R15, R204 ;  /* 0x000000cc0fcc723e */ /* 0x000fc400000010ff */
[----:B------:R-:W-:Y:S02]  /*1b310*/  CS2R R132, SRZ ;  /* 0x0000000000847805 */ /* 0x000fe4000001ff00 */
[----:B------:R-:W-:Y:S02]  /*1b320*/  F2FP.BF16.F32.PACK_AB R206, R21, R206 ;  /* 0x000000ce15ce723e */ /* 0x000fe400000010ff */
[----:B------:R-:W-:Y:S02]  /*1b330*/  CS2R R130, SRZ ;  /* 0x0000000000827805 */ /* 0x000fe4000001ff00 */
[----:B------:R-:W-:Y:S02]  /*1b340*/  F2FP.BF16.F32.PACK_AB R198, R7, R198 ;  /* 0x000000c607c6723e */ /* 0x000fe400000010ff */
[----:B------:R-:W-:Y:S02]  /*1b350*/  CS2R R128, SRZ ;  /* 0x0000000000807805 */ /* 0x000fe4000001ff00 */
[----:B------:R-:W-:-:S02]  /*1b360*/  F2FP.BF16.F32.PACK_AB R192, R13, R192 ;  /* 0x000000c00dc0723e */ /* 0x000fc400000010ff */
        /* <DEDUP_REMOVED lines=49> */
[----:B0-----:R-:W-:Y:S02]  /*1b680*/  CS2R R28, SRZ ;  /* 0x00000000001c7805 */ /* 0x001fe4000001ff00 */
[----:B------:R-:W-:Y:S02]  /*1b690*/  CS2R R26, SRZ ;  /* 0x00000000001a7805 */ /* 0x000fe4000001ff00 */
[----:B------:R-:W-:Y:S01]  /*1b6a0*/  CS2R R24, SRZ ;  /* 0x0000000000187805 */ /* 0x000fe2000001ff00 */
[----:B------:R-:W-:Y:S06]  /*1b6b0*/  @!P1 BRA `(.L_x_2870) ;  /* 0x0000005400389947 */ /* 0x000fec0003800000 */
[----:B------:R-:W-:Y:S01]  /*1b6c0*/  BSSY B1, `(.L_x_2870) ;  /* 0x000054d000017945 */ /* 0x000fe20003800000 */
[----:B------:R-:W-:Y:S02]  /*1b6d0*/  IMAD.MOV.U32 R13, RZ, RZ, R4 ;  /* 0x000000ffff0d7224 */ /* 0x000fe400078e0004 */
[----:B------:R-:W-:Y:S02]  /*1b6e0*/  IMAD.MOV.U32 R12, RZ, RZ, R5 ;  /* 0x000000ffff0c7224 */ /* 0x000fe400078e0005 */
[----:B------:R-:W-:Y:S02]  /*1b6f0*/  IMAD.MOV.U32 R7, RZ, RZ, R226 ;  /* 0x000000ffff077224 */ /* 0x000fe400078e00e2 */
[----:B------:R-:W-:Y:S02]  /*1b700*/  IMAD.MOV.U32 R6, RZ, RZ, R220 ;  /* 0x000000ffff067224 */ /* 0x000fe400078e00dc */
[----:B------:R-:W-:Y:S02]  /*1b710*/  IMAD.MOV.U32 R2, RZ, RZ, 0x3f800000 ;  /* 0x3f800000ff027424 */ /* 0x000fe400078e00ff */
[----:B------:R-:W-:-:S07]  /*1b720*/  IMAD.MOV.U32 R151, RZ, RZ, RZ ;  /* 0x000000ffff977224 */ /* 0x000fce00078e00ff */
.L_x_2883:
[----:B------:R-:W-:-:S04]  /*1b730*/  ISETP.NE.AND P1, PT, R6, 0x1, PT ;  /* 0x000000010600780c */ /* 0x000fc80003f25270 */
[----:B------:R-:W-:-:S04]  /*1b740*/  SEL R226, RZ, 0x1, P1 ;  /* 0x00000001ffe27807 */ /* 0x000fc80000800000 */
[----:B------:R-:W-:Y:S01]  /*1b750*/  LOP3.LUT R226, R7, R226, RZ, 0x3c, !PT ;  /* 0x000000e207e27212 */ /* 0x000fe200078e3cff */
[----:B------:R-:W-:Y:S06]  /*1b760*/  @!P0 BRA `(.L_x_2871) ;  /* 0x0000000000048947 */ /* 0x000fec0003800000 */
[----:B------:R-:W-:Y:S01]  /*1b770*/  BPT.TRAP 0x1 ;  /* 0x000000040000795c */ /* 0x000fe20000300000 */
.L_x_2871:
        /* <DEDUP_REMOVED lines=8> */
.L_x_2872:
        /* <DEDUP_REMOVED lines=8> */
.L_x_2874:
[----:B------:R-:W-:Y:S05]  /*1b880*/  BSYNC B2 ;  /* 0x0000000000027941 */ /* 0x000fea0003800000 */
.L_x_2873:
[----:B------:R-:W2:Y:S01]  /*1b890*/  LDL.64 R152, [R1+0x48] ;  /* 0x0000480001987983 */ /* 0x000ea20000100a00 */
[----:B01----:R-:W-:-:S03]  /*1b8a0*/  IMAD.MOV.U32 R4, RZ, RZ, R3 ;  /* 0x000000ffff047224 */ /* 0x003fc600078e0003 */
[----:B------:R-:W3:Y:S01]  /*1b8b0*/  LDL.64 R20, [R1+0x40] ;  /* 0x0000400001147983 */ /* 0x000ee20000100a00 */
[----:B------:R-:W-:Y:S01]  /*1b8c0*/  IMAD.MOV.U32 R5, RZ, RZ, 0x40000040 ;  /* 0x40000040ff057424 */ /* 0x000fe200078e00ff */
[----:B------:R-:W-:-:S04]  /*1b8d0*/  R2UR UR14, R4 ;  /* 0x00000000040e72ca */ /* 0x000fc800000e0000 */
[----:B------:R-:W-:Y:S01]  /*1b8e0*/  R2UR UR15, R5 ;  /* 0x00000000050f72ca */ /* 0x000fe200000e0000 */
[----:B------:R-:W-:Y:S01]  /*1b8f0*/  WARPGROUP.ARRIVE ;  /* 0x00000000000079c5 */ /* 0x000fe20000000000 */
[----:B------:R-:W-:Y:S01]  /*1b900*/  IMAD.MOV.U32 R11, RZ, RZ, 0x40000040 ;  /* 0x40000040ff0b7424 */ /* 0x000fe200078e00ff */
[----:B------:R-:W-:-:S04]  /*1b910*/  R2UR UR26, R10 ;  /* 0x000000000a1a72ca */ /* 0x000fc800000e0000 */
[----:B------:R-:W-:Y:S01]  /*1b920*/  R2UR UR27, R11 ;  /* 0x000000000b1b72ca */ /* 0x000fe200000e0000 */
[----:B------:R-:W-:Y:S01]  /*1b930*/  IMAD.MOV.U32 R4, RZ, RZ, R15 ;  /* 0x000000ffff047224 */ /* 0x000fe200078e000f */
[----:B------:R-:W-:-:S04]  /*1b940*/  R2UR UR19, R5 ;  /* 0x00000000051372ca */ /* 0x000fc800000e0000 */
[----:B------:R-:W-:Y:S01]  /*1b950*/  R2UR UR18, R4 ;  /* 0x00000000041272ca */ /* 0x000fe200000e0000 */
[----:B------:R-:W-:Y:S01]  /*1b960*/  VIADD R10, R3, 0x180 ;  /* 0x00000180030a7836 */ /* 0x000fe20000000000 */
[----:B------:R-:W-:-:S04]  /*1b970*/  R2UR UR7, R11 ;  /* 0x000000000b0772ca */ /* 0x000fc800000e0000 */
[----:B------:R-:W-:Y:S02]  /*1b980*/  R2UR UR6, R10 ;  /* 0x000000000a0672ca */ /* 0x000fe400000e0000 */
[----:B--2---:R-:W-:Y:S02]  /*1b990*/  R2UR UR8, R152 ;  /* 0x00000000980872ca */ /* 0x004fe400000e0000 */
[----:B------:R-:W-:Y:S02]  /*1b9a0*/  R2UR UR9, R153 ;  /* 0x00000000990972ca */ /* 0x000fe400000e0000 */
[----:B------:R-:W2:Y:S01]  /*1b9b0*/  LDL.64 R152, [R1+0x38] ;  /* 0x0000380001987983 */ /* 0x000ea20000100a00 */
[----:B------:R-:W-:Y:S01]  /*1b9c0*/  VIADD R14, R3, 0x200 ;  /* 0x00000200030e7836 */ /* 0x000fe20000000000 */
[----:B---3--:R-:W-:Y:S02]  /*1b9d0*/  R2UR UR32, R20 ;  /* 0x00000000142072ca */ /* 0x008fe400000e0000 */
[----:B------:R-:W-:-:S05]  /*1b9e0*/  R2UR UR33, R21 ;  /* 0x00000000152172ca */ /* 0x000fca00000e0000 */
[----:B------:R-:W-:Y:S02]  /*1b9f0*/  UMOV UR12, UR8 ;  /* 0x00000008000c7c82 */ /* 0x000fe40008000000 */
[----:B------:R-:W-:Y:S01]  /*1ba00*/  UMOV UR13, UR9 ;  /* 0x00000009000d7c82 */ /* 0x000fe20008000000 */
[----:B------:R-:W-:Y:S01]  /*1ba10*/  UMOV UR24, UR8 ;  /* 0x0000000800187c82 */ /* 0x000fe20008000000 */
[----:B------:R-:W-:Y:S01]  /*1ba20*/  HGMMA.64x16x16.F32.BF16 R184, gdesc[UR12], RZ, !UPT, gsb0 ;  /* 0x002000000cb879f0 */ /* 0x000fe2000c0018ff */
[----:B------:R-:W-:Y:S01]  /*1ba30*/  UMOV UR25, UR9 ;  /* 0x0000000900197c82 */ /* 0x000fe20008000000 */
[----:B------:R-:W-:Y:S01]  /*1ba40*/  UMOV UR16, UR8 ;  /* 0x0000000800107c82 */ /* 0x000fe20008000000 */
[----:B------:R-:W-:Y:S01]  /*1ba50*/  UMOV UR17, UR9 ;  /* 0x0000000900117c82 */ /* 0x000fe20008000000 */
[----:B------:R-:W-:Y:S01]  /*1ba60*/  UMOV UR4, UR8 ;  /* 0x0000000800047c82 */ /* 0x000fe20008000000 */
[----:B------:R-:W-:Y:S01]  /*1ba70*/  UMOV UR5, UR9 ;  /* 0x0000000900057c82 */ /* 0x000fe20008000000 */
[----:B------:R-:W-:Y:S01]  /*1ba80*/  IMAD.MOV.U32 R15, RZ, RZ, 0x40000040 ;  /* 0x40000040ff0f7424 */ /* 0x000fe200078e00ff */
[----:B------:R-:W-:Y:S01]  /*1ba90*/  R2UR UR22, R14 ;  /* 0x000000000e1672ca */ /* 0x000fe200000e0000 */
[----:B------:R-:W-:Y:S01]  /*1baa0*/  UMOV UR20, UR8 ;  /* 0x0000000800147c82 */ /* 0x000fe20008000000 */
[----:B------:R-:W-:Y:S01]  /*1bab0*/  UMOV UR21, UR9 ;  /* 0x0000000900157c82 */ /* 0x000fe20008000000 */
[----:B------:R-:W-:Y:S01]  /*1bac0*/  VIADD R4, R3, 0x2 ;  /* 0x0000000203047836 */ /* 0x000fe20000000000 */
[----:B------:R-:W-:Y:S01]  /*1bad0*/  R2UR UR11, R5 ;  /* 0x00000000050b72ca */ /* 0x000fe200000e0000 */
[----:B------:R-:W-:-:S02]  /*1bae0*/  VIADD R10, R3, 0x82 ;  /* 0x00000082030a7836 */ /* 0x000fc40000000000 */
[----:B------:R-:W-:Y:S01]  /*1baf0*/  IMAD.MOV.U32 R11, RZ, RZ, 0x40000040 ;  /* 0x40000040ff0b7424 */ /* 0x000fe200078e00ff */
[----:B------:R-:W-:Y:S01]  /*1bb00*/  UMOV UR28, UR32 ;  /* 0x00000020001c7c82 */ /* 0x000fe20008000000 */
[----:B------:R-:W3:Y:S01]  /*1bb10*/  LDL.64 R20, [R1+0x30] ;  /* 0x0000300001147983 */ /* 0x000ee20000100a00 */
[----:B------:R-:W-:Y:S02]  /*1bb20*/  WARPGROUP.DEPBAR.LE gsb0, 0x0 ;  /* 0x00008000000079c5 */ /* 0x000fe40000010000 */
[----:B------:R-:W-:-:S06]  /*1bb30*/  WARPGROUP.ARRIVE ;  /* 0x00000000000079c5 */ /* 0x000fcc0000000000 */
[----:B------:R-:W-:Y:S03]  /*1bb40*/  HGMMA.64x16x16.F32.BF16 R176, gdesc[UR24], RZ, !UPT, gsb0 ;  /* 0x0020000018b079f0 */ /* 0x000fe6000c0018ff */
[----:B------:R-:W-:Y:S02]  /*1bb50*/  WARPGROUP.DEPBAR.LE gsb0, 0x0 ;  /* 0x00008000000079c5 */ /* 0x000fe40000010000 */
[----:B------:R-:W-:-:S06]  /*1bb60*/  WARPGROUP.ARRIVE ;  /* 0x00000000000079c5 */ /* 0x000fcc0000000000 */
[----:B------:R-:W-:Y:S03]  /*1bb70*/  HGMMA.64x16x16.F32.BF16 R168, gdesc[UR16], RZ, !UPT, gsb0 ;  /* 0x0020000010a879f0 */ /* 0x000fe6000c0018ff */
[----:B------:R-:W-:Y:S02]  /*1bb80*/  WARPGROUP.DEPBAR.LE gsb0, 0x0 ;  /* 0x00008000000079c5 */ /* 0x000fe40000010000 */
[----:B------:R-:W-:-:S06]  /*1bb90*/  WARPGROUP.ARRIVE ;  /* 0x00000000000079c5 */ /* 0x000fcc0000000000 */
[----:B------:R-:W-:Y:S01]  /*1bba0*/  HGMMA.64x16x16.F32.BF16 R160, gdesc[UR4], RZ, !UPT, gsb0 ;  /* 0x0020000004a079f0 */ /* 0x000fe2000c0018ff */
[----:B------:R-:W-:Y:S02]  /*1bbb0*/  R2UR UR23, R15 ;  /* 0x000000000f1772ca */ /* 0x000fe400000e0000 */
[----:B------:R-:W-:Y:S01]  /*1bbc0*/  R2UR UR10, R4 ;  /* 0x00000000040a72ca */ /* 0x000fe200000e0000 */
[----:B------:R-:W-:Y:S02]  /*1bbd0*/  WARPGROUP.DEPBAR.LE gsb0, 0x0 ;  /* 0x00008000000079c5 */ /* 0x000fe40000010000 */
[----:B--2---:R-:W-:Y:S02]  /*1bbe0*/  R2UR UR34, R152 ;  /* 0x00000000982272ca */ /* 0x004fe400000e0000 */
[----:B------:R-:W-:Y:S01]  /*1bbf0*/  R2UR UR35, R153 ;  /* 0x00000000992372ca */ /* 0x000fe200000e0000 */
[----:B------:R-:W-:Y:S01]  /*1bc00*/  UMOV UR8, UR32 ;  /* 0x0000002000087c82 */ /* 0x000fe20008000000 */
[----:B------:R-:W-:Y:S01]  /*1bc10*/  WARPGROUP.ARRIVE ;  /* 0x00000000000079c5 */ /* 0x000fe20000000000 */
[----:B------:R-:W-:Y:S01]  /*1bc20*/  UMOV UR9, UR33 ;  /* 0x0000002100097c82 */ /* 0x000fe20008000000 */
[----:B------:R-:W-:-:S02]  /*1bc30*/  R2UR UR14, R10 ;  /* 0x000000000a0e72ca */ /* 0x000fc400000e0000 */
[----:B------:R-:W-:Y:S01]  /*1bc40*/  R2UR UR15, R11 ;  /* 0x000000000b0f72ca */ /* 0x000fe200000e0000 */
[----:B------:R-:W-:Y:S01]  /*1bc50*/  UMOV UR12, UR32 ;  /* 0x00000020000c7c82 */ /* 0x000fe20008000000 */
[----:B------:R-:W-:Y:S01]  /*1bc60*/  HGMMA.64x16x16.F32.BF16 R152, gdesc[UR20], RZ, !UPT, gsb0 ;  /* 0x00200000149879f0 */ /* 0x000fe2000c0018ff */
[----:B------:R-:W-:Y:S01]  /*1bc70*/  UMOV UR13, UR33 ;  /* 0x00000021000d7c82 */ /* 0x000fe20008000000 */
[----:B------:R-:W-:Y:S01]  /*1bc80*/  IMAD.MOV.U32 R5, RZ, RZ, 0x40000040 ;  /* 0x40000040ff057424 */ /* 0x000fe200078e00ff */
[----:B------:R-:W-:Y:S01]  /*1bc90*/  UMOV UR24, UR32 ;  /* 0x0000002000187c82 */ /* 0x000fe20008000000 */
[----:B------:R-:W-:Y:S01]  /*1bca0*/  UMOV UR25, UR33 ;  /* 0x0000002100197c82 */ /* 0x000fe20008000000 */
[----:B------:R-:W-:Y:S01]  /*1bcb0*/  UMOV UR29, UR33 ;  /* 0x00000021001d7c82 */ /* 0x000fe20008000000 */
[----:B------:R-:W-:Y:S01]  /*1bcc0*/  UMOV UR16, UR32 ;  /* 0x0000002000107c82 */ /* 0x000fe20008000000 */
[----:B------:R-:W-:Y:S01]  /*1bcd0*/  UMOV UR17, UR33 ;  /* 0x0000002100117c82 */ /* 0x000fe20008000000 */
[----:B------:R-:W2:Y:S01]  /*1bce0*/  LDL.64 R14, [R1+0x28] ;  /* 0x00002800010e7983 */ /* 0x000ea20000100a00 */
[----:B------:R-:W-:-:S02]  /*1bcf0*/  WARPGROUP.DEPBAR.LE gsb0, 0x0 ;  /* 0x00008000000079c5 */ /* 0x000fc40000010000 */
[----:B------:R-:W-:-:S06]  /*1bd00*/  WARPGROUP.ARRIVE ;  /* 0x00000000000079c5 */ /* 0x000fcc0000000000 */
[----:B------:R-:W-:Y:S01]  /*1bd10*/  HGMMA.64x16x16.F32.BF16 R184, gdesc[UR8], R184, gsb0 ;  /* 0x0020000008b879f0 */ /* 0x000fe200080018b8 */
[----:B------:R-:W-:Y:S02]  /*1bd20*/  VIADD R4, R3, 0x102 ;  /* 0x0000010203047836 */ /* 0x000fe40000000000 */
[----:B------:R-:W-:Y:S02]  /*1bd30*/  WARPGROUP.DEPBAR.LE gsb0, 0x0 ;  /* 0x00008000000079c5 */ /* 0x000fe40000010000 */
        /* <DEDUP_REMOVED lines=11> */
[----:B------:R-:W-:Y:S02]  /*1bdf0*/  VIADD R4, R3, 0x202 ;  /* 0x0000020203047836 */ /* 0x000fe40000000000 */
[----:B------:R-:W-:Y:S01]  /*1be00*/  IMAD.MOV.U32 R5, RZ, RZ, 0x40000040 ;  /* 0x40000040ff057424 */ /* 0x000fe200078e00ff */
[----:B------:R-:W-:Y:S01]  /*1be10*/  UMOV UR4, UR34 ;  /* 0x0000002200047c82 */ /* 0x000fe20008000000 */
[----:B------:R-:W-:Y:S01]  /*1be20*/  UMOV UR5, UR35 ;  /* 0x0000002300057c82 */ /* 0x000fe20008000000 */
[----:B------:R-:W-:Y:S02]  /*1be30*/  WARPGROUP.DEPBAR.LE gsb0, 0x0 ;  /* 0x00008000000079c5 */ /* 0x000fe40000010000 */
[----:B------:R-:W-:Y:S01]  /*1be40*/  WARPGROUP.ARRIVE ;  /* 0x00000000000079c5 */ /* 0x000fe20000000000 */
[----:B------:R-:W-:Y:S01]  /*1be50*/  UMOV UR20, UR34 ;  /* 0x0000002200147c82 */ /* 0x000fe20008000000 */
        /* <DEDUP_REMOVED lines=8> */
[----:B------:R-:W-:Y:S01]  /*1bee0*/  VIADD R4, R3, 0x4 ;  /* 0x0000000403047836 */ /* 0x000fe20000000000 */
[----:B------:R-:W-:Y:S01]  /*1bef0*/  UMOV UR12, UR34 ;  /* 0x00000022000c7c82 */ /* 0x000fe20008000000 */
[----:B------:R-:W-:Y:S01]  /*1bf00*/  UMOV UR13, UR35 ;  /* 0x00000023000d7c82 */ /* 0x000fe20008000000 */
[----:B---3--:R-:W-:Y:S01]  /*1bf10*/  R2UR UR32, R20 ;  /* 0x00000000142072ca */ /* 0x008fe200000e0000 */
[----:B------:R-:W3:Y:S01]  /*1bf20*/  LDL.64 R10, [R1+0x20] ;  /* 0x00002000010a7983 */ /* 0x000ee20000100a00 */
[----:B------:R-:W-:-:S02]  /*1bf30*/  WARPGROUP.DEPBAR.LE gsb0, 0x0 ;  /* 0x00008000000079c5 */ /* 0x000fc40000010000 */
[----:B------:R-:W-:-:S06]  /*1bf40*/  WARPGROUP.ARRIVE ;  /* 0x00000000000079c5 */ /* 0x000fcc0000000000 */
        /* <DEDUP_REMOVED lines=36> */
[----:B------:R-:W-:Y:S01]  /*1c190*/  IMAD.MOV.U32 R5, RZ, RZ, 0x40000040 ;  /* 0x40000040ff057424 */ /* 0x000fe200078e00ff */
[----:B------:R-:W-:Y:S02]  /*1c1a0*/  R2UR UR33, R21 ;  /* 0x00000000152172ca */ /* 0x000fe400000e0000 */
[----:B------:R-:W-:Y:S02]  /*1c1b0*/  R2UR UR30, R4 ;  /* 0x00000000041e72ca */ /* 0x000fe400000e0000 */
[----:B------:R-:W-:Y:S01]  /*1c1c0*/  R2UR UR31, R5 ;  /* 0x00000000051f72ca */ /* 0x000fe200000e0000 */
[----:B------:R-:W-:-:S08]  /*1c1d0*/  UMOV UR28, UR32 ;  /* 0x00000020001c7c82 */ /* 0x000fd00008000000 */
        /* <DEDUP_REMOVED lines=189> */
[----:B------:R-:W3:Y:S01]  /*1cdb0*/  LDL.64 R10, [R1] ;  /* 0x00000000010a7983 */ /* 0x000ee20000100a00 */
        /* <DEDUP_REMOVED lines=535> */
.L_x_2876:
[----:B------:R-:W-:Y:S01]  /*1ef30*/  SHF.L.U32 R0, R7, 0x1f, RZ ;  /* 0x0000001f07007819 */ /* 0x000fe200000006ff */
[----:B------:R-:W-:-:S04]  /*1ef40*/  IMAD R7, R6, 0x8, R23 ;  /* 0x0000000806077824 */ /* 0x000fc800078e0217 */
[----:B------:R0:W1:Y:S01]  /*1ef50*/  SYNCS.PHASECHK.TRANS64.TRYWAIT P1, [R7+URZ+0x38850], R0 ;  /* 0x03885000070075a7 */ /* 0x000062000802017f */
[----:B------:R-:W-:Y:S05]  /*1ef60*/  @!P0 BRA `(.L_x_2877) ;  /* 0x0000000000048947 */ /* 0x000fea0003800000 */
[----:B------:R-:W-:Y:S01]  /*1ef70*/  BPT.TRAP 0x1 ;  /* 0x000000040000795c */ /* 0x000fe20000300000 */
.L_x_2877:
[----:B------:R-:W-:Y:S04]  /*1ef80*/  BSSY B2, `(.L_x_2878) ;  /* 0x0000004000027945 */ /* 0x000fe80003800000 */
[----:B-1----:R-:W-:Y:S05]  /*1ef90*/  @P1 BRA `(.L_x_2879) ;  /* 0x0000000000081947 */ /* 0x002fea0003800000 */
[----:B------:R-:W1:Y:S02]  /*1efa0*/  SYNCS.PHASECHK.TRANS64.TRYWAIT P1, [R7+URZ+0x38850], R0 ;  /* 0x03885000070075a7 */ /* 0x000e64000802017f */
[----:B-1----:R-:W-:Y:S05]  /*1efb0*/  @!P1 BRA `(.L_x_2880) ;  /* 0x00000164002c9947 */ /* 0x002fea0003800000 */
.L_x_2879:
[----:B------:R-:W-:Y:S05]  /*1efc0*/  BSYNC B2 ;  /* 0x0000000000027941 */ /* 0x000fea0003800000 */
.L_x_2878:
[----:B01----:R-:W-:Y:S01]  /*1efd0*/  VIADD R0, R23, 0x400 ;  /* 0x0000040017007836 */ /* 0x003fe20000000000 */
[----:B------:R-:W-:Y:S01]  /*1efe0*/  WARPGROUP.ARRIVE ;  /* 0x00000000000079c5 */ /* 0x000fe20000000000 */
[----:B------:R-:W-:Y:S02]  /*1eff0*/  IMAD.MOV.U32 R3, RZ, RZ, 0x40000040 ;  /* 0x40000040ff037424 */ /* 0x000fe400078e00ff */
        /* <DEDUP_REMOVED lines=42> */
.L_x_2881:
[----:B------:R-:W2:Y:S01]  /*1f2a0*/  LDL R4, [R1+0x74] ;  /* 0x0000740001047983 */ /* 0x000ea20000100800 */
[----:B------:R-:W0:Y:S03]  /*1f2b0*/  LDC R0, c[0x0][0x448] ;  /* 0x00011200ff007b82 */ /* 0x000e260000000800 */
[----:B------:R-:W2:Y:S04]  /*1f2c0*/  LDL R3, [R1+0x84] ;  /* 0x0000840001037983 */ /* 0x000ea80000100800 */
[----:B------:R-:W3:Y:S04]  /*1f2d0*/  LDL R192, [R1+0x50] ;  /* 0x0000500001c07983 */ /* 0x000ee80000100800 */
[----:B------:R-:W4:Y:S04]  /*1f2e0*/  LDL R195, [R1+0x80] ;  /* 0x0000800001c37983 */ /* 0x000f280000100800 */
[----:B------:R-:W5:Y:S04]  /*1f2f0*/  LDL R194, [R1+0x78] ;  /* 0x0000780001c27983 */ /* 0x000f680000100800 */
[----:B------:R-:W5:Y:S01]  /*1f300*/  LDL R193, [R1+0x6c] ;  /* 0x00006c0001c17983 */ /* 0x000f620000100800 */
[----:B0-----:R-:W-:-:S13]  /*1f310*/  ISETP.NE.AND P1, PT, R0, 0x1, PT ;  /* 0x000000010000780c */ /* 0x001fda0003f25270 */
[----:B------:R-:W0:Y:S08]  /*1f320*/  @P1 LDC R2, c[0x0][0x44c] ;  /* 0x00011300ff021b82 */ /* 0x000e300000000800 */
[----:B------:R-:W1:Y:S01]  /*1f330*/  @P1 LDC R0, c[0x0][0x450] ;  /* 0x00011400ff001b82 */ /* 0x000e620000000800 */
[----:B------:R-:W-:Y:S01]  /*1f340*/  FMUL.FTZ R15, R169, UR39 ;  /* 0x00000027a90f7c20 */ /* 0x000fe20008410000 */
[----:B------:R-:W-:Y:S01]  /*1f350*/  FMUL.FTZ R14, R168, UR39 ;  /* 0x00000027a80e7c20 */ /* 0x000fe20008410000 */
[----:B------:R-:W-:-:S02]  /*1f360*/  VIADD R9, R9, 0x38840 ;  /* 0x0003884009097836 */ /* 0x000fc40000000000 */
[----:B------:R-:W-:Y:S01]  /*1f370*/  FMUL.FTZ R5, R189, UR39 ;  /* 0x00000027bd057c20 */ /* 0x000fe20008410000 */
[----:B------:R-:W-:Y:S01]  /*1f380*/  FMUL.FTZ R6, R176, UR39 ;  /* 0x00000027b0067c20 */ /* 0x000fe20008410000 */
[----:B------:R-:W-:Y:S01]  /*1f390*/  FMUL.FTZ R10, R180, UR39 ;  /* 0x00000027b40a7c20 */ /* 0x000fe20008410000 */
[----:B------:R-:W-:Y:S01]  /*1f3a0*/  FMUL.FTZ R11, R181, UR39 ;  /* 0x00000027b50b7c20 */ /* 0x000fe20008410000 */
[----:B------:R-:W-:Y:S02]  /*1f3b0*/  FMUL.FTZ R20, R172, UR39 ;  /* 0x00000027ac147c20 */ /* 0x000fe40008410000 */
[----:B------:R-:W-:Y:S01]  /*1f3c0*/  MUFU.TANH R5, R5 ;  /* 0x0000000500057308 */ /* 0x000fe20000002400 */
[----:B------:R-:W-:Y:S01]  /*1f3d0*/  FMUL.FTZ R21, R173, UR39 ;  /* 0x00000027ad157c20 */ /* 0x000fe20008410000 */
[----:B------:R-:W-:Y:S01]  /*1f3e0*/  FMUL.FTZ R160, R160, UR39 ;  /* 0x00000027a0a07c20 */ /* 0x000fe20008410000 */
[----:B------:R-:W-:-:S05]  /*1f3f0*/  FMUL.FTZ R161, R161, UR39 ;  /* 0x00000027a1a17c20 */ /* 0x000fca0008410000 */
[----:B------:R-:W-:Y:S01]  /*1f400*/  MUFU.TANH R6, R6 ;  /* 0x0000000600067308 */ /* 0x000fe20000002400 */
[----:B------:R-:W-:-:S07]  /*1f410*/  FMUL.FTZ R164, R164, UR39 ;  /* 0x00000027a4a47c20 */ /* 0x000fce0008410000 */
[----:B------:R-:W-:Y:S08]  /*1f420*/  MUFU.TANH R10, R10 ;  /* 0x0000000a000a7308 */ /* 0x000ff00000002400 */
        /* <DEDUP_REMOVED lines=8> */
[----:B------:R-:W-:Y:S01]  /*1f4b0*/  FMUL.FTZ R152, R152, UR39 ;  /* 0x0000002798987c20 */ /* 0x000fe20008410000 */
[----:B------:R-:W-:-:S06]  /*1f4c0*/  FMUL.FTZ R153, R153, UR39 ;  /* 0x0000002799997c20 */ /* 0x000fcc0008410000 */
[----:B------:R-:W-:Y:S01]  /*1f4d0*/  MUFU.TANH R153, R153 ;  /* 0x0000009900997308 */ /* 0x000fe20000002400 */
[----:B--2---:R-:W-:-:S04]  /*1f4e0*/  IMAD.IADD R3, R3, 0x1, R4 ;  /* 0x0000000103037824 */ /* 0x004fc800078e0204 */
[----:B0-----:R-:W-:-:S05]  /*1f4f0*/  @P1 IMAD.HI.U32 R2, R3, R2, RZ ;  /* 0x0000000203021227 */ /* 0x001fca00078e00ff */
[----:B-1----:R-:W-:-:S05]  /*1f500*/  @P1 SHF.R.U32.HI R3, RZ, R0, R2 ;  /* 0x00000000ff031219 */ /* 0x002fca0000011602 */
[----:B------:R-:W0:Y:S04]  /*1f510*/  SHFL.IDX PT, R169, R3, RZ, 0x1c1f ;  /* 0x001c1fff03a97589 */ /* 0x000e2800000e0000 */
[----:B------:R1:W2:Y:S01]  /*1f520*/  SHFL.IDX PT, R168, R3, 0x1, 0x1c1f ;  /* 0x003c1f0003a87f89 */ /* 0x0002a200000e0000 */
[----:B---3--:R-:W-:Y:S01]  /*1f530*/  PRMT R9, R192, 0x654, R9 ;  /* 0x00000654c0097816 */ /* 0x008fe20000000009 */
[----:B------:R-:W-:Y:S01]  /*1f540*/  FMUL.FTZ R0, R184, UR39 ;  /* 0x00000027b8007c20 */ /* 0x000fe20008410000 */
[----:B------:R-:W-:Y:S01]  /*1f550*/  FMUL.FTZ R2, R185, UR39 ;  /* 0x00000027b9027c20 */ /* 0x000fe20008410000 */
[----:B------:R-:W-:Y:S01]  /*1f560*/  FMUL.FTZ R4, R188, UR39 ;  /* 0x00000027bc047c20 */ /* 0x000fe20008410000 */
[----:B------:R3:W-:Y:S01]  /*1f570*/  SYNCS.ARRIVE.TRANS64.RED.A1T0 RZ, [R9+URZ], RZ ;  /* 0x000000ff09ff79a7 */ /* 0x0007e2000810043f */
[----:B-1----:R-:W-:-:S02]  /*1f580*/  IMAD R3, R8, -0x50, RZ ;  /* 0xffffffb008037824 */ /* 0x002fc400078e02ff */
[----:B------:R-:W1:Y:S01]  /*1f590*/  MUFU.TANH R0, R0 ;  /* 0x0000000000007308 */ /* 0x000e620000002400 */
[----:B---3--:R-:W-:Y:S02]  /*1f5a0*/  FMUL.FTZ R9, R177, UR39 ;  /* 0x00000027b1097c20 */ /* 0x008fe40008410000 */
[----:B----4-:R-:W-:-:S05]  /*1f5b0*/  IADD3 R3, -R195, 0x1, R3 ;  /* 0x00000001c3037810 */ /* 0x010fca0007ffe103 */
[----:B------:R-:W3:Y:S01]  /*1f5c0*/  MUFU.TANH R2, R2 ;  /* 0x0000000200027308 */ /* 0x000ee20000002400 */
[----:B-----5:R-:W-:-:S07]  /*1f5d0*/  IADD3 R172, -R193, R3, R194 ;  /* 0x00000003c1ac7210 */ /* 0x020fce0007ffe1c2 */
[----:B------:R-:W4:Y:S01]  /*1f5e0*/  MUFU.TANH R4, R4 ;  /* 0x0000000400047308 */ /* 0x000f220000002400 */
[----:B0-----:R-:W-:-:S07]  /*1f5f0*/  IMAD.IADD R3, R172, 0x1, R169 ;  /* 0x00000001ac037824 */ /* 0x001fce00078e02a9 */
[----:B------:R-:W0:Y:S01]  /*1f600*/  MUFU.TANH R9, R9 ;  /* 0x0000000900097308 */ /* 0x000e220000002400 */
[----:B--2---:R-:W-:Y:S01]  /*1f610*/  IMAD.IADD R168, R172, 0x1, R168 ;  /* 0x00000001aca87824 */ /* 0x004fe200078e02a8 */
[C---:B------:R-:W-:Y:S02]  /*1f620*/  ISETP.GT.AND P2, PT, R3.reuse, RZ, PT ;  /* 0x000000ff0300720c */ /* 0x040fe40003f44270 */
[C---:B------:R-:W-:Y:S02]  /*1f630*/  ISETP.GT.AND P1, PT, R3.reuse, 0x1, PT ;  /* 0x000000010300780c */ /* 0x040fe40003f24270 */
[C---:B------:R-:W-:Y:S02]  /*1f640*/  ISETP.GT.AND P5, PT, R3.reuse, 0x8, PT ;  /* 0x000000080300780c */ /* 0x040fe40003fa4270 */
[----:B------:R3:W2:Y:S01]  /*1f650*/  MUFU.TANH R172, R164 ;  /* 0x000000a400ac7308 */ /* 0x0006a20000002400 */
[C---:B------:R-:W-:Y:S02]  /*1f660*/  ISETP.GT.AND P4, PT, R3.reuse, 0x9, PT ;  /* 0x000000090300780c */ /* 0x040fe40003f84270 */
[----:B------:R-:W-:-:S02]  /*1f670*/  ISETP.GT.AND P3, PT, R3, 0x10, PT ;  /* 0x000000100300780c */ /* 0x000fc40003f64270 */
[----:B-1----:R-:W-:Y:S02]  /*1f680*/  FSEL R169, R0, -INF , P2 ;  /* 0xff80000000a97808 */ /* 0x002fe40001000000 */
[C---:B------:R-:W-:Y:S02]  /*1f690*/  ISETP.GT.AND P2, PT, R3.reuse, 0x11, PT ;  /* 0x000000110300780c */ /* 0x040fe40003f44270 */
[----:B---3--:R-:W-:Y:S02]  /*1f6a0*/  FSEL R164, R2, -INF , P1 ;  /* 0xff80000002a47808 */ /* 0x008fe40000800000 */
[C---:B------:R-:W-:Y:S02]  /*1f6b0*/  ISETP.GT.AND P1, PT, R3.reuse, 0x18, PT ;  /* 0x000000180300780c */ /* 0x040fe40003f24270 */
[----:B----4-:R-:W-:Y:S02]  /*1f6c0*/  FSEL R0, R4, -INF , P5 ;  /* 0xff80000004007808 */ /* 0x010fe40002800000 */
[----:B------:R-:W-:-:S02]  /*1f6d0*/  ISETP.GT.AND P5, PT, R3, 0x19, PT ;  /* 0x000000190300780c */ /* 0x000fc40003fa4270 */
[----:B------:R-:W-:Y:S02]  /*1f6e0*/  FSEL R2, R5, -INF , P4 ;  /* 0xff80000005027808 */ /* 0x000fe40002000000 */
[C---:B------:R-:W-:Y:S02]  /*1f6f0*/  ISETP.GT.AND P4, PT, R3.reuse, 0x20, PT ;  /* 0x000000200300780c */ /* 0x040fe40003f84270 */
[----:B------:R-:W-:Y:S02]  /*1f700*/  FSEL R4, R6, -INF , P3 ;  /* 0xff80000006047808 */ /* 0x000fe40001800000 */
[----:B------:R-:W-:Y:S02]  /*1f710*/  ISETP.GT.AND P3, PT, R3, 0x21, PT ;  /* 0x000000210300780c */ /* 0x000fe40003f64270 */
[----:B0-----:R-:W-:Y:S02]  /*1f720*/  FSEL R6, R9, -INF , P2 ;  /* 0xff80000009067808 */ /* 0x001fe40001000000 */
[----:B------:R-:W-:-:S02]  /*1f730*/  ISETP.GT.AND P2, PT, R3, 0x28, PT ;  /* 0x000000280300780c */ /* 0x000fc40003f44270 */
[----:B------:R-:W-:Y:S02]  /*1f740*/  FSEL R9, R10, -INF , P1 ;  /* 0xff8000000a097808 */ /* 0x000fe40000800000 */
[----:B------:R-:W-:Y:S02]  /*1f750*/  ISETP.GT.AND P1, PT, R3, 0x29, PT ;  /* 0x000000290300780c */ /* 0x000fe40003f24270 */
[----:B------:R-:W-:Y:S02]  /*1f760*/  FSEL R10, R11, -INF , P5 ;  /* 0xff8000000b0a7808 */ /* 0x000fe40002800000 */
[C---:B------:R-:W-:Y:S02]  /*1f770*/  ISETP.GT.AND P5, PT, R3.reuse, 0x30, PT ;  /* 0x000000300300780c */ /* 0x040fe40003fa4270 */
[----:B------:R-:W-:Y:S02]  /*1f780*/  FSEL R11, R14, -INF , P4 ;  /* 0xff8000000e0b7808 */ /* 0x000fe40002000000 */
[----:B------:R-:W-:-:S02]  /*1f790*/  ISETP.GT.AND P4, PT, R3, 0x31, PT ;  /* 0x000000310300780c */ /* 0x000fc40003f84270 */
[----:B------:R-:W-:Y:S02]  /*1f7a0*/  FSEL R14, R15, -INF , P3 ;  /* 0xff8000000f0e7808 */ /* 0x000fe40001800000 */
[----:B------:R-:W-:Y:S02]  /*1f7b0*/  ISETP.GT.AND P3, PT, R3, 0x38, PT ;  /* 0x000000380300780c */ /* 0x000fe40003f64270 */
[----:B------:R-:W-:Y:S02]  /*1f7c0*/  FSEL R15, R20, -INF , P2 ;  /* 0xff800000140f7808 */ /* 0x000fe40001000000 */
[----:B------:R-:W-:Y:S02]  /*1f7d0*/  FSEL R20, R21, -INF , P1 ;  /* 0xff80000015147808 */ /* 0x000fe40000800000 */
[----:B------:R-:W-:Y:S02]  /*1f7e0*/  FSEL R21, R160, -INF , P5 ;  /* 0xff800000a0157808 */ /* 0x000fe40002800000 */
[----:B------:R-:W-:-:S02]  /*1f7f0*/  FSEL R160, R161, -INF , P4 ;  /* 0xff800000a1a07808 */ /* 0x000fc40002000000 */
[----:B--2---:R-:W-:Y:S02]  /*1f800*/  FSEL R161, R172, -INF , P3 ;  /* 0xff800000aca17808 */ /* 0x004fe40001800000 */
[C---:B------:R-:W-:Y:S02]  /*1f810*/  ISETP.GT.AND P2, PT, R3.reuse, 0x39, PT ;  /* 0x000000390300780c */ /* 0x040fe40003f44270 */
[C---:B------:R-:W-:Y:S02]  /*1f820*/  ISETP.GT.AND P1, PT, R3.reuse, 0x40, PT ;  /* 0x000000400300780c */ /* 0x040fe40003f24270 */
[C---:B------:R-:W-:Y:S02]  /*1f830*/  ISETP.GT.AND P5, PT, R3.reuse, 0x41, PT ;  /* 0x000000410300780c */ /* 0x040fe40003fa4270 */
[C---:B------:R-:W-:Y:S02]  /*1f840*/  ISETP.GT.AND P4, PT, R3.reuse, 0x48, PT ;  /* 0x000000480300780c */ /* 0x040fe40003f84270 */
[----:B------:R-:W-:-:S02]  /*1f850*/  ISETP.GT.AND P3, PT, R3, 0x49, PT ;  /* 0x000000490300780c */ /* 0x000fc40003f64270 */
[----:B------:R-:W-:-:S04]  /*1f860*/  FMNMX.FTZ R3, R169, R12, !PT ;  /* 0x0000000ca9037209 */ /* 0x000fc80007810000 */
[----:B------:R-:W-:-:S04]  /*1f870*/  FMNMX.FTZ R3, R164, R3, !PT ;  /* 0x00000003a4037209 */ /* 0x000fc80007810000 */
[----:B------:R-:W-:-:S04]  /*1f880*/  FMNMX.FTZ R3, R0, R3, !PT ;  /* 0x0000000300037209 */ /* 0x000fc80007810000 */
[----:B------:R-:W-:-:S04]  /*1f890*/  FMNMX.FTZ R3, R2, R3, !PT ;  /* 0x0000000302037209 */ /* 0x000fc80007810000 */
[----:B------:R-:W-:-:S04]  /*1f8a0*/  FMNMX.FTZ R3, R4, R3, !PT ;  /* 0x0000000304037209 */ /* 0x000fc80007810000 */
[----:B------:R-:W-:-:S04]  /*1f8b0*/  FMNMX.FTZ R5, R6, R3, !PT ;  /* 0x0000000306057209 */ /* 0x000fc80007810000 */
[----:B------:R-:W-:Y:S01]  /*1f8c0*/  FMNMX.FTZ R5, R9, R5, !PT ;  /* 0x0000000509057209 */ /* 0x000fe20007810000 */
[----:B------:R0:W1:Y:S03]  /*1f8d0*/  MUFU.TANH R3, R165 ;  /* 0x000000a500037308 */ /* 0x0000660000002400 */
[----:B0-----:R-:W-:-:S04]  /*1f8e0*/  FMNMX.FTZ R165, R10, R5, !PT ;  /* 0x000000050aa57209 */ /* 0x001fc80007810000 */
[----:B------:R-:W-:-:S04]  /*1f8f0*/  FMNMX.FTZ R165, R11, R165, !PT ;  /* 0x000000a50ba57209 */ /* 0x000fc80007810000 */
[----:B------:R-:W-:Y:S01]  /*1f900*/  FMNMX.FTZ R165, R14, R165, !PT ;  /* 0x000000a50ea57209 */ /* 0x000fe20007810000 */
[----:B------:R1:W0:Y:S03]  /*1f910*/  MUFU.TANH R5, R152 ;  /* 0x0000009800057308 */ /* 0x0002260000002400 */
[----:B------:R-:W-:Y:S01]  /*1f920*/  FMNMX.FTZ R165, R15, R165, !PT ;  /* 0x000000a50fa57209 */ /* 0x000fe20007810000 */
[----:B------:R-:W-:-:S03]  /*1f930*/  FMUL.FTZ R172, R156, UR39 ;  /* 0x000000279cac7c20 */ /* 0x000fc60008410000 */
[----:B------:R-:W-:-:S04]  /*1f940*/  FMNMX.FTZ R165, R20, R165, !PT ;  /* 0x000000a514a57209 */ /* 0x000fc80007810000 */
[----:B------:R-:W-:Y:S01]  /*1f950*/  FMNMX.FTZ R156, R21, R165, !PT ;  /* 0x000000a5159c7209 */ /* 0x000fe20007810000 */
[----:B------:R-:W-:Y:S01]  /*1f960*/  FMUL.FTZ R165, R157, UR39 ;  /* 0x000000279da57c20 */ /* 0x000fe20008410000 */
[----:B------:R-:W2:Y:S02]  /*1f970*/  MUFU.TANH R172, R172 ;  /* 0x000000ac00ac7308 */ /* 0x000ea40000002400 */
[----:B------:R-:W-:Y:S02]  /*1f980*/  FMNMX.FTZ R156, R160, R156, !PT ;  /* 0x0000009ca09c7209 */ /* 0x000fe40007810000 */
[----:B-1----:R-:W-:Y:S02]  /*1f990*/  FSEL R152, R3, -INF , P2 ;  /* 0xff80000003987808 */ /* 0x002fe40001000000 */
[----:B------:R-:W-:Y:S02]  /*1f9a0*/  FMNMX.FTZ R3, R161, R156, !PT ;  /* 0x0000009ca1037209 */ /* 0x000fe40007810000 */
[----:B------:R-:W1:Y:S01]  /*1f9b0*/  MUFU.TANH R165, R165 ;  /* 0x000000a500a57308 */ /* 0x000e620000002400 */
[----:B0-----:R-:W-:-:S02]  /*1f9c0*/  FSEL R156, R5, -INF , P1 ;  /* 0xff800000059c7808 */ /* 0x001fc40000800000 */
[----:B------:R-:W-:Y:S02]  /*1f9d0*/  FMNMX.FTZ R3, R152, R3, !PT ;  /* 0x0000000398037209 */ /* 0x000fe40007810000 */
[----:B------:R-:W-:Y:S02]  /*1f9e0*/  FSEL R153, R153, -INF , P5 ;  /* 0xff80000099997808 */ /* 0x000fe40002800000 */
[----:B------:R-:W-:Y:S02]  /*1f9f0*/  FMNMX.FTZ R3, R156, R3, !PT ;  /* 0x000000039c037209 */ /* 0x000fe40007810000 */
[----:B--2---:R-:W-:Y:S02]  /*1fa00*/  FSEL R157, R172, -INF , P4 ;  /* 0xff800000ac9d7808 */ /* 0x004fe40002000000 */
[----:B------:R-:W-:-:S04]  /*1fa10*/  FMNMX.FTZ R3, R153, R3, !PT ;  /* 0x0000000399037209 */ /* 0x000fc80007810000 */
[----:B------:R-:W-:Y:S02]  /*1fa20*/  FMNMX.FTZ R3, R157, R3, !PT ;  /* 0x000000039d037209 */ /* 0x000fe40007810000 */
[----:B-1----:R-:W-:-:S04]  /*1fa30*/  FSEL R165, R165, -INF , P3 ;  /* 0xff800000a5a57808 */ /* 0x002fc80001800000 */
[----:B------:R-:W-:-:S05]  /*1fa40*/  FMNMX.FTZ R5, R165, R3, !PT ;  /* 0x00000003a5057209 */ /* 0x000fca0007810000 */
[----:B------:R-:W0:Y:S01]  /*1fa50*/  SHFL.BFLY PT, R3, R5, 0x2, 0x1f ;  /* 0x0c401f0005037f89 */ /* 0x000e2200000e0000 */
[----:B------:R-:W-:Y:S01]  /*1fa60*/  FMUL.FTZ R184, R186, UR39 ;  /* 0x00000027bab87c20 */ /* 0x000fe20008410000 */
[----:B------:R-:W-:Y:S01]  /*1fa70*/  FMUL.FTZ R173, R187, UR39 ;  /* 0x00000027bbad7c20 */ /* 0x000fe20008410000 */
[----:B------:R-:W-:Y:S01]  /*1fa80*/  FMUL.FTZ R177, R191, UR39 ;  /* 0x00000027bfb17c20 */ /* 0x000fe20008410000 */
[----:B0-----:R-:W-:Y:S01]  /*1fa90*/  FMNMX.FTZ R5, R5, R3, !PT ;  /* 0x0000000305057209 */ /* 0x001fe20007810000 */
[----:B------:R-:W-:-:S04]  /*1faa0*/  FMUL.FTZ R3, R182, UR39 ;  /* 0x00000027b6037c20 */ /* 0x000fc80008410000 */
[----:B------:R-:W0:Y:S01]  /*1fab0*/  SHFL.BFLY PT, R182, R5, 0x1, 0x1f ;  /* 0x0c201f0005b67f89 */ /* 0x000e2200000e0000 */
[----:B------:R-:W-:Y:S01]  /*1fac0*/  FMUL.FTZ R172, R190, UR39 ;  /* 0x00000027beac7c20 */ /* 0x000fe20008410000 */
[----:B------:R-:W-:Y:S01]  /*1fad0*/  FMUL.FTZ R178, R178, UR39 ;  /* 0x00000027b2b27c20 */ /* 0x000fe20008410000 */
[----:B------:R-:W1:Y:S01]  /*1fae0*/  MUFU.TANH R184, R184 ;  /* 0x000000b800b87308 */ /* 0x000e620000002400 */
[----:B------:R-:W-:Y:S01]  /*1faf0*/  FMUL.FTZ R176, R183, UR39 ;  /* 0x00000027b7b07c20 */ /* 0x000fe20008410000 */
[----:B------:R-:W-:Y:S01]  /*1fb00*/  FMUL.FTZ R179, R179, UR39 ;  /* 0x00000027b3b37c20 */ /* 0x000fe20008410000 */
[----:B------:R-:W-:-:S05]  /*1fb10*/  FMUL.FTZ R180, R170, UR39 ;  /* 0x00000027aab47c20 */ /* 0x000fca0008410000 */
[----:B------:R-:W-:Y:S01]  /*1fb20*/  MUFU.TANH R173, R173 ;  /* 0x000000ad00ad7308 */ /* 0x000fe20000002400 */
[----:B------:R-:W-:Y:S01]  /*1fb30*/  FMUL.FTZ R171, R171, UR39 ;  /* 0x00000027abab7c20 */ /* 0x000fe20008410000 */
[----:B------:R-:W-:-:S06]  /*1fb40*/  FMUL.FTZ R175, R175, UR39 ;  /* 0x00000027afaf7c20 */ /* 0x000fcc0008410000 */
[----:B------:R-:W-:Y:S01]  /*1fb50*/  MUFU.TANH R177, R177 ;  /* 0x000000b100b17308 */ /* 0x000fe20000002400 */
[----:B0-----:R-:W-:-:S07]  /*1fb60*/  FMNMX.FTZ R5, R5, R182, !PT ;  /* 0x000000b605057209 */ /* 0x001fce0007810000 */
[----:B------:R-:W0:Y:S01]  /*1fb70*/  MUFU.TANH R172, R172 ;  /* 0x000000ac00ac7308 */ /* 0x000e220000002400 */
[----:B------:R-:W-:Y:S01]  /*1fb80*/  FSETP.NEU.FTZ.AND P1, PT, R5, -INF , PT ;  /* 0xff8000000500780b */ /* 0x000fe20003f3d000 */
[----:B------:R-:W-:-:S06]  /*1fb90*/  FMUL.FTZ R181, R174, UR39 ;  /* 0x00000027aeb57c20 */ /* 0x000fcc0008410000 */
[----:B------:R-:W2:Y:S01]  /*1fba0*/  MUFU.TANH R178, R178 ;  /* 0x000000b200b27308 */ /* 0x000ea20000002400 */
[----:B------:R-:W-:Y:S01]  /*1fbb0*/  FMUL.FTZ R183, R162, UR39 ;  /* 0x00000027a2b77c20 */ /* 0x000fe20008410000 */
[----:B------:R-:W-:-:S06]  /*1fbc0*/  FMUL.FTZ R185, R163, UR39 ;  /* 0x00000027a3b97c20 */ /* 0x000fcc0008410000 */
[----:B------:R-:W3:Y:S01]  /*1fbd0*/  MUFU.TANH R176, R176 ;  /* 0x000000b000b07308 */ /* 0x000ee20000002400 */
[----:B------:R-:W-:-:S07]  /*1fbe0*/  ISETP.GT.AND P3, PT, R168, RZ, PT ;  /* 0x000000ffa800720c */ /* 0x000fce0003f64270 */
[----:B------:R-:W4:Y:S01]  /*1fbf0*/  MUFU.TANH R179, R179 ;  /* 0x000000b300b37308 */ /* 0x000f220000002400 */
[----:B------:R-:W-:-:S07]  /*1fc00*/  ISETP.GT.AND P4, PT, R168, 0x1, PT ;  /* 0x00000001a800780c */ /* 0x000fce0003f84270 */
[----:B------:R-:W5:Y:S01]  /*1fc10*/  MUFU.TANH R3, R3 ;  /* 0x0000000300037308 */ /* 0x000f620000002400 */
[C---:B------:R-:W-:Y:S02]  /*1fc20*/  ISETP.GT.AND P2, PT, R168.reuse, 0x9, PT ;  /* 0x00000009a800780c */ /* 0x040fe40003f44270 */
[----:B------:R-:W-:-:S05]  /*1fc30*/  ISETP.GT.AND P5, PT, R168, 0x8, PT ;  /* 0x00000008a800780c */ /* 0x000fca0003fa4270 */
[----:B------:R-:W5:Y:S01]  /*1fc40*/  MUFU.TANH R180, R180 ;  /* 0x000000b400b47308 */ /* 0x000f620000002400 */
[----:B-1----:R-:W-:-:S07]  /*1fc50*/  FSEL R163, R184, -INF , P3 ;  /* 0xff800000b8a37808 */ /* 0x002fce0001800000 */
[----:B------:R1:W5:Y:S01]  /*1fc60*/  MUFU.TANH R182, R175 ;  /* 0x000000af00b67308 */ /* 0x0003620000002400 */
[----:B------:R-:W-:-:S07]  /*1fc70*/  ISETP.GT.AND P3, PT, R168, 0x10, PT ;  /* 0x00000010a800780c */ /* 0x000fce0003f64270 */
[----:B------:R-:W5:Y:S01]  /*1fc80*/  MUFU.TANH R171, R171 ;  /* 0x000000ab00ab7308 */ /* 0x000f620000002400 */
[----:B-1----:R-:W-:Y:S02]  /*1fc90*/  FSEL R175, R5, RZ, P1 ;  /* 0x000000ff05af7208 */ /* 0x002fe40000800000 */
[----:B0-----:R-:W-:-:S03]  /*1fca0*/  FSEL R172, R172, -INF , P5 ;  /* 0xff800000acac7808 */ /* 0x001fc60002800000 */
[----:B------:R-:W-:Y:S01]  /*1fcb0*/  FADD.FTZ R175, -R175, R12 ;  /* 0x0000000cafaf7221 */ /* 0x000fe20000010100 */
[----:B------:R-:W-:Y:S01]  /*1fcc0*/  FSEL R12, R173, -INF , P4 ;  /* 0xff800000ad0c7808 */ /* 0x000fe20002000000 */
[----:B------:R-:W0:Y:S01]  /*1fcd0*/  MUFU.TANH R181, R181 ;  /* 0x000000b500b57308 */ /* 0x000e220000002400 */
[----:B------:R-:W-:Y:S02]  /*1fce0*/  FSEL R173, R177, -INF , P2 ;  /* 0xff800000b1ad7808 */ /* 0x000fe40001000000 */
[C---:B------:R-:W-:Y:S02]  /*1fcf0*/  ISETP.GT.AND P2, PT, R168.reuse, 0x19, PT ;  /* 0x00000019a800780c */ /* 0x040fe40003f44270 */
[----:B------:R-:W-:-:S03]  /*1fd00*/  ISETP.GT.AND P4, PT, R168, 0x11, PT ;  /* 0x00000011a800780c */ /* 0x000fc60003f84270 */
[----:B------:R-:W1:Y:S01]  /*1fd10*/  MUFU.TANH R183, R183 ;  /* 0x000000b700b77308 */ /* 0x000e620000002400 */
[----:B------:R-:W-:Y:S02]  /*1fd20*/  ISETP.GT.AND P5, PT, R168, 0x18, PT ;  /* 0x00000018a800780c */ /* 0x000fe40003fa4270 */
[----:B--2---:R-:W-:-:S05]  /*1fd30*/  FSEL R174, R178, -INF , P3 ;  /* 0xff800000b2ae7808 */ /* 0x004fca0001800000 */
[----:B------:R-:W2:Y:S01]  /*1fd40*/  MUFU.TANH R185, R185 ;  /* 0x000000b900b97308 */ /* 0x000ea20000002400 */
[----:B------:R-:W-:Y:S02]  /*1fd50*/  ISETP.GT.AND P3, PT, R168, 0x20, PT ;  /* 0x00000020a800780c */ /* 0x000fe40003f64270 */
[----:B---3--:R-:W-:Y:S02]  /*1fd60*/  FSEL R176, R176, -INF , P2 ;  /* 0xff800000b0b07808 */ /* 0x008fe40001000000 */
[----:B----4-:R-:W-:Y:S02]  /*1fd70*/  FSEL R162, R179, -INF , P4 ;  /* 0xff800000b3a27808 */ /* 0x010fe40002000000 */
[----:B-----5:R-:W-:Y:S01]  /*1fd80*/  FSEL R170, R3, -INF , P5 ;  /* 0xff80000003aa7808 */ /* 0x020fe20002800000 */
[----:B------:R-:W-:Y:S01]  /*1fd90*/  IMAD.U32 R3, RZ, RZ, UR43 ;  /* 0x0000002bff037e24 */ /* 0x000fe2000f8e00ff */
[C---:B------:R-:W-:Y:S02]  /*1fda0*/  ISETP.GT.AND P2, PT, R168.reuse, 0x29, PT ;  /* 0x00000029a800780c */ /* 0x040fe40003f44270 */
[----:B------:R-:W-:-:S02]  /*1fdb0*/  ISETP.GT.AND P4, PT, R168, 0x21, PT ;  /* 0x00000021a800780c */ /* 0x000fc40003f84270 */
[----:B------:R-:W-:Y:S02]  /*1fdc0*/  FSEL R177, R180, -INF , P3 ;  /* 0xff800000b4b17808 */ /* 0x000fe40001800000 */
[----:B------:R-:W-:Y:S01]  /*1fdd0*/  FSEL R180, R182, -INF , P2 ;  /* 0xff800000b6b47808 */ /* 0x000fe20001000000 */
[----:B------:R-:W-:Y:S01]  /*1fde0*/  FMUL.FTZ R182, R5, R3 ;  /* 0x0000000305b67220 */ /* 0x000fe20000410000 */
[C---:B------:R-:W-:Y:S02]  /*1fdf0*/  ISETP.GT.AND P5, PT, R168.reuse, 0x28, PT ;  /* 0x00000028a800780c */ /* 0x040fe40003fa4270 */
[----:B------:R-:W-:Y:S02]  /*1fe00*/  FSEL R178, R171, -INF , P4 ;  /* 0xff800000abb27808 */ /* 0x000fe40002000000 */
[C---:B------:R-:W-:Y:S02]  /*1fe10*/  ISETP.GT.AND P3, PT, R168.reuse, 0x30, PT ;  /* 0x00000030a800780c */ /* 0x040fe40003f64270 */
[----:B------:R-:W-:-:S02]  /*1fe20*/  ISETP.GT.AND P4, PT, R168, 0x31, PT ;  /* 0x00000031a800780c */ /* 0x000fc40003f84270 */
[----:B0-----:R-:W-:Y:S02]  /*1fe30*/  FSEL R179, R181, -INF , P5 ;  /* 0xff800000b5b37808 */ /* 0x001fe40002800000 */
[----:B-1----:R-:W-:Y:S02]  /*1fe40*/  FSEL R181, R183, -INF , P3 ;  /* 0xff800000b7b57808 */ /* 0x002fe40001800000 */
[----:B--2---:R-:W-:Y:S02]  /*1fe50*/  FSEL R171, R185, -INF , P4 ;  /* 0xff800000b9ab7808 */ /* 0x004fe40002000000 */
[----:B------:R-:W-:Y:S02]  /*1fe60*/  FSEL R182, R182, RZ, P1 ;  /* 0x000000ffb6b67208 */ /* 0x000fe40000800000 */
[C---:B------:R-:W-:Y:S02]  /*1fe70*/  ISETP.GT.AND P2, PT, R168.reuse, 0x39, PT ;  /* 0x00000039a800780c */ /* 0x040fe40003f44270 */
[----:B------:R-:W-:-:S02]  /*1fe80*/  ISETP.GT.AND P3, PT, R168, 0x40, PT ;  /* 0x00000040a800780c */ /* 0x000fc40003f64270 */
[C---:B------:R-:W-:Y:S02]  /*1fe90*/  ISETP.GT.AND P4, PT, R168.reuse, 0x41, PT ;  /* 0x00000041a800780c */ /* 0x040fe40003f84270 */
[C---:B------:R-:W-:Y:S02]  /*1fea0*/  ISETP.GT.AND P5, PT, R168.reuse, 0x48, PT ;  /* 0x00000048a800780c */ /* 0x040fe40003fa4270 */
[C---:B------:R-:W-:Y:S02]  /*1feb0*/  ISETP.GT.AND P6, PT, R168.reuse, 0x49, PT ;  /* 0x00000049a800780c */ /* 0x040fe40003fc4270 */
[----:B------:R-:W-:Y:S02]  /*1fec0*/  ISETP.GT.AND P1, PT, R168, 0x38, PT ;  /* 0x00000038a800780c */ /* 0x000fe40003f24270 */
[----:B------:R-:W-:-:S04]  /*1fed0*/  FMNMX.FTZ R168, R163, R13, !PT ;  /* 0x0000000da3a87209 */ /* 0x000fc80007810000 */
[----:B------:R-:W-:-:S04]  /*1fee0*/  FMNMX.FTZ R168, R12, R168, !PT ;  /* 0x000000a80ca87209 */ /* 0x000fc80007810000 */
[----:B------:R-:W-:-:S04]  /*1fef0*/  FMNMX.FTZ R168, R172, R168, !PT ;  /* 0x000000a8aca87209 */ /* 0x000fc80007810000 */
[----:B------:R-:W-:-:S04]  /*1ff00*/  FMNMX.FTZ R168, R173, R168, !PT ;  /* 0x000000a8ada87209 */ /* 0x000fc80007810000 */
[----:B------:R-:W-:-:S04]  /*1ff10*/  FMNMX.FTZ R168, R174, R168, !PT ;  /* 0x000000a8aea87209 */ /* 0x000fc80007810000 */
[----:B------:R-:W-:-:S04]  /*1ff20*/  FMNMX.FTZ R168, R162, R168, !PT ;  /* 0x000000a8a2a87209 */ /* 0x000fc80007810000 */
[----:B------:R-:W-:Y:S01]  /*1ff30*/  FMNMX.FTZ R168, R170, R168, !PT ;  /* 0x000000a8aaa87209 */ /* 0x000fe20007810000 */
[----:B------:R-:W-:-:S03]  /*1ff40*/  FMUL.FTZ R166, R166, UR39 ;  /* 0x00000027a6a67c20 */ /* 0x000fc60008410000 */
[----:B------:R-:W-:Y:S01]  /*1ff50*/  FMNMX.FTZ R168, R176, R168, !PT ;  /* 0x000000a8b0a87209 */ /* 0x000fe20007810000 */
[----:B------:R-:W-:-:S03]  /*1ff60*/  FMUL.FTZ R167, R167, UR39 ;  /* 0x00000027a7a77c20 */ /* 0x000fc60008410000 */
[----:B------:R-:W-:Y:S01]  /*1ff70*/  FMNMX.FTZ R168, R177, R168, !PT ;  /* 0x000000a8b1a87209 */ /* 0x000fe20007810000 */
[----:B------:R-:W0:Y:S01]  /*1ff80*/  MUFU.TANH R166, R166 ;  /* 0x000000a600a67308 */ /* 0x000e220000002400 */
        /* <DEDUP_REMOVED lines=20> */
[----:B------:R-:W-:Y:S01]  /*200d0*/  FMUL.FTZ R154, R154, UR39 ;  /* 0x000000279a9a7c20 */ /* 0x000fe20008410000 */
[----:B------:R-:W-:Y:S01]  /*200e0*/  FMNMX.FTZ R182, R178, R168, !PT ;  /* 0x000000a8b2b67209 */ /* 0x000fe20007810000 */
[----:B------:R-:W1:Y:S01]  /*200f0*/  MUFU.TANH R167, R167 ;  /* 0x000000a700a77308 */ /* 0x000e620000002400 */
[----:B------:R-:W-:-:S02]  /*20100*/  FMUL.FTZ R155, R155, UR39 ;  /* 0x000000279b9b7c20 */ /* 0x000fc40008410000 */
[----:B------:R-:W-:-:S05]  /*20110*/  FMNMX.FTZ R182, R179, R182, !PT ;  /* 0x000000b6b3b67209 */ /* 0x000fca0007810000 */
[----:B------:R-:W2:Y:S01]  /*20120*/  MUFU.TANH R154, R154 ;  /* 0x0000009a009a7308 */ /* 0x000ea20000002400 */
[----:B------:R-:W-:Y:S01]  /*20130*/  FMUL.FTZ R158, R158, UR39 ;  /* 0x000000279e9e7c20 */ /* 0x000fe20008410000 */
[----:B------:R-:W-:-:S06]  /*20140*/  FMUL.FTZ R183, R159, UR39 ;  /* 0x000000279fb77c20 */ /* 0x000fcc0008410000 */
[----:B------:R3:W4:Y:S01]  /*20150*/  MUFU.TANH R168, R155 ;  /* 0x0000009b00a87308 */ /* 0x0007220000002400 */
[----:B0-----:R-:W-:Y:S02]  /*20160*/  FSEL R166, R166, -INF , P1 ;  /* 0xff800000a6a67808 */ /* 0x001fe40000800000 */
[----:B---3--:R-:W-:-:S04]  /*20170*/  FMNMX.FTZ R155, R180, R182, !PT ;  /* 0x000000b6b49b7209 */ /* 0x008fc80007810000 */
[----:B------:R-:W-:Y:S01]  /*20180*/  FMNMX.FTZ R155, R181, R155, !PT ;  /* 0x0000009bb59b7209 */ /* 0x000fe20007810000 */
[----:B------:R0:W3:Y:S03]  /*20190*/  MUFU.TANH R182, R158 ;  /* 0x0000009e00b67308 */ /* 0x0000e60000002400 */
[----:B0-----:R-:W-:-:S05]  /*201a0*/  FMNMX.FTZ R158, R171, R155, !PT ;  /* 0x0000009bab9e7209 */ /* 0x001fca0007810000 */
[----:B------:R-:W0:Y:S01]  /*201b0*/  MUFU.TANH R183, R183 ;  /* 0x000000b700b77308 */ /* 0x000e220000002400 */
[----:B-1----:R-:W-:Y:S02]  /*201c0*/  FSEL R155, R167, -INF , P2 ;  /* 0xff800000a79b7808 */ /* 0x002fe40001000000 */
[----:B------:R-:W-:Y:S02]  /*201d0*/  FMNMX.FTZ R159, R166, R158, !PT ;  /* 0x0000009ea69f7209 */ /* 0x000fe40007810000 */
[----:B--2---:R-:W-:Y:S02]  /*201e0*/  FSEL R158, R154, -INF , P3 ;  /* 0xff8000009a9e7808 */ /* 0x004fe40001800000 */
[----:B------:R-:W-:Y:S02]  /*201f0*/  FMNMX.FTZ R154, R155, R159, !PT ;  /* 0x0000009f9b9a7209 */ /* 0x000fe40007810000 */
[----:B----4-:R-:W-:Y:S02]  /*20200*/  FSEL R159, R168, -INF , P4 ;  /* 0xff800000a89f7808 */ /* 0x010fe40002000000 */
[----:B------:R-:W-:-:S02]  /*20210*/  FMNMX.FTZ R154, R158, R154, !PT ;  /* 0x0000009a9e9a7209 */ /* 0x000fc40007810000 */
[----:B---3--:R-:W-:Y:S02]  /*20220*/  FSEL R167, R182, -INF , P5 ;  /* 0xff800000b6a77808 */ /* 0x008fe40002800000 */
[----:B------:R-:W-:Y:S02]  /*20230*/  FMNMX.FTZ R154, R159, R154, !PT ;  /* 0x0000009a9f9a7209 */ /* 0x000fe40007810000 */
[----:B0-----:R-:W-:Y:S02]  /*20240*/  FSEL R168, R183, -INF , P6 ;  /* 0xff800000b7a87808 */ /* 0x001fe40003000000 */
[----:B------:R-:W-:-:S04]  /*20250*/  FMNMX.FTZ R154, R167, R154, !PT ;  /* 0x0000009aa79a7209 */ /* 0x000fc80007810000 */
[----:B------:R-:W-:-:S05]  /*20260*/  FMNMX.FTZ R182, R168, R154, !PT ;  /* 0x0000009aa8b67209 */ /* 0x000fca0007810000 */
[----:B------:R-:W0:Y:S02]  /*20270*/  SHFL.BFLY PT, R154, R182, 0x2, 0x1f ;  /* 0x0c401f00b69a7f89 */ /* 0x000e2400000e0000 */
[----:B0-----:R-:W-:-:S05]  /*20280*/  FMNMX.FTZ R182, R182, R154, !PT ;  /* 0x0000009ab6b67209 */ /* 0x001fca0007810000 */
[----:B------:R-:W0:Y:S01]  /*20290*/  SHFL.BFLY PT, R183, R182, 0x1, 0x1f ;  /* 0x0c201f00b6b77f89 */ /* 0x000e2200000e0000 */
[----:B------:R0:W-:Y:S08]  /*202a0*/  MUFU.EX2 R204, R4 ;  /* 0x0000000400cc7308 */ /* 0x0001f00000000800 */
[----:B------:R1:W-:Y:S08]  /*202b0*/  MUFU.EX2 R210, R0 ;  /* 0x0000000000d27308 */ /* 0x0003f00000000800 */
[----:B------:R2:W-:Y:S01]  /*202c0*/  MUFU.EX2 R154, R2 ;  /* 0x00000002009a7308 */ /* 0x0005e20000000800 */
[----:B0-----:R-:W-:-:S04]  /*202d0*/  FMNMX.FTZ R4, R182, R183, !PT ;  /* 0x000000b7b6047209 */ /* 0x001fc80007810000 */
[C---:B------:R-:W-:Y:S01]  /*202e0*/  FSETP.NEU.FTZ.AND P1, PT, R4.reuse, -INF , PT ;  /* 0xff8000000400780b */ /* 0x040fe20003f3d000 */
[----:B-1----:R-:W-:-:S03]  /*202f0*/  FMUL.FTZ R0, R4, R3 ;  /* 0x0000000304007220 */ /* 0x002fc60000410000 */
[----:B--2---:R-:W-:Y:S02]  /*20300*/  FSEL R2, R4, RZ, P1 ;  /* 0x000000ff04027208 */ /* 0x004fe40000800000 */
[----:B------:R-:W-:-:S03]  /*20310*/  FSEL R0, R0, RZ, P1 ;  /* 0x000000ff00007208 */ /* 0x000fc60000800000 */
[----:B------:R-:W-:Y:S02]  /*20320*/  FADD.FTZ R2, -R2, R13 ;  /* 0x0000000d02027221 */ /* 0x000fe40000010100 */
[-CC-:B------:R-:W-:Y:S02]  /*20330*/  FFMA.FTZ R163, R163, R3.reuse, -R0.reuse ;  /* 0x00000003a3a37223 */ /* 0x180fe40000010800 */
[-C--:B------:R-:W-:Y:S01]  /*20340*/  FMUL.FTZ R2, R2, R3.reuse ;  /* 0x0000000302027220 */ /* 0x080fe20000410000 */
        /* <DEDUP_REMOVED lines=20> */
[----:B------:R-:W-:Y:S08]  /*20490*/  MUFU.EX2 R169, R169 ;  /* 0x000000a900a97308 */ /* 0x000ff00000000800 */
[----:B------:R-:W-:Y:S08]  /*204a0*/  MUFU.EX2 R163, R163 ;  /* 0x000000a300a37308 */ /* 0x000ff00000000800 */
[----:B------:R-:W0:Y:S08]  /*204b0*/  MUFU.EX2 R0, R175 ;  /* 0x000000af00007308 */ /* 0x000e300000000800 */
[----:B------:R-:W1:Y:S08]  /*204c0*/  MUFU.EX2 R2, R2 ;  /* 0x0000000200027308 */ /* 0x000e700000000800 */
[----:B------:R-:W2:Y:S08]  /*204d0*/  MUFU.EX2 R164, R164 ;  /* 0x000000a400a47308 */ /* 0x000eb00000000800 */
[----:B------:R-:W3:Y:S08]  /*204e0*/  MUFU.EX2 R12, R12 ;  /* 0x0000000c000c7308 */ /* 0x000ef00000000800 */
[----:B------:R-:W4:Y:S01]  /*204f0*/  MUFU.EX2 R172, R172 ;  /* 0x000000ac00ac7308 */ /* 0x000f220000000800 */
[----:B0-----:R-:W-:Y:S01]  /*20500*/  FFMA.FTZ R228, R0, R228, R169 ;  /* 0x000000e400e47223 */ /* 0x001fe200000100a9 */
[----:B-1----:R-:W-:-:S06]  /*20510*/  FFMA.FTZ R227, R2, R227, R163 ;  /* 0x000000e302e37223 */ /* 0x002fcc00000100a3 */
[----:B------:R-:W0:Y:S01]  /*20520*/  MUFU.EX2 R173, R173 ;  /* 0x000000ad00ad7308 */ /* 0x000e220000000800 */
[----:B--2---:R-:W-:Y:S01]  /*20530*/  FADD.FTZ R13, R164, R228 ;  /* 0x000000e4a40d7221 */ /* 0x004fe20000010000 */
[----:B---3--:R-:W-:-:S06]  /*20540*/  FADD.FTZ R175, R12, R227 ;  /* 0x000000e30caf7221 */ /* 0x008fcc0000010000 */
[----:B------:R-:W1:Y:S01]  /*20550*/  MUFU.EX2 R174, R174 ;  /* 0x000000ae00ae7308 */ /* 0x000e620000000800 */
[----:B------:R-:W-:Y:S01]  /*20560*/  FADD.FTZ R13, R210, R13 ;  /* 0x0000000dd20d7221 */ /* 0x000fe20000010000 */
[----:B----4-:R-:W-:-:S06]  /*20570*/  FADD.FTZ R175, R172, R175 ;  /* 0x000000afacaf7221 */ /* 0x010fcc0000010000 */
[----:B------:R-:W2:Y:S08]  /*20580*/  MUFU.EX2 R6, R6 ;  /* 0x0000000600067308 */ /* 0x000eb00000000800 */
[----:B------:R-:W3:Y:S01]  /*20590*/  MUFU.EX2 R162, R162 ;  /* 0x000000a200a27308 */ /* 0x000ee20000000800 */
[----:B------:R-:W-:Y:S01]  /*205a0*/  FADD.FTZ R13, R154, R13 ;  /* 0x0000000d9a0d7221 */ /* 0x000fe20000010000 */
[----:B0-----:R-:W-:-:S06]  /*205b0*/  FADD.FTZ R175, R173, R175 ;  /* 0x000000afadaf7221 */ /* 0x001fcc0000010000 */
[----:B------:R-:W0:Y:S08]  /*205c0*/  MUFU.EX2 R9, R9 ;  /* 0x0000000900097308 */ /* 0x000e300000000800 */
[----:B------:R-:W4:Y:S01]  /*205d0*/  MUFU.EX2 R170, R170 ;  /* 0x000000aa00aa7308 */ /* 0x000f220000000800 */
[----:B------:R-:W-:Y:S01]  /*205e0*/  FADD.FTZ R13, R204, R13 ;  /* 0x0000000dcc0d7221 */ /* 0x000fe20000010000 */
[----:B-1----:R-:W-:-:S06]  /*205f0*/  FADD.FTZ R175, R174, R175 ;  /* 0x000000afaeaf7221 */ /* 0x002fcc0000010000 */
[----:B------:R-:W1:Y:S08]  /*20600*/  MUFU.EX2 R10, R10 ;  /* 0x0000000a000a7308 */ /* 0x000e700000000800 */
[----:B------:R-:W5:Y:S01]  /*20610*/  MUFU.EX2 R176, R176 ;  /* 0x000000b000b07308 */ /* 0x000f620000000800 */
[----:B--2---:R-:W-:Y:S01]  /*20620*/  FADD.FTZ R13, R6, R13 ;  /* 0x0000000d060d7221 */ /* 0x004fe20000010000 */
[----:B---3--:R-:W-:-:S06]  /*20630*/  FADD.FTZ R175, R162, R175 ;  /* 0x000000afa2af7221 */ /* 0x008fcc0000010000 */
[----:B------:R-:W2:Y:S08]  /*20640*/  MUFU.EX2 R11, R11 ;  /* 0x0000000b000b7308 */ /* 0x000eb00000000800 */
[----:B------:R-:W3:Y:S01]  /*20650*/  MUFU.EX2 R177, R177 ;  /* 0x000000b100b17308 */ /* 0x000ee20000000800 */
[----:B0-----:R-:W-:Y:S01]  /*20660*/  FADD.FTZ R13, R9, R13 ;  /* 0x0000000d090d7221 */ /* 0x001fe20000010000 */
[----:B----4-:R-:W-:-:S06]  /*20670*/  FADD.FTZ R175, R170, R175 ;  /* 0x000000afaaaf7221 */ /* 0x010fcc0000010000 */
[----:B------:R-:W0:Y:S08]  /*20680*/  MUFU.EX2 R14, R14 ;  /* 0x0000000e000e7308 */ /* 0x000e300000000800 */
[----:B------:R-:W4:Y:S01]  /*20690*/  MUFU.EX2 R178, R178 ;  /* 0x000000b200b27308 */ /* 0x000f220000000800 */
[----:B-1----:R-:W-:Y:S01]  /*206a0*/  FADD.FTZ R13, R10, R13 ;  /* 0x0000000d0a0d7221 */ /* 0x002fe20000010000 */
[----:B-----5:R-:W-:-:S06]  /*206b0*/  FADD.FTZ R175, R176, R175 ;  /* 0x000000afb0af7221 */ /* 0x020fcc0000010000 */
        /* <DEDUP_REMOVED lines=39> */
[----:B---3--:R-:W-:-:S03]  /*20930*/  FADD.FTZ R175, R159, R175 ;  /* 0x000000af9faf7221 */ /* 0x008fc60000010000 */
[----:B0-----:R-:W-:Y:S01]  /*20940*/  FADD.FTZ R13, R157, R13 ;  /* 0x0000000d9d0d7221 */ /* 0x001fe20000010000 */
[----:B----4-:R-:W-:-:S03]  /*20950*/  FADD.FTZ R175, R167, R175 ;  /* 0x000000afa7af7221 */ /* 0x010fc60000010000 */
[----:B-1----:R-:W-:Y:S01]  /*20960*/  FADD.FTZ R228, R165, R13 ;  /* 0x0000000da5e47221 */ /* 0x002fe20000010000 */
[----:B-----5:R-:W-:Y:S01]  /*20970*/  FADD.FTZ R227, R168, R175 ;  /* 0x000000afa8e37221 */ /* 0x020fe20000010000 */
[----:B------:R-:W-:Y:S06]  /*20980*/  @!P0 BRA `(.L_x_2882) ;  /* 0x0000000000048947 */ /* 0x000fec0003800000 */
[----:B------:R-:W-:Y:S01]  /*20990*/  BPT.TRAP 0x1 ;  /* 0x000000040000795c */ /* 0x000fe20000300000 */
.L_x_2882:
        /* <DEDUP_REMOVED lines=27> */
[C---:B--2---:R-:W-:Y:S01]  /*20b50*/  ISETP.GT.AND P1, PT, R8.reuse, R13, PT ;  /* 0x0000000d0800720c */ /* 0x044fe20003f24270 */
[----:B------:R-:W-:Y:S02]  /*20b60*/  VIADD R8, R8, 0xffffffff ;  /* 0xffffffff08087836 */ /* 0x000fe40000000000 */
[----:B------:R-:W-:-:S10]  /*20b70*/  IMAD.MOV.U32 R13, RZ, RZ, R4 ;  /* 0x000000ffff0d7224 */ /* 0x000fd400078e0004 */
[----:B------:R-:W-:Y:S05]  /*20b80*/  @P1 BRA `(.L_x_2883) ;  /* 0xffffffa800e81947 */ /* 0x000fea000383ffff */
[----:B------:R-:W-:Y:S05]  /*20b90*/  BSYNC B1 ;  /* 0x0000000000017941 */ /* 0x000fea0003800000 */
.L_x_2870:
[----:B------:R-:W-:Y:S05]  /*20ba0*/  BSYNC B0 ;  /* 0x0000000000007941 */ /* 0x000fea0003800000 */
.L_x_2869:
        /* <DEDUP_REMOVED lines=8> */
.L_x_2898:
[----:B------:R-:W-:-:S05]  /*20c30*/  VIADD R13, R7, 0x1 ;  /* 0x00000001070d7836 */ /* 0x000fca0000000000 */
[----:B------:R-:W-:-:S04]  /*20c40*/  ISETP.NE.AND P1, PT, R13, 0x2, PT ;  /* 0x000000020d00780c */ /* 0x000fc80003f25270 */
[----:B------:R-:W-:Y:S02]  /*20c50*/  SEL R13, R13, RZ, P1 ;  /* 0x000000ff0d0d7207 */ /* 0x000fe40000800000 */
[----:B------:R-:W-:-:S03]  /*20c60*/  SEL R226, RZ, 0x1, P1 ;  /* 0x00000001ffe27807 */ /* 0x000fc60000800000 */
[----:B------:R-:W-:Y:S01]  /*20c70*/  IMAD.MOV.U32 R220, RZ, RZ, R13 ;  /* 0x000000ffffdc7224 */ /* 0x000fe200078e000d */
[----:B------:R-:W-:Y:S01]  /*20c80*/  LOP3.LUT R226, R6, R226, RZ, 0x3c, !PT ;  /* 0x000000e206e27212 */ /* 0x000fe200078e3cff */
[----:B------:R-:W-:Y:S06]  /*20c90*/  @!P0 BRA `(.L_x_2886) ;  /* 0x0000000000048947 */ /* 0x000fec0003800000 */
[----:B------:R-:W-:Y:S01]  /*20ca0*/  BPT.TRAP 0x1 ;  /* 0x000000040000795c */ /* 0x000fe20000300000 */
.L_x_2886:
[----:B------:R-:W-:Y:S01]  /*20cb0*/  IMAD R4, R220, 0x8, R23 ;  /* 0x00000008dc047824 */ /* 0x000fe200078e0217 */
[----:B------:R-:W-:-:S04]  /*20cc0*/  SHF.L.U32 R5, R226, 0x1f, RZ ;  /* 0x0000001fe2057819 */ /* 0x000fc800000006ff */
[----:B------:R0:W1:Y:S01]  /*20cd0*/  SYNCS.PHASECHK.TRANS64.TRYWAIT P1, [R4+URZ+0x38830], R5 ;  /* 0x03883005040075a7 */ /* 0x000062000802017f */
[----:B------:R-:W-:Y:S05]  /*20ce0*/  @!P0 BRA `(.L_x_2887) ;  /* 0x0000000000048947 */ /* 0x000fea0003800000 */
[----:B------:R-:W-:Y:S01]  /*20cf0*/  BPT.TRAP 0x1 ;  /* 0x000000040000795c */ /* 0x000fe20000300000 */
.L_x_2887:
        /* <DEDUP_REMOVED lines=8> */
.L_x_2889:
[----:B------:R-:W-:Y:S05]  /*20d80*/  BSYNC B1 ;  /* 0x0000000000017941 */ /* 0x000fea0003800000 */
.L_x_2888:
        /* <DEDUP_REMOVED lines=874> */
.L_x_2891:
[----:B------:R-:W-:Y:S01]  /*24430*/  SHF.L.U32 R0, R6, 0x1f, RZ ;  /* 0x0000001f06007819 */ /* 0x000fe200000006ff */
[----:B------:R-:W-:-:S04]  /*24440*/  IMAD R6, R7, 0x8, R23 ;  /* 0x0000000807067824 */ /* 0x000fc800078e0217 */
[----:B------:R0:W1:Y:S01]  /*24450*/  SYNCS.PHASECHK.TRANS64.TRYWAIT P1, [R6+URZ+0x38850], R0 ;  /* 0x03885000060075a7 */ /* 0x000062000802017f */
[----:B------:R-:W-:Y:S05]  /*24460*/  @!P0 BRA `(.L_x_2892) ;  /* 0x0000000000048947 */ /* 0x000fea0003800000 */
[----:B------:R-:W-:Y:S01]  /*24470*/  BPT.TRAP 0x1 ;  /* 0x000000040000795c */ /* 0x000fe20000300000 */
.L_x_2892:
[----:B------:R-:W-:Y:S04]  /*24480*/  BSSY B1, `(.L_x_2893) ;  /* 0x0000004000017945 */ /* 0x000fe80003800000 */
[----:B-1----:R-:W-:Y:S05]  /*24490*/  @P1 BRA `(.L_x_2894) ;  /* 0x0000000000081947 */ /* 0x002fea0003800000 */
[----:B------:R-:W1:Y:S02]  /*244a0*/  SYNCS.PHASECHK.TRANS64.TRYWAIT P1, [R6+URZ+0x38850], R0 ;  /* 0x03885000060075a7 */ /* 0x000e64000802017f */
[----:B-1----:R-:W-:Y:S05]  /*244b0*/  @!P1 BRA `(.L_x_2895) ;  /* 0x0000011000149947 */ /* 0x002fea0003800000 */
.L_x_2894:
[----:B------:R-:W-:Y:S05]  /*244c0*/  BSYNC B1 ;  /* 0x0000000000017941 */ /* 0x000fea0003800000 */
.L_x_2893:
        /* <DEDUP_REMOVED lines=45> */
.L_x_2896:
[----:B------:R-:W-:Y:S02]  /*247a0*/  FMUL.FTZ R0, R184, UR38 ;  /* 0x00000026b8007c20 */ /* 0x000fe40008410000 */
[----:B------:R-:W2:Y:S01]  /*247b0*/  LDL R184, [R1+0x50] ;  /* 0x0000500001b87983 */ /* 0x000ea20000100800 */
        /* <DEDUP_REMOVED lines=24> */
[----:B------:R-:W-:-:S02]  /*24940*/  IMAD R4, R13, 0x8, R23 ;  /* 0x000000080d047824 */ /* 0x000fc400078e0217 */
        /* <DEDUP_REMOVED lines=25> */
[----:B------:R-:W-:Y:S01]  /*24ae0*/  VIADD R4, R4, 0x38840 ;  /* 0x0003884004047836 */ /* 0x000fe20000000000 */
        /* <DEDUP_REMOVED lines=31> */
[----:B-1----:R-:W-:-:S05]  /*24ce0*/  FMNMX.FTZ R5, R157, R3, !PT ;  /* 0x000000039d057209 */ /* 0x002fca0007810000 */
[----:B------:R-:W1:Y:S02]  /*24cf0*/  SHFL.BFLY PT, R3, R5, 0x2, 0x1f ;  /* 0x0c401f0005037f89 */ /* 0x000e6400000e0000 */
[----:B------:R-:W4:Y:S08]  /*24d00*/  MUFU.TANH R176, R176 ;  /* 0x000000b000b07308 */ /* 0x000f300000002400 */
[----:B------:R-:W5:Y:S08]  /*24d10*/  MUFU.TANH R177, R177 ;  /* 0x000000b100b17308 */ /* 0x000f700000002400 */
[----:B------:R-:W5:Y:S01]  /*24d20*/  MUFU.TANH R178, R178 ;  /* 0x000000b200b27308 */ /* 0x000f620000002400 */
[----:B-1----:R-:W-:-:S07]  /*24d30*/  FMNMX.FTZ R5, R5, R3, !PT ;  /* 0x0000000305057209 */ /* 0x002fce0007810000 */
[----:B------:R-:W1:Y:S01]  /*24d40*/  MUFU.TANH R179, R179 ;  /* 0x000000b300b37308 */ /* 0x000e620000002400 */
[----:B------:R-:W3:Y:S07]  /*24d50*/  SHFL.BFLY PT, R3, R5, 0x1, 0x1f ;  /* 0x0c201f0005037f89 */ /* 0x000eee00000e0000 */
[----:B------:R-:W1:Y:S08]  /*24d60*/  MUFU.TANH R180, R180 ;  /* 0x000000b400b47308 */ /* 0x000e700000002400 */
[----:B------:R-:W1:Y:S08]  /*24d70*/  MUFU.TANH R181, R181 ;  /* 0x000000b500b57308 */ /* 0x000e700000002400 */
[----:B------:R-:W1:Y:S01]  /*24d80*/  MUFU.TANH R170, R170 ;  /* 0x000000aa00aa7308 */ /* 0x000e620000002400 */
[----:B---3--:R-:W-:-:S02]  /*24d90*/  FMNMX.FTZ R5, R5, R3, !PT ;  /* 0x0000000305057209 */ /* 0x008fc40007810000 */
[----:B------:R-:W-:-:S05]  /*24da0*/  FMNMX.FTZ R3, R165, R12, !PT ;  /* 0x0000000ca5037209 */ /* 0x000fca0007810000 */
[----:B------:R-:W3:Y:S01]  /*24db0*/  MUFU.TANH R171, R171 ;  /* 0x000000ab00ab7308 */ /* 0x000ee20000002400 */
[----:B0-----:R-:W-:Y:S01]  /*24dc0*/  FMNMX.FTZ R3, R13, R3, !PT ;  /* 0x000000030d037209 */ /* 0x001fe20007810000 */
[----:B------:R-:W-:-:S03]  /*24dd0*/  FADD.FTZ R154, -R5, R9 ;  /* 0x00000009059a7221 */ /* 0x000fc60000010100 */
[----:B----4-:R-:W-:-:S03]  /*24de0*/  FMNMX.FTZ R3, R176, R3, !PT ;  /* 0x00000003b0037209 */ /* 0x010fc60007810000 */
[----:B------:R-:W0:Y:S01]  /*24df0*/  MUFU.TANH R174, R174 ;  /* 0x000000ae00ae7308 */ /* 0x000e220000002400 */
[----:B-----5:R-:W-:-:S04]  /*24e00*/  FMNMX.FTZ R3, R177, R3, !PT ;  /* 0x00000003b1037209 */ /* 0x020fc80007810000 */
[----:B------:R-:W-:-:S03]  /*24e10*/  FMNMX.FTZ R3, R178, R3, !PT ;  /* 0x00000003b2037209 */ /* 0x000fc60007810000 */
[----:B------:R-:W4:Y:S01]  /*24e20*/  MUFU.TANH R175, R175 ;  /* 0x000000af00af7308 */ /* 0x000f220000002400 */
[----:B-1----:R-:W-:-:S04]  /*24e30*/  FMNMX.FTZ R3, R179, R3, !PT ;  /* 0x00000003b3037209 */ /* 0x002fc80007810000 */
[----:B------:R-:W-:-:S03]  /*24e40*/  FMNMX.FTZ R3, R180, R3, !PT ;  /* 0x00000003b4037209 */ /* 0x000fc60007810000 */
[----:B------:R-:W1:Y:S01]  /*24e50*/  MUFU.TANH R162, R162 ;  /* 0x000000a200a27308 */ /* 0x000e620000002400 */
[----:B------:R-:W-:-:S04]  /*24e60*/  FMNMX.FTZ R3, R181, R3, !PT ;  /* 0x00000003b5037209 */ /* 0x000fc80007810000 */
[----:B------:R-:W-:-:S03]  /*24e70*/  FMNMX.FTZ R3, R170, R3, !PT ;  /* 0x00000003aa037209 */ /* 0x000fc60007810000 */
[----:B------:R-:W5:Y:S01]  /*24e80*/  MUFU.TANH R197, R197 ;  /* 0x000000c500c57308 */ /* 0x000f620000002400 */
[----:B---3--:R-:W-:-:S04]  /*24e90*/  FMNMX.FTZ R3, R171, R3, !PT ;  /* 0x00000003ab037209 */ /* 0x008fc80007810000 */
[----:B0-----:R-:W-:-:S03]  /*24ea0*/  FMNMX.FTZ R3, R174, R3, !PT ;  /* 0x00000003ae037209 */ /* 0x001fc60007810000 */
[----:B------:R-:W0:Y:S01]  /*24eb0*/  MUFU.TANH R199, R199 ;  /* 0x000000c700c77308 */ /* 0x000e220000002400 */
[----:B----4-:R-:W-:-:S04]  /*24ec0*/  FMNMX.FTZ R3, R175, R3, !PT ;  /* 0x00000003af037209 */ /* 0x010fc80007810000 */
[----:B-1----:R-:W-:-:S03]  /*24ed0*/  FMNMX.FTZ R3, R162, R3, !PT ;  /* 0x00000003a2037209 */ /* 0x002fc60007810000 */
[----:B------:R-:W1:Y:S01]  /*24ee0*/  MUFU.TANH R167, R167 ;  /* 0x000000a700a77308 */ /* 0x000e620000002400 */
[----:B-----5:R-:W-:-:S07]  /*24ef0*/  FMNMX.FTZ R3, R197, R3, !PT ;  /* 0x00000003c5037209 */ /* 0x020fce0007810000 */
[----:B------:R-:W3:Y:S01]  /*24f00*/  MUFU.TANH R193, R193 ;  /* 0x000000c100c17308 */ /* 0x000ee20000002400 */
[----:B0-----:R-:W-:-:S07]  /*24f10*/  FMNMX.FTZ R3, R199, R3, !PT ;  /* 0x00000003c7037209 */ /* 0x001fce0007810000 */
[----:B------:R-:W0:Y:S01]  /*24f20*/  MUFU.TANH R166, R166 ;  /* 0x000000a600a67308 */ /* 0x000e220000002400 */
[----:B-1----:R-:W-:Y:S02]  /*24f30*/  FMNMX.FTZ R3, R167, R3, !PT ;  /* 0x00000003a7037209 */ /* 0x002fe40007810000 */
[----:B--2---:R-:W-:-:S04]  /*24f40*/  PRMT R4, R184, 0x654, R4 ;  /* 0x00000654b8047816 */ /* 0x004fc80000000004 */
[----:B------:R1:W-:Y:S01]  /*24f50*/  SYNCS.ARRIVE.TRANS64.RED.A1T0 RZ, [R4+URZ], RZ ;  /* 0x000000ff04ff79a7 */ /* 0x0003e2000810043f */
[----:B------:R-:W2:Y:S01]  /*24f60*/  MUFU.TANH R195, R195 ;  /* 0x000000c300c37308 */ /* 0x000ea20000002400 */
[----:B---3--:R-:W-:-:S07]  /*24f70*/  FMNMX.FTZ R3, R193, R3, !PT ;  /* 0x00000003c1037209 */ /* 0x008fce0007810000 */
[----:B------:R-:W3:Y:S01]  /*24f80*/  MUFU.TANH R163, R163 ;  /* 0x000000a300a37308 */ /* 0x000ee20000002400 */
[----:B0-----:R-:W-:-:S04]  /*24f90*/  FMNMX.FTZ R3, R166, R3, !PT ;  /* 0x00000003a6037209 */ /* 0x001fc80007810000 */
[----:B--2---:R-:W-:-:S04]  /*24fa0*/  FMNMX.FTZ R3, R195, R3, !PT ;  /* 0x00000003c3037209 */ /* 0x004fc80007810000 */
[----:B---3--:R-:W-:-:S05]  /*24fb0*/  FMNMX.FTZ R3, R163, R3, !PT ;  /* 0x00000003a3037209 */ /* 0x008fca0007810000 */
[----:B-1----:R-:W0:Y:S02]  /*24fc0*/  SHFL.BFLY PT, R4, R3, 0x2, 0x1f ;  /* 0x0c401f0003047f89 */ /* 0x002e2400000e0000 */
[----:B0-----:R-:W-:-:S05]  /*24fd0*/  FMNMX.FTZ R4, R3, R4, !PT ;  /* 0x0000000403047209 */ /* 0x001fca0007810000 */
[----:B------:R-:W0:Y:S02]  /*24fe0*/  SHFL.BFLY PT, R3, R4, 0x1, 0x1f ;  /* 0x0c201f0004037f89 */ /* 0x000e2400000e0000 */
[----:B0-----:R-:W-:Y:S01]  /*24ff0*/  FMNMX.FTZ R4, R4, R3, !PT ;  /* 0x0000000304047209 */ /* 0x001fe20007810000 */
[----:B------:R-:W-:-:S04]  /*25000*/  IMAD.U32 R3, RZ, RZ, UR42 ;  /* 0x0000002aff037e24 */ /* 0x000fc8000f8e00ff */
[----:B------:R-:W-:Y:S01]  /*25010*/  FADD.FTZ R155, -R4, R12 ;  /* 0x0000000c049b7221 */ /* 0x000fe20000010100 */
[-C--:B------:R-:W-:Y:S01]  /*25020*/  FMUL.FTZ R9, R5, R3.reuse ;  /* 0x0000000305097220 */ /* 0x080fe20000410000 */
[-C--:B------:R-:W-:Y:S02]  /*25030*/  FMUL.FTZ R12, R154, R3.reuse ;  /* 0x000000039a0c7220 */ /* 0x080fe40000410000 */
[-C--:B------:R-:W-:Y:S01]  /*25040*/  FMUL.FTZ R154, R155, R3.reuse ;  /* 0x000000039b9a7220 */ /* 0x080fe20000410000 */
        /* <DEDUP_REMOVED lines=12> */
[-C--:B0-----:R-:W-:Y:S01]  /*25110*/  FMUL.FTZ R154, R4, R3.reuse ;  /* 0x00000003049a7220 */ /* 0x081fe20000410000 */
[-CC-:B------:R-:W-:Y:S01]  /*25120*/  FFMA.FTZ R192, R153, R3.reuse, -R9.reuse ;  /* 0x0000000399c07223 */ /* 0x180fe20000010809 */
[-CC-:B------:R-:W-:Y:S01]  /*25130*/  FFMA.FTZ R194, R156, R3.reuse, -R9.reuse ;  /* 0x000000039cc27223 */ /* 0x180fe20000010809 */
[-CC-:B------:R-:W-:Y:S01]  /*25140*/  FFMA.FTZ R15, R157, R3.reuse, -R9.reuse ;  /* 0x000000039d0f7223 */ /* 0x180fe20000010809 */
[-CC-:B------:R-:W-:Y:S01]  /*25150*/  FFMA.FTZ R209, R165, R3.reuse, -R154.reuse ;  /* 0x00000003a5d17223 */ /* 0x180fe2000001089a */
[-CC-:B------:R-:W-:Y:S01]  /*25160*/  FFMA.FTZ R161, R13, R3.reuse, -R154.reuse ;  /* 0x000000030da17223 */ /* 0x180fe2000001089a */
[-CC-:B------:R-:W-:Y:S01]  /*25170*/  FFMA.FTZ R211, R176, R3.reuse, -R154.reuse ;  /* 0x00000003b0d37223 */ /* 0x180fe2000001089a */
[----:B------:R-:W0:Y:S01]  /*25180*/  MUFU.EX2 R208, R208 ;  /* 0x000000d000d07308 */ /* 0x000e220000000800 */
[-CC-:B-1----:R-:W-:Y:S01]  /*25190*/  FFMA.FTZ R12, R21, R3.reuse, -R9.reuse ;  /* 0x00000003150c7223 */ /* 0x182fe20000010809 */
        /* <DEDUP_REMOVED lines=17> */
[-CC-:B------:R-:W-:Y:S01]  /*252b0*/  FFMA.FTZ R193, R193, R3.reuse, -R154.reuse ;  /* 0x00000003c1c17223 */ /* 0x180fe2000001089a */
[-CC-:B------:R-:W-:Y:S01]  /*252c0*/  FFMA.FTZ R195, R195, R3.reuse, -R154.reuse ;  /* 0x00000003c3c37223 */ /* 0x180fe2000001089a */
[-C--:B------:R-:W-:Y:S01]  /*252d0*/  FFMA.FTZ R13, R163, R3.reuse, -R154 ;  /* 0x00000003a30d7223 */ /* 0x080fe2000001089a */
[-CC-:B------:R-:W-:Y:S01]  /*252e0*/  FFMA.FTZ R200, R168, R3.reuse, -R9.reuse ;  /* 0x00000003a8c87223 */ /* 0x180fe20000010809 */
[----:B------:R-:W-:Y:S01]  /*252f0*/  FFMA.FTZ R169, R169, R3, -R9 ;  /* 0x00000003a9a97223 */ /* 0x000fe20000010809 */
[----:B------:R-:W0:Y:S01]  /*25300*/  MUFU.EX2 R161, R161 ;  /* 0x000000a100a17308 */ /* 0x000e220000000800 */
[----:B-1----:R-:W-:Y:S01]  /*25310*/  FFMA.FTZ R227, R2, R227, R209 ;  /* 0x000000e302e37223 */ /* 0x002fe200000100d1 */
[-CC-:B------:R-:W-:Y:S01]  /*25320*/  FFMA.FTZ R202, R172, R3.reuse, -R9.reuse ;  /* 0x00000003acca7223 */ /* 0x180fe20000010809 */
[-CC-:B------:R-:W-:Y:S01]  /*25330*/  FFMA.FTZ R10, R173, R3.reuse, -R9.reuse ;  /* 0x00000003ad0a7223 */ /* 0x180fe20000010809 */
[----:B------:R-:W-:-:S04]  /*25340*/  FFMA.FTZ R164, R164, R3, -R9 ;  /* 0x00000003a4a47223 */ /* 0x000fc80000010809 */
[----:B------:R-:W-:Y:S08]  /*25350*/  MUFU.EX2 R152, R7 ;  /* 0x0000000700987308 */ /* 0x000ff00000000800 */
[----:B------:R-:W1:Y:S01]  /*25360*/  MUFU.EX2 R211, R211 ;  /* 0x000000d300d37308 */ /* 0x000e620000000800 */
[----:B0-----:R-:W-:-:S07]  /*25370*/  FADD.FTZ R163, R161, R227 ;  /* 0x000000e3a1a37221 */ /* 0x001fce0000010000 */
[----:B------:R-:W-:Y:S08]  /*25380*/  MUFU.EX2 R210, R210 ;  /* 0x000000d200d27308 */ /* 0x000ff00000000800 */
[----:B------:R-:W0:Y:S01]  /*25390*/  MUFU.EX2 R160, R160 ;  /* 0x000000a000a07308 */ /* 0x000e220000000800 */
[----:B-1----:R-:W-:-:S07]  /*253a0*/  FADD.FTZ R163, R211, R163 ;  /* 0x000000a3d3a37221 */ /* 0x002fce0000010000 */
[----:B------:R-:W-:Y:S08]  /*253b0*/  MUFU.EX2 R20, R11 ;  /* 0x0000000b00147308 */ /* 0x000ff00000000800 */
[----:B------:R-:W1:Y:S01]  /*253c0*/  MUFU.EX2 R205, R205 ;  /* 0x000000cd00cd7308 */ /* 0x000e620000000800 */
[----:B0-----:R-:W-:-:S07]  /*253d0*/  FADD.FTZ R163, R160, R163 ;  /* 0x000000a3a0a37221 */ /* 0x001fce0000010000 */
[----:B------:R0:W-:Y:S08]  /*253e0*/  MUFU.EX2 R7, R21 ;  /* 0x0000001500077308 */ /* 0x0001f00000000800 */
[----:B------:R-:W-:Y:S01]  /*253f0*/  MUFU.EX2 R204, R204 ;  /* 0x000000cc00cc7308 */ /* 0x000fe20000000800 */
[----:B0-----:R-:W-:Y:S01]  /*25400*/  FFMA.FTZ R21, R166, R3, -R154 ;  /* 0x00000003a6157223 */ /* 0x001fe2000001089a */
[----:B-1----:R-:W-:-:S06]  /*25410*/  FADD.FTZ R163, R205, R163 ;  /* 0x000000a3cda37221 */ /* 0x002fcc0000010000 */
[----:B------:R-:W0:Y:S08]  /*25420*/  MUFU.EX2 R159, R159 ;  /* 0x0000009f009f7308 */ /* 0x000e300000000800 */
        /* <DEDUP_REMOVED lines=63> */
.L_x_2897:
[----:B------:R-:W2:Y:S01]  /*25820*/  LDL R162, [R1+0x7c] ;  /* 0x00007c0001a27983 */ /* 0x000ea20000100800 */
[----:B------:R-:W-:Y:S01]  /*25830*/  VIADD R6, R6, 0x38860 ;  /* 0x0003886006067836 */ /* 0x000fe20000000000 */
[----:B------:R-:W-:Y:S01]  /*25840*/  F2FP.BF16.F32.PACK_AB R200, R200, R12 ;  /* 0x0000000cc8c8723e */ /* 0x000fe200000010ff */
[----:B------:R-:W-:Y:S01]  /*25850*/  IMAD.MOV.U32 R12, RZ, RZ, R4 ;  /* 0x000000ffff0c7224 */ /* 0x000fe200078e0004 */
[----:B------:R-:W-:Y:S01]  /*25860*/  F2FP.BF16.F32.PACK_AB R198, R9, R198 ;  /* 0x000000c609c6723e */ /* 0x000fe200000010ff */
[----:B------:R-:W-:Y:S01]  /*25870*/  IMAD.MOV.U32 R9, RZ, RZ, R5 ;  /* 0x000000ffff097224 */ /* 0x000fe200078e0005 */
[----:B------:R-:W-:Y:S02]  /*25880*/  PRMT R6, R184, 0x654, R6 ;  /* 0x00000654b8067816 */ /* 0x000fe40000000006 */
[----:B------:R-:W-:Y:S01]  /*25890*/  F2FP.BF16.F32.PACK_AB R192, R192, R7 ;  /* 0x00000007c0c0723e */ /* 0x000fe200000010ff */
[----:B------:R-:W-:Y:S01]  /*258a0*/  IMAD.MOV.U32 R7, RZ, RZ, R220 ;  /* 0x000000ffff077224 */ /* 0x000fe200078e00dc */
        /* <DEDUP_REMOVED lines=20> */
[----:B------:R-:W-:-:S12]  /*259f0*/  VIADD R8, R8, 0xffffffff ;  /* 0xffffffff08087836 */ /* 0x000fd80000000000 */
[----:B------:R-:W-:Y:S05]  /*25a00*/  @P1 BRA `(.L_x_2898) ;  /* 0xffffffb000881947 */ /* 0x000fea000383ffff */
.L_x_2885:
[----:B------:R-:W-:Y:S05]  /*25a10*/  BSYNC B0 ;  /* 0x0000000000007941 */ /* 0x000fea0003800000 */
.L_x_2884:
        /* <DEDUP_REMOVED lines=131> */
.L_x_2899:
[----:B------:R-:W-:Y:S01]  /*26250*/  IMAD R10, R220, 0x8, R23 ;  /* 0x00000008dc0a7824 */ /* 0x000fe200078e0217 */
[----:B------:R-:W-:-:S04]  /*26260*/  SHF.L.U32 R0, R226, 0x1f, RZ ;  /* 0x0000001fe2007819 */ /* 0x000fc800000006ff */
[----:B------:R0:W1:Y:S01]  /*26270*/  SYNCS.PHASECHK.TRANS64.TRYWAIT P1, [R10+URZ+0x38850], R0 ;  /* 0x038850000a0075a7 */ /* 0x000062000802017f */
[----:B------:R-:W-:Y:S05]  /*26280*/  @!P0 BRA `(.L_x_2900) ;  /* 0x0000000000048947 */ /* 0x000fea0003800000 */
[----:B------:R-:W-:Y:S01]  /*26290*/  BPT.TRAP 0x1 ;  /* 0x000000040000795c */ /* 0x000fe20000300000 */
.L_x_2900:
[----:B------:R-:W-:Y:S04]  /*262a0*/  BSSY B0, `(.L_x_2901) ;  /* 0x0000004000007945 */ /* 0x000fe80003800000 */
[----:B-1----:R-:W-:Y:S05]  /*262b0*/  @P1 BRA `(.L_x_2902) ;  /* 0x0000000000081947 */ /* 0x002fea0003800000 */
[----:B------:R-:W1:Y:S02]  /*262c0*/  SYNCS.PHASECHK.TRANS64.TRYWAIT P1, [R10+URZ+0x38850], R0 ;  /* 0x038850000a0075a7 */ /* 0x000e64000802017f */
[----:B-1----:R-:W-:Y:S05]  /*262d0*/  @!P1 BRA `(.L_x_2903) ;  /* 0x000000f000a09947 */ /* 0x002fea0003800000 */
.L_x_2902:
[----:B------:R-:W-:Y:S05]  /*262e0*/  BSYNC B0 ;  /* 0x0000000000007941 */ /* 0x000fea0003800000 */
.L_x_2901:
        /* <DEDUP_REMOVED lines=15> */
[----:B0-----:R-:W-:-:S05]  /*263e0*/  FADD.FTZ R0, R0, R228 ;  /* 0x000000e400007221 */ /* 0x001fca0000010000 */
[----:B------:R-:W0:Y:S07]  /*263f0*/  SHFL.BFLY PT, R2, R0, 0x1, 0x1f ;  /* 0x0c201f0000027f89 */ /* 0x000e2e00000e0000 */
[----:B------:R-:W-:Y:S01]  /*26400*/  HGMMA.64x256x16.F32.BF16 R24, R208, gdesc[UR4].tnspB, R24, gsb0 ;  /* 0x43e00004d0187df0 */ /* 0x000fe20008001818 */
[----:B------:R-:W-:Y:S01]  /*26410*/  R2UR UR6, R8 ;  /* 0x00000000080672ca */ /* 0x000fe200000e0000 */
[----:B------:R-:W-:Y:S01]  /*26420*/  VIADD R8, R6, 0x100 ;  /* 0x0000010006087836 */ /* 0x000fe20000000000 */
[----:B------:R-:W-:Y:S01]  /*26430*/  R2UR UR7, R9 ;  /* 0x00000000090772ca */ /* 0x000fe200000e0000 */
[----:B------:R-:W-:-:S02]  /*26440*/  IMAD.MOV.U32 R9, RZ, RZ, 0x40000040 ;  /* 0x40000040ff097424 */ /* 0x000fc400078e00ff */
[----:B0-----:R-:W-:-:S05]  /*26450*/  FADD.FTZ R0, R0, R2 ;  /* 0x0000000200007221 */ /* 0x001fca0000010000 */
[----:B------:R-:W-:-:S13]  /*26460*/  FSETP.NE.FTZ.AND P1, PT, R0, RZ, PT ;  /* 0x000000ff0000720b */ /* 0x000fda0003f35000 */
[----:B------:R-:W0:Y:S02]  /*26470*/  @P1 MUFU.LG2 R2, R0 ;  /* 0x0000000000021308 */ /* 0x000e240000000c00 */
[----:B0-----:R-:W-:Y:S01]  /*26480*/  @P1 FMUL.FTZ R2, R2, 0.69314718246459960938 ;  /* 0x3f31721802021820 */ /* 0x001fe20000410000 */
[----:B------:R-:W-:Y:S02]  /*26490*/  WARPGROUP.DEPBAR.LE gsb0, 0x0 ;  /* 0x00008000000079c5 */ /* 0x000fe40000010000 */
[----:B------:R-:W-:-:S06]  /*264a0*/  WARPGROUP.ARRIVE ;  /* 0x00000000000079c5 */ /* 0x000fcc0000000000 */
        /* <DEDUP_REMOVED lines=18> */
[----:B------:R-:W0:Y:S02]  /*265d0*/  SHFL.BFLY PT, R6, R227, 0x2, 0x1f ;  /* 0x0c401f00e3067f89 */ /* 0x000e2400000e0000 */
[----:B0-----:R-:W-:-:S05]  /*265e0*/  FADD.FTZ R6, R6, R227 ;  /* 0x000000e306067221 */ /* 0x001fca0000010000 */
[----:B------:R-:W0:Y:S02]  /*265f0*/  SHFL.BFLY PT, R7, R6, 0x1, 0x1f ;  /* 0x0c201f0006077f89 */ /* 0x000e2400000e0000 */
[----:B0-----:R-:W-:Y:S01]  /*26600*/  FADD.FTZ R6, R6, R7 ;  /* 0x0000000706067221 */ /* 0x001fe20000010000 */
[----:B------:R-:W-:-:S04]  /*26610*/  @P1 FMUL.FTZ R7, R3, 0.69314718246459960938 ;  /* 0x3f31721803071820 */ /* 0x000fc80000410000 */
[----:B------:R-:W-:Y:S01]  /*26620*/  FSETP.NE.FTZ.AND P2, PT, R6, RZ, PT ;  /* 0x000000ff0600720b */ /* 0x000fe20003f55000 */
[----:B------:R-:W-:Y:S01]  /*26630*/  @P1 FFMA.FTZ R154, R7, R5, R2 ;  /* 0x00000005079a1223 */ /* 0x000fe20000010002 */
[----:B------:R-:W-:-:S06]  /*26640*/  IMAD.MOV.U32 R2, RZ, RZ, RZ ;  /* 0x000000ffff027224 */ /* 0x000fcc00078e00ff */
[----:B------:R0:W-:Y:S05]  /*26650*/  @P1 MUFU.RCP R2, R0 ;  /* 0x0000000000021308 */ /* 0x0001ea0000001000 */
[----:B------:R-:W-:-:S03]  /*26660*/  @P2 FMUL.FTZ R3, R3, 0.69314718246459960938 ;  /* 0x3f31721803032820 */ /* 0x000fc60000410000 */
[----:B------:R-:W1:Y:S01]  /*26670*/  @P2 MUFU.LG2 R5, R6 ;  /* 0x0000000600052308 */ /* 0x000e620000000c00 */
[----:B0-----:R-:W-:-:S07]  /*26680*/  IMAD.MOV.U32 R0, RZ, RZ, RZ ;  /* 0x000000ffff007224 */ /* 0x001fce00078e00ff */
[----:B------:R0:W2:Y:S01]  /*26690*/  @P2 MUFU.RCP R0, R6 ;  /* 0x0000000600002308 */ /* 0x0000a20000001000 */
[----:B-1----:R-:W-:-:S04]  /*266a0*/  @P2 FMUL.FTZ R5, R5, 0.69314718246459960938 ;  /* 0x3f31721805052820 */ /* 0x002fc80000410000 */
[----:B------:R-:W-:Y:S01]  /*266b0*/  @P2 FFMA.FTZ R153, R3, R4, R5 ;  /* 0x0000000403992223 */ /* 0x000fe20000010005 */
[----:B------:R-:W-:Y:S02]  /*266c0*/  WARPGROUP.DEPBAR.LE gsb0, 0x0 ;  /* 0x00008000000079c5 */ /* 0x000fe40000010000 */
[----:B------:R-:W-:-:S06]  /*266d0*/  WARPGROUP.ARRIVE ;  /* 0x00000000000079c5 */ /* 0x000fcc0000000000 */
[----:B------:R-:W-:Y:S03]  /*266e0*/  HGMMA.64x256x16.F32.BF16 R24, R192, gdesc[UR4].tnspB, R24, gsb0 ;  /* 0x43e00004c0187df0 */ /* 0x000fe60008001818 */
[----:B------:R-:W-:Y:S02]  /*266f0*/  WARPGROUP.DEPBAR.LE gsb0, 0x0 ;  /* 0x00008000000079c5 */ /* 0x000fe40000010000 */
[----:B0-2---:R-:W-:Y:S05]  /*26700*/  @!P0 BRA `(.L_x_2904) ;  /* 0x0000000000048947 */ /* 0x005fea0003800000 */
[----:B------:R-:W-:Y:S01]  /*26710*/  BPT.TRAP 0x1 ;  /* 0x000000040000795c */ /* 0x000fe20000300000 */
.L_x_2904:
[----:B------:R-:W2:Y:S01]  /*26720*/  LDL.LU R3, [R1+0x50] ;  /* 0x0000500001037983 */ /* 0x000ea20000300800 */
[----:B------:R-:W-:-:S05]  /*26730*/  VIADD R10, R10, 0x38860 ;  /* 0x000388600a0a7836 */ /* 0x000fca0000000000 */
[----:B--2---:R-:W-:Y:S02]  /*26740*/  PRMT R10, R3, 0x654, R10 ;  /* 0x00000654030a7816 */ /* 0x004fe4000000000a */
[----:B------:R-:W2:Y:S01]  /*26750*/  LDL.LU R3, [R1+0xa0] ;  /* 0x0000a00001037983 */ /* 0x000ea20000300800 */
[----:B------:R-:W-:Y:S01]  /*26760*/  VIADD R220, R220, 0x1 ;  /* 0x00000001dcdc7836 */ /* 0x000fe20000000000 */
[----:B------:R1:W-:Y:S01]  /*26770*/  SYNCS.ARRIVE.TRANS64.RED.A1T0 RZ, [R10+URZ], RZ ;  /* 0x000000ff0aff79a7 */ /* 0x0003e2000810043f */
        /* <DEDUP_REMOVED lines=65> */
[----:B------:R-:W-:Y:S01]  /*26b90*/  SEL R0, RZ, 0x1, P1 ;  /* 0x00000001ff007807 */ /* 0x000fe20000800000 */
        /* <DEDUP_REMOVED lines=65> */
[----:B------:R-:W-:Y:S02]  /*26fb0*/  LOP3.LUT R226, R226, R0, RZ, 0x3c, !PT ;  /* 0x00000000e2e27212 */ /* 0x000fe400078e3cff */
[----:B------:R-:W-:Y:S01]  /*26fc0*/  SEL R220, R220, RZ, P1 ;  /* 0x000000ffdcdc7207 */ /* 0x000fe20000800000 */
[----:B--2---:R-:W-:-:S05]  /*26fd0*/  VIADD R3, R3, 0x1 ;  /* 0x0000000103037836 */ /* 0x004fca0000000000 */
[----:B------:R1:W-:Y:S03]  /*26fe0*/  STL [R1+0xa0], R3 ;  /* 0x0000a00301007387 */ /* 0x0003e60000100800 */
.L_x_2781:
[----:B------:R-:W2:Y:S08]  /*26ff0*/  S2UR UR4, SR_CgaCtaId ;  /* 0x00000000000479c3 */ /* 0x000eb00000008800 */
[----:B------:R-:W-:Y:S01]  /*27000*/  BAR.SYNC.DEFER_BLOCKING 0x5, 0x180 ;  /* 0x0146000000007b1d */ /* 0x000fe20000010000 */
[----:B------:R-:W-:-:S05]  /*27010*/  MOV R23, 0x400 ;  /* 0x0000040000177802 */ /* 0x000fca0000000f00 */
[----:B------:R-:W-:Y:S01]  /*27020*/  BSSY B0, `(.L_x_2905) ;  /* 0x0000464000007945 */ /* 0x000fe20003800000 */
[----:B--2---:R-:W-:-:S05]  /*27030*/  IMAD.U32 R0, RZ, RZ, UR4 ;  /* 0x00000004ff007e24 */ /* 0x004fca000f8e00ff */
[----:B------:R2:W-:Y:S01]  /*27040*/  STL [R1+0x50], R0 ;  /* 0x0000500001007387 */ /* 0x0005e20000100800 */
[----:B------:R-:W-:-:S05]  /*27050*/  LEA R23, R0, R23, 0x18 ;  /* 0x0000001700177211 */ /* 0x000fca00078ec0ff */
[----:B------:R2:W3:Y:S01]  /*27060*/  LDS.128 R4, [R23+0x388d0] ;  /* 0x0388d00017047984 */ /* 0x0004e20000000c00 */
[----:B------:R-:W-:Y:S06]  /*27070*/  BAR.ARV 0x4, 0x180 ;  /* 0x0106000000007b1d */ /* 0x000fec0000002000 */
[----:B------:R-:W-:Y:S05]  /*27080*/  @P0 BRA `(.L_x_2906) ;  /* 0x0000003400ec0947 */ /* 0x000fea0003800000 */
[----:B------:R-:W4:Y:S01]  /*27090*/  LDL R2, [R1+0x1d0] ;  /* 0x0001d00001027983 */ /* 0x000f220000100800 */
[----:B--2---:R-:W2:Y:S01]  /*270a0*/  S2R R0, SR_SWINHI ;  /* 0x0000000000007919 */ /* 0x004ea20000002f00 */
[----:B01----:R-:W-:Y:S01]  /*270b0*/  F2FP.BF16.F32.PACK_AB R10, R29, R28 ;  /* 0x0000001c1d0a723e */ /* 0x003fe200000010ff */
[----:B------:R-:W-:Y:S01]  /*270c0*/  ULDC.64 UR6, c[0x0][0xc00] ;  /* 0x0003000000067ab9 */ /* 0x000fe20000000a00 */
[----:B------:R-:W-:Y:S01]  /*270d0*/  F2FP.BF16.F32.PACK_AB R11, R31, R30 ;  /* 0x0000001e1f0b723e */ /* 0x000fe200000010ff */
[----:B------:R-:W4:Y:S01]  /*270e0*/  LDL.LU R155, [R1+0x98] ;  /* 0x00009800019b7983 */ /* 0x000f220000300800 */
[----:B------:R-:W-:Y:S01]  /*270f0*/  F2FP.BF16.F32.PACK_AB R12, R33, R32 ;  /* 0x00000020210c723e */ /* 0x000fe200000010ff */
[----:B------:R-:W-:Y:S01]  /*27100*/  ULDC.64 UR4, c[0x0][0xc08] ;  /* 0x0003020000047ab9 */ /* 0x000fe20000000a00 */
[----:B------:R-:W-:Y:S01]  /*27110*/  F2FP.BF16.F32.PACK_AB R13, R35, R34 ;  /* 0x00000022230d723e */ /* 0x000fe200000010ff */
[----:B-----5:R-:W4:Y:S01]  /*27120*/  LDL.LU R152, [R1+0x9c] ;  /* 0x00009c0001987983 */ /* 0x020f220000300800 */
[----:B------:R-:W-:-:S02]  /*27130*/  F2FP.BF16.F32.PACK_AB R14, R37, R36 ;  /* 0x00000024250e723e */ /* 0x000fc400000010ff */
[----:B------:R-:W-:Y:S01]  /*27140*/  F2FP.BF16.F32.PACK_AB R15, R39, R38 ;  /* 0x00000026270f723e */ /* 0x000fe200000010ff */
[----:B---3--:R-:W3:Y:S01]  /*27150*/  LDL.LU R4, [R1+0x90] ;  /* 0x0000900001047983 */ /* 0x008ee20000300800 */
[----:B------:R-:W-:Y:S02]  /*27160*/  MOV R20, R23 ;  /* 0x0000001700147202 */ /* 0x000fe40000000f00 */
[----:B--2---:R-:W-:Y:S01]  /*27170*/  MOV R21, R0 ;  /* 0x0000000000157202 */ /* 0x004fe20000000f00 */
[----:B------:R-:W-:Y:S02]  /*27180*/  BAR.SYNC.DEFER_BLOCKING 0x1, 0x100 ;  /* 0x0044000000007b1d */ /* 0x000fe40000010000 */
[----:B----4-:R-:W-:-:S03]  /*27190*/  IMAD.WIDE R2, R2, 0x2, R20 ;  /* 0x0000000202027825 */ /* 0x010fc600078e0214 */
        /* <DEDUP_REMOVED lines=171> */
[----:B------:R-:W-:Y:S02]  /*27c50*/  ISETP.NE.AND.EX P1, PT, RZ, UR7, PT, P1 ;  /* 0x00000007ff007c0c */ /* 0x000fe4000bf25310 */
[----:B------:R-:W-:Y:S01]  /*27c60*/  IADD3 R10, P0, R155, UR6, RZ ;  /* 0x000000069b0a7c10 */ /* 0x000fe2000ff1e0ff */
[----:B------:R-:W-:-:S03]  /*27c70*/  IMAD.MOV.U32 R3, RZ, RZ, RZ ;  /* 0x000000ffff037224 */ /* 0x000fc600078e00ff */
[----:B------:R-:W-:-:S07]  /*27c80*/  IADD3.X R11, R152, UR7, RZ, P0, !PT ;  /* 0x00000007980b7c10 */ /* 0x000fce00087fe4ff */
[----:B------:R-:W5:Y:S01]  /*27c90*/  @P1 LDG.E R3, desc[UR60][R10.64] ;  /* 0x0000003c0a031981 */ /* 0x000f62000c1e1900 */
[----:B------:R-:W-:-:S04]  /*27ca0*/  ISETP.NE.U32.AND P0, PT, RZ, UR4, PT ;  /* 0x00000004ff007c0c */ /* 0x000fc8000bf05070 */
[----:B------:R-:W-:Y:S01]  /*27cb0*/  ISETP.NE.AND.EX P0, PT, RZ, UR5, PT, P0 ;  /* 0x00000005ff007c0c */ /* 0x000fe2000bf05300 */
[----:B0-----:R-:W-:-:S12]  /*27cc0*/  IMAD.MOV.U32 R15, RZ, RZ, 0x9b8 ;  /* 0x000009b8ff0f7424 */ /* 0x001fd800078e00ff */
[----:B------:R-:W-:Y:S01]  /*27cd0*/  @P0 IADD3 R8, P2, R155, UR4, RZ ;  /* 0x000000049b080c10 */ /* 0x000fe2000ff5e0ff */
[----:B------:R-:W-:-:S03]  /*27ce0*/  ULDC UR4, c[0x0][0xa88] ;  /* 0x0002a20000047ab9 */ /* 0x000fc60000000800 */
[----:B------:R-:W-:Y:S01]  /*27cf0*/  @P0 IADD3.X R9, R152, UR5, RZ, P2, !PT ;  /* 0x0000000598090c10 */ /* 0x000fe200097fe4ff */
[----:B------:R-:W-:Y:S01]  /*27d00*/  IMAD.U32 R0, RZ, RZ, UR4 ;  /* 0x00000004ff007e24 */ /* 0x000fe2000f8e00ff */
[----:B---3--:R-:W-:Y:S01]  /*27d10*/  ISETP.NE.AND P2, PT, R4, RZ, PT ;  /* 0x000000ff0400720c */ /* 0x008fe20003f45270 */
[----:B------:R-:W-:-:S03]  /*27d20*/  ULDC UR4, c[0x0][0xad4] ;  /* 0x0002b50000047ab9 */ /* 0x000fc60000000800 */
[----:B------:R-:W-:Y:S01]  /*27d30*/  SEL R2, R4, UR4, P2 ;  /* 0x0000000404027c07 */ /* 0x000fe20009000000 */
[----:B------:R0:W5:Y:S03]  /*27d40*/  @P0 LDG.E R0, desc[UR60][R8.64] ;  /* 0x0000003c08000981 */ /* 0x000166000c1e1900 */
[----:B------:R-:W-:-:S04]  /*27d50*/  ISETP.GT.AND P2, PT, R2, 0x1, PT ;  /* 0x000000010200780c */ /* 0x000fc80003f44270 */
[----:B------:R-:W-:-:S04]  /*27d60*/  SEL R15, R15, 0x978, P2 ;  /* 0x000009780f0f7807 */ /* 0x000fc80001000000 */
[----:B------:R1:W2:Y:S08]  /*27d70*/  LDC.64 R12, c[0x0][R15+0x220] ;  /* 0x000088000f0c7b82 */ /* 0x0002b00000000a00 */
[----:B0-----:R1:W0:Y:S01]  /*27d80*/  LDC.64 R8, c[0x0][R15+0x218] ;  /* 0x000086000f087b82 */ /* 0x0012220000000a00 */
[----:B------:R-:W-:Y:S05]  /*27d90*/  @P0 BRA `(.L_x_2907) ;  /* 0x0000000000100947 */ /* 0x000fea0003800000 */
[----:B------:R-:W-:Y:S05]  /*27da0*/  @!P1 BRA `(.L_x_2907) ;  /* 0x00000000000c9947 */ /* 0x000fea0003800000 */
[----:B-----5:R-:W3:Y:S04]  /*27db0*/  LDG.E R0, desc[UR60][R10.64] ;  /* 0x0000003c0a007981 */ /* 0x020ee8000c1e1900 */
[----:B------:R-:W3:Y:S02]  /*27dc0*/  LDG.E R10, desc[UR60][R10.64+0x4] ;  /* 0x0000043c0a0a7981 */ /* 0x000ee4000c1e1900 */
[----:B---3--:R-:W-:-:S07]  /*27dd0*/  IMAD.IADD R0, R10, 0x1, -R0 ;  /* 0x000000010a007824 */ /* 0x008fce00078e0a00 */
.L_x_2907:
[----:B------:R-:W3:Y:S01]  /*27de0*/  LDL.LU R2, [R1+0x94] ;  /* 0x0000940001027983 */ /* 0x000ee20000300800 */
[----:B------:R-:W4:Y:S03]  /*27df0*/  LDC R156, c[0x0][0xbe8] ;  /* 0x0002fa00ff9c7b82 */ /* 0x000f260000000800 */
[----:B------:R-:W2:Y:S04]  /*27e00*/  LDL.LU R4, [R1+0x124] ;  /* 0x0001240001047983 */ /* 0x000ea80000300800 */
[----:B------:R-:W2:Y:S04]  /*27e10*/  LDL R157, [R1+0xa4] ;  /* 0x0000a400019d7983 */ /* 0x000ea80000100800 */
[----:B------:R-:W2:Y:S04]  /*27e20*/  LDL R155, [R1+0x84] ;  /* 0x00008400019b7983 */ /* 0x000ea80000100800 */
[----:B------:R-:W2:Y:S04]  /*27e30*/  LDL R158, [R1+0x74] ;  /* 0x00007400019e7983 */ /* 0x000ea80000100800 */
[----:B------:R-:W2:Y:S04]  /*27e40*/  LDL R160, [R1+0x1cc] ;  /* 0x0001cc0001a07983 */ /* 0x000ea80000100800 */
[----:B------:R-:W2:Y:S01]  /*27e50*/  LDL R159, [R1+0x13c] ;  /* 0x00013c00019f7983 */ /* 0x000ea20000100800 */
[----:B------:R-:W1:Y:S01]  /*27e60*/  LDC.64 R10, c[0x0][R15+0x228] ;  /* 0x00008a000f0a7b82 */ /* 0x000e620000000a00 */
[----:B------:R-:W-:-:S02]  /*27e70*/  ISETP.NE.U32.AND P0, PT, RZ, UR6, PT ;  /* 0x00000006ff007c0c */ /* 0x000fc4000bf05070 */
[----:B----4-:R-:W-:Y:S02]  /*27e80*/  ISETP.NE.AND P1, PT, R156, 0x1, PT ;  /* 0x000000019c00780c */ /* 0x010fe40003f25270 */
[----:B------:R-:W-:Y:S01]  /*27e90*/  ISETP.NE.AND.EX P0, PT, RZ, UR7, PT, P0 ;  /* 0x00000007ff007c0c */ /* 0x000fe2000bf05300 */
[-C--:B0-----:R-:W-:Y:S02]  /*27ea0*/  IMAD R14, R9, R224.reuse, RZ ;  /* 0x000000e0090e7224 */ /* 0x081fe400078e02ff */
[----:B------:R-:W-:-:S04]  /*27eb0*/  IMAD.WIDE.U32 R8, R8, R224, RZ ;  /* 0x000000e008087225 */ /* 0x000fc800078e00ff */
[----:B------:R-:W-:-:S04]  /*27ec0*/  IMAD.IADD R14, R9, 0x1, R14 ;  /* 0x00000001090e7824 */ /* 0x000fc800078e020e */
[----:B------:R-:W0:Y:S01]  /*27ed0*/  @P1 LDC R9, c[0x0][0xbec] ;  /* 0x0002fb00ff091b82 */ /* 0x000e220000000800 */
[----:B-----5:R-:W-:Y:S01]  /*27ee0*/  IMAD R0, R0, R156, RZ ;  /* 0x0000009c00007224 */ /* 0x020fe200078e02ff */
[----:B---3--:R-:W-:Y:S02]  /*27ef0*/  SEL R2, R2, RZ, !P0 ;  /* 0x000000ff02027207 */ /* 0x008fe40004000000 */
[----:B--2---:R-:W-:-:S03]  /*27f00*/  SEL R4, R4, RZ, !P0 ;  /* 0x000000ff04047207 */ /* 0x004fc60004000000 */
[----:B------:R-:W-:-:S04]  /*27f10*/  IMAD R13, R13, R2, RZ ;  /* 0x000000020d0d7224 */ /* 0x000fc800078e02ff */
[C---:B------:R-:W-:Y:S02]  /*27f20*/  IMAD R4, R12.reuse, R4, R13 ;  /* 0x000000040c047224 */ /* 0x040fe400078e020d */
[----:B------:R-:W-:-:S03]  /*27f30*/  IMAD.WIDE.U32 R12, R12, R2, RZ ;  /* 0x000000020c0c7225 */ /* 0x000fc600078e00ff */
[----:B------:R-:W-:Y:S02]  /*27f40*/  IADD3 R12, P0, P3, R12, R8, R3 ;  /* 0x000000080c0c7210 */ /* 0x000fe40007b1e003 */
[----:B------:R-:W2:Y:S01]  /*27f50*/  @P1 LDC R8, c[0x0][0xbf0] ;  /* 0x0002fc00ff081b82 */ /* 0x000ea20000000800 */
[----:B------:R-:W-:Y:S01]  /*27f60*/  IMAD.IADD R13, R13, 0x1, R4 ;  /* 0x000000010d0d7824 */ /* 0x000fe200078e0204 */
[----:B------:R-:W-:-:S05]  /*27f70*/  SEL R4, R157, RZ, P2 ;  /* 0x000000ff9d047207 */ /* 0x000fca0001000000 */
[-C--:B-1----:R-:W-:Y:S02]  /*27f80*/  IMAD R152, R11, R4.reuse, RZ ;  /* 0x000000040b987224 */ /* 0x082fe400078e02ff */
[----:B------:R-:W-:Y:S01]  /*27f90*/  IMAD.WIDE.U32 R10, R10, R4, RZ ;  /* 0x000000040a0a7225 */ /* 0x000fe200078e00ff */
[----:B------:R-:W-:-:S04]  /*27fa0*/  SHF.R.S32.HI R4, RZ, 0x1f, R3 ;  /* 0x0000001fff047819 */ /* 0x000fc80000011403 */
[----:B------:R-:W-:Y:S01]  /*27fb0*/  IADD3.X R13, R13, R14, R4, P0, P3 ;  /* 0x0000000e0d0d7210 */ /* 0x000fe200007e6404 */
[----:B------:R-:W-:-:S04]  /*27fc0*/  IMAD.IADD R14, R155, 0x1, R158 ;  /* 0x000000019b0e7824 */ /* 0x000fc800078e029e */
[----:B0-----:R-:W-:-:S04]  /*27fd0*/  @P1 IMAD.HI.U32 R9, R14, R9, RZ ;  /* 0x000000090e091227 */ /* 0x001fc800078e00ff */
[----:B------:R-:W-:Y:S01]  /*27fe0*/  IMAD.MOV.U32 R155, RZ, RZ, R14 ;  /* 0x000000ffff9b7224 */ /* 0x000fe200078e000e */
[----:B--2---:R-:W-:Y:S02]  /*27ff0*/  @P1 SHF.R.U32.HI R155, RZ, R8, R9 ;  /* 0x00000008ff9b1219 */ /* 0x004fe40000011609 */
[----:B------:R0:W1:Y:S03]  /*28000*/  LDC.64 R8, c[0x0][R15+0x210] ;  /* 0x000084000f087b82 */ /* 0x0000660000000a00 */
[----:B0-----:R-:W-:-:S04]  /*28010*/  IMAD.MOV R15, RZ, RZ, -R155 ;  /* 0x000000ffff0f7224 */ /* 0x001fc800078e0a9b */
[----:B------:R-:W-:Y:S01]  /*28020*/  IMAD R15, R156, R15, R14 ;  /* 0x0000000f9c0f7224 */ /* 0x000fe200078e020e */
[----:B------:R-:W-:Y:S01]  /*28030*/  IADD3 R10, P0, P3, R155, R12, R10 ;  /* 0x0000000c9b0a7210 */ /* 0x000fe20007b1e00a */
[----:B------:R-:W-:Y:S01]  /*28040*/  IMAD.IADD R152, R11, 0x1, R152 ;  /* 0x000000010b987824 */ /* 0x000fe200078e0298 */
[----:B------:R-:W-:Y:S02]  /*28050*/  SHF.R.S32.HI R11, RZ, 0x1f, R155 ;  /* 0x0000001fff0b7819 */ /* 0x000fe4000001149b */
[----:B------:R-:W-:Y:S02]  /*28060*/  SHF.R.S32.HI R12, RZ, 0x1f, R15 ;  /* 0x0000001fff0c7819 */ /* 0x000fe4000001140f */
[----:B------:R-:W-:Y:S01]  /*28070*/  IADD3.X R11, R11, R13, R152, P0, P3 ;  /* 0x0000000d0b0b7210 */ /* 0x000fe200007e6498 */
[----:B-1----:R-:W-:-:S04]  /*28080*/  IMAD R9, R9, R15, RZ ;  /* 0x0000000f09097224 */ /* 0x002fc800078e02ff */
[C---:B------:R-:W-:Y:S02]  /*28090*/  IMAD R9, R8.reuse, R12, R9 ;  /* 0x0000000c08097224 */ /* 0x040fe400078e0209 */
[----:B------:R-:W0:Y:S01]  /*280a0*/  LDC.64 R12, c[0x0][0xba8] ;  /* 0x0002ea00ff0c7b82 */ /* 0x000e220000000a00 */
[----:B------:R-:W-:-:S07]  /*280b0*/  IMAD.WIDE.U32 R10, R8, R15, R10 ;  /* 0x0000000f080a7225 */ /* 0x000fce00078e000a */
[----:B0-----:R-:W0:Y:S08]  /*280c0*/  @!P2 LDC R12, c[0x0][0xb50] ;  /* 0x0002d400ff0cab82 */ /* 0x001e300000000800 */
[----:B------:R-:W1:Y:S01]  /*280d0*/  @!P2 LDC R13, c[0x0][0xb54] ;  /* 0x0002d500ff0dab82 */ /* 0x000e620000000800 */
[----:B------:R-:W-:Y:S01]  /*280e0*/  IMAD.IADD R9, R11, 0x1, R9 ;  /* 0x000000010b097824 */ /* 0x000fe200078e0209 */
[----:B0-----:R-:W-:-:S04]  /*280f0*/  LEA R12, P0, R10, R12, 0x2 ;  /* 0x0000000c0a0c7211 */ /* 0x001fc800078010ff */
[----:B-1----:R-:W-:Y:S01]  /*28100*/  LEA.HI.X R13, R10, R13, R9, 0x2, P0 ;  /* 0x0000000d0a0d7211 */ /* 0x002fe200000f1409 */
[----:B------:R-:W-:Y:S04]  /*28110*/  SHFL.IDX PT, R8, R12, RZ, 0x1c1f ;  /* 0x001c1fff0c087589 */ /* 0x000fe800000e0000 */
[----:B------:R-:W0:Y:S04]  /*28120*/  SHFL.IDX PT, R9, R13, RZ, 0x1c1f ;  /* 0x001c1fff0d097589 */ /* 0x000e2800000e0000 */
[----:B------:R-:W-:Y:S04]  /*28130*/  SHFL.IDX PT, R10, R12, 0x1, 0x1c1f ;  /* 0x003c1f000c0a7f89 */ /* 0x000fe800000e0000 */
[----:B------:R1:W2:Y:S01]  /*28140*/  SHFL.IDX PT, R11, R13, 0x1, 0x1c1f ;  /* 0x003c1f000d0b7f89 */ /* 0x0002a200000e0000 */
[----:B------:R-:W-:Y:S01]  /*28150*/  LOP3.LUT P0, RZ, R159, 0x3, RZ, 0xc0, !PT ;  /* 0x000000039fff7812 */ /* 0x000fe2000780c0ff */
[----:B-1----:R-:W-:-:S04]  /*28160*/  IMAD.IADD R13, R160, 0x1, R158 ;  /* 0x00000001a00d7824 */ /* 0x002fc800078e029e */
[C---:B------:R-:W-:Y:S01]  /*28170*/  VIADD R12, R13.reuse, 0x8 ;  /* 0x000000080d0c7836 */ /* 0x040fe20000000000 */
[----:B------:R-:W-:-:S04]  /*28180*/  ISETP.GE.OR P3, PT, R13, R0, P0 ;  /* 0x000000000d00720c */ /* 0x000fc80000766670 */
[----:B------:R-:W-:-:S09]  /*28190*/  ISETP.GE.OR P0, PT, R12, R0, P0 ;  /* 0x000000000c00720c */ /* 0x000fd20000706670 */
[----:B0-----:R0:W-:Y:S04]  /*281a0*/  @!P3 ST.E desc[UR60][R8.64], R154 ;  /* 0x0000009a0800b985 */ /* 0x0011e8000c10193c */
[----:B--2---:R0:W-:Y:S01]  /*281b0*/  @!P0 ST.E desc[UR60][R10.64], R153 ;  /* 0x000000990a008985 */ /* 0x0041e2000c10193c */
[----:B------:R-:W-:Y:S05]  /*281c0*/  @P2 BRA `(.L_x_2908) ;  /* 0x0000000c00c82947 */ /* 0x000fea0003800000 */
[----:B------:R-:W0:Y:S01]  /*281d0*/  LDL R159, [R1+0x8c] ;  /* 0x00008c00019f7983 */ /* 0x000e220000100800 */
[----:B------:R-:W1:Y:S01]  /*281e0*/  @P1 LDC R85, c[0x0][0xbec] ;  /* 0x0002fb00ff551b82 */ /* 0x000e620000000800 */
[----:B------:R-:W-:Y:S02]  /*281f0*/  ULDC.64 UR4, c[0x0][0xaa0] ;  /* 0x0002a80000047ab9 */ /* 0x000fe40000000a00 */
[----:B------:R-:W-:-:S05]  /*28200*/  IMAD R4, R4, UR4, RZ ;  /* 0x0000000404047c24 */ /* 0x000fca000f8e02ff */
[----:B------:R-:W2:Y:S01]  /*28210*/  @P1 LDC R82, c[0x0][0xbf0] ;  /* 0x0002fc00ff521b82 */ /* 0x000ea20000000800 */
[----:B------:R-:W-:Y:S01]  /*28220*/  IMAD R81, R3, UR5, R4 ;  /* 0x0000000503517c24 */ /* 0x000fe2000f8e0204 */
[----:B------:R-:W-:Y:S01]  /*28230*/  SHF.R.S32.HI R83, RZ, 0x1f, R2 ;  /* 0x0000001fff537819 */ /* 0x000fe20000011402 */
[----:B------:R-:W-:Y:S01]  /*28240*/  BSSY B1, `(.L_x_2909) ;  /* 0x00000a6000017945 */ /* 0x000fe20003800000 */
[----:B0-----:R-:W-:-:S04]  /*28250*/  IMAD R9, R225, 0x8, R159 ;  /* 0x00000008e1097824 */ /* 0x001fc800078e029f */
[----:B------:R-:W-:-:S04]  /*28260*/  IMAD.SHL.U32 R9, R9, 0x8, RZ ;  /* 0x0000000809097824 */ /* 0x000fc800078e00ff */
[----:B------:R-:W-:-:S03]  /*28270*/  IMAD.WIDE R20, R9, 0x2, R20 ;  /* 0x0000000209147825 */ /* 0x000fc600078e0214 */
[C---:B------:R-:W-:Y:S02]  /*28280*/  IADD3 R13, P4, R20.reuse, 0x1000, RZ ;  /* 0x00001000140d7810 */ /* 0x040fe40007f9e0ff */
[----:B------:R-:W-:Y:S02]  /*28290*/  IADD3 R25, P3, R20, 0x2000, RZ ;  /* 0x0000200014197810 */ /* 0x000fe40007f7e0ff */
[----:B------:R-:W-:Y:S02]  /*282a0*/  LOP3.LUT R12, R13, 0x380, RZ, 0xc0, !PT ;  /* 0x000003800d0c7812 */ /* 0x000fe400078ec0ff */
[----:B------:R-:W-:Y:S02]  /*282b0*/  LOP3.LUT R24, R25, 0x380, RZ, 0xc0, !PT ;  /* 0x0000038019187812 */ /* 0x000fe400078ec0ff */
[----:B------:R-:W-:Y:S02]  /*282c0*/  SHF.R.U64 R12, R12, 0x3, RZ ;  /* 0x000000030c0c7819 */ /* 0x000fe400000012ff */
[----:B------:R-:W-:-:S02]  /*282d0*/  SHF.R.U64 R24, R24, 0x3, RZ ;  /* 0x0000000318187819 */ /* 0x000fc400000012ff */
[----:B------:R-:W-:Y:S02]  /*282e0*/  IADD3 R29, P2, R20, 0x3000, RZ ;  /* 0x00003000141d7810 */ /* 0x000fe40007f5e0ff */
[----:B------:R-:W-:Y:S01]  /*282f0*/  LOP3.LUT R12, R12, R13, RZ, 0x3c, !PT ;  /* 0x0000000d0c0c7212 */ /* 0x000fe200078e3cff */
[--C-:B------:R-:W-:Y:S01]  /*28300*/  IMAD.X R13, RZ, RZ, R21.reuse, P4 ;  /* 0x000000ffff0d7224 */ /* 0x100fe200020e0615 */
[----:B------:R-:W-:Y:S01]  /*28310*/  LOP3.LUT R24, R24, R25, RZ, 0x3c, !PT ;  /* 0x0000001918187212 */ /* 0x000fe200078e3cff */
[----:B------:R-:W-:Y:S01]  /*28320*/  IMAD.X R25, RZ, RZ, R21, P3 ;  /* 0x000000ffff197224 */ /* 0x000fe200018e0615 */
[----:B------:R-:W-:Y:S02]  /*28330*/  LOP3.LUT R28, R29, 0x380, RZ, 0xc0, !PT ;  /* 0x000003801d1c7812 */ /* 0x000fe400078ec0ff */
[C---:B------:R-:W-:Y:S01]  /*28340*/  IADD3 R33, P0, R20.reuse, 0x4000, RZ ;  /* 0x0000400014217810 */ /* 0x040fe20007f1e0ff */
[----:B------:R-:W-:Y:S01]  /*28350*/  IMAD R80, R159, 0x20, R225 ;  /* 0x000000209f507824 */ /* 0x000fe200078e02e1 */
[C---:B------:R-:W-:Y:S01]  /*28360*/  IADD3 R37, P6, R20.reuse, 0x5000, RZ ;  /* 0x0000500014257810 */ /* 0x040fe20007fde0ff */
[----:B------:R-:W5:Y:S01]  /*28370*/  LD.E.128 R12, desc[UR60][R12.64] ;  /* 0x0000003c0c0c7980 */ /* 0x000f62000c101d00 */
[----:B------:R-:W-:-:S02]  /*28380*/  IADD3 R41, P5, R20, 0x6000, RZ ;  /* 0x0000600014297810 */ /* 0x000fc40007fbe0ff */
[C---:B------:R-:W-:Y:S01]  /*28390*/  IADD3 R45, P4, R20.reuse, 0x7000, RZ ;  /* 0x00007000142d7810 */ /* 0x040fe20007f9e0ff */
[----:B------:R-:W5:Y:S01]  /*283a0*/  LD.E.128 R24, desc[UR60][R24.64] ;  /* 0x0000003c18187980 */ /* 0x000f62000c101d00 */
[----:B------:R-:W-:Y:S02]  /*283b0*/  IADD3 R49, P3, R20, 0x8000, RZ ;  /* 0x0000800014317810 */ /* 0x000fe40007f7e0ff */
[----:B------:R-:W-:Y:S02]  /*283c0*/  SHF.R.U64 R28, R28, 0x3, RZ ;  /* 0x000000031c1c7819 */ /* 0x000fe400000012ff */
[----:B------:R-:W-:Y:S02]  /*283d0*/  LOP3.LUT R32, R33, 0x380, RZ, 0xc0, !PT ;  /* 0x0000038021207812 */ /* 0x000fe400078ec0ff */
[----:B------:R-:W-:Y:S02]  /*283e0*/  LOP3.LUT R36, R37, 0x380, RZ, 0xc0, !PT ;  /* 0x0000038025247812 */ /* 0x000fe400078ec0ff */
[----:B------:R-:W-:-:S02]  /*283f0*/  LOP3.LUT R40, R41, 0x380, RZ, 0xc0, !PT ;  /* 0x0000038029287812 */ /* 0x000fc400078ec0ff */
[----:B------:R-:W-:Y:S02]  /*28400*/  LOP3.LUT R44, R45, 0x380, RZ, 0xc0, !PT ;  /* 0x000003802d2c7812 */ /* 0x000fe400078ec0ff */
[----:B------:R-:W-:Y:S02]  /*28410*/  LOP3.LUT R48, R49, 0x380, RZ, 0xc0, !PT ;  /* 0x0000038031307812 */ /* 0x000fe400078ec0ff */
[----:B------:R-:W-:Y:S01]  /*28420*/  LOP3.LUT R28, R28, R29, RZ, 0x3c, !PT ;  /* 0x0000001d1c1c7212 */ /* 0x000fe200078e3cff */
[----:B------:R-:W-:Y:S01]  /*28430*/  IMAD.X R29, RZ, RZ, R21, P2 ;  /* 0x000000ffff1d7224 */ /* 0x000fe200010e0615 */
[----:B------:R-:W-:Y:S02]  /*28440*/  SHF.R.U64 R32, R32, 0x3, RZ ;  /* 0x0000000320207819 */ /* 0x000fe400000012ff */
[----:B------:R-:W-:Y:S02]  /*28450*/  SHF.R.U64 R36, R36, 0x3, RZ ;  /* 0x0000000324247819 */ /* 0x000fe400000012ff */
[----:B------:R-:W-:-:S02]  /*28460*/  SHF.R.U64 R40, R40, 0x3, RZ ;  /* 0x0000000328287819 */ /* 0x000fc400000012ff */
[----:B------:R-:W-:Y:S01]  /*28470*/  LOP3.LUT R9, R20, 0x380, RZ, 0xc0, !PT ;  /* 0x0000038014097812 */ /* 0x000fe200078ec0ff */
[----:B------:R-:W-:Y:S01]  /*28480*/  IMAD.IADD R80, R158, 0x1, R80 ;  /* 0x000000019e507824 */ /* 0x000fe200078e0250 */
[----:B------:R-:W-:Y:S01]  /*28490*/  IADD3 R53, P2, R20, 0x9000, RZ ;  /* 0x0000900014357810 */ /* 0x000fe20007f5e0ff */
[----:B------:R-:W5:Y:S01]  /*284a0*/  LD.E.128 R28, desc[UR60][R28.64] ;  /* 0x0000003c1c1c7980 */ /* 0x000f62000c101d00 */
        /* <DEDUP_REMOVED lines=8> */
[----:B------:R-:W-:Y:S01]  /*28530*/  LOP3.LUT R52, R53, 0x380, RZ, 0xc0, !PT ;  /* 0x0000038035347812 */ /* 0x000fe200078ec0ff */
[----:B------:R-:W5:Y:S01]  /*28540*/  LD.E.128 R32, desc[UR60][R32.64] ;  /* 0x0000003c20207980 */ /* 0x000f62000c101d00 */
        /* <DEDUP_REMOVED lines=10> */
[----:B------:R-:W-:Y:S01]  /*285f0*/  IADD3 R73, P3, R20, 0xe000, RZ ;  /* 0x0000e00014497810 */ /* 0x000fe20007f7e0ff */
[----:B------:R-:W5:Y:S01]  /*28600*/  LD.E.128 R44, desc[UR60][R44.64] ;  /* 0x0000003c2c2c7980 */ /* 0x000f62000c101d00 */
[----:B------:R-:W-:Y:S02]  /*28610*/  SHF.R.U64 R52, R52, 0x3, RZ ;  /* 0x0000000334347819 */ /* 0x000fe400000012ff */
[----:B------:R-:W-:Y:S01]  /*28620*/  LOP3.LUT R56, R57, 0x380, RZ, 0xc0, !PT ;  /* 0x0000038039387812 */ /* 0x000fe200078ec0ff */
[----:B------:R-:W5:Y:S01]  /*28630*/  LD.E.128 R48, desc[UR60][R48.64] ;  /* 0x0000003c30307980 */ /* 0x000f62000c101d00 */
[----:B------:R-:W-:-:S02]  /*28640*/  LOP3.LUT R60, R61, 0x380, RZ, 0xc0, !PT ;  /* 0x000003803d3c7812 */ /* 0x000fc400078ec0ff */
[----:B------:R-:W-:Y:S02]  /*28650*/  LOP3.LUT R64, R65, 0x380, RZ, 0xc0, !PT ;  /* 0x0000038041407812 */ /* 0x000fe400078ec0ff */
[----:B------:R-:W-:Y:S02]  /*28660*/  LOP3.LUT R68, R69, 0x380, RZ, 0xc0, !PT ;  /* 0x0000038045447812 */ /* 0x000fe400078ec0ff */
[----:B------:R-:W-:Y:S02]  /*28670*/  LOP3.LUT R72, R73, 0x380, RZ, 0xc0, !PT ;  /* 0x0000038049487812 */ /* 0x000fe400078ec0ff */
[----:B------:R-:W-:Y:S01]  /*28680*/  LOP3.LUT R52, R52, R53, RZ, 0x3c, !PT ;  /* 0x0000003534347212 */ /* 0x000fe200078e3cff */
[----:B------:R-:W-:Y:S01]  /*28690*/  IMAD.X R53, RZ, RZ, R21, P2 ;  /* 0x000000ffff357224 */ /* 0x000fe200010e0615 */
[----:B------:R-:W-:Y:S02]  /*286a0*/  SHF.R.U64 R56, R56, 0x3, RZ ;  /* 0x0000000338387819 */ /* 0x000fe400000012ff */
[----:B------:R-:W-:-:S02]  /*286b0*/  SHF.R.U64 R60, R60, 0x3, RZ ;  /* 0x000000033c3c7819 */ /* 0x000fc400000012ff */
[----:B------:R-:W-:Y:S01]  /*286c0*/  SHF.R.U64 R64, R64, 0x3, RZ ;  /* 0x0000000340407819 */ /* 0x000fe200000012ff */
[----:B------:R-:W5:Y:S01]  /*286d0*/  LD.E.128 R52, desc[UR60][R52.64] ;  /* 0x0000003c34347980 */ /* 0x000f62000c101d00 */
[----:B------:R-:W-:Y:S02]  /*286e0*/  SHF.R.U64 R68, R68, 0x3, RZ ;  /* 0x0000000344447819 */ /* 0x000fe400000012ff */
[----:B------:R-:W-:Y:S02]  /*286f0*/  SHF.R.U64 R72, R72, 0x3, RZ ;  /* 0x0000000348487819 */ /* 0x000fe400000012ff */
[----:B------:R-:W-:Y:S02]  /*28700*/  IADD3 R11, P2, R20, 0xf000, RZ ;  /* 0x0000f000140b7810 */ /* 0x000fe40007f5e0ff */
        /* <DEDUP_REMOVED lines=13> */
[----:B------:R-:W-:Y:S01]  /*287e0*/  LOP3.LUT R10, R11, 0x380, RZ, 0xc0, !PT ;  /* 0x000003800b0a7812 */ /* 0x000fe200078ec0ff */
[----:B------:R-:W-:Y:S01]  /*287f0*/  IMAD.MOV.U32 R9, RZ, RZ, R21 ;  /* 0x000000ffff097224 */ /* 0x000fe200078e0015 */
[----:B------:R-:W5:Y:S01]  /*28800*/  LD.E.128 R56, desc[UR60][R56.64] ;  /* 0x0000003c38387980 */ /* 0x000f62000c101d00 */
[----:B------:R-:W-:Y:S01]  /*28810*/  IMAD.WIDE.U32 R20, R3, UR4, RZ ;  /* 0x0000000403147c25 */ /* 0x000fe2000f8e00ff */
[----:B------:R-:W-:Y:S01]  /*28820*/  ULDC.64 UR4, c[0x0][0xae8] ;  /* 0x0002ba0000047ab9 */ /* 0x000fe20000000a00 */
[----:B------:R-:W-:Y:S01]  /*28830*/  SHF.R.U64 R10, R10, 0x3, RZ ;  /* 0x000000030a0a7819 */ /* 0x000fe200000012ff */
[----:B------:R-:W5:Y:S01]  /*28840*/  LD.E.128 R60, desc[UR60][R60.64] ;  /* 0x0000003c3c3c7980 */ /* 0x000f62000c101d00 */
[----:B------:R-:W-:-:S02]  /*28850*/  IMAD.IADD R21, R21, 0x1, R81 ;  /* 0x0000000115157824 */ /* 0x000fc400078e0251 */
[----:B-1----:R-:W-:Y:S01]  /*28860*/  @P1 IMAD.HI.U32 R3, R80, R85, RZ ;  /* 0x0000005550031227 */ /* 0x002fe200078e00ff */
[----:B------:R-:W-:Y:S01]  /*28870*/  LOP3.LUT R76, R10, R11, RZ, 0x3c, !PT ;  /* 0x0000000b0a4c7212 */ /* 0x000fe200078e3cff */
[----:B------:R-:W5:Y:S02]  /*28880*/  LD.E.128 R64, desc[UR60][R64.64] ;  /* 0x0000003c40407980 */ /* 0x000f64000c101d00 */
[C---:B------:R-:W-:Y:S02]  /*28890*/  IMAD.WIDE.U32 R20, R224.reuse, UR4, R20 ;  /* 0x00000004e0147c25 */ /* 0x040fe4000f8e0014 */
[----:B------:R-:W5:Y:S02]  /*288a0*/  LD.E.128 R8, desc[UR60][R8.64] ;  /* 0x0000003c08087980 */ /* 0x000f64000c101d00 */
[----:B------:R-:W-:Y:S01]  /*288b0*/  IMAD R21, R224, UR5, R21 ;  /* 0x00000005e0157c24 */ /* 0x000fe2000f8e0215 */
[----:B------:R-:W-:Y:S01]  /*288c0*/  ULDC.64 UR4, c[0x0][0xaf0] ;  /* 0x0002bc0000047ab9 */ /* 0x000fe20000000a00 */
[----:B------:R-:W-:Y:S01]  /*288d0*/  IMAD.MOV.U32 R81, RZ, RZ, R80 ;  /* 0x000000ffff517224 */ /* 0x000fe200078e0050 */
[----:B--2---:R-:W-:Y:S01]  /*288e0*/  @P1 SHF.R.U32.HI R81, RZ, R82, R3 ;  /* 0x00000052ff511219 */ /* 0x004fe20000011603 */
[----:B------:R-:W-:Y:S01]  /*288f0*/  IMAD R83, R83, UR4, RZ ;  /* 0x0000000453537c24 */ /* 0x000fe2000f8e02ff */
[----:B------:R-:W5:Y:S03]  /*28900*/  LD.E.128 R68, desc[UR60][R68.64] ;  /* 0x0000003c44447980 */ /* 0x000f66000c101d00 */
[C---:B------:R-:W-:Y:S01]  /*28910*/  IMAD R83, R2.reuse, UR5, R83 ;  /* 0x0000000502537c24 */ /* 0x040fe2000f8e0253 */
[----:B------:R-:W5:Y:S01]  /*28920*/  LD.E.128 R72, desc[UR60][R72.64] ;  /* 0x0000003c48487980 */ /* 0x000f62000c101d00 */
[----:B------:R-:W-:Y:S01]  /*28930*/  IMAD.WIDE.U32 R2, R2, UR4, R20 ;  /* 0x0000000402027c25 */ /* 0x000fe2000f8e0014 */
[--C-:B------:R-:W-:Y:S01]  /*28940*/  SHF.R.S32.HI R4, RZ, 0x1f, R81.reuse ;  /* 0x0000001fff047819 */ /* 0x100fe20000011451 */
[----:B------:R-:W-:Y:S01]  /*28950*/  ULDC.64 UR4, c[0x0][0xae0] ;  /* 0x0002b80000047ab9 */ /* 0x000fe20000000a00 */
[----:B------:R-:W5:Y:S01]  /*28960*/  LD.E.128 R76, desc[UR60][R76.64] ;  /* 0x0000003c4c4c7980 */ /* 0x000f62000c101d00 */
[----:B------:R-:W-:-:S02]  /*28970*/  IMAD.MOV R21, RZ, RZ, -R81 ;  /* 0x000000ffff157224 */ /* 0x000fc400078e0a51 */
[----:B------:R-:W-:Y:S01]  /*28980*/  IMAD.IADD R3, R3, 0x1, R83 ;  /* 0x0000000103037824 */ /* 0x000fe200078e0253 */
[----:B------:R-:W-:Y:S01]  /*28990*/  @!PT LDS RZ, [RZ] ;  /* 0x00000000fffff984 */ /* 0x000fe20000000800 */
[----:B------:R-:W-:Y:S01]  /*289a0*/  @!PT LDS RZ, [RZ] ;  /* 0x00000000fffff984 */ /* 0x000fe20000000800 */
[----:B------:R-:W-:Y:S01]  /*289b0*/  @!PT LDS RZ, [RZ] ;  /* 0x00000000fffff984 */ /* 0x000fe20000000800 */
[----:B------:R-:W-:Y:S01]  /*289c0*/  @!PT LDS RZ, [RZ] ;  /* 0x00000000fffff984 */ /* 0x000fe20000000800 */
[----:B------:R0:W-:Y:S06]  /*289d0*/  MEMBAR.ALL.CTA ;  /* 0x0000000000007992 */ /* 0x0001ec0000008000 */
[----:B0-----:R-:W0:Y:S01]  /*289e0*/  FENCE.VIEW.ASYNC.S ;  /* 0x00000000000073c6 */ /* 0x001e220000000000 */
[----:B------:R-:W-:Y:S02]  /*289f0*/  IMAD R21, R156, R21, R80 ;  /* 0x000000159c157224 */ /* 0x000fe400078e0250 */
[----:B------:R-:W-:-:S02]  /*28a00*/  IMAD R4, R4, UR4, RZ ;  /* 0x0000000404047c24 */ /* 0x000fc4000f8e02ff */
[----:B------:R-:W-:Y:S01]  /*28a10*/  IMAD.WIDE.U32 R2, R81, UR4, R2 ;  /* 0x0000000451027c25 */ /* 0x000fe2000f8e0002 */
[----:B------:R-:W-:-:S03]  /*28a20*/  SHF.R.S32.HI R20, RZ, 0x1f, R21 ;  /* 0x0000001fff147819 */ /* 0x000fc60000011415 */
[----:B------:R-:W-:Y:S01]  /*28a30*/  IMAD R83, R81, UR5, R4 ;  /* 0x0000000551537c24 */ /* 0x000fe2000f8e0204 */
[----:B------:R-:W-:Y:S01]  /*28a40*/  ULDC.64 UR4, c[0x0][0xad8] ;  /* 0x0002b60000047ab9 */ /* 0x000fe20000000a00 */
[----:B------:R-:W-:Y:S02]  /*28a50*/  IMAD.IADD R4, R225, 0x1, R158 ;  /* 0x00000001e1047824 */ /* 0x000fe400078e029e */
[----:B------:R-:W-:Y:S02]  /*28a60*/  IMAD.IADD R3, R3, 0x1, R83 ;  /* 0x0000000103037824 */ /* 0x000fe400078e0253 */
[----:B------:R-:W-:Y:S02]  /*28a70*/  IMAD R20, R20, UR4, RZ ;  /* 0x0000000414147c24 */ /* 0x000fe4000f8e02ff */
[----:B------:R-:W-:Y:S01]  /*28a80*/  IMAD.WIDE.U32 R2, R21, UR4, R2 ;  /* 0x0000000415027c25 */ /* 0x000fe2000f8e0002 */
[----:B------:R-:W-:-:S03]  /*28a90*/  ISETP.GE.AND P2, PT, R4, R0, PT ;  /* 0x000000000400720c */ /* 0x000fc60003f46270 */
[----:B------:R-:W-:Y:S01]  /*28aa0*/  IMAD R85, R21, UR5, R20 ;  /* 0x0000000515557c24 */ /* 0x000fe2000f8e0214 */
[----:B------:R-:W-:Y:S01]  /*28ab0*/  ULDC.64 UR4, c[0x0][0xa80] ;  /* 0x0002a00000047ab9 */ /* 0x000fe20000000a00 */
[----:B------:R-:W-:Y:S01]  /*28ac0*/  VIADD R20, R23, 0x38820 ;  /* 0x0003882017147836 */ /* 0x000fe20000000000 */
[----:B------:R-:W-:Y:S01]  /*28ad0*/  LEA R84, P3, R2, UR4, 0x1 ;  /* 0x0000000402547c11 */ /* 0x000fe2000f8608ff */
[----:B------:R-:W-:-:S03]  /*28ae0*/  IMAD.IADD R85, R3, 0x1, R85 ;  /* 0x0000000103557824 */ /* 0x000fc600078e0255 */
[----:B------:R-:W-:Y:S02]  /*28af0*/  PRMT R20, RZ, 0x654, R20 ;  /* 0x00000654ff147816 */ /* 0x000fe40000000014 */
[----:B------:R-:W-:Y:S01]  /*28b00*/  LEA.HI.X R85, R2, UR5, R85, 0x1, P3 ;  /* 0x0000000502557c11 */ /* 0x000fe200098f0c55 */
[C---:B------:R-:W-:Y:S01]  /*28b10*/  VIADD R81, R4.reuse, 0x20 ;  /* 0x0000002004517836 */ /* 0x040fe20000000000 */
[----:B0-----:R0:W-:Y:S01]  /*28b20*/  SYNCS.ARRIVE.TRANS64.RED.A1T0 RZ, [R20+URZ], RZ ;  /* 0x000000ff14ff79a7 */ /* 0x0011e2000810043f */
[----:B------:R-:W-:Y:S01]  /*28b30*/  VIADD R21, R4, 0x40 ;  /* 0x0000004004157836 */ /* 0x000fe20000000000 */
[----:B------:R0:W1:Y:S04]  /*28b40*/  SHFL.IDX PT, R87, R84, RZ, 0x181f ;  /* 0x00181fff54577589 */ /* 0x00006800000e0000 */
[----:B------:R0:W2:Y:S01]  /*28b50*/  SHFL.IDX PT, R83, R85, RZ, 0x181f ;  /* 0x00181fff55537589 */ /* 0x0000a200000e0000 */
[----:B------:R-:W-:-:S02]  /*28b60*/  ISETP.GE.AND P1, PT, R81, R0, PT ;  /* 0x000000005100720c */ /* 0x000fc40003f26270 */
[----:B------:R-:W-:Y:S01]  /*28b70*/  ISETP.GE.AND P0, PT, R21, R0, PT ;  /* 0x000000001500720c */ /* 0x000fe20003f06270 */
        /* <DEDUP_REMOVED lines=18> */
.L_x_2910:
[----:B------:R-:W-:Y:S05]  /*28ca0*/  BSYNC B1 ;  /* 0x0000000000017941 */ /* 0x000fea0003800000 */
.L_x_2909:
        /* <DEDUP_REMOVED lines=21> */
.L_x_2912:
[----:B------:R-:W-:Y:S05]  /*28e00*/  BSYNC B1 ;  /* 0x0000000000017941 */ /* 0x000fea0003800000 */
.L_x_2911:
        /* <DEDUP_REMOVED lines=21> */
.L_x_2914:
[----:B------:R-:W-:Y:S05]  /*28f60*/  BSYNC B1 ;  /* 0x0000000000017941 */ /* 0x000fea0003800000 */
.L_x_2913:
[----:B0-----:R-:W-:Y:S01]  /*28f70*/  VIADD R3, R4, 0x60 ;  /* 0x0000006004037836 */ /* 0x001fe20000000000 */
[----:B---3--:R-:W0:Y:S04]  /*28f80*/  SHFL.IDX PT, R85, R85, 0x3, 0x181f ;  /* 0x00781f0055557f89 */ /* 0x008e2800000e0000 */
[----:B------:R-:W-:Y:S01]  /*28f90*/  ISETP.GE.AND P0, PT, R3, R0, PT ;  /* 0x000000000300720c */ /* 0x000fe20003f06270 */
[----:B------:R3:W0:-:S12]  /*28fa0*/  SHFL.IDX PT, R13, R84, 0x3, 0x181f ;  /* 0x00781f00540d7f89 */ /* 0x00061800000e0000 */
[----:B---3--:R-:W-:Y:S05]  /*28fb0*/  @P0 BRA `(.L_x_2915) ;  /* 0x0000002400a80947 */ /* 0x008fea0003800000 */
[----:B------:R-:W-:Y:S02]  /*28fc0*/  ULDC UR4, c[0x0][0xac8] ;  /* 0x0002b20000047ab9 */ /* 0x000fe40000000800 */
[----:B------:R-:W-:Y:S02]  /*28fd0*/  ISETP.GE.AND P3, PT, R16, UR4, PT ;  /* 0x0000000410007c0c */ /* 0x000fe4000bf66270 */
[----:B------:R-:W-:Y:S02]  /*28fe0*/  ISETP.GE.AND P4, PT, R214, UR4, PT ;  /* 0x00000004d6007c0c */ /* 0x000fe4000bf86270 */
[----:B------:R-:W-:-:S09]  /*28ff0*/  ISETP.GE.AND P5, PT, R19, UR4, PT ;  /* 0x0000000413007c0c */ /* 0x000fd2000bfa6270 */
[-C--:B0-----:R-:W-:Y:S02]  /*29000*/  @!P3 LEA R2, P0, R16, R13.reuse, 0x1 ;  /* 0x0000000d1002b211 */ /* 0x081fe400078008ff */
[-C--:B------:R-:W-:Y:S02]  /*29010*/  @!P4 LEA R8, P1, R212, R13.reuse, 0x1 ;  /* 0x0000000dd408c211 */ /* 0x080fe400078208ff */
[C---:B------:R-:W-:Y:S02]  /*29020*/  @!P5 LEA R10, P2, R19.reuse, R13, 0x1 ;  /* 0x0000000d130ad211 */ /* 0x040fe400078408ff */
        /* <DEDUP_REMOVED lines=8> */
[----:B---3--:R-:W-:-:S04]  /*290b0*/  LEA R2, P0, R22, R13, 0x1 ;  /* 0x0000000d16027211 */ /* 0x008fc800078008ff */
[----:B------:R-:W-:-:S05]  /*290c0*/  LEA.HI.X R3, R22, R85, R218, 0x1, P0 ;  /* 0x0000005516037211 */ /* 0x000fca00000f0cda */
[----:B------:R0:W-:Y:S01]  /*290d0*/  ST.E.128 desc[UR60][R2.64], R76 ;  /* 0x0000004c02007985 */ /* 0x0001e2000c101d3c */
[----:B------:R-:W-:Y:S05]  /*290e0*/  BRA `(.L_x_2915) ;  /* 0x00000024005c7947 */ /* 0x000fea0003800000 */
.L_x_2908:
[----:B0-----:R-:W0:Y:S01]  /*290f0*/  @P1 LDC R9, c[0x0][0xbec] ;  /* 0x0002fb00ff091b82 */ /* 0x001e220000000800 */
[----:B------:R-:W-:Y:S01]  /*29100*/  ULDC.64 UR4, c[0x0][0xb08] ;  /* 0x0002c20000047ab9 */ /* 0x000fe20000000a00 */
[----:B------:R-:W-:Y:S01]  /*29110*/  IMAD.MOV.U32 R10, RZ, RZ, R14 ;  /* 0x000000ffff0a7224 */ /* 0x000fe200078e000e */
[----:B------:R1:W5:Y:S01]  /*29120*/  LDL R227, [R1+0x1b8] ;  /* 0x0001b80001e37983 */ /* 0x0003620000100800 */
[----:B------:R-:W-:-:S03]  /*29130*/  IMAD R4, R4, UR4, RZ ;  /* 0x0000000404047c24 */ /* 0x000fc6000f8e02ff */
[----:B------:R1:W5:Y:S01]  /*29140*/  LDL R211, [R1+0x1b4] ;  /* 0x0001b40001d37983 */ /* 0x0003620000100800 */
[----:B------:R-:W2:Y:S01]  /*29150*/  @P1 LDC R8, c[0x0][0xbf0] ;  /* 0x0002fc00ff081b82 */ /* 0x000ea20000000800 */
[----:B------:R-:W-:Y:S02]  /*29160*/  IMAD R4, R3, UR5, R4 ;  /* 0x0000000503047c24 */ /* 0x000fe4000f8e0204 */
        /* <DEDUP_REMOVED lines=8> */
[----:B------:R-:W-:Y:S01]  /*291f0*/  IMAD.WIDE.U32 R8, R3, UR4, RZ ;  /* 0x0000000403087c25 */ /* 0x000fe2000f8e00ff */
        /* <DEDUP_REMOVED lines=25> */
[----:B------:R-:W-:Y:S01]  /*29390*/  IMAD R3, R3, UR4, RZ ;  /* 0x0000000403037c24 */ /* 0x000fe2000f8e02ff */
[----:B------:R-:W-:Y:S01]  /*293a0*/  SHF.R.S32.HI R4, RZ, 0x1f, R2 ;  /* 0x0000001fff047819 */ /* 0x000fe20000011402 */
[C---:B------:R-:W-:Y:S01]  /*293b0*/  IMAD.WIDE.U32 R8, R10.reuse, UR4, R8 ;  /* 0x000000040a087c25 */ /* 0x040fe2000f8e0008 */
[----:B------:R1:W5:Y:S03]  /*293c0*/  LDL R197, [R1+0x198] ;  /* 0x0001980001c57983 */ /* 0x0003660000100800 */
[----:B------:R-:W-:Y:S01]  /*293d0*/  IMAD R3, R10, UR5, R3 ;  /* 0x000000050a037c24 */ /* 0x000fe2000f8e0203 */
[----:B------:R-:W-:Y:S01]  /*293e0*/  ULDC.64 UR4, c[0x0][0xb28] ;  /* 0x0002ca0000047ab9 */ /* 0x000fe20000000a00 */
[----:B------:R1:W5:Y:S01]  /*293f0*/  LDL R196, [R1+0x100] ;  /* 0x0001000001c47983 */ /* 0x0003620000100800 */
[----:B------:R-:W-:-:S02]  /*29400*/  IMAD R4, R4, UR4, RZ ;  /* 0x0000000404047c24 */ /* 0x000fc4000f8e02ff */
[----:B------:R-:W-:Y:S01]  /*29410*/  IMAD.IADD R9, R9, 0x1, R3 ;  /* 0x0000000109097824 */ /* 0x000fe200078e0203 */
[----:B------:R1:W5:Y:S01]  /*29420*/  LDL R195, [R1+0x194] ;  /* 0x0001940001c37983 */ /* 0x0003620000100800 */
[C---:B------:R-:W-:Y:S02]  /*29430*/  IMAD R4, R2.reuse, UR5, R4 ;  /* 0x0000000502047c24 */ /* 0x040fe4000f8e0204 */
[----:B------:R-:W-:Y:S01]  /*29440*/  IMAD.WIDE.U32 R8, R2, UR4, R8 ;  /* 0x0000000402087c25 */ /* 0x000fe2000f8e0008 */
[----:B------:R-:W-:Y:S01]  /*29450*/  ULDC.64 UR4, c[0x0][0xb00] ;  /* 0x0002c00000047ab9 */ /* 0x000fe20000000a00 */
[----:B------:R1:W5:Y:S02]  /*29460*/  LDL R194, [R1+0xfc] ;  /* 0x0000fc0001c27983 */ /* 0x0003640000100800 */
[----:B------:R-:W-:Y:S01]  /*29470*/  IMAD.IADD R20, R9, 0x1, R4 ;  /* 0x0000000109147824 */ /* 0x000fe200078e0204 */
[C---:B------:R-:W-:Y:S01]  /*29480*/  LEA R4, P0, R8.reuse, UR4, 0x2 ;  /* 0x0000000408047c11 */ /* 0x040fe2000f8010ff */
[----:B------:R1:W5:Y:S03]  /*29490*/  LDL R193, [R1+0x190] ;  /* 0x0001900001c17983 */ /* 0x0003660000100800 */
[----:B------:R-:W-:Y:S01]  /*294a0*/  LEA.HI.X R20, R8, UR5, R20, 0x2, P0 ;  /* 0x0000000508147c11 */ /* 0x000fe200080f1414 */
[----:B------:R1:W5:Y:S01]  /*294b0*/  LDL R192, [R1+0xf8] ;  /* 0x0000f80001c07983 */ /* 0x0003620000100800 */
[----:B------:R-:W-:-:S03]  /*294c0*/  ISETP.GE.AND P0, PT, R13, R0, PT ;  /* 0x000000000d00720c */ /* 0x000fc60003f06270 */
        /* <DEDUP_REMOVED lines=41> */
[----:B------:R-:W-:-:S05]  /*29760*/  VIADD R2, R23, 0x38820 ;  /* 0x0003882017027836 */ /* 0x000fca0000000000 */
[----:B------:R-:W-:Y:S01]  /*29770*/  PRMT R2, RZ, 0x654, R2 ;  /* 0x00000654ff027816 */ /* 0x000fe20000000002 */
[----:B------:R1:W0:Y:S01]  /*29780*/  SHFL.IDX PT, R3, R20, RZ, 0x1c1f ;  /* 0x001c1fff14037589 */ /* 0x00022200000e0000 */
[----:B------:R-:W-:Y:S02]  /*29790*/  BSSY B1, `(.L_x_2916) ;  /* 0x0000084000017945 */ /* 0x000fe40003800000 */
[----:B------:R2:W-:Y:S02]  /*297a0*/  SYNCS.ARRIVE.TRANS64.RED.A1T0 RZ, [R2+URZ], RZ ;  /* 0x000000ff02ff79a7 */ /* 0x0005e4000810043f */
[----:B--2---:R1:W2:Y:S01]  /*297b0*/  SHFL.IDX PT, R2, R4, RZ, 0x1c1f ;  /* 0x001c1fff04027589 */ /* 0x0042a200000e0000 */
[----:B------:R-:W-:Y:S05]  /*297c0*/  @P0 BRA `(.L_x_2917) ;  /* 0x0000000800000947 */ /* 0x000fea0003800000 */
[----:B------:R-:W-:Y:S02]  /*297d0*/  ULDC UR4, c[0x0][0xac8] ;  /* 0x0002b20000047ab9 */ /* 0x000fe40000000800 */
        /* <DEDUP_REMOVED lines=74> */
[----:B--2---:R-:W-:-:S03]  /*29c80*/  @!P4 LEA R10, P0, R178, R2, 0x2 ;  /* 0x00000002b20ac211 */ /* 0x004fc600078010ff */
[----:B------:R0:W-:Y:S01]  /*29c90*/  @!P3 ST.E.64 desc[UR60][R8.64], R92 ;  /* 0x0000005c0800b985 */ /* 0x0001e2000c101b3c */
[-C--:B------:R-:W-:Y:S02]  /*29ca0*/  @!P4 LEA.HI.X R11, R178, R3.reuse, R179, 0x2, P0 ;  /* 0x00000003b20bc211 */ /* 0x080fe400000f14b3 */
[----:B------:R-:W-:Y:S02]  /*29cb0*/  ISETP.GE.AND P0, PT, R170, UR4, PT ;  /* 0x00000004aa007c0c */ /* 0x000fe4000bf06270 */
[-C--:B---3--:R-:W-:Y:S01]  /*29cc0*/  @!P5 LEA R14, P6, R176, R2.reuse, 0x2 ;  /* 0x00000002b00ed211 */ /* 0x088fe200078c10ff */
[----:B------:R2:W-:Y:S01]  /*29cd0*/  @!P4 ST.E.64 desc[UR60][R10.64], R96 ;  /* 0x000000600a00c985 */ /* 0x0005e2000c101b3c */
[----:B------:R-:W-:Y:S02]  /*29ce0*/  ISETP.GE.AND P4, PT, R166, UR4, PT ;  /* 0x00000004a6007c0c */ /* 0x000fe4000bf86270 */
[----:B------:R-:W-:Y:S02]  /*29cf0*/  @!P5 LEA.HI.X R15, R176, R3, R177, 0x2, P6 ;  /* 0x00000003b00fd211 */ /* 0x000fe400030f14b1 */
[----:B0-----:R-:W-:-:S03]  /*29d00*/  @!P2 LEA R8, P6, R174, R2, 0x2 ;  /* 0x00000002ae08a211 */ /* 0x001fc600078c10ff */
[----:B------:R0:W-:Y:S01]  /*29d10*/  @!P5 ST.E.64 desc[UR60][R14.64], R100 ;  /* 0x000000640e00d985 */ /* 0x0001e2000c101b3c */
[----:B------:R-:W-:Y:S02]  /*29d20*/  ISETP.GE.AND P5, PT, R168, UR4, PT ;  /* 0x00000004a8007c0c */ /* 0x000fe4000bfa6270 */
[----:B------:R-:W-:Y:S02]  /*29d30*/  @!P2 LEA.HI.X R9, R174, R3, R175, 0x2, P6 ;  /* 0x00000003ae09a211 */ /* 0x000fe400030f14af */
[----:B--2---:R-:W-:-:S03]  /*29d40*/  @!P1 LEA R10, P3, R172, R2, 0x2 ;  /* 0x00000002ac0a9211 */ /* 0x004fc600078610ff */
[----:B------:R2:W-:Y:S01]  /*29d50*/  @!P2 ST.E.64 desc[UR60][R8.64], R104 ;  /* 0x000000680800a985 */ /* 0x0005e2000c101b3c */
[-C--:B------:R-:W-:Y:S02]  /*29d60*/  @!P1 LEA.HI.X R11, R172, R3.reuse, R173, 0x2, P3 ;  /* 0x00000003ac0b9211 */ /* 0x080fe400018f14ad */
[----:B------:R-:W-:Y:S02]  /*29d70*/  ISETP.GE.AND P3, PT, R164, UR4, PT ;  /* 0x00000004a4007c0c */ /* 0x000fe4000bf66270 */
[CC--:B0-----:R-:W-:Y:S01]  /*29d80*/  @!P0 LEA R14, P6, R170.reuse, R2.reuse, 0x2 ;  /* 0x00000002aa0e8211 */ /* 0x0c1fe200078c10ff */
[----:B------:R0:W-:Y:S03]  /*29d90*/  @!P1 ST.E.64 desc[UR60][R10.64], R108 ;  /* 0x0000006c0a009985 */ /* 0x0001e6000c101b3c */
[----:B------:R-:W-:Y:S02]  /*29da0*/  @!P0 LEA.HI.X R15, R170, R3, R171, 0x2, P6 ;  /* 0x00000003aa0f8211 */ /* 0x000fe400030f14ab */
[----:B--2---:R-:W-:-:S03]  /*29db0*/  @!P5 LEA R8, P1, R168, R2, 0x2 ;  /* 0x00000002a808d211 */ /* 0x004fc600078210ff */
        /* <DEDUP_REMOVED lines=8> */
[-C--:B--2---:R-:W-:Y:S01]  /*29e40*/  @!P3 LEA R14, P6, R164, R2.reuse, 0x2 ;  /* 0x00000002a40eb211 */ /* 0x084fe200078c10ff */
[----:B------:R2:W-:Y:S01]  /*29e50*/  @!P4 ST.E.64 desc[UR60][R10.64], R120 ;  /* 0x000000780a00c985 */ /* 0x0005e2000c101b3c */
[----:B------:R-:W-:Y:S02]  /*29e60*/  ISETP.GE.AND P4, PT, R158, UR4, PT ;  /* 0x000000049e007c0c */ /* 0x000fe4000bf86270 */
[----:B------:R-:W-:Y:S02]  /*29e70*/  @!P3 LEA.HI.X R15, R164, R3, R165, 0x2, P6 ;  /* 0x00000003a40fb211 */ /* 0x000fe400030f14a5 */
[----:B0-----:R-:W-:-:S03]  /*29e80*/  @!P0 LEA R8, P5, R162, R2, 0x2 ;  /* 0x00000002a2088211 */ /* 0x001fc600078a10ff */
[----:B------:R0:W-:Y:S01]  /*29e90*/  @!P3 ST.E.64 desc[UR60][R14.64], R124 ;  /* 0x0000007c0e00b985 */ /* 0x0001e2000c101b3c */
[----:B------:R-:W-:Y:S02]  /*29ea0*/  ISETP.GE.AND P3, PT, R156, UR4, PT ;  /* 0x000000049c007c0c */ /* 0x000fe4000bf66270 */
[-C--:B------:R-:W-:Y:S02]  /*29eb0*/  @!P0 LEA.HI.X R9, R162, R3.reuse, R163, 0x2, P5 ;  /* 0x00000003a2098211 */ /* 0x080fe400028f14a3 */
[----:B------:R-:W-:Y:S02]  /*29ec0*/  ISETP.GE.AND P5, PT, R152, UR4, PT ;  /* 0x0000000498007c0c */ /* 0x000fe4000bfa6270 */
[C---:B--2---:R-:W-:Y:S01]  /*29ed0*/  @!P1 LEA R10, P6, R160.reuse, R2, 0x2 ;  /* 0x00000002a00a9211 */ /* 0x044fe200078c10ff */
[----:B------:R2:W-:Y:S03]  /*29ee0*/  @!P0 ST.E.64 desc[UR60][R8.64], R128 ;  /* 0x0000008008008985 */ /* 0x0005e6000c101b3c */
[----:B------:R-:W-:-:S03]  /*29ef0*/  @!P1 LEA.HI.X R11, R160, R3, R161, 0x2, P6 ;  /* 0x00000003a00b9211 */ /* 0x000fc600030f14a1 */
[CC--:B0-----:R-:W-:Y:S02]  /*29f00*/  @!P3 LEA R14, P6, R156.reuse, R2.reuse, 0x2 ;  /* 0x000000029c0eb211 */ /* 0x0c1fe400078c10ff */
[----:B------:R0:W-:Y:S02]  /*29f10*/  @!P1 ST.E.64 desc[UR60][R10.64], R132 ;  /* 0x000000840a009985 */ /* 0x0001e4000c101b3c */
[----:B------:R-:W-:Y:S02]  /*29f20*/  @!P3 LEA.HI.X R15, R156, R3, R157, 0x2, P6 ;  /* 0x000000039c0fb211 */ /* 0x000fe400030f149d */
[----:B--2---:R-:W-:-:S04]  /*29f30*/  @!P4 LEA R8, P0, R158, R2, 0x2 ;  /* 0x000000029e08c211 */ /* 0x004fc800078010ff */
[----:B------:R-:W-:Y:S02]  /*29f40*/  @!P4 LEA.HI.X R9, R158, R3, R159, 0x2, P0 ;  /* 0x000000039e09c211 */ /* 0x000fe400000f149f */
[----:B0-----:R-:W-:-:S03]  /*29f50*/  @!P2 LEA R10, P1, R154, R2, 0x2 ;  /* 0x000000029a0aa211 */ /* 0x001fc600078210ff */
[----:B------:R3:W-:Y:S01]  /*29f60*/  @!P4 ST.E.64 desc[UR60][R8.64], R136 ;  /* 0x000000880800c985 */ /* 0x0007e2000c101b3c */
[----:B------:R-:W-:Y:S02]  /*29f70*/  @!P5 LEA R2, P0, R152, R2, 0x2 ;  /* 0x000000029802d211 */ /* 0x000fe400078010ff */
[-C--:B------:R-:W-:Y:S01]  /*29f80*/  @!P2 LEA.HI.X R11, R154, R3.reuse, R155, 0x2, P1 ;  /* 0x000000039a0ba211 */ /* 0x080fe200008f149b */
[----:B------:R3:W-:Y:S01]  /*29f90*/  @!P3 ST.E.64 desc[UR60][R14.64], R140 ;  /* 0x0000008c0e00b985 */ /* 0x0007e2000c101b3c */
[----:B------:R-:W-:-:S03]  /*29fa0*/  @!P5 LEA.HI.X R3, R152, R3, R153, 0x2, P0 ;  /* 0x000000039803d211 */ /* 0x000fc600000f1499 */
[----:B------:R3:W-:Y:S04]  /*29fb0*/  @!P2 ST.E.64 desc[UR60][R10.64], R144 ;  /* 0x000000900a00a985 */ /* 0x0007e8000c101b3c */
[----:B------:R3:W-:Y:S02]  /*29fc0*/  @!P5 ST.E.64 desc[UR60][R2.64], R148 ;  /* 0x000000940200d985 */ /* 0x0007e4000c101b3c */
.L_x_2917:
[----:B------:R-:W-:Y:S05]  /*29fd0*/  BSYNC B1 ;  /* 0x0000000000017941 */ /* 0x000fea0003800000 */
.L_x_2916:
[----:B------:R-:W-:Y:S01]  /*29fe0*/  ISETP.GE.AND P0, PT, R12, R0, PT ;  /* 0x000000000c00720c */ /* 0x000fe20003f06270 */
[----:B------:R4:W0:Y:S04]  /*29ff0*/  SHFL.IDX PT, R21, R20, 0x1, 0x1c1f ;  /* 0x003c1f0014157f89 */ /* 0x00082800000e0000 */
[----:B-1----:R4:W1:Y:S08]  /*2a000*/  SHFL.IDX PT, R20, R4, 0x1, 0x1c1f ;  /* 0x003c1f0004147f89 */ /* 0x00287000000e0000 */
[----:B----4-:R-:W-:Y:S05]  /*2a010*/  @P0 BRA `(.L_x_2915) ;  /* 0x0000001400900947 */ /* 0x010fea0003800000 */
[----:B------:R-:W-:Y:S02]  /*2a020*/  ULDC UR4, c[0x0][0xac8] ;  /* 0x0002b20000047ab9 */ /* 0x000fe40000000800 */
[----:B-----5:R-:W-:Y:S02]  /*2a030*/  ISETP.GE.AND P3, PT, R13, UR4, PT ;  /* 0x000000040d007c0c */ /* 0x020fe4000bf66270 */
[----:B------:R-:W-:Y:S02]  /*2a040*/  ISETP.GE.AND P2, PT, R224, UR4, PT ;  /* 0x00000004e0007c0c */ /* 0x000fe4000bf46270 */
[----:B------:R-:W-:Y:S02]  /*2a050*/  ISETP.GE.AND P1, PT, R210, UR4, PT ;  /* 0x00000004d2007c0c */ /* 0x000fe4000bf26270 */
[----:B------:R-:W-:Y:S02]  /*2a060*/  ISETP.GE.AND P0, PT, R208, UR4, PT ;  /* 0x00000004d0007c0c */ /* 0x000fe4000bf06270 */
[----:B------:R-:W-:-:S05]  /*2a070*/  ISETP.GE.AND P4, PT, R204, UR4, PT ;  /* 0x00000004cc007c0c */ /* 0x000fca000bf86270 */
[----:B0123--:R-:W-:-:S04]  /*2a080*/  @!P3 IMAD.WIDE R2, R13, 0x4, R20 ;  /* 0x000000040d02b825 */ /* 0x00ffc800078e0214 */
        /* <DEDUP_REMOVED lines=14> */
[----:B-1----:R-:W-:Y:S02]  /*2a170*/  @!P4 LEA R8, P2, R204, R20, 0x2 ;  /* 0x00000014cc08c211 */ /* 0x002fe400078410ff */
[----:B------:R-:W-:-:S02]  /*2a180*/  @!P3 LEA.HI.X R3, R206, R21, R207, 0x2, P1 ;  /* 0x00000015ce03b211 */ /* 0x000fc400008f14cf */
[----:B------:R-:W-:Y:S02]  /*2a190*/  ISETP.GE.AND P1, PT, R198, UR4, PT ;  /* 0x00000004c6007c0c */ /* 0x000fe4000bf26270 */
[-C--:B------:R-:W-:Y:S01]  /*2a1a0*/  @!P4 LEA.HI.X R9, R204, R21.reuse, R205, 0x2, P2 ;  /* 0x00000015cc09c211 */ /* 0x080fe200010f14cd */
[----:B------:R0:W-:Y:S01]  /*2a1b0*/  @!P3 ST.E.64 desc[UR60][R2.64], R42 ;  /* 0x0000002a0200b985 */ /* 0x0001e2000c101b3c */
[----:B------:R-:W-:Y:S02]  /*2a1c0*/  ISETP.GE.AND P2, PT, R196, UR4, PT ;  /* 0x00000004c4007c0c */ /* 0x000fe4000bf46270 */
[----:B--2---:R-:W-:Y:S01]  /*2a1d0*/  @!P5 LEA R10, P6, R202, R20, 0x2 ;  /* 0x00000014ca0ad211 */ /* 0x004fe200078c10ff */
[----:B------:R1:W-:Y:S01]  /*2a1e0*/  @!P4 ST.E.64 desc[UR60][R8.64], R46 ;  /* 0x0000002e0800c985 */ /* 0x0003e2000c101b3c */
[----:B------:R-:W-:Y:S02]  /*2a1f0*/  ISETP.GE.AND P3, PT, R194, UR4, PT ;  /* 0x00000004c2007c0c */ /* 0x000fe4000bf66270 */
[----:B------:R-:W-:-:S02]  /*2a200*/  @!P5 LEA.HI.X R11, R202, R21, R203, 0x2, P6 ;  /* 0x00000015ca0bd211 */ /* 0x000fc400030f14cb */
        /* <DEDUP_REMOVED lines=99> */
.L_x_2906:
[----:B---3--:R-:W3:Y:S01]  /*2a840*/  LDL.LU R4, [R1+0x98] ;  /* 0x0000980001047983 */ /* 0x008ee20000300800 */
[----:B------:R-:W-:Y:S01]  /*2a850*/  ULDC.64 UR6, c[0x0][0xc08] ;  /* 0x0003020000067ab9 */ /* 0x000fe20000000a00 */
[----:B------:R-:W-:Y:S02]  /*2a860*/  ULDC.64 UR4, c[0x0][0xc00] ;  /* 0x0003000000047ab9 */ /* 0x000fe40000000a00 */
[----:B--2---:R-:W2:Y:S04]  /*2a870*/  LDL.LU R0, [R1+0x9c] ;  /* 0x00009c0001007983 */ /* 0x004ea80000300800 */
[----:B01----:R-:W4:Y:S01]  /*2a880*/  LDL R10, [R1+0x90] ;  /* 0x00009000010a7983 */ /* 0x003f220000100800 */
[----:B------:R-:W-:Y:S01]  /*2a890*/  ISETP.NE.U32.AND P1, PT, RZ, UR6, PT ;  /* 0x00000006ff007c0c */ /* 0x000fe2000bf25070 */
[----:B------:R-:W-:Y:S01]  /*2a8a0*/  IMAD.MOV.U32 R25, RZ, RZ, RZ ;  /* 0x000000ffff197224 */ /* 0x000fe200078e00ff */
[----:B------:R-:W-:-:S02]  /*2a8b0*/  ISETP.NE.U32.AND P0, PT, RZ, UR4, PT ;  /* 0x00000004ff007c0c */ /* 0x000fc4000bf05070 */
[----:B------:R-:W-:Y:S02]  /*2a8c0*/  ISETP.NE.AND.EX P1, PT, RZ, UR7, PT, P1 ;  /* 0x00000007ff007c0c */ /* 0x000fe4000bf25310 */
[----:B------:R-:W-:Y:S01]  /*2a8d0*/  ISETP.NE.AND.EX P0, PT, RZ, UR5, PT, P0 ;  /* 0x00000005ff007c0c */ /* 0x000fe2000bf05300 */
[----:B------:R-:W0:Y:S01]  /*2a8e0*/  S2R R35, SR_TID.X ;  /* 0x0000000000237919 */ /* 0x000e220000002100 */
[----:B---3--:R-:W-:-:S04]  /*2a8f0*/  IADD3 R2, P2, R4, UR4, RZ ;  /* 0x0000000404027c10 */ /* 0x008fc8000ff5e0ff */
[----:B--2---:R-:W-:-:S05]  /*2a900*/  IADD3.X R3, R0, UR5, RZ, P2, !PT ;  /* 0x0000000500037c10 */ /* 0x004fca00097fe4ff */
[----:B------:R-:W-:Y:S01]  /*2a910*/  @P1 IADD3 R8, P2, R4, UR6, RZ ;  /* 0x0000000604081c10 */ /* 0x000fe2000ff5e0ff */
[----:B------:R-:W-:Y:S01]  /*2a920*/  ULDC UR4, c[0x0][0xa88] ;  /* 0x0002a20000047ab9 */ /* 0x000fe20000000800 */
[----:B------:R1:W5:Y:S02]  /*2a930*/  @P0 LDG.E R25, desc[UR60][R2.64] ;  /* 0x0000003c02190981 */ /* 0x000364000c1e1900 */
[----:B------:R-:W-:Y:S01]  /*2a940*/  @P1 IADD3.X R9, R0, UR7, RZ, P2, !PT ;  /* 0x0000000700091c10 */ /* 0x000fe200097fe4ff */
[----:B------:R-:W-:-:S06]  /*2a950*/  IMAD.U32 R0, RZ, RZ, UR4 ;  /* 0x00000004ff007e24 */ /* 0x000fcc000f8e00ff */
[----:B------:R1:W5:Y:S01]  /*2a960*/  @P1 LDG.E R0, desc[UR60][R8.64] ;  /* 0x0000003c08001981 */ /* 0x000362000c1e1900 */
[----:B----4-:R-:W-:Y:S01]  /*2a970*/  ISETP.NE.AND P2, PT, R10, RZ, PT ;  /* 0x000000ff0a00720c */ /* 0x010fe20003f45270 */
[----:B0-----:R-:W-:-:S05]  /*2a980*/  VIADD R4, R35, 0xffffff80 ;  /* 0xffffff8023047836 */ /* 0x001fca0000000000 */
[----:B------:R-:W-:-:S07]  /*2a990*/  ISETP.GT.AND P3, PT, R4, 0x7f, PT ;  /* 0x0000007f0400780c */ /* 0x000fce0003f64270 */
[----:B------:R-:W0:Y:S02]  /*2a9a0*/  @!P2 LDC R10, c[0x0][0xad4] ;  /* 0x0002b500ff0aab82 */ /* 0x000e240000000800 */
[----:B0-----:R1:W-:Y:S01]  /*2a9b0*/  @!P2 STL [R1+0x90], R10 ;  /* 0x0000900a0100a387 */ /* 0x0013e20000100800 */
[----:B------:R-:W-:Y:S01]  /*2a9c0*/  ISETP.GT.AND P2, PT, R10, 0x1, PT ;  /* 0x000000010a00780c */ /* 0x000fe20003f44270 */
[----:B------:R-:W-:-:S12]  /*2a9d0*/  @P1 BRA `(.L_x_2918) ;  /* 0x0000000000101947 */ /* 0x000fd80003800000 */
[----:B------:R-:W-:Y:S05]  /*2a9e0*/  @!P0 BRA `(.L_x_2918) ;  /* 0x00000000000c8947 */ /* 0x000fea0003800000 */
[----:B-1----:R-:W2:Y:S04]  /*2a9f0*/  LDG.E R9, desc[UR60][R2.64] ;  /* 0x0000003c02097981 */ /* 0x002ea8000c1e1900 */
[----:B-----5:R-:W2:Y:S02]  /*2aa00*/  LDG.E R0, desc[UR60][R2.64+0x4] ;  /* 0x0000043c02007981 */ /* 0x020ea4000c1e1900 */
[----:B--2---:R-:W-:-:S07]  /*2aa10*/  IMAD.IADD R0, R0, 0x1, -R9 ;  /* 0x0000000100007824 */ /* 0x004fce00078e0a09 */
.L_x_2918:
[----:B-1----:R-:W2:Y:S04]  /*2aa20*/  LDL.LU R3, [R1+0x94] ;  /* 0x0000940001037983 */ /* 0x002ea80000300800 */
        /* <DEDUP_REMOVED lines=56> */
.L_x_2920:
[----:B------:R-:W-:Y:S05]  /*2adb0*/  BSYNC B1 ;  /* 0x0000000000017941 */ /* 0x000fea0003800000 */
.L_x_2919:
[----:B------:R-:W-:Y:S05]  /*2adc0*/  @P2 BRA `(.L_x_2915) ;  /* 0x0000000800242947 */ /* 0x000fea0003800000 */
[----:B------:R-:W2:Y:S01]  /*2add0*/  LDL.LU R2, [R1+0x74] ;  /* 0x0000740001027983 */ /* 0x000ea20000300800 */
[----:B------:R-:W1:Y:S01]  /*2ade0*/  LDC R15, c[0x0][0xbe8] ;  /* 0x0002fa00ff0f7b82 */ /* 0x000e620000000800 */
[----:B------:R-:W-:Y:S01]  /*2adf0*/  ULDC.64 UR4, c[0x0][0xaa0] ;  /* 0x0002a80000047ab9 */ /* 0x000fe20000000a00 */
[----:B------:R-:W-:Y:S01]  /*2ae00*/  ULDC.64 UR6, c[0x0][0xaf0] ;  /* 0x0002bc0000067ab9 */ /* 0x000fe20000000a00 */
[----:B------:R-:W3:Y:S01]  /*2ae10*/  LDL R4, [R1+0x8c] ;  /* 0x00008c0001047983 */ /* 0x000ee20000100800 */
[----:B------:R-:W-:Y:S01]  /*2ae20*/  BSSY B1, `(.L_x_2921) ;  /* 0x0000041000017945 */ /* 0x000fe20003800000 */
[----:B-1----:R-:W-:Y:S01]  /*2ae30*/  ISETP.NE.AND P0, PT, R15, 0x1, PT ;  /* 0x000000010f00780c */ /* 0x002fe20003f05270 */
[----:B------:R-:W-:-:S12]  /*2ae40*/  IMAD R21, R0, R15, RZ ;  /* 0x0000000f00157224 */ /* 0x000fd800078e02ff */
[----:B------:R-:W1:Y:S08]  /*2ae50*/  @P0 LDC R8, c[0x0][0xbec] ;  /* 0x0002fb00ff080b82 */ /* 0x000e700000000800 */
[----:B------:R-:W4:Y:S01]  /*2ae60*/  @P0 LDC R11, c[0x0][0xbf0] ;  /* 0x0002fc00ff0b0b82 */ /* 0x000f220000000800 */
[----:B--2---:R-:W-:Y:S02]  /*2ae70*/  IMAD.MOV.U32 R10, RZ, RZ, R2 ;  /* 0x000000ffff0a7224 */ /* 0x004fe400078e0002 */
[----:B------:R-:W-:-:S02]  /*2ae80*/  IMAD R2, R26, UR4, RZ ;  /* 0x000000041a027c24 */ /* 0x000fc4000f8e02ff */
[----:B---3--:R-:W-:Y:S02]  /*2ae90*/  IMAD R4, R4, 0x20, R225 ;  /* 0x0000002004047824 */ /* 0x008fe400078e02e1 */
[C---:B------:R-:W-:Y:S02]  /*2aea0*/  IMAD R9, R25.reuse, UR5, R2 ;  /* 0x0000000519097c24 */ /* 0x040fe4000f8e0202 */
[----:B0-----:R-:W-:Y:S01]  /*2aeb0*/  IMAD.WIDE.U32 R2, R25, UR4, RZ ;  /* 0x0000000419027c25 */ /* 0x001fe2000f8e00ff */
[----:B------:R-:W-:-:S03]  /*2aec0*/  ULDC.64 UR4, c[0x0][0xae8] ;  /* 0x0002ba0000047ab9 */ /* 0x000fc60000000a00 */
[----:B------:R-:W-:Y:S02]  /*2aed0*/  IMAD.IADD R13, R10, 0x1, R4 ;  /* 0x000000010a0d7824 */ /* 0x000fe400078e0204 */
[----:B------:R-:W-:Y:S02]  /*2aee0*/  IMAD.IADD R3, R3, 0x1, R9 ;  /* 0x0000000103037824 */ /* 0x000fe400078e0209 */
[----:B-1----:R-:W-:-:S04]  /*2aef0*/  @P0 IMAD.HI.U32 R4, R13, R8, RZ ;  /* 0x000000080d040227 */ /* 0x002fc800078e00ff */
[----:B------:R-:W-:-:S04]  /*2af00*/  IMAD.WIDE.U32 R2, R224, UR4, R2 ;  /* 0x00000004e0027c25 */ /* 0x000fc8000f8e0002 */
[----:B------:R-:W-:Y:S01]  /*2af10*/  IMAD.MOV.U32 R9, RZ, RZ, R13 ;  /* 0x000000ffff097224 */ /* 0x000fe200078e000d */
[----:B----4-:R-:W-:Y:S01]  /*2af20*/  @P0 SHF.R.U32.HI R9, RZ, R11, R4 ;  /* 0x0000000bff090219 */ /* 0x010fe20000011604 */
[----:B------:R-:W-:Y:S02]  /*2af30*/  IMAD R8, R28, UR6, RZ ;  /* 0x000000061c087c24 */ /* 0x000fe4000f8e02ff */
[----:B------:R-:W-:Y:S01]  /*2af40*/  IMAD R3, R224, UR5, R3 ;  /* 0x00000005e0037c24 */ /* 0x000fe2000f8e0203 */
[----:B------:R-:W-:Y:S01]  /*2af50*/  SHF.R.S32.HI R4, RZ, 0x1f, R9 ;  /* 0x0000001fff047819 */ /* 0x000fe20000011409 */
[C---:B------:R-:W-:Y:S01]  /*2af60*/  IMAD R11, R33.reuse, UR7, R8 ;  /* 0x00000007210b7c24 */ /* 0x040fe2000f8e0208 */
[----:B------:R-:W-:Y:S01]  /*2af70*/  ULDC.64 UR4, c[0x0][0xae0] ;  /* 0x0002b80000047ab9 */ /* 0x000fe20000000a00 */
[----:B------:R-:W-:-:S04]  /*2af80*/  IMAD.WIDE.U32 R2, R33, UR6, R2 ;  /* 0x0000000621027c25 */ /* 0x000fc8000f8e0002 */
[----:B------:R-:W-:Y:S02]  /*2af90*/  IMAD.MOV R8, RZ, RZ, -R9 ;  /* 0x000000ffff087224 */ /* 0x000fe400078e0a09 */
[----:B------:R-:W-:Y:S02]  /*2afa0*/  IMAD.IADD R3, R3, 0x1, R11 ;  /* 0x0000000103037824 */ /* 0x000fe400078e020b */
[----:B------:R-:W-:Y:S02]  /*2afb0*/  IMAD R4, R4, UR4, RZ ;  /* 0x0000000404047c24 */ /* 0x000fe4000f8e02ff */
[----:B------:R-:W-:Y:S02]  /*2afc0*/  IMAD R11, R15, R8, R13 ;  /* 0x000000080f0b7224 */ /* 0x000fe400078e020d */
[C---:B------:R-:W-:Y:S02]  /*2afd0*/  IMAD R13, R9.reuse, UR5, R4 ;  /* 0x00000005090d7c24 */ /* 0x040fe4000f8e0204 */
[----:B------:R-:W-:Y:S01]  /*2afe0*/  IMAD.WIDE.U32 R2, R9, UR4, R2 ;  /* 0x0000000409027c25 */ /* 0x000fe2000f8e0002 */
[----:B------:R-:W-:Y:S01]  /*2aff0*/  SHF.R.S32.HI R4, RZ, 0x1f, R11 ;  /* 0x0000001fff047819 */ /* 0x000fe2000001140b */
[----:B------:R-:W-:-:S02]  /*2b000*/  ULDC.64 UR4, c[0x0][0xad8] ;  /* 0x0002b60000047ab9 */ /* 0x000fc40000000a00 */
[----:B------:R-:W-:Y:S02]  /*2b010*/  IMAD.IADD R3, R3, 0x1, R13 ;  /* 0x0000000103037824 */ /* 0x000fe400078e020d */
[----:B------:R-:W-:Y:S02]  /*2b020*/  IMAD R4, R4, UR4, RZ ;  /* 0x0000000404047c24 */ /* 0x000fe4000f8e02ff */
[----:B------:R-:W-:Y:S02]  /*2b030*/  IMAD.IADD R20, R225, 0x1, R10 ;  /* 0x00000001e1147824 */ /* 0x000fe400078e020a */
[C---:B------:R-:W-:Y:S02]  /*2b040*/  IMAD R9, R11.reuse, UR5, R4 ;  /* 0x000000050b097c24 */ /* 0x040fe4000f8e0204 */
[----:B------:R-:W-:Y:S01]  /*2b050*/  IMAD.WIDE.U32 R2, R11, UR4, R2 ;  /* 0x000000040b027c25 */ /* 0x000fe2000f8e0002 */
[----:B------:R-:W-:Y:S01]  /*2b060*/  ISETP.GE.AND P2, PT, R20, R21, PT ;  /* 0x000000151400720c */ /* 0x000fe20003f46270 */
[----:B------:R-:W-:-:S02]  /*2b070*/  ULDC.64 UR4, c[0x0][0xa80] ;  /* 0x0002a00000047ab9 */ /* 0x000fc40000000a00 */
[----:B------:R-:W-:Y:S01]  /*2b080*/  IMAD.IADD R3, R3, 0x1, R9 ;  /* 0x0000000103037824 */ /* 0x000fe200078e0209 */
[----:B------:R-:W-:Y:S01]  /*2b090*/  LEA R4, P3, R2, UR4, 0x1 ;  /* 0x0000000402047c11 */ /* 0x000fe2000f8608ff */
[----:B------:R-:W-:-:S03]  /*2b0a0*/  VIADD R0, R20, 0x20 ;  /* 0x0000002014007836 */ /* 0x000fc60000000000 */
[----:B------:R-:W-:Y:S01]  /*2b0b0*/  LEA.HI.X R14, R2, UR5, R3, 0x1, P3 ;  /* 0x00000005020e7c11 */ /* 0x000fe200098f0c03 */
[----:B------:R0:W1:Y:S01]  /*2b0c0*/  SHFL.IDX PT, R15, R4, RZ, 0x181f ;  /* 0x00181fff040f7589 */ /* 0x00006200000e0000 */
[-C--:B------:R-:W-:Y:S01]  /*2b0d0*/  ISETP.GE.AND P1, PT, R0, R21.reuse, PT ;  /* 0x000000150000720c */ /* 0x080fe20003f26270 */
[----:B------:R-:W-:Y:S02]  /*2b0e0*/  VIADD R0, R20, 0x40 ;  /* 0x0000004014007836 */ /* 0x000fe40000000000 */
[----:B------:R0:W2:Y:S03]  /*2b0f0*/  SHFL.IDX PT, R13, R14, RZ, 0x181f ;  /* 0x00181fff0e0d7589 */ /* 0x0000a600000e0000 */
        /* <DEDUP_REMOVED lines=19> */
.L_x_2922:
[----:B------:R-:W-:Y:S05]  /*2b230*/  BSYNC B1 ;  /* 0x0000000000017941 */ /* 0x000fea0003800000 */
.L_x_2921:
[----:B--23--:R2:W3:Y:S01]  /*2b240*/  SHFL.IDX PT, R13, R14, 0x1, 0x181f ;  /* 0x00381f000e0d7f89 */ /* 0x00c4e200000e0000 */
[----:B------:R-:W-:Y:S03]  /*2b250*/  BSSY B1, `(.L_x_2923) ;  /* 0x0000014000017945 */ /* 0x000fe60003800000 */
[----:B------:R2:W4:Y:S01]  /*2b260*/  SHFL.IDX PT, R11, R4, 0x1, 0x181f ;  /* 0x00381f00040b7f89 */ /* 0x00052200000e0000 */
        /* <DEDUP_REMOVED lines=18> */
.L_x_2924:
[----:B------:R-:W-:Y:S05]  /*2b390*/  BSYNC B1 ;  /* 0x0000000000017941 */ /* 0x000fea0003800000 */
.L_x_2923:
        /* <DEDUP_REMOVED lines=15> */
[----:B------:R0:W-:Y:S01]  /*2b490*/  @!P3 ST.E.128 desc[UR60][R2.64], RZ ;  /* 0x000000ff0200b985 */ /* 0x0001e2000c101d3c */
[----:B----4-:R-:W-:-:S02]  /*2b4a0*/  @!P1 LEA.HI.X R11, R19, R13, R219, 0x1, P4 ;  /* 0x0000000d130b9211 */ /* 0x010fc400020f0cdb */
[----:B------:R-:W-:Y:S01]  /*2b4b0*/  @!P0 LEA.HI.X R13, R22, R13, R218, 0x1, P6 ;  /* 0x0000000d160d8211 */ /* 0x000fe200030f0cda */
[----:B------:R0:W-:Y:S04]  /*2b4c0*/  @!P2 ST.E.128 desc[UR60][R8.64], RZ ;  /* 0x000000ff0800a985 */ /* 0x0001e8000c101d3c */
[----:B------:R0:W-:Y:S04]  /*2b4d0*/  @!P1 ST.E.128 desc[UR60][R10.64], RZ ;  /* 0x000000ff0a009985 */ /* 0x0001e8000c101d3c */
[----:B------:R0:W-:Y:S02]  /*2b4e0*/  @!P0 ST.E.128 desc[UR60][R12.64], RZ ;  /* 0x000000ff0c008985 */ /* 0x0001e4000c101d3c */
.L_x_2926:
[----:B------:R-:W-:Y:S05]  /*2b4f0*/  BSYNC B1 ;  /* 0x0000000000017941 */ /* 0x000fea0003800000 */
.L_x_2925:
[----:B------:R-:W-:Y:S01]  /*2b500*/  VIADD R0, R20, 0x60 ;  /* 0x0000006014007836 */ /* 0x000fe20000000000 */
[----:B0-----:R0:W0:Y:S04]  /*2b510*/  SHFL.IDX PT, R13, R14, 0x3, 0x181f ;  /* 0x00781f000e0d7f89 */ /* 0x00102800000e0000 */
[----:B------:R-:W-:Y:S01]  /*2b520*/  ISETP.GE.AND P0, PT, R0, R21, PT ;  /* 0x000000150000720c */ /* 0x000fe20003f06270 */
[----:B------:R0:W0:-:S12]  /*2b530*/  SHFL.IDX PT, R9, R4, 0x3, 0x181f ;  /* 0x00781f0004097f89 */ /* 0x00001800000e0000 */
        /* <DEDUP_REMOVED lines=18> */
.L_x_2915:
[----:B------:R-:W-:Y:S05]  /*2b660*/  BSYNC B0 ;  /* 0x0000000000007941 */ /* 0x000fea0003800000 */
.L_x_2905:
[----:B------:R-:W-:Y:S02]  /*2b670*/  ULDC UR4, c[0x0][0xc3c] ;  /* 0x00030f0000047ab9 */ /* 0x000fe40000000800 */
[----:B------:R-:W-:-:S13]  /*2b680*/  ISETP.GE.AND P0, PT, R7, UR4, PT ;  /* 0x0000000407007c0c */ /* 0x000fda000bf06270 */
[----:B------:R-:W-:Y:S05]  /*2b690*/  @!P0 BRA `(.L_x_2927) ;  /* 0xfffffd6400308947 */ /* 0x000fea000383ffff */
[----:B------:R-:W-:Y:S05]  /*2b6a0*/  BRA `(.L_x_2649) ;  /* 0x0000008000847947 */ /* 0x000fea0003800000 */
.L_x_2647:
        /* <DEDUP_REMOVED lines=16> */
.L_x_2928:
        /* <DEDUP_REMOVED lines=43> */
.L_x_2932:
        /* <DEDUP_REMOVED lines=37> */
.L_x_2930:
        /* <DEDUP_REMOVED lines=13> */
.L_x_2933:
        /* <DEDUP_REMOVED lines=62> */
.L_x_2934:
        /* <DEDUP_REMOVED lines=61> */
.L_x_2935:
[----:B------:R-:W-:-:S05]  /*2c530*/  LOP3.LUT R2, RZ, R2, RZ, 0x33, !PT ;  /* 0x00000002ff027212 */ /* 0x000fca00078e33ff */
[----:B------:R-:W-:Y:S01]  /*2c540*/  IMAD.IADD R25, R7, 0x1, R2 ;  /* 0x0000000107197824 */ /* 0x000fe200078e0202 */
[----:B------:R-:W-:Y:S06]  /*2c550*/  BRA `(.L_x_2936) ;  /* 0x00000000000c7947 */ /* 0x000fec0003800000 */
.L_x_2931:
[----:B------:R-:W-:Y:S02]  /*2c560*/  IMAD.MOV.U32 R25, RZ, RZ, RZ ;  /* 0x000000ffff197224 */ /* 0x000fe400078e00ff */
[----:B------:R-:W-:Y:S02]  /*2c570*/  IMAD.U32 R24, RZ, RZ, UR6 ;  /* 0x00000006ff187e24 */ /* 0x000fe4000f8e00ff */
[----:B------:R-:W-:-:S07]  /*2c580*/  IMAD.MOV.U32 R26, RZ, RZ, RZ ;  /* 0x000000ffff1a7224 */ /* 0x000fce00078e00ff */
.L_x_2936:
[----:B------:R-:W-:-:S13]  /*2c590*/  ISETP.NE.AND P0, PT, R6, RZ, PT ;  /* 0x000000ff0600720c */ /* 0x000fda0003f05270 */
[----:B------:R-:W0:Y:S01]  /*2c5a0*/  @!P0 S2R R3, SR_CgaCtaId ;  /* 0x0000000000038919 */ /* 0x000e220000008800 */
[----:B------:R-:W-:-:S04]  /*2c5b0*/  @!P0 MOV R2, 0x400 ;  /* 0x0000040000028802 */ /* 0x000fc80000000f00 */
[----:B0-----:R-:W-:-:S05]  /*2c5c0*/  @!P0 LEA R2, R3, R2, 0x18 ;  /* 0x0000000203028211 */ /* 0x001fca00078ec0ff */
[----:B------:R1:W-:Y:S01]  /*2c5d0*/  @!P0 STS.128 [R2+0x388d0], R24 ;  /* 0x0388d01802008388 */ /* 0x0003e20000000c00 */
[----:B------:R-:W-:Y:S06]  /*2c5e0*/  BAR.ARV 0x5, 0x180 ;  /* 0x0146000000007b1d */ /* 0x000fec0000002000 */
.L_x_2929:
        /* <DEDUP_REMOVED lines=35> */
.L_x_3050:
[----:B0-----:R-:W0:Y:S02]  /*2c820*/  LDC.64 R2, c[0x0][0xc88] ;  /* 0x00032200ff027b82 */ /* 0x001e240000000a00 */
[----:B0-----:R-:W-:-:S05]  /*2c830*/  IMAD.WIDE R2, R27, 0x4, R2 ;  /* 0x000000041b027825 */ /* 0x001fca00078e0202 */
[----:B------:R-:W2:Y:S01]  /*2c840*/  LDG.E R31, desc[UR60][R2.64] ;  /* 0x0000003c021f7981 */ /* 0x000ea2000c1e1900 */
[----:B------:R-:W-:Y:S05]  /*2c850*/  YIELD ;  /* 0x0000000000007946 */ /* 0x000fea0003800000 */
[----:B------:R-:W-:Y:S01]  /*2c860*/  ULDC.64 UR4, c[0x0][0xa28] ;  /* 0x00028a0000047ab9 */ /* 0x000fe20000000a00 */
[----:B------:R-:W-:Y:S01]  /*2c870*/  ULDC.64 UR8, c[0x0][0xa18] ;  /* 0x0002860000087ab9 */ /* 0x000fe20000000a00 */
[----:B------:R-:W-:Y:S01]  /*2c880*/  ISETP.NE.U32.AND P0, PT, RZ, UR4, PT ;  /* 0x00000004ff007c0c */ /* 0x000fe2000bf05070 */
[----:B-1----:R-:W-:Y:S01]  /*2c890*/  IMAD.MOV.U32 R11, RZ, RZ, RZ ;  /* 0x000000ffff0b7224 */ /* 0x002fe200078e00ff */
[----:B------:R-:W-:-:S02]  /*2c8a0*/  ULDC.64 UR6, c[0x0][0xa10] ;  /* 0x0002840000067ab9 */ /* 0x000fc40000000a00 */
[----:B------:R-:W-:Y:S02]  /*2c8b0*/  ISETP.NE.AND.EX P0, PT, RZ, UR5, PT, P0 ;  /* 0x00000005ff007c0c */ /* 0x000fe4000bf05300 */
[----:B------:R-:W-:-:S04]  /*2c8c0*/  ISETP.NE.U32.AND P2, PT, RZ, UR8, PT ;  /* 0x00000008ff007c0c */ /* 0x000fc8000bf45070 */
[----:B------:R-:W-:Y:S01]  /*2c8d0*/  ISETP.NE.AND.EX P2, PT, RZ, UR9, PT, P2 ;  /* 0x00000009ff007c0c */ /* 0x000fe2000bf45320 */
[----:B------:R-:W-:Y:S01]  /*2c8e0*/  IMAD.MOV.U32 R35, RZ, RZ, RZ ;  /* 0x000000ffff237224 */ /* 0x000fe200078e00ff */
[----:B--2---:R-:W-:-:S05]  /*2c8f0*/  SHF.R.S32.HI R0, RZ, 0x1f, R31 ;  /* 0x0000001fff007819 */ /* 0x004fca000001141f */
        /* <DEDUP_REMOVED lines=8> */
[----:B------:R-:W-:Y:S01]  /*2c980*/  ISETP.NE.U32.AND P1, PT, RZ, UR6, PT ;  /* 0x00000006ff007c0c */ /* 0x000fe2000bf25070 */
[----:B0-----:R-:W-:Y:S01]  /*2c990*/  IMAD.MOV.U32 R0, RZ, RZ, RZ ;  /* 0x000000ffff007224 */ /* 0x001fe200078e00ff */
[----:B------:R-:W-:Y:S02]  /*2c9a0*/  ISETP.NE.AND.EX P0, PT, RZ, UR5, PT, P0 ;  /* 0x00000005ff007c0c */ /* 0x000fe4000bf05300 */
[----:B------:R-:W-:Y:S02]  /*2c9b0*/  ISETP.NE.AND.EX P1, PT, RZ, UR7, PT, P1 ;  /* 0x00000007ff007c0c */ /* 0x000fe4000bf25310 */
[C---:B------:R-:W-:Y:S02]  /*2c9c0*/  IADD3 R4, P4, R17.reuse, UR6, RZ ;  /* 0x0000000611047c10 */ /* 0x040fe4000ff9e0ff */
[----:B-1----:R-:W-:Y:S01]  /*2c9d0*/  IADD3 R2, P3, R17, UR4, RZ ;  /* 0x0000000411027c10 */ /* 0x002fe2000ff7e0ff */
[----:B------:R-:W-:Y:S01]  /*2c9e0*/  ULDC UR4, c[0x0][0x288] ;  /* 0x0000a20000047ab9 */ /* 0x000fe20000000800 */
[----:B------:R-:W-:-:S02]  /*2c9f0*/  IADD3.X R5, R19, UR7, RZ, P4, !PT ;  /* 0x0000000713057c10 */ /* 0x000fc4000a7fe4ff */
[----:B------:R-:W-:Y:S02]  /*2ca00*/  IADD3.X R3, R19, UR5, RZ, P3, !PT ;  /* 0x0000000513037c10 */ /* 0x000fe40009ffe4ff */
[----:B------:R-:W-:Y:S01]  /*2ca10*/  @P2 IADD3 R6, P3, R17, UR8, RZ ;  /* 0x0000000811062c10 */ /* 0x000fe2000ff7e0ff */
[----:B------:R-:W-:Y:S01]  /*2ca20*/  IMAD.U32 R8, RZ, RZ, UR4 ;  /* 0x00000004ff087e24 */ /* 0x000fe2000f8e00ff */
[----:B------:R-:W-:Y:S01]  /*2ca30*/  ULDC.64 UR4, c[0x0][0x418] ;  /* 0x0001060000047ab9 */ /* 0x000fe20000000a00 */
[----:B------:R-:W5:Y:S01]  /*2ca40*/  @P0 LDG.E R35, desc[UR60][R2.64] ;  /* 0x0000003c02230981 */ /* 0x000f62000c1e1900 */
[----:B------:R-:W-:-:S03]  /*2ca50*/  @P2 IADD3.X R7, R19, UR9, RZ, P3, !PT ;  /* 0x0000000913072c10 */ /* 0x000fc60009ffe4ff */
[----:B------:R-:W5:Y:S04]  /*2ca60*/  @P1 LDG.E R0, desc[UR60][R4.64] ;  /* 0x0000003c04001981 */ /* 0x000f68000c1e1900 */
[----:B---3--:R0:W3:Y:S01]  /*2ca70*/  @P2 LDG.E R8, desc[UR60][R6.64] ;  /* 0x0000003c06082981 */ /* 0x0080e2000c1e1900 */
[----:B------:R-:W-:-:S03]  /*2ca80*/  UISETP.NE.U32.AND UP0, UPT, UR4, URZ, UPT ;  /* 0x0000003f0400728c */ /* 0x000fc6000bf05070 */
[----:B------:R-:W-:Y:S01]  /*2ca90*/  ULDC UR4, c[0x0][0x424] ;  /* 0x0001090000047ab9 */ /* 0x000fe20000000800 */
[----:B------:R-:W-:-:S03]  /*2caa0*/  UISETP.NE.AND.EX UP0, UPT, UR5, URZ, UPT, UP0 ;  /* 0x0000003f0500728c */ /* 0x000fc6000bf05300 */
[----:B------:R-:W-:Y:S01]  /*2cab0*/  ULDC UR5, c[0x0][0x2f0] ;  /* 0x0000bc0000057ab9 */ /* 0x000fe20000000800 */
[----:B------:R-:W-:-:S04]  /*2cac0*/  USEL UR4, UR4, 0x1, UP0 ;  /* 0x0000000104047887 */ /* 0x000fc80008000000 */
[----:B------:R-:W-:-:S03]  /*2cad0*/  UIMAD UR4, UR4, UR5, URZ ;  /* 0x00000005040472a4 */ /* 0x000fc6000f8e023f */
[----:B------:R-:W-:Y:S02]  /*2cae0*/  ULDC UR5, c[0x0][0x348] ;  /* 0x0000d20000057ab9 */ /* 0x000fe40000000800 */
[----:B0-----:R-:W-:Y:S01]  /*2caf0*/  IMAD.U32 R6, RZ, RZ, UR5 ;  /* 0x00000005ff067e24 */ /* 0x001fe2000f8e00ff */
[----:B---3--:R0:W-:Y:S01]  /*2cb00*/  STL [R1+0x1c], R8 ;  /* 0x00001c0801007387 */ /* 0x0081e20000100800 */
[----:B------:R-:W-:-:S03]  /*2cb10*/  IMAD.MOV.U32 R9, RZ, RZ, R8 ;  /* 0x000000ffff097224 */ /* 0x000fc600078e0008 */
[----:B--2---:R1:W-:Y:S01]  /*2cb20*/  STL [R1+0x10], R11 ;  /* 0x0000100b01007387 */ /* 0x0043e20000100800 */
[----:B0-----:R-:W-:Y:S01]  /*2cb30*/  IMAD.U32 R8, RZ, RZ, UR4 ;  /* 0x00000004ff087e24 */ /* 0x001fe2000f8e00ff */
[----:B------:R-:W-:Y:S06]  /*2cb40*/  @P2 BRA `(.L_x_2938) ;  /* 0x0000000000142947 */ /* 0x000fec0003800000 */
[----:B------:R-:W-:Y:S05]  /*2cb50*/  @!P0 BRA `(.L_x_2938) ;  /* 0x0000000000108947 */ /* 0x000fea0003800000 */
[----:B------:R-:W2:Y:S04]  /*2cb60*/  LDG.E R7, desc[UR60][R2.64] ;  /* 0x0000003c02077981 */ /* 0x000ea8000c1e1900 */
[----:B------:R-:W2:Y:S02]  /*2cb70*/  LDG.E R10, desc[UR60][R2.64+0x4] ;  /* 0x0000043c020a7981 */ /* 0x000ea4000c1e1900 */
[----:B--2---:R-:W-:-:S05]  /*2cb80*/  IMAD.IADD R9, R10, 0x1, -R7 ;  /* 0x000000010a097824 */ /* 0x004fca00078e0a07 */
[----:B------:R0:W-:Y:S02]  /*2cb90*/  STL [R1+0x1c], R9 ;  /* 0x00001c0901007387 */ /* 0x0001e40000100800 */
.L_x_2938:
[----:B------:R-:W-:Y:S01]  /*2cba0*/  ULDC.64 UR4, c[0x0][0xa20] ;  /* 0x0002880000047ab9 */ /* 0x000fe20000000a00 */
[C---:B------:R-:W-:Y:S01]  /*2cbb0*/  LOP3.LUT R2, R26.reuse, 0xff000000, RZ, 0xc0, !PT ;  /* 0xff0000001a027812 */ /* 0x040fe200078ec0ff */
[----:B------:R-:W-:Y:S01]  /*2cbc0*/  IMAD.MOV.U32 R32, RZ, RZ, R31 ;  /* 0x000000ffff207224 */ /* 0x000fe200078e001f */
[----:B------:R-:W-:Y:S02]  /*2cbd0*/  ISETP.NE.U32.AND P0, PT, RZ, UR4, PT ;  /* 0x00000004ff007c0c */ /* 0x000fe4000bf05070 */
[----:B------:R-:W-:Y:S02]  /*2cbe0*/  SHF.R.U32.HI R2, RZ, 0x8, R2 ;  /* 0x00000008ff027819 */ /* 0x000fe40000011602 */
[----:B------:R-:W-:Y:S02]  /*2cbf0*/  ISETP.NE.AND.EX P0, PT, RZ, UR5, PT, P0 ;  /* 0x00000005ff007c0c */ /* 0x000fe4000bf05300 */
[C---:B------:R-:W-:Y:S02]  /*2cc00*/  LOP3.LUT R7, R26.reuse, 0xff0000, RZ, 0xc0, !PT ;  /* 0x00ff00001a077812 */ /* 0x040fe400078ec0ff */
[----:B------:R-:W-:-:S02]  /*2cc10*/  LOP3.LUT R26, R26, 0xffff, RZ, 0xc0, !PT ;  /* 0x0000ffff1a1a7812 */ /* 0x000fc400078ec0ff */
[----:B------:R-:W-:-:S07]  /*2cc20*/  LEA.HI R7, R7, R2, RZ, 0x10 ;  /* 0x0000000207077211 */ /* 0x000fce00078f80ff */
[----:B------:R-:W-:Y:S05]  /*2cc30*/  @!P0 BRA `(.L_x_2939) ;  /* 0x0000000000108947 */ /* 0x000fea0003800000 */
[----:B------:R-:W-:-:S04]  /*2cc40*/  IADD3 R2, P0, R17, UR4, RZ ;  /* 0x0000000411027c10 */ /* 0x000fc8000ff1e0ff */
[----:B------:R-:W-:-:S05]  /*2cc50*/  IADD3.X R3, R19, UR5, RZ, P0, !PT ;  /* 0x0000000513037c10 */ /* 0x000fca00087fe4ff */
[----:B------:R2:W5:Y:S01]  /*2cc60*/  LDG.E R8, desc[UR60][R2.64] ;  /* 0x0000003c02087981 */ /* 0x000562000c1e1900 */
[----:B------:R-:W-:Y:S05]  /*2cc70*/  BRA `(.L_x_2940) ;  /* 0x0000000000247947 */ /* 0x000fea0003800000 */
.L_x_2939:
[----:B------:R-:W-:Y:S02]  /*2cc80*/  ULDC.64 UR4, c[0x0][0xa08] ;  /* 0x0002820000047ab9 */ /* 0x000fe40000000a00 */
[----:B------:R-:W-:-:S04]  /*2cc90*/  ISETP.NE.U32.AND P0, PT, RZ, UR4, PT ;  /* 0x00000004ff007c0c */ /* 0x000fc8000bf05070 */
[----:B------:R-:W-:-:S13]  /*2cca0*/  ISETP.NE.AND.EX P0, PT, RZ, UR5, PT, P0 ;  /* 0x00000005ff007c0c */ /* 0x000fda000bf05300 */
[----:B------:R-:W-:Y:S05]  /*2ccb0*/  @!P0 BRA `(.L_x_2940) ;  /* 0x0000000000148947 */ /* 0x000fea0003800000 */
[----:B------:R-:W2:Y:S02]  /*2ccc0*/  LDC.64 R2, c[0x0][0xa08] ;  /* 0x00028200ff027b82 */ /* 0x000ea40000000a00 */
[----:B--2---:R-:W-:-:S05]  /*2ccd0*/  IMAD.WIDE R2, R32, 0x4, R2 ;  /* 0x0000000420027825 */ /* 0x004fca00078e0202 */
[----:B------:R-:W2:Y:S04]  /*2cce0*/  LDG.E R8, desc[UR60][R2.64] ;  /* 0x0000003c02087981 */ /* 0x000ea8000c1e1900 */
[----:B------:R-:W2:Y:S02]  /*2ccf0*/  LDG.E R2, desc[UR60][R2.64+0x4] ;  /* 0x0000043c02027981 */ /* 0x000ea4000c1e1900 */
[----:B--2---:R-:W-:-:S07]  /*2cd00*/  IMAD.IADD R8, R2, 0x1, -R8 ;  /* 0x0000000102087824 */ /* 0x004fce00078e0a08 */
.L_x_2940:
[----:B--2---:R-:W2:Y:S01]  /*2cd10*/  @P1 LDG.E R2, desc[UR60][R4.64] ;  /* 0x0000003c04021981 */ /* 0x004ea2000c1e1900 */
[----:B------:R-:W3:Y:S03]  /*2cd20*/  LDC R3, c[0x0][0x448] ;  /* 0x00011200ff037b82 */ /* 0x000ee60000000800 */
[----:B------:R4:W2:Y:S01]  /*2cd30*/  @P1 LDG.E R5, desc[UR60][R4.64+0x4] ;  /* 0x0000043c04051981 */ /* 0x0008a2000c1e1900 */
[----:B-----5:R-:W-:Y:S01]  /*2cd40*/  IMAD.IADD R8, R8, 0x1, -R11 ;  /* 0x0000000108087824 */ /* 0x020fe200078e0a0b */
[----:B------:R-:W-:Y:S01]  /*2cd50*/  BSSY B0, `(.L_x_2941) ;  /* 0x0000037000007945 */ /* 0x000fe20003800000 */
[----:B------:R-:W-:Y:S02]  /*2cd60*/  LOP3.LUT R21, R7, 0xff, RZ, 0xc0, !PT ;  /* 0x000000ff07157812 */ /* 0x000fe400078ec0ff */
[----:B---3--:R-:W-:-:S13]  /*2cd70*/  ISETP.NE.AND P0, PT, R3, 0x1, PT ;  /* 0x000000010300780c */ /* 0x008fda0003f05270 */
[----:B----4-:R-:W3:Y:S08]  /*2cd80*/  @P0 LDC R4, c[0x0][0x44c] ;  /* 0x00011300ff040b82 */ /* 0x010ef00000000800 */
[----:B------:R-:W4:Y:S01]  /*2cd90*/  @P0 LDC R3, c[0x0][0x450] ;  /* 0x00011400ff030b82 */ /* 0x000f220000000800 */
[----:B--2---:R-:W-:Y:S02]  /*2cda0*/  @P1 IMAD.IADD R6, R5, 0x1, -R2 ;  /* 0x0000000105061824 */ /* 0x004fe400078e0a02 */
[----:B------:R-:W-:-:S04]  /*2cdb0*/  IMAD.SHL.U32 R2, R25, 0x80, RZ ;  /* 0x0000008019027824 */ /* 0x000fc800078e00ff */
[----:B------:R-:W-:-:S04]  /*2cdc0*/  VIADD R2, R2, 0x7f ;  /* 0x0000007f02027836 */ /* 0x000fc80000000000 */
[----:B---3--:R-:W-:-:S05]  /*2cdd0*/  @P0 IMAD.HI.U32 R4, R2, R4, RZ ;  /* 0x0000000402040227 */ /* 0x008fca00078e00ff */
[----:B----4-:R-:W-:Y:S01]  /*2cde0*/  @P0 SHF.R.U32.HI R2, RZ, R3, R4 ;  /* 0x00000003ff020219 */ /* 0x010fe20000011604 */
[----:B------:R-:W-:Y:S01]  /*2cdf0*/  IMAD.IADD R3, R8, 0x1, R6 ;  /* 0x0000000108037824 */ /* 0x000fe200078e0206 */
[----:B------:R-:W-:-:S03]  /*2ce00*/  SHF.R.U32.HI R4, RZ, 0x10, R7 ;  /* 0x00000010ff047819 */ /* 0x000fc60000011607 */
[C---:B------:R-:W-:Y:S01]  /*2ce10*/  VIADD R20, R3.reuse, 0x4f ;  /* 0x0000004f03147836 */ /* 0x040fe20000000000 */
[----:B------:R-:W-:Y:S01]  /*2ce20*/  IADD3 R5, R3, 0x50, -R9 ;  /* 0x0000005003057810 */ /* 0x000fe20007ffe809 */
[----:B------:R2:W-:Y:S02]  /*2ce30*/  STL [R1+0x8], R3 ;  /* 0x0000080301007387 */ /* 0x0005e40000100800 */
[----:B------:R-:W-:-:S04]  /*2ce40*/  IMAD.HI R20, R20, 0x66666667, RZ ;  /* 0x6666666714147827 */ /* 0x000fc800078e02ff */
[----:B------:R-:W-:-:S04]  /*2ce50*/  IMAD.IADD R2, R5, 0x1, R2 ;  /* 0x0000000105027824 */ /* 0x000fc800078e0202 */
[----:B------:R-:W-:Y:S01]  /*2ce60*/  IMAD.HI R2, R2, 0x66666667, RZ ;  /* 0x6666666702027827 */ /* 0x000fe200078e02ff */
[----:B--2---:R-:W-:-:S04]  /*2ce70*/  SHF.R.U32.HI R3, RZ, 0x1f, R20 ;  /* 0x0000001fff037819 */ /* 0x004fc80000011614 */
[----:B------:R-:W-:Y:S02]  /*2ce80*/  LEA.HI.SX32 R20, R20, R3, 0x1b ;  /* 0x0000000314147211 */ /* 0x000fe400078fdaff */
[----:B------:R-:W-:-:S04]  /*2ce90*/  SHF.R.U32.HI R3, RZ, 0x1f, R2 ;  /* 0x0000001fff037819 */ /* 0x000fc80000011602 */
[----:B------:R-:W-:Y:S01]  /*2cea0*/  LEA.HI.SX32 R3, R2, R3, 0x1b ;  /* 0x0000000302037211 */ /* 0x000fe200078fdaff */
[----:B------:R-:W-:-:S03]  /*2ceb0*/  IMAD.MOV.U32 R2, RZ, RZ, RZ ;  /* 0x000000ffff027224 */ /* 0x000fc600078e00ff */
[----:B0-----:R-:W-:-:S04]  /*2cec0*/  VIMNMX R9, R20, R3, PT ;  /* 0x0000000314097248 */ /* 0x001fc80003fe0100 */
[----:B------:R-:W-:-:S13]  /*2ced0*/  ISETP.GE.AND P0, PT, R9, 0x1, PT ;  /* 0x000000010900780c */ /* 0x000fda0003f06270 */
[----:B------:R-:W-:Y:S05]  /*2cee0*/  @!P0 BRA `(.L_x_2942) ;  /* 0x0000000000748947 */ /* 0x000fea0003800000 */
[----:B------:R-:W-:Y:S01]  /*2cef0*/  ISETP.NE.AND P0, PT, R4, RZ, PT ;  /* 0x000000ff0400720c */ /* 0x000fe20003f05270 */
[----:B------:R-:W-:-:S03]  /*2cf00*/  ULDC UR4, c[0x0][0x9f0] ;  /* 0x00027c0000047ab9 */ /* 0x000fc60000000800 */
[----:B------:R-:W-:-:S04]  /*2cf10*/  SEL R7, R4, UR4, P0 ;  /* 0x0000000404077c07 */ /* 0x000fc80008000000 */
[----:B------:R-:W-:Y:S02]  /*2cf20*/  IABS R10, R7 ;  /* 0x00000007000a7213 */ /* 0x000fe40000000000 */
[----:B-1----:R-:W-:Y:S02]  /*2cf30*/  IADD3 R11, R7, -0x1, R9 ;  /* 0xffffffff070b7810 */ /* 0x002fe40007ffe009 */
        /* <DEDUP_REMOVED lines=12> */
[----:B------:R-:W-:-:S04]  /*2d000*/  IMAD.MOV R2, RZ, RZ, -R2 ;  /* 0x000000ffff027224 */ /* 0x000fc800078e0a02 */
        /* <DEDUP_REMOVED lines=11> */
.L_x_2942:
[----:B------:R-:W-:Y:S05]  /*2d0c0*/  BSYNC B0 ;  /* 0x0000000000007941 */ /* 0x000fea0003800000 */
.L_x_2941:
[-C--:B------:R-:W-:Y:S01]  /*2d0d0*/  IMAD R3, R21, R2.reuse, RZ ;  /* 0x0000000215037224 */ /* 0x080fe200078e02ff */
[----:B------:R-:W-:Y:S04]  /*2d0e0*/  BSSY B0, `(.L_x_2943) ;  /* 0x0000191000007945 */ /* 0x000fe80003800000 */
        /* <DEDUP_REMOVED lines=22> */
[----:B------:R0:W2:Y:S02]  /*2d250*/  SHFL.IDX PT, R14, R7, RZ, 0x1f ;  /* 0x00001fff070e7589 */ /* 0x0000a400000e0000 */
.L_x_3154:
[----:B--2---:R-:W-:Y:S02]  /*2d260*/  ISETP.NE.AND P0, PT, R14, RZ, PT ;  /* 0x000000ff0e00720c */ /* 0x004fe40003f05270 */
[----:B------:R-:W-:-:S11]  /*2d270*/  PLOP3.LUT P6, PT, PT, PT, PT, 0x8, 0x0 ;  /* 0x000000000000781c */ /* 0x000fd60003fce170 */
[----:B------:R-:W-:Y:S05]  /*2d280*/  @P0 BRA `(.L_x_2946) ;  /* 0x00000000000c0947 */ /* 0x000fea0003800000 */
[----:B------:R-:W-:-:S03]  /*2d290*/  UMOV UR4, 0xffffffff ;  /* 0xffffffff00047882 */ /* 0x000fc60000000000 */
[----:B------:R-:W-:Y:S05]  /*2d2a0*/  BRA.DIV UR4, `(.L_x_2947) ;  /* 0x0000008204f47947 */ /* 0x000fea000b800000 */
[----:B------:R-:W-:-:S13]  /*2d2b0*/  ELECT P6, URZ, PT ;  /* 0x00000000003f782f */ /* 0x000fda00038c0000 */
.L_x_2946:
        /* <DEDUP_REMOVED lines=9> */
.L_x_3157:
[----:B------:R-:W-:Y:S05]  /*2d350*/  BSYNC B1 ;  /* 0x0000000000017941 */ /* 0x000fea0003800000 */
.L_x_2948:
[----:B------:R-:W-:Y:S04]  /*2d360*/  BSSY B1, `(.L_x_2950) ;  /* 0x00000ab000017945 */ /* 0x000fe80003800000 */
[----:B------:R-:W-:Y:S05]  /*2d370*/  @!P6 BRA `(.L_x_2951) ;  /* 0x0000000800a4e947 */ /* 0x000fea0003800000 */
[----:B-1----:R-:W-:Y:S01]  /*2d380*/  IMAD R11, R28, 0x8, R16 ;  /* 0x000000081c0b7824 */ /* 0x002fe200078e0210 */
[----:B------:R-:W-:Y:S01]  /*2d390*/  SHF.L.U32 R10, R30, 0x1f, RZ ;  /* 0x0000001f1e0a7819 */ /* 0x000fe200000006ff */
[----:B------:R-:W1:Y:S01]  /*2d3a0*/  S2R R8, SR_TID.X ;  /* 0x0000000000087919 */ /* 0x000e620000002100 */
[----:B------:R-:W-:Y:S02]  /*2d3b0*/  BSSY B2, `(.L_x_2952) ;  /* 0x0000005000027945 */ /* 0x000fe40003800000 */
[----:B------:R-:W2:Y:S01]  /*2d3c0*/  SYNCS.PHASECHK.TRANS64.TRYWAIT P0, [R11+URZ+0x388a0], R10 ;  /* 0x0388a00a0b0075a7 */ /* 0x000ea2000800017f */
[----:B-1----:R-:W-:-:S04]  /*2d3d0*/  LOP3.LUT R8, R8, 0x7f, RZ, 0xc0, !PT ;  /* 0x0000007f08087812 */ /* 0x002fc800078ec0ff */
[----:B------:R-:W-:Y:S01]  /*2d3e0*/  ISETP.NE.AND P1, PT, R8, RZ, PT ;  /* 0x000000ff0800720c */ /* 0x000fe20003f25270 */
[----:B--2---:R-:W-:-:S12]  /*2d3f0*/  @!P0 BRA `(.L_x_2953) ;  /* 0x0000008000d48947 */ /* 0x004fd80003800000 */
.L_x_3158:
[----:B------:R-:W-:Y:S05]  /*2d400*/  BSYNC B2 ;  /* 0x0000000000027941 */ /* 0x000fea0003800000 */
.L_x_2952:
        /* <DEDUP_REMOVED lines=9> */
.L_x_2955:
[----:B------:R-:W-:Y:S05]  /*2d4a0*/  BSYNC B2 ;  /* 0x0000000000027941 */ /* 0x000fea0003800000 */
.L_x_2954:
[----:B0-----:R-:W-:Y:S01]  /*2d4b0*/  IMAD.MOV.U32 R7, RZ, RZ, RZ ;  /* 0x000000ffff077224 */ /* 0x001fe200078e00ff */
        /* <DEDUP_REMOVED lines=9> */
[----:B------:R-:W-:Y:S01]  /*2d550*/  VIADD R12, R9, 0x24400 ;  /* 0x00024400090c7836 */ /* 0x000fe20000000000 */
[----:B------:R-:W-:-:S09]  /*2d560*/  UMOV UR7, 0x12f00000 ;  /* 0x12f0000000077882 */ /* 0x000fd20000000000 */
.L_x_2956:
        /* <DEDUP_REMOVED lines=16> */
.L_x_2957:
        /* <DEDUP_REMOVED lines=16> */
.L_x_2958:
        /* <DEDUP_REMOVED lines=16> */
.L_x_2959:
        /* <DEDUP_REMOVED lines=13> */
.L_x_3159:
[----:B------:R-:W-:Y:S05]  /*2d940*/  BSYNC B2 ;  /* 0x0000000000027941 */ /* 0x000fea0003800000 */
.L_x_2960:
[----:B------:R-:W-:Y:S01]  /*2d950*/  BSSY B2, `(.L_x_2962) ;  /* 0x000000b000027945 */ /* 0x000fe20003800000 */
[----:B------:R-:W-:Y:S02]  /*2d960*/  IMAD.MOV.U32 R12, RZ, RZ, 0x0 ;  /* 0x00000000ff0c7424 */ /* 0x000fe400078e00ff */
[----:B------:R-:W-:Y:S01]  /*2d970*/  IMAD.MOV.U32 R13, RZ, RZ, 0x12f00000 ;  /* 0x12f00000ff0d7424 */ /* 0x000fe200078e00ff */
[----:B------:R-:W-:Y:S06]  /*2d980*/  @P1 BRA `(.L_x_2963) ;  /* 0x00000000001c1947 */ /* 0x000fec0003800000 */
[----:B01----:R-:W0:Y:S01]  /*2d990*/  S2R R10, SR_TID.X ;  /* 0x00000000000a7919 */ /* 0x003e220000002100 */
[----:B------:R-:W-:-:S04]  /*2d9a0*/  IMAD.MOV.U32 R7, RZ, RZ, 0xa000 ;  /* 0x0000a000ff077424 */ /* 0x000fc800078e00ff */
[----:B------:R2:W-:Y:S01]  /*2d9b0*/  SYNCS.ARRIVE.TRANS64 RZ, [R11+URZ+0x388b0], R7 ;  /* 0x0388b0070bff79a7 */ /* 0x0005e2000800003f */
[----:B0-----:R-:W-:-:S04]  /*2d9c0*/  LOP3.LUT R10, R10, 0x1f, RZ, 0xc0, !PT ;  /* 0x0000001f0a0a7812 */ /* 0x001fc800078ec0ff */
[----:B------:R-:W-:-:S13]  /*2d9d0*/  ISETP.NE.AND P0, PT, R10, RZ, PT ;  /* 0x000000ff0a00720c */ /* 0x000fda0003f05270 */
[----:B--2---:R-:W-:Y:S05]  /*2d9e0*/  @!P0 BRA `(.L_x_2963) ;  /* 0x0000000000048947 */ /* 0x004fea0003800000 */
[----:B------:R-:W-:Y:S01]  /*2d9f0*/  BPT.TRAP 0x1 ;  /* 0x000000040000795c */ /* 0x000fe20000300000 */
.L_x_2963:
[----:B------:R-:W-:Y:S05]  /*2da00*/  BSYNC B2 ;  /* 0x0000000000027941 */ /* 0x000fea0003800000 */
.L_x_2962:
        /* <DEDUP_REMOVED lines=9> */
.L_x_2964:
        /* <DEDUP_REMOVED lines=15> */
.L_x_2965:
        /* <DEDUP_REMOVED lines=15> */
.L_x_2966:
        /* <DEDUP_REMOVED lines=15> */
.L_x_2967:
        /* <DEDUP_REMOVED lines=9> */
[----:B--2---:R-:W-:Y:S05]  /*2de00*/  @P0 BRA.U.ANY `(.L_x_2967) ;  /* 0xfffffffd00d80947 */ /* 0x004fea000393ffff */
.L_x_2951:
[----:B------:R-:W-:Y:S05]  /*2de10*/  BSYNC B1 ;  /* 0x0000000000017941 */ /* 0x000fea0003800000 */
.L_x_2950:
[----:B-1----:R-:W-:Y:S01]  /*2de20*/  VIADD R11, R3, 0xfffffffe ;  /* 0xfffffffe030b7836 */ /* 0x002fe20000000000 */
        /* <DEDUP_REMOVED lines=8> */
.L_x_2986:
        /* <DEDUP_REMOVED lines=11> */
.L_x_3160:
[----:B------:R-:W-:Y:S05]  /*2df60*/  BSYNC B2 ;  /* 0x0000000000027941 */ /* 0x000fea0003800000 */
.L_x_2970:
        /* <DEDUP_REMOVED lines=9> */
.L_x_2973:
[----:B------:R-:W-:Y:S05]  /*2e000*/  BSYNC B2 ;  /* 0x0000000000027941 */ /* 0x000fea0003800000 */
.L_x_2972:
        /* <DEDUP_REMOVED lines=11> */
.L_x_2974:
        /* <DEDUP_REMOVED lines=14> */
[----:B------:R-:W-:Y:S01]  /*2e1a0*/  R2UR UR10, R12 ;  /* 0x000000000c0a72ca */ /* 0x000fe200000e0000 */
[----:B------:R-:W-:-:S14]  /*2e1b0*/  VIADD R12, R8, 0x26c00 ;  /* 0x00026c00080c7836 */ /* 0x000fdc0000000000 */
.L_x_2975:
        /* <DEDUP_REMOVED lines=16> */
.L_x_2976:
        /* <DEDUP_REMOVED lines=16> */
.L_x_2977:
        /* <DEDUP_REMOVED lines=13> */
.L_x_3161:
[----:B------:R-:W-:Y:S05]  /*2e490*/  BSYNC B2 ;  /* 0x0000000000027941 */ /* 0x000fea0003800000 */
.L_x_2978:
        /* <DEDUP_REMOVED lines=11> */
.L_x_2981:
[----:B------:R-:W-:Y:S05]  /*2e550*/  BSYNC B2 ;  /* 0x0000000000027941 */ /* 0x000fea0003800000 */
.L_x_2980:
        /* <DEDUP_REMOVED lines=8> */
.L_x_2982:
        /* <DEDUP_REMOVED lines=16> */
.L_x_2983:
        /* <DEDUP_REMOVED lines=15> */
.L_x_2984:
        /* <DEDUP_REMOVED lines=15> */
.L_x_2985:
        /* <DEDUP_REMOVED lines=10> */
.L_x_2969:
[----:B------:R-:W-:Y:S05]  /*2e960*/  BSYNC B1 ;  /* 0x0000000000017941 */ /* 0x000fea0003800000 */
.L_x_2968:
[C---:B------:R-:W-:Y:S01]  /*2e970*/  ISETP.GT.AND P2, PT, R11.reuse, R6, PT ;  /* 0x000000060b00720c */ /* 0x040fe20003f44270 */
[----:B------:R-:W-:Y:S02]  /*2e980*/  VIADD R28, R28, 0x1 ;  /* 0x000000011c1c7836 */ /* 0x000fe40000000000 */
[----:B------:R-:W-:-:S03]  /*2e990*/  VIADD R11, R11, 0xffffffff ;  /* 0xffffffff0b0b7836 */ /* 0x000fc60000000000 */
[----:B------:R-:W-:-:S04]  /*2e9a0*/  ISETP.NE.AND P1, PT, R28, 0x2, PT ;  /* 0x000000021c00780c */ /* 0x000fc80003f25270 */
[----:B------:R-:W-:Y:S02]  /*2e9b0*/  SEL R3, RZ, 0x1, P1 ;  /* 0x00000001ff037807 */ /* 0x000fe40000800000 */
[----:B------:R-:W-:Y:S02]  /*2e9c0*/  SEL R28, R28, RZ, P1 ;  /* 0x000000ff1c1c7207 */ /* 0x000fe40000800000 */
[----:B------:R-:W-:Y:S01]  /*2e9d0*/  LOP3.LUT R30, R30, R3, RZ, 0x3c, !PT ;  /* 0x000000031e1e7212 */ /* 0x000fe200078e3cff */
[----:B------:R-:W-:Y:S06]  /*2e9e0*/  @P2 BRA `(.L_x_2986) ;  /* 0xfffffff400302947 */ /* 0x000fec000383ffff */
.L_x_2944:
[----:B------:R-:W-:Y:S05]  /*2e9f0*/  BSYNC B0 ;  /* 0x0000000000007941 */ /* 0x000fea0003800000 */
.L_x_2943:
[----:B------:R-:W2:Y:S01]  /*2ea00*/  LDC R0, c[0x0][0x448] ;  /* 0x00011200ff007b82 */ /* 0x000ea20000000800 */
[----:B------:R-:W-:Y:S01]  /*2ea10*/  LEA R2, R25, 0x7f, 0x7 ;  /* 0x0000007f19027811 */ /* 0x000fe200078e38ff */
[----:B------:R-:W-:Y:S06]  /*2ea20*/  @!P0 WARPSYNC.ALL ;  /* 0x0000000000008948 */ /* 0x000fec0003800000 */
[----:B------:R-:W-:Y:S01]  /*2ea30*/  @!P0 BAR.SYNC.DEFER_BLOCKING 0xc, 0x180 ;  /* 0x0306000000008b1d */ /* 0x000fe20000010000 */
[----:B------:R-:W-:-:S05]  /*2ea40*/  ISETP.NE.AND P2, PT, R4, RZ, PT ;  /* 0x000000ff0400720c */ /* 0x000fca0003f45270 */
[----:B------:R-:W-:Y:S08]  /*2ea50*/  BSSY B0, `(.L_x_2987) ;  /* 0x0000029000007945 */ /* 0x000ff00003800000 */
[----:B------:R-:W3:Y:S01]  /*2ea60*/  @!P2 LDC R4, c[0x0][0x9f0] ;  /* 0x00027c00ff04ab82 */ /* 0x000ee20000000800 */
[----:B--2---:R-:W-:-:S13]  /*2ea70*/  ISETP.NE.AND P1, PT, R0, 0x1, PT ;  /* 0x000000010000780c */ /* 0x004fda0003f25270 */
[----:B------:R-:W2:Y:S08]  /*2ea80*/  @P1 LDC R3, c[0x0][0x44c] ;  /* 0x00011300ff031b82 */ /* 0x000eb00000000800 */
[----:B------:R-:W4:Y:S01]  /*2ea90*/  @P1 LDC R0, c[0x0][0x450] ;  /* 0x00011400ff001b82 */ /* 0x000f220000000800 */
[----:B--2---:R-:W-:-:S05]  /*2eaa0*/  @P1 IMAD.HI.U32 R3, R2, R3, RZ ;  /* 0x0000000302031227 */ /* 0x004fca00078e00ff */
[----:B----4-:R-:W-:Y:S01]  /*2eab0*/  @P1 SHF.R.U32.HI R2, RZ, R0, R3 ;  /* 0x00000000ff021219 */ /* 0x010fe20000011603 */
[----:B------:R-:W-:-:S04]  /*2eac0*/  IMAD.MOV.U32 R0, RZ, RZ, RZ ;  /* 0x000000ffff007224 */ /* 0x000fc800078e00ff */
[----:B------:R-:W-:-:S04]  /*2ead0*/  IMAD.IADD R2, R5, 0x1, R2 ;  /* 0x0000000105027824 */ /* 0x000fc800078e0202 */
[----:B------:R-:W-:-:S05]  /*2eae0*/  IMAD.HI R2, R2, 0x66666667, RZ ;  /* 0x6666666702027827 */ /* 0x000fca00078e02ff */
[----:B------:R-:W-:-:S04]  /*2eaf0*/  SHF.R.U32.HI R3, RZ, 0x1f, R2 ;  /* 0x0000001fff037819 */ /* 0x000fc80000011602 */
[----:B------:R-:W-:-:S04]  /*2eb00*/  LEA.HI.SX32 R3, R2, R3, 0x1b ;  /* 0x0000000302037211 */ /* 0x000fc800078fdaff */
[----:B------:R-:W-:-:S04]  /*2eb10*/  VIMNMX R20, R20, R3, PT ;  /* 0x0000000314147248 */ /* 0x000fc80003fe0100 */
[----:B------:R-:W-:-:S13]  /*2eb20*/  ISETP.GE.AND P1, PT, R20, 0x1, PT ;  /* 0x000000011400780c */ /* 0x000fda0003f26270 */
[----:B---3--:R-:W-:Y:S05]  /*2eb30*/  @!P1 BRA `(.L_x_2988) ;  /* 0x0000000000689947 */ /* 0x008fea0003800000 */
[-C--:B------:R-:W-:Y:S02]  /*2eb40*/  IABS R0, R4.reuse ;  /* 0x0000000400007213 */ /* 0x080fe40000000000 */
[----:B------:R-:W-:Y:S02]  /*2eb50*/  IABS R6, R4 ;  /* 0x0000000400067213 */ /* 0x000fe40000000000 */
[----:B0-----:R-:W0:Y:S03]  /*2eb60*/  I2F.RP R7, R0 ;  /* 0x0000000000077306 */ /* 0x001e260000209400 */
        /* <DEDUP_REMOVED lines=23> */
.L_x_2988:
[----:B------:R-:W-:Y:S05]  /*2ece0*/  BSYNC B0 ;  /* 0x0000000000007941 */ /* 0x000fea0003800000 */
.L_x_2987:
[-C--:B------:R-:W-:Y:S01]  /*2ecf0*/  IMAD R3, R21, R0.reuse, RZ ;  /* 0x0000000015037224 */ /* 0x080fe200078e02ff */
[----:B------:R-:W-:Y:S04]  /*2ed00*/  BSSY B7, `(.L_x_2989) ;  /* 0x000037e000077945 */ /* 0x000fe80003800000 */
[----:B------:R-:W-:Y:S01]  /*2ed10*/  VIADDMNMX R2, R3, R0, R20, PT ;  /* 0x0000000003027246 */ /* 0x000fe20003800114 */
[----:B------:R2:W-:Y:S03]  /*2ed20*/  STL [R1+0xc], R3 ;  /* 0x00000c0301007387 */ /* 0x0005e60000100800 */
[----:B------:R-:W-:Y:S01]  /*2ed30*/  ISETP.GT.AND P0, PT, R2, R3, PT ;  /* 0x000000030200720c */ /* 0x000fe20003f04270 */
[----:B------:R2:W-:-:S12]  /*2ed40*/  STL [R1+0x28], R2 ;  /* 0x0000280201007387 */ /* 0x0005d80000100800 */
[----:B--2---:R-:W-:Y:S05]  /*2ed50*/  @P0 BRA `(.L_x_2990) ;  /* 0x0000000000440947 */ /* 0x004fea0003800000 */
[----:B------:R-:W2:Y:S02]  /*2ed60*/  S2R R2, SR_TID.X ;  /* 0x0000000000027919 */ /* 0x000ea40000002100 */
[----:B--2---:R-:W-:-:S04]  /*2ed70*/  LOP3.LUT R2, R2, 0x7f, RZ, 0xc0, !PT ;  /* 0x0000007f02027812 */ /* 0x004fc800078ec0ff */
[----:B------:R-:W-:-:S13]  /*2ed80*/  ISETP.NE.AND P0, PT, R2, RZ, PT ;  /* 0x000000ff0200720c */ /* 0x000fda0003f05270 */
[----:B------:R-:W-:Y:S05]  /*2ed90*/  @P0 BRA `(.L_x_2991) ;  /* 0x0000003400d00947 */ /* 0x000fea0003800000 */
[----:B------:R-:W2:Y:S01]  /*2eda0*/  S2R R5, SR_LANEID ;  /* 0x0000000000057919 */ /* 0x000ea20000000000 */
[----:B------:R-:W-:Y:S01]  /*2edb0*/  VOTEU.ANY UR4, UPT, PT ;  /* 0x0000000000047886 */ /* 0x000fe200038e0100 */
[----:B------:R-:W3:Y:S01]  /*2edc0*/  LDC.64 R2, c[0x0][0xc60] ;  /* 0x00031800ff027b82 */ /* 0x000ee20000000a00 */
[----:B------:R-:W2:Y:S02]  /*2edd0*/  FLO.U32 R0, UR4 ;  /* 0x0000000400007d00 */ /* 0x000ea400080e0000 */
[----:B--2---:R-:W-:-:S06]  /*2ede0*/  ISETP.EQ.U32.AND P0, PT, R0, R5, PT ;  /* 0x000000050000720c */ /* 0x004fcc0003f02070 */
[----:B------:R-:W3:Y:S07]  /*2edf0*/  POPC R5, UR4 ;  /* 0x0000000400057d09 */ /* 0x000eee0008000000 */
[----:B---3--:R-:W2:Y:S01]  /*2ee00*/  @P0 ATOMG.E.ADD.STRONG.GPU PT, R3, desc[UR60][R2.64], R5 ;  /* 0x00000005020309a8 */ /* 0x008ea200081ee1fc */
[----:B------:R-:W3:Y:S02]  /*2ee10*/  S2R R4, SR_LTMASK ;  /* 0x0000000000047919 */ /* 0x000ee40000003900 */
[----:B---3--:R-:W-:-:S04]  /*2ee20*/  LOP3.LUT R4, R4, UR4, RZ, 0xc0, !PT ;  /* 0x0000000404047c12 */ /* 0x008fc8000f8ec0ff */
[----:B0-----:R-:W0:Y:S01]  /*2ee30*/  POPC R7, R4 ;  /* 0x0000000400077309 */ /* 0x001e220000000000 */
[----:B--2---:R-:W0:Y:S02]  /*2ee40*/  SHFL.IDX PT, R0, R3, R0, 0x1f ;  /* 0x00001f0003007589 */ /* 0x004e2400000e0000 */
[----:B0-----:R-:W-:Y:S01]  /*2ee50*/  IADD3 R24, R0, UR38, R7 ;  /* 0x0000002600187c10 */ /* 0x001fe2000fffe007 */
[----:B------:R-:W-:Y:S06]  /*2ee60*/  BRA `(.L_x_2991) ;  /* 0x00000034009c7947 */ /* 0x000fec0003800000 */
.L_x_2990:
        /* <DEDUP_REMOVED lines=9> */
[----:B------:R-:W2:Y:S01]  /*2ef00*/  LDC.64 R2, c[0x4][R2] ;  /* 0x0100000002027b82 */ /* 0x000ea20000000a00 */
[----:B------:R-:W-:Y:S02]  /*2ef10*/  IMAD.U32 R5, RZ, RZ, UR7 ;  /* 0x00000007ff057e24 */ /* 0x000fe4000f8e00ff */
[----:B------:R-:W-:Y:S02]  /*2ef20*/  IMAD.U32 R6, RZ, RZ, UR8 ;  /* 0x00000008ff067e24 */ /* 0x000fe4000f8e00ff */
[----:B0-----:R-:W-:-:S02]  /*2ef30*/  IMAD.U32 R7, RZ, RZ, UR9 ;  /* 0x00000009ff077e24 */ /* 0x001fc4000f8e00ff */
[----:B------:R-:W-:Y:S02]  /*2ef40*/  IMAD.U32 R10, RZ, RZ, UR4 ;  /* 0x00000004ff0a7e24 */ /* 0x000fe4000f8e00ff */
[----:B-1----:R-:W-:Y:S02]  /*2ef50*/  IMAD.U32 R11, RZ, RZ, UR5 ;  /* 0x00000005ff0b7e24 */ /* 0x002fe4000f8e00ff */
[----:B------:R-:W-:Y:S02]  /*2ef60*/  IMAD.MOV.U32 R8, RZ, RZ, 0x70 ;  /* 0x00000070ff087424 */ /* 0x000fe400078e00ff */
[----:B------:R-:W-:Y:S02]  /*2ef70*/  IMAD.MOV.U32 R12, RZ, RZ, 0x1 ;  /* 0x00000001ff0c7424 */ /* 0x000fe400078e00ff */
[----:B------:R-:W-:-:S07]  /*2ef80*/  IMAD.MOV.U32 R13, RZ, RZ, RZ ;  /* 0x000000ffff0d7224 */ /* 0x000fce00078e00ff */
[----:B------:R-:W-:-:S07]  /*2ef90*/  LEPC R20, `(.L_x_2993) ;  /* 0x000000001014794e */ /* 0x000fce0000000000 */
[----:B--2---:R-:W-:Y:S05]  /*2efa0*/  CALL.ABS.NOINC R2 ;  /* 0x0000000002007343 */ /* 0x004fea0003c00000 */
.L_x_2993:
[----:B------:R-:W-:Y:S05]  /*2efb0*/  BSYNC B6 ;  /* 0x0000000000067941 */ /* 0x000fea0003800000 */
.L_x_2992:
        /* <DEDUP_REMOVED lines=8> */
[----:B------:R2:W3:Y:S01]  /*2f040*/  LDC.64 R2, c[0x4][R22] ;  /* 0x0100000016027b82 */ /* 0x0004e20000000a00 */
[----:B------:R-:W-:Y:S02]  /*2f050*/  IMAD.U32 R4, RZ, RZ, UR6 ;  /* 0x00000006ff047e24 */ /* 0x000fe4000f8e00ff */
[----:B------:R-:W-:Y:S02]  /*2f060*/  IMAD.U32 R5, RZ, RZ, UR7 ;  /* 0x00000007ff057e24 */ /* 0x000fe4000f8e00ff */
[----:B------:R-:W-:Y:S02]  /*2f070*/  IMAD.U32 R6, RZ, RZ, UR8 ;  /* 0x00000008ff067e24 */ /* 0x000fe4000f8e00ff */
[----:B0-----:R-:W-:-:S02]  /*2f080*/  IMAD.U32 R7, RZ, RZ, UR9 ;  /* 0x00000009ff077e24 */ /* 0x001fc4000f8e00ff */
[----:B------:R-:W-:Y:S02]  /*2f090*/  IMAD.U32 R10, RZ, RZ, UR4 ;  /* 0x00000004ff0a7e24 */ /* 0x000fe4000f8e00ff */
[----:B-1----:R-:W-:Y:S02]  /*2f0a0*/  IMAD.U32 R11, RZ, RZ, UR5 ;  /* 0x00000005ff0b7e24 */ /* 0x002fe4000f8e00ff */
[----:B------:R-:W-:Y:S02]  /*2f0b0*/  IMAD.MOV.U32 R8, RZ, RZ, 0x70 ;  /* 0x00000070ff087424 */ /* 0x000fe400078e00ff */
[----:B------:R-:W-:Y:S02]  /*2f0c0*/  IMAD.MOV.U32 R12, RZ, RZ, 0x1 ;  /* 0x00000001ff0c7424 */ /* 0x000fe400078e00ff */
[----:B--2---:R-:W-:-:S07]  /*2f0d0*/  IMAD.MOV.U32 R13, RZ, RZ, RZ ;  /* 0x000000ffff0d7224 */ /* 0x004fce00078e00ff */
[----:B------:R-:W-:-:S07]  /*2f0e0*/  LEPC R20, `(.L_x_2996) ;  /* 0x000000001014794e */ /* 0x000fce0000000000 */
[----:B---3--:R-:W-:Y:S05]  /*2f0f0*/  CALL.ABS.NOINC R2 ;  /* 0x0000000002007343 */ /* 0x008fea0003c00000 */
.L_x_2996:
        /* <DEDUP_REMOVED lines=15> */
.L_x_2995:
[----:B------:R-:W-:Y:S05]  /*2f1f0*/  BSYNC B6 ;  /* 0x0000000000067941 */ /* 0x000fea0003800000 */
.L_x_2994:
[----:B------:R-:W2:Y:S01]  /*2f200*/  LDL R22, [R1+0x28] ;  /* 0x0000280001167983 */ /* 0x000ea20000100800 */
[----:B------:R-:W-:Y:S01]  /*2f210*/  ULDC.64 UR4, c[0x0][0x9f8] ;  /* 0x00027e0000047ab9 */ /* 0x000fe20000000a00 */
[----:B------:R-:W3:Y:S02]  /*2f220*/  LDC R0, c[0x0][0x430] ;  /* 0x00010c00ff007b82 */ /* 0x000ee40000000800 */
[----:B------:R-:W4:Y:S01]  /*2f230*/  LDL R6, [R1+0x8] ;  /* 0x0000080001067983 */ /* 0x000f220000100800 */
[----:B------:R-:W-:-:S03]  /*2f240*/  ISETP.NE.U32.AND P0, PT, RZ, UR4, PT ;  /* 0x00000004ff007c0c */ /* 0x000fc6000bf05070 */
[----:B------:R-:W4:Y:S01]  /*2f250*/  LDL R21, [R1+0x10] ;  /* 0x0000100001157983 */ /* 0x000f220000100800 */
[----:B------:R-:W-:Y:S01]  /*2f260*/  ISETP.NE.AND.EX P0, PT, RZ, UR5, PT, P0 ;  /* 0x00000005ff007c0c */ /* 0x000fe2000bf05300 */
[----:B------:R-:W0:-:S12]  /*2f270*/  S2R R20, SR_TID.X ;  /* 0x0000000000147919 */ /* 0x000e180000002100 */
[----:B------:R-:W-:Y:S01]  /*2f280*/  @P0 IADD3 R2, P1, R17, UR4, RZ ;  /* 0x0000000411020c10 */ /* 0x000fe2000ff3e0ff */
[----:B------:R-:W-:-:S03]  /*2f290*/  ULDC UR4, c[0x0][0x2f4] ;  /* 0x0000bd0000047ab9 */ /* 0x000fc60000000800 */
[----:B------:R-:W-:-:S05]  /*2f2a0*/  @P0 IADD3.X R3, R19, UR5, RZ, P1, !PT ;  /* 0x0000000513030c10 */ /* 0x000fca0008ffe4ff */
[----:B------:R1:W4:Y:S01]  /*2f2b0*/  @P0 LDG.E R32, desc[UR60][R2.64] ;  /* 0x0000003c02200981 */ /* 0x000322000c1e1900 */
[----:B0-----:R-:W-:-:S04]  /*2f2c0*/  LOP3.LUT R20, R20, 0x7f, RZ, 0xc0, !PT ;  /* 0x0000007f14147812 */ /* 0x001fc800078ec0ff */
[----:B------:R-:W-:Y:S02]  /*2f2d0*/  SHF.R.U32.HI R4, RZ, 0x3, R20 ;  /* 0x00000003ff047819 */ /* 0x000fe40000011614 */
[----:B------:R-:W0:Y:S01]  /*2f2e0*/  S2R R20, SR_TID.X ;  /* 0x0000000000147919 */ /* 0x000e220000002100 */
[----:B---3--:R-:W-:-:S13]  /*2f2f0*/  ISETP.NE.AND P1, PT, R0, 0x1, PT ;  /* 0x000000010000780c */ /* 0x008fda0003f25270 */
[----:B-1----:R-:W1:Y:S01]  /*2f300*/  @P1 LDC R2, c[0x0][0x438] ;  /* 0x00010e00ff021b82 */ /* 0x002e620000000800 */
        /* <DEDUP_REMOVED lines=9> */
[C---:B----4-:R-:W-:Y:S01]  /*2f3a0*/  ISETP.GE.AND P0, PT, R5.reuse, R6, PT ;  /* 0x000000060500720c */ /* 0x050fe20003f06270 */
[----:B------:R-:W-:-:S03]  /*2f3b0*/  IMAD.IADD R5, R5, 0x1, R21 ;  /* 0x0000000105057824 */ /* 0x000fc600078e0215 */
[----:B------:R-:W-:Y:S01]  /*2f3c0*/  ISETP.GT.U32.OR P0, PT, R20, 0x4f, P0 ;  /* 0x0000004f1400780c */ /* 0x000fe20000704470 */
[----:B0-----:R-:W-:-:S04]  /*2f3d0*/  @P1 IMAD.HI.U32 R3, R5, R4, RZ ;  /* 0x0000000405031227 */ /* 0x001fc800078e00ff */
[----:B------:R-:W-:Y:S01]  /*2f3e0*/  IMAD.MOV.U32 R4, RZ, RZ, R5 ;  /* 0x000000ffff047224 */ /* 0x000fe200078e0005 */
[----:B-1----:R-:W-:-:S07]  /*2f3f0*/  @P1 SHF.R.U32.HI R4, RZ, R2, R3 ;  /* 0x00000002ff041219 */ /* 0x002fce0000011603 */
[----:B------:R-:W0:Y:S01]  /*2f400*/  @!P0 LDC.64 R2, c[0x0][0x428] ;  /* 0x00010a00ff028b82 */ /* 0x000e220000000a00 */
[----:B------:R-:W-:Y:S01]  /*2f410*/  IMAD.MOV R6, RZ, RZ, -R4 ;  /* 0x000000ffff067224 */ /* 0x000fe200078e0a04 */
[----:B------:R-:W-:-:S03]  /*2f420*/  SHF.R.S32.HI R7, RZ, 0x1f, R32 ;  /* 0x0000001fff077819 */ /* 0x000fc60000011420 */
        /* <DEDUP_REMOVED lines=31> */
.L_x_3164:
[----:B------:R-:W-:Y:S05]  /*2f620*/  @!P2 BRA `(.L_x_2998) ;  /* 0x000000000004a947 */ /* 0x000fea0003800000 */
[----:B------:R-:W-:Y:S01]  /*2f630*/  BPT.TRAP 0x1 ;  /* 0x000000040000795c */ /* 0x000fe20000300000 */
.L_x_2998:
        /* <DEDUP_REMOVED lines=23> */
.L_x_3165:
[----:B------:R-:W-:Y:S05]  /*2f7b0*/  BSYNC B0 ;  /* 0x0000000000007941 */ /* 0x000fea0003800000 */
.L_x_2999:
        /* <DEDUP_REMOVED lines=74> */
.L_x_3177:
[----:B------:R-:W-:Y:S01]  /*2fc60*/  ISETP.GE.AND P0, PT, R4, 0x41, PT ;  /* 0x000000410400780c */ /* 0x000fe20003f06270 */
[----:B------:R-:W-:-:S12]  /*2fc70*/  BSSY B0, `(.L_x_3002) ;  /* 0x0000010000007945 */ /* 0x000fd80003800000 */
[----:B------:R-:W-:Y:S05]  /*2fc80*/  @!P0 BRA `(.L_x_3003) ;  /* 0x0000000000388947 */ /* 0x000fea0003800000 */
[C---:B------:R-:W-:Y:S01]  /*2fc90*/  LOP3.LUT P4, RZ, R18.reuse, 0x10, RZ, 0xc0, !PT ;  /* 0x0000001012ff7812 */ /* 0x040fe2000788c0ff */
        /* <DEDUP_REMOVED lines=13> */
.L_x_3003:
[----:B------:R-:W-:Y:S05]  /*2fd70*/  BSYNC B0 ;  /* 0x0000000000007941 */ /* 0x000fea0003800000 */
.L_x_3002:
[----:B------:R-:W-:Y:S01]  /*2fd80*/  NOP ;  /* 0x0000000000007918 */ /* 0x000fe20000000000 */
[----:B------:R-:W-:-:S13]  /*2fd90*/  PLOP3.LUT P0, PT, PT, PT, PT, 0x80, 0x0 ;  /* 0x000000000000781c */ /* 0x000fda0003f0f070 */
.L_x_3004:
        /* <DEDUP_REMOVED lines=10> */
.L_x_3005:
        /* <DEDUP_REMOVED lines=37> */
.L_x_3007:
[----:B------:R-:W-:Y:S05]  /*30090*/  BSYNC B6 ;  /* 0x0000000000067941 */ /* 0x000fea0003800000 */
.L_x_3006:
[----:B------:R-:W3:Y:S01]  /*300a0*/  LDL.LU R20, [R1+0x30] ;  /* 0x0000300001147983 */ /* 0x000ee20000300800 */
[----:B------:R-:W-:Y:S01]  /*300b0*/  ULDC.64 UR4, c[0x0][0x2d8] ;  /* 0x0000b60000047ab9 */ /* 0x000fe20000000a00 */
[----:B------:R-:W0:Y:S02]  /*300c0*/  LDC R6, c[0x0][0x448] ;  /* 0x00011200ff067b82 */ /* 0x000e240000000800 */
[----:B------:R-:W4:Y:S04]  /*300d0*/  LDL.LU.64 R2, [R1+0x20] ;  /* 0x0000200001027983 */ /* 0x000f280000300a00 */
[----:B------:R1:W5:Y:S01]  /*300e0*/  LDL R9, [R1+0x1c] ;  /* 0x00001c0001097983 */ /* 0x0003620000100800 */
[----:B0-----:R-:W-:-:S13]  /*300f0*/  ISETP.NE.AND P0, PT, R6, 0x1, PT ;  /* 0x000000010600780c */ /* 0x001fda0003f05270 */
[----:B------:R-:W0:Y:S01]  /*30100*/  @P0 LDC R7, c[0x0][0x44c] ;  /* 0x00011300ff070b82 */ /* 0x000e220000000800 */
[C---:B------:R-:W-:Y:S02]  /*30110*/  LOP3.LUT R10, R34.reuse, 0x40, RZ, 0xfc, !PT ;  /* 0x00000040220a7812 */ /* 0x040fe400078efcff */
[----:B--2---:R-:W-:Y:S01]  /*30120*/  LOP3.LUT R8, R34, 0x80, RZ, 0xfc, !PT ;  /* 0x0000008022087812 */ /* 0x004fe200078efcff */
[----:B----4-:R-:W-:Y:S02]  /*30130*/  IMAD.MOV.U32 R3, RZ, RZ, R35 ;  /* 0x000000ffff037224 */ /* 0x010fe400078e0023 */
        /* <DEDUP_REMOVED lines=15> */
[----:B------:R-:W-:-:S04]  /*30230*/  IMAD R5, R25, 0x80, R20 ;  /* 0x0000008019057824 */ /* 0x000fc800078e0214 */
        /* <DEDUP_REMOVED lines=19> */
[----:B------:R-:W-:Y:S01]  /*30370*/  ULDC UR4, c[0x0][0x2b8] ;  /* 0x0000ae0000047ab9 */ /* 0x000fe20000000800 */
[----:B0-----:R-:W-:-:S03]  /*30380*/  LOP3.LUT R20, R20, 0x7f, RZ, 0xc0, !PT ;  /* 0x0000007f14147812 */ /* 0x001fc600078ec0ff */
[----:B------:R-:W-:Y:S01]  /*30390*/  LEA.HI.X R0, R2, UR5, R0, 0x1, P0 ;  /* 0x0000000502007c11 */ /* 0x000fe200080f0c00 */
[----:B------:R-:W-:Y:S01]  /*303a0*/  UMOV UR5, 0xffffffff ;  /* 0xffffffff00057882 */ /* 0x000fe20000000000 */
[----:B------:R-:W-:Y:S02]  /*303b0*/  ISETP.GE.AND P4, PT, R34, UR4, PT ;  /* 0x0000000422007c0c */ /* 0x000fe4000bf86270 */
[----:B------:R-:W-:Y:S02]  /*303c0*/  ISETP.GE.AND P3, PT, R10, UR4, PT ;  /* 0x000000040a007c0c */ /* 0x000fe4000bf66270 */
[----:B------:R-:W-:Y:S02]  /*303d0*/  ISETP.GE.AND P2, PT, R8, UR4, PT ;  /* 0x0000000408007c0c */ /* 0x000fe4000bf46270 */
[----:B------:R-:W-:Y:S02]  /*303e0*/  ISETP.GE.AND P1, PT, R37, UR4, PT ;  /* 0x0000000425007c0c */ /* 0x000fe4000bf26270 */
[----:B------:R-:W-:Y:S01]  /*303f0*/  SHF.R.U32.HI R8, RZ, 0x3, R20 ;  /* 0x00000003ff087819 */ /* 0x000fe20000011614 */
[----:B-1----:R-:W-:Y:S10]  /*30400*/  BRA.DIV UR5, `(.L_x_3008) ;  /* 0x0000005e052c7947 */ /* 0x002ff4000b800000 */
[----:B------:R-:W0:Y:S01]  /*30410*/  SHFL.IDX PT, R3, R4, RZ, 0x181f ;  /* 0x00181fff04037589 */ /* 0x000e2200000e0000 */
[----:B-----5:R-:W-:Y:S02]  /*30420*/  IMAD R5, R9, R6, RZ ;  /* 0x0000000609057224 */ /* 0x020fe400078e02ff */
[----:B------:R-:W-:Y:S01]  /*30430*/  IMAD R25, R25, 0x80, R8 ;  /* 0x0000008019197824 */ /* 0x000fe200078e0208 */
        /* <DEDUP_REMOVED lines=83> */
.L_x_3194:
        /* <DEDUP_REMOVED lines=13> */
.L_x_3010:
[----:B------:R-:W-:Y:S05]  /*30a40*/  BSYNC B0 ;  /* 0x0000000000007941 */ /* 0x000fea0003800000 */
.L_x_3009:
[----:B------:R-:W-:Y:S01]  /*30a50*/  NOP ;  /* 0x0000000000007918 */ /* 0x000fe20000000000 */
[----:B------:R-:W-:-:S13]  /*30a60*/  PLOP3.LUT P0, PT, PT, PT, PT, 0x80, 0x0 ;  /* 0x000000000000781c */ /* 0x000fda0003f0f070 */
.L_x_3011:
        /* <DEDUP_REMOVED lines=20> */
.L_x_3195:
[----:B------:R-:W-:Y:S05]  /*30bb0*/  BSYNC B0 ;  /* 0x0000000000007941 */ /* 0x000fea0003800000 */
.L_x_3012:
[----:B------:R-:W2:Y:S01]  /*30bc0*/  LDL R2, [R1+0xc] ;  /* 0x00000c0001027983 */ /* 0x000ea20000100800 */
[----:B------:R-:W-:Y:S01]  /*30bd0*/  BSSY B0, `(.L_x_3014) ;  /* 0x0000112000007945 */ /* 0x000fe20003800000 */
[----:B--2---:R-:W-:-:S13]  /*30be0*/  ISETP.GE.AND P0, PT, R0, R2, PT ;  /* 0x000000020000720c */ /* 0x004fda0003f06270 */
[----:B------:R-:W-:Y:S05]  /*30bf0*/  @!P0 BRA `(.L_x_3015) ;  /* 0x00000010003c8947 */ /* 0x000fea0003800000 */
[C---:B------:R-:W-:Y:S01]  /*30c00*/  LOP3.LUT R4, R34.reuse, 0x40, RZ, 0xfc, !PT ;  /* 0x0000004022047812 */ /* 0x040fe200078efcff */
[----:B------:R-:W-:Y:S01]  /*30c10*/  ULDC UR4, c[0x0][0x2f4] ;  /* 0x0000bd0000047ab9 */ /* 0x000fe20000000800 */
[C---:B------:R-:W-:Y:S01]  /*30c20*/  LOP3.LUT R2, R34.reuse, 0x80, RZ, 0xfc, !PT ;  /* 0x0000008022027812 */ /* 0x040fe200078efcff */
[----:B------:R-:W-:Y:S01]  /*30c30*/  IMAD.MOV.U32 R7, RZ, RZ, R23 ;  /* 0x000000ffff077224 */ /* 0x000fe200078e0017 */
[----:B------:R-:W-:Y:S01]  /*30c40*/  ISETP.GE.AND P4, PT, R34, UR4, PT ;  /* 0x0000000422007c0c */ /* 0x000fe2000bf86270 */
[----:B------:R-:W-:Y:S01]  /*30c50*/  IMAD.MOV.U32 R20, RZ, RZ, R29 ;  /* 0x000000ffff147224 */ /* 0x000fe200078e001d */
[----:B------:R-:W-:Y:S01]  /*30c60*/  ISETP.GE.AND P3, PT, R4, UR4, PT ;  /* 0x0000000404007c0c */ /* 0x000fe2000bf66270 */
[----:B------:R-:W-:Y:S01]  /*30c70*/  IMAD.MOV.U32 R31, RZ, RZ, R22 ;  /* 0x000000ffff1f7224 */ /* 0x000fe200078e0016 */
[----:B------:R-:W-:Y:S02]  /*30c80*/  ISETP.GE.AND P2, PT, R2, UR4, PT ;  /* 0x0000000402007c0c */ /* 0x000fe4000bf46270 */
[----:B------:R-:W-:-:S13]  /*30c90*/  ISETP.GE.AND P1, PT, R37, UR4, PT ;  /* 0x0000000425007c0c */ /* 0x000fda000bf26270 */
.L_x_3028:
[----:B------:R-:W1:Y:S01]  /*30ca0*/  LDL R5, [R1+0x10] ;  /* 0x0000100001057983 */ /* 0x000e620000100800 */
[----:B------:R-:W2:Y:S03]  /*30cb0*/  LDC R11, c[0x0][0x430] ;  /* 0x00010c00ff0b7b82 */ /* 0x000ea60000000800 */
[----:B------:R-:W3:Y:S01]  /*30cc0*/  LDL R8, [R1+0x14] ;  /* 0x0000140001087983 */ /* 0x000ee20000100800 */
[----:B------:R-:W4:Y:S01]  /*30cd0*/  S2R R2, SR_TID.X ;  /* 0x0000000000027919 */ /* 0x000f220000002100 */
[----:B------:R-:W4:Y:S01]  /*30ce0*/  S2R R4, SR_TID.X ;  /* 0x0000000000047919 */ /* 0x000f220000002100 */
[----:B--2---:R-:W-:-:S13]  /*30cf0*/  ISETP.NE.AND P0, PT, R11, 0x1, PT ;  /* 0x000000010b00780c */ /* 0x004fda0003f05270 */
[----:B0-----:R-:W0:Y:S01]  /*30d00*/  @P0 LDC R3, c[0x0][0x434] ;  /* 0x00010d00ff030b82 */ /* 0x001e220000000800 */
[----:B----4-:R-:W-:Y:S01]  /*30d10*/  LOP3.LUT R2, R2, 0x7f, RZ, 0xc0, !PT ;  /* 0x0000007f02027812 */ /* 0x010fe200078ec0ff */
[----:B------:R-:W-:-:S03]  /*30d20*/  IMAD.SHL.U32 R4, R4, 0x10, RZ ;  /* 0x0000001004047824 */ /* 0x000fc600078e00ff */
[----:B------:R-:W-:-:S04]  /*30d30*/  SHF.R.U32.HI R2, RZ, 0x3, R2 ;  /* 0x00000003ff027819 */ /* 0x000fc80000011602 */
[----:B------:R-:W-:Y:S02]  /*30d40*/  LOP3.LUT R4, R2, 0x70, R4, 0xf8, !PT ;  /* 0x0000007002047812 */ /* 0x000fe400078ef804 */
[----:B------:R-:W2:Y:S02]  /*30d50*/  @P0 LDC R2, c[0x0][0x438] ;  /* 0x00010e00ff020b82 */ /* 0x000ea40000000800 */
[----:B------:R-:W-:Y:S01]  /*30d60*/  ISETP.GT.U32.AND P6, PT, R4, 0x4f, PT ;  /* 0x0000004f0400780c */ /* 0x000fe20003fc4070 */
[----:B-1----:R-:W-:-:S04]  /*30d70*/  IMAD R6, R0, 0x50, R5 ;  /* 0x0000005000067824 */ /* 0x002fc800078e0205 */
[----:B------:R-:W-:-:S08]  /*30d80*/  IMAD.IADD R6, R4, 0x1, R6 ;  /* 0x0000000104067824 */ /* 0x000fd000078e0206 */
[----:B------:R-:W1:Y:S01]  /*30d90*/  @!P6 LDC.64 R4, c[0x0][0x428] ;  /* 0x00010a00ff04eb82 */ /* 0x000e620000000a00 */
[----:B0-----:R-:W-:-:S04]  /*30da0*/  @P0 IMAD.HI.U32 R3, R6, R3, RZ ;  /* 0x0000000306030227 */ /* 0x001fc800078e00ff */
[----:B------:R-:W-:Y:S01]  /*30db0*/  IMAD.MOV.U32 R10, RZ, RZ, R6 ;  /* 0x000000ffff0a7224 */ /* 0x000fe200078e0006 */
[----:B--2---:R-:W-:-:S04]  /*30dc0*/  @P0 SHF.R.U32.HI R10, RZ, R2, R3 ;  /* 0x00000002ff0a0219 */ /* 0x004fc80000011603 */
[--C-:B------:R-:W-:Y:S01]  /*30dd0*/  @!P6 SHF.R.S32.HI R3, RZ, 0x1f, R10.reuse ;  /* 0x0000001fff03e819 */ /* 0x100fe2000001140a */
[----:B------:R-:W-:-:S04]  /*30de0*/  @!P6 IMAD.MOV.U32 R2, RZ, RZ, R10 ;  /* 0x000000ffff02e224 */ /* 0x000fc800078e000a */
[----:B-1----:R-:W-:-:S04]  /*30df0*/  @!P6 IMAD.WIDE.U32 R2, R32, R4, R2 ;  /* 0x000000042002e225 */ /* 0x002fc800078e0002 */
        /* <DEDUP_REMOVED lines=8> */
[----:B------:R-:W-:Y:S01]  /*30e80*/  LOP3.LUT P5, RZ, R18, 0x20, RZ, 0xc0, !PT ;  /* 0x0000002012ff7812 */ /* 0x000fe200078ac0ff */
[----:B------:R-:W-:-:S05]  /*30e90*/  VIADD R23, R7, 0x1 ;  /* 0x0000000107177836 */ /* 0x000fca0000000000 */
[----:B------:R-:W-:Y:S01]  /*30ea0*/  ISETP.NE.AND P0, PT, R23, 0x2, PT ;  /* 0x000000021700780c */ /* 0x000fe20003f05270 */
[----:B------:R-:W-:Y:S01]  /*30eb0*/  IMAD.MOV R5, RZ, RZ, -R10 ;  /* 0x000000ffff057224 */ /* 0x000fe200078e0a0a */
[----:B------:R-:W-:Y:S05]  /*30ec0*/  YIELD ;  /* 0x0000000000007946 */ /* 0x000fea0003800000 */
[----:B------:R-:W-:Y:S01]  /*30ed0*/  SEL R29, RZ, 0x1, P0 ;  /* 0x00000001ff1d7807 */ /* 0x000fe20000000000 */
[----:B------:R-:W-:Y:S01]  /*30ee0*/  IMAD R5, R11, R5, R6 ;  /* 0x000000050b057224 */ /* 0x000fe200078e0206 */
[----:B------:R-:W-:Y:S01]  /*30ef0*/  SEL R23, R23, RZ, P0 ;  /* 0x000000ff17177207 */ /* 0x000fe20000000000 */
[----:B------:R-:W-:Y:S01]  /*30f00*/  IMAD.MOV.U32 R22, RZ, RZ, R0 ;  /* 0x000000ffff167224 */ /* 0x000fe200078e0000 */
[----:B------:R-:W-:Y:S01]  /*30f10*/  LOP3.LUT R29, R20, R29, RZ, 0x3c, !PT ;  /* 0x0000001d141d7212 */ /* 0x000fe200078e3cff */
[----:B0-----:R-:W-:Y:S06]  /*30f20*/  @!P5 BRA `(.L_x_3016) ;  /* 0x000000000004d947 */ /* 0x001fec0003800000 */
[----:B------:R-:W-:Y:S01]  /*30f30*/  BPT.TRAP 0x1 ;  /* 0x000000040000795c */ /* 0x000fe20000300000 */
.L_x_3016:
[----:B------:R-:W-:Y:S01]  /*30f40*/  IMAD R6, R23, 0x8, R16 ;  /* 0x0000000817067824 */ /* 0x000fe200078e0210 */
[----:B------:R-:W-:Y:S01]  /*30f50*/  SHF.L.U32 R3, R29, 0x1f, RZ ;  /* 0x0000001f1d037819 */ /* 0x000fe200000006ff */
[----:B------:R-:W-:Y:S03]  /*30f60*/  BSSY B1, `(.L_x_3017) ;  /* 0x0000003000017945 */ /* 0x000fe60003800000 */
[----:B------:R-:W0:Y:S02]  /*30f70*/  SYNCS.PHASECHK.TRANS64.TRYWAIT P0, [R6+URZ+0x38840], R3 ;  /* 0x03884003060075a7 */ /* 0x000e24000800017f */
[----:B0-----:R-:W-:Y:S05]  /*30f80*/  @!P0 BRA `(.L_x_3018) ;  /* 0x0000005c00348947 */ /* 0x001fea0003800000 */
.L_x_3196:
[----:B------:R-:W-:Y:S05]  /*30f90*/  BSYNC B1 ;  /* 0x0000000000017941 */ /* 0x000fea0003800000 */
.L_x_3017:
        /* <DEDUP_REMOVED lines=67> */
.L_x_3208:
        /* <DEDUP_REMOVED lines=17> */
.L_x_3020:
        /* <DEDUP_REMOVED lines=10> */
.L_x_3021:
[----:B------:R2:W-:Y:S01]  /*31580*/  SYNCS.ARRIVE.TRANS64.A1T0 RZ, [R6+URZ+0x38830], RZ ;  /* 0x038830ff06ff79a7 */ /* 0x0005e2000810003f */
[----:B------:R-:W-:Y:S05]  /*31590*/  @!P6 BRA `(.L_x_3022) ;  /* 0x000000000004e947 */ /* 0x000fea0003800000 */
[----:B------:R-:W-:Y:S01]  /*315a0*/  BPT.TRAP 0x1 ;  /* 0x000000040000795c */ /* 0x000fe20000300000 */
.L_x_3022:
[----:B-1----:R-:W-:Y:S01]  /*315b0*/  SHF.L.U32 R2, R20, 0x1f, RZ ;  /* 0x0000001f14027819 */ /* 0x002fe200000006ff */
[----:B--2---:R-:W-:Y:S01]  /*315c0*/  IMAD R6, R7, 0x8, R16 ;  /* 0x0000000807067824 */ /* 0x004fe200078e0210 */
[----:B------:R-:W-:Y:S03]  /*315d0*/  BSSY B1, `(.L_x_3023) ;  /* 0x0000003000017945 */ /* 0x000fe60003800000 */
[----:B------:R-:W1:Y:S02]  /*315e0*/  SYNCS.PHASECHK.TRANS64.TRYWAIT P0, [R6+URZ+0x38860], R2 ;  /* 0x03886002060075a7 */ /* 0x000e64000800017f */
[----:B-1----:R-:W-:Y:S05]  /*315f0*/  @!P0 BRA `(.L_x_3024) ;  /* 0x0000005c00708947 */ /* 0x002fea0003800000 */
.L_x_3209:
[----:B------:R-:W-:Y:S05]  /*31600*/  BSYNC B1 ;  /* 0x0000000000017941 */ /* 0x000fea0003800000 */
.L_x_3023:
        /* <DEDUP_REMOVED lines=61> */
.L_x_3221:
        /* <DEDUP_REMOVED lines=31> */
.L_x_3026:
        /* <DEDUP_REMOVED lines=10> */
.L_x_3027:
        /* <DEDUP_REMOVED lines=8> */
.L_x_3015:
[----:B------:R-:W-:Y:S05]  /*31cf0*/  BSYNC B0 ;  /* 0x0000000000007941 */ /* 0x000fea0003800000 */
.L_x_3014:
        /* <DEDUP_REMOVED lines=17> */
.L_x_3030:
[----:B------:R-:W-:Y:S05]  /*31e10*/  BSYNC B0 ;  /* 0x0000000000007941 */ /* 0x000fea0003800000 */
.L_x_3029:
[----:B------:R-:W-:-:S13]  /*31e20*/  LOP3.LUT P0, RZ, R18, 0x20, RZ, 0xc0, !PT ;  /* 0x0000002012ff7812 */ /* 0x000fda000780c0ff */
[----:B------:R-:W-:Y:S05]  /*31e30*/  @!P0 BRA `(.L_x_3031) ;  /* 0x0000000000048947 */ /* 0x000fea0003800000 */
[----:B------:R-:W-:Y:S01]  /*31e40*/  BPT.TRAP 0x1 ;  /* 0x000000040000795c */ /* 0x000fe20000300000 */
.L_x_3031:
[----:B------:R-:W2:Y:S01]  /*31e50*/  LDL.LU R0, [R1+0x8] ;  /* 0x0000080001007983 */ /* 0x000ea20000300800 */
[----:B------:R-:W-:Y:S01]  /*31e60*/  IMAD R4, R23, 0x8, R16 ;  /* 0x0000000817047824 */ /* 0x000fe200078e0210 */
[----:B0-----:R-:W-:Y:S01]  /*31e70*/  SHF.L.U32 R3, R29, 0x1f, RZ ;  /* 0x0000001f1d037819 */ /* 0x001fe200000006ff */
[----:B------:R-:W-:Y:S03]  /*31e80*/  BSSY B0, `(.L_x_3032) ;  /* 0x0000004000007945 */ /* 0x000fe60003800000 */
[----:B------:R-:W0:Y:S01]  /*31e90*/  SYNCS.PHASECHK.TRANS64.TRYWAIT P0, [R4+URZ+0x38860], R3 ;  /* 0x03886003040075a7 */ /* 0x000e22000800017f */
[----:B--2---:R-:W-:Y:S01]  /*31ea0*/  IMAD R5, R22, -0x50, R0 ;  /* 0xffffffb016057824 */ /* 0x004fe200078e0200 */
[----:B0-----:R-:W-:Y:S06]  /*31eb0*/  @!P0 BRA `(.L_x_3033) ;  /* 0x0000005c00308947 */ /* 0x001fec0003800000 */
.L_x_3222:
[----:B------:R-:W-:Y:S05]  /*31ec0*/  BSYNC B0 ;  /* 0x0000000000007941 */ /* 0x000fea0003800000 */
.L_x_3032:
[----:B------:R-:W2:Y:S01]  /*31ed0*/  S2R R0, SR_TID.X ;  /* 0x0000000000007919 */ /* 0x000ea20000002100 */
[----:B------:R-:W-:Y:S01]  /*31ee0*/  UMOV UR4, 0xffffffff ;  /* 0xffffffff00047882 */ /* 0x000fe20000000000 */
[----:B------:R-:W-:Y:S01]  /*31ef0*/  IMAD R7, R23, 0x5000, R33 ;  /* 0x0000500017077824 */ /* 0x000fe200078e0221 */
        /* <DEDUP_REMOVED lines=63> */
.L_x_3234:
        /* <DEDUP_REMOVED lines=15> */
.L_x_3035:
        /* <DEDUP_REMOVED lines=10> */
.L_x_3036:
[----:B------:R1:W-:Y:S01]  /*32480*/  SYNCS.ARRIVE.TRANS64.A1T0 RZ, [R4+URZ+0x38850], RZ ;  /* 0x038850ff04ff79a7 */ /* 0x0003e2000810003f */
[----:B------:R-:W-:-:S05]  /*32490*/  VIADD R23, R23, 0x1 ;  /* 0x0000000117177836 */ /* 0x000fca0000000000 */
[----:B------:R-:W-:-:S04]  /*324a0*/  ISETP.NE.AND P0, PT, R23, 0x2, PT ;  /* 0x000000021700780c */ /* 0x000fc80003f05270 */
[----:B0-----:R-:W-:Y:S02]  /*324b0*/  SEL R0, RZ, 0x1, P0 ;  /* 0x00000001ff007807 */ /* 0x001fe40000000000 */
[----:B------:R-:W-:Y:S02]  /*324c0*/  SEL R23, R23, RZ, P0 ;  /* 0x000000ff17177207 */ /* 0x000fe40000000000 */
[----:B-1----:R-:W-:-:S07]  /*324d0*/  LOP3.LUT R29, R29, R0, RZ, 0x3c, !PT ;  /* 0x000000001d1d7212 */ /* 0x002fce00078e3cff */
.L_x_2991:
[----:B------:R-:W-:Y:S05]  /*324e0*/  BSYNC B7 ;  /* 0x0000000000077941 */ /* 0x000fea0003800000 */
.L_x_2989:
[----:B------:R-:W-:-:S13]  /*324f0*/  LOP3.LUT P0, RZ, R18, 0x40, RZ, 0xc0, !PT ;  /* 0x0000004012ff7812 */ /* 0x000fda000780c0ff */
[----:B------:R-:W-:Y:S05]  /*32500*/  @!P0 BRA `(.L_x_3037) ;  /* 0x0000000000248947 */ /* 0x000fea0003800000 */
[----:B------:R-:W-:Y:S05]  /*32510*/  WARPSYNC.ALL ;  /* 0x0000000000007948 */ /* 0x000fea0003800000 */
[----:B------:R-:W2:Y:S08]  /*32520*/  S2UR UR5, SR_CgaCtaId ;  /* 0x00000000000579c3 */ /* 0x000eb00000008800 */
[----:B------:R-:W-:Y:S06]  /*32530*/  BAR.SYNC.DEFER_BLOCKING 0x5, 0x180 ;  /* 0x0146000000007b1d */ /* 0x000fec0000010000 */
[----:B------:R-:W-:-:S02]  /*32540*/  UMOV UR4, 0x400 ;  /* 0x0000040000047882 */ /* 0x000fc40000000000 */
[----:B--2---:R-:W-:-:S06]  /*32550*/  ULEA UR4, UR5, UR4, 0x18 ;  /* 0x0000000405047291 */ /* 0x004fcc000f8ec03f */
[----:B0-----:R-:W-:-:S05]  /*32560*/  IMAD.U32 R16, RZ, RZ, UR4 ;  /* 0x00000004ff107e24 */ /* 0x001fca000f8e00ff */
[----:B------:R0:W2:Y:S01]  /*32570*/  LDS.128 R24, [R16+0x388d0] ;  /* 0x0388d00010187984 */ /* 0x0000a20000000c00 */
[----:B------:R-:W-:Y:S06]  /*32580*/  BAR.ARV 0x4, 0x180 ;  /* 0x0106000000007b1d */ /* 0x000fec0000002000 */
[----:B------:R-:W-:Y:S05]  /*32590*/  BRA `(.L_x_3038) ;  /* 0x0000000c00d47947 */ /* 0x000fea0003800000 */
.L_x_3037:
[----:B------:R-:W2:Y:S01]  /*325a0*/  S2R R10, SR_TID.X ;  /* 0x00000000000a7919 */ /* 0x000ea20000002100 */
[----:B------:R-:W-:Y:S01]  /*325b0*/  UMOV UR4, 0xffffffff ;  /* 0xffffffff00047882 */ /* 0x000fe20000000000 */
[----:B--2---:R-:W-:-:S04]  /*325c0*/  LOP3.LUT R10, R10, 0x1f, RZ, 0xc0, !PT ;  /* 0x0000001f0a0a7812 */ /* 0x004fc800078ec0ff */
[----:B------:R-:W-:Y:S01]  /*325d0*/  ISETP.NE.AND P0, PT, R10, 0x1f, PT ;  /* 0x0000001f0a00780c */ /* 0x000fe20003f05270 */
[----:B------:R-:W-:-:S12]  /*325e0*/  BRA.DIV UR4, `(.L_x_3039) ;  /* 0x0000005e04787947 */ /* 0x000fd8000b800000 */
[----:B------:R-:W-:Y:S01]  /*325f0*/  IMAD.IADD R9, R27, 0x1, R10 ;  /* 0x000000011b097824 */ /* 0x000fe200078e020a */
[----:B------:R-:W-:-:S04]  /*32600*/  ULDC UR4, c[0x0][0xc3c] ;  /* 0x00030f0000047ab9 */ /* 0x000fc80000000800 */
[----:B------:R-:W-:-:S13]  /*32610*/  ISETP.GE.OR P1, PT, R9, UR4, !P0 ;  /* 0x0000000409007c0c */ /* 0x000fda000c726670 */
[----:B------:R-:W2:Y:S08]  /*32620*/  @!P1 LDC.64 R2, c[0x0][0xc80] ;  /* 0x00032000ff029b82 */ /* 0x000eb00000000a00 */
[----:B------:R-:W3:Y:S01]  /*32630*/  @!P1 LDC.64 R4, c[0x0][0xc78] ;  /* 0x00031e00ff049b82 */ /* 0x000ee20000000a00 */
[----:B--2---:R-:W-:-:S05]  /*32640*/  @!P1 IMAD.WIDE R2, R9, 0x4, R2 ;  /* 0x0000000409029825 */ /* 0x004fca00078e0202 */
[----:B0-----:R3:W2:Y:S02]  /*32650*/  @!P1 LDG.E R7, desc[UR60][R2.64] ;  /* 0x0000003c02079981 */ /* 0x0016a4000c1e1900 */
[----:B---3--:R-:W-:-:S05]  /*32660*/  @!P1 IMAD.WIDE R2, R9, 0x4, R4 ;  /* 0x0000000409029825 */ /* 0x008fca00078e0204 */
        /* <DEDUP_REMOVED lines=8> */
[----:B------:R0:W-:Y:S02]  /*326f0*/  SHFL.IDX PT, R6, R24, 0x1, 0x1f ;  /* 0x00201f0018067f89 */ /* 0x0001e400000e0000 */
[----:B0-----:R-:W-:-:S02]  /*32700*/  IMAD.MOV.U32 R24, RZ, RZ, RZ ;  /* 0x000000ffff187224 */ /* 0x001fc400078e00ff */
[----:B--2---:R-:W-:Y:S02]  /*32710*/  @!P1 IMAD.MOV.U32 R25, RZ, RZ, R7 ;  /* 0x000000ffff199224 */ /* 0x004fe400078e0007 */
        /* <DEDUP_REMOVED lines=18> */
[----:B------:R0:W2:Y:S02]  /*32840*/  SHFL.IDX PT, R14, R3, 0x1f, 0x1f ;  /* 0x03e01f00030e7f89 */ /* 0x0000a400000e0000 */
.L_x_3244:
[----:B------:R-:W-:Y:S02]  /*32850*/  ULDC UR4, c[0x0][0xc38] ;  /* 0x00030e0000047ab9 */ /* 0x000fe40000000800 */
[----:B------:R-:W-:-:S04]  /*32860*/  IMAD.U32 R4, RZ, RZ, UR4 ;  /* 0x00000004ff047e24 */ /* 0x000fc8000f8e00ff */
[----:B--2---:R-:W-:-:S04]  /*32870*/  IMAD R5, R14, R4, RZ ;  /* 0x000000040e057224 */ /* 0x004fc800078e02ff */
[----:B------:R-:W-:-:S05]  /*32880*/  IMAD.IADD R6, R6, 0x1, R5 ;  /* 0x0000000106067824 */ /* 0x000fca00078e0205 */
[----:B------:R-:W-:-:S13]  /*32890*/  ISETP.GT.AND P6, PT, R6, R0, PT ;  /* 0x000000000600720c */ /* 0x000fda0003fc4270 */
[----:B------:R-:W-:Y:S05]  /*328a0*/  @P6 BRA `(.L_x_3040) ;  /* 0x0000000000a46947 */ /* 0x000fea0003800000 */
.L_x_3043:
[----:B------:R-:W2:Y:S01]  /*328b0*/  LDC R2, c[0x0][0xc3c] ;  /* 0x00030f00ff027b82 */ /* 0x000ea20000000800 */
[----:B------:R-:W-:-:S05]  /*328c0*/  VIADD R27, R27, 0x1f ;  /* 0x0000001f1b1b7836 */ /* 0x000fca0000000000 */
[----:B--2---:R-:W-:-:S13]  /*328d0*/  ISETP.GE.AND P6, PT, R27, R2, PT ;  /* 0x000000021b00720c */ /* 0x004fda0003fc6270 */
[----:B------:R-:W-:Y:S05]  /*328e0*/  @P6 BRA `(.L_x_3041) ;  /* 0x0000000800bc6947 */ /* 0x000fea0003800000 */
[----:B0-----:R-:W0:Y:S01]  /*328f0*/  S2R R3, SR_TID.X ;  /* 0x0000000000037919 */ /* 0x001e220000002100 */
[----:B------:R-:W-:Y:S01]  /*32900*/  IMAD.MOV.U32 R25, RZ, RZ, RZ ;  /* 0x000000ffff197224 */ /* 0x000fe200078e00ff */
[----:B0-----:R-:W-:-:S05]  /*32910*/  LOP3.LUT R3, R3, 0x1f, RZ, 0xc0, !PT ;  /* 0x0000001f03037812 */ /* 0x001fca00078ec0ff */
[----:B------:R-:W-:-:S05]  /*32920*/  IMAD.IADD R7, R27, 0x1, R3 ;  /* 0x000000011b077824 */ /* 0x000fca00078e0203 */
[----:B------:R-:W-:-:S13]  /*32930*/  ISETP.GE.OR P6, PT, R7, R2, !P0 ;  /* 0x000000020700720c */ /* 0x000fda00047c6670 */
[----:B------:R-:W0:Y:S08]  /*32940*/  @!P6 LDC.64 R2, c[0x0][0xc80] ;  /* 0x00032000ff02eb82 */ /* 0x000e300000000a00 */
[----:B------:R-:W2:Y:S01]  /*32950*/  @!P6 LDC.64 R4, c[0x0][0xc78] ;  /* 0x00031e00ff04eb82 */ /* 0x000ea20000000a00 */
[----:B------:R-:W-:Y:S02]  /*32960*/  IMAD.MOV.U32 R8, RZ, RZ, RZ ;  /* 0x000000ffff087224 */ /* 0x000fe400078e00ff */
[----:B0-----:R-:W-:-:S05]  /*32970*/  @!P6 IMAD.WIDE R2, R7, 0x4, R2 ;  /* 0x000000040702e825 */ /* 0x001fca00078e0202 */
[----:B------:R2:W3:Y:S02]  /*32980*/  @!P6 LDG.E R25, desc[UR60][R2.64] ;  /* 0x0000003c0219e981 */ /* 0x0004e4000c1e1900 */
[----:B--2---:R-:W-:-:S05]  /*32990*/  @!P6 IMAD.WIDE R2, R7, 0x4, R4 ;  /* 0x000000040702e825 */ /* 0x004fca00078e0204 */
[----:B------:R-:W3:Y:S01]  /*329a0*/  @!P6 LDG.E R8, desc[UR60][R2.64] ;  /* 0x0000003c0208e981 */ /* 0x000ee2000c1e1900 */
[----:B------:R-:W-:Y:S01]  /*329b0*/  UMOV UR4, 0xffffffff ;  /* 0xffffffff00047882 */ /* 0x000fe20000000000 */
[----:B---3--:R-:W-:Y:S02]  /*329c0*/  IMAD R13, R8, R25, RZ ;  /* 0x00000019080d7224 */ /* 0x008fe400078e02ff */
        /* <DEDUP_REMOVED lines=17> */
.L_x_3252:
[----:B------:R-:W-:Y:S02]  /*32ae0*/  ULDC UR4, c[0x0][0xc38] ;  /* 0x00030e0000047ab9 */ /* 0x000fe40000000800 */
[----:B------:R-:W-:-:S04]  /*32af0*/  IMAD.U32 R4, RZ, RZ, UR4 ;  /* 0x00000004ff047e24 */ /* 0x000fc8000f8e00ff */
[----:B--2---:R-:W-:-:S04]  /*32b00*/  IMAD R5, R14, R4, RZ ;  /* 0x000000040e057224 */ /* 0x004fc800078e02ff */
[----:B------:R-:W-:-:S05]  /*32b10*/  IMAD.IADD R6, R5, 0x1, R6 ;  /* 0x0000000105067824 */ /* 0x000fca00078e0206 */
[----:B------:R-:W-:-:S13]  /*32b20*/  ISETP.GT.AND P6, PT, R6, R0, PT ;  /* 0x000000000600720c */ /* 0x000fda0003fc4270 */
[----:B------:R-:W-:Y:S05]  /*32b30*/  @!P6 BRA `(.L_x_3043) ;  /* 0xfffffffc005ce947 */ /* 0x000fea000383ffff */
.L_x_3040:
[----:B------:R-:W-:Y:S01]  /*32b40*/  IMAD.IADD R5, R6, 0x1, -R5 ;  /* 0x0000000106057824 */ /* 0x000fe200078e0a05 */
[----:B------:R-:W-:-:S03]  /*32b50*/  UMOV UR4, 0xffffffff ;  /* 0xffffffff00047882 */ /* 0x000fc60000000000 */
[----:B------:R-:W-:-:S05]  /*32b60*/  IMAD R7, R3, R4, R5 ;  /* 0x0000000403077224 */ /* 0x000fca00078e0205 */
[----:B------:R-:W-:Y:S01]  /*32b70*/  ISETP.GT.AND P6, PT, R7, R0, PT ;  /* 0x000000000700720c */ /* 0x000fe20003fc4270 */
[----:B------:R-:W-:-:S12]  /*32b80*/  BRA.DIV UR4, `(.L_x_3044) ;  /* 0x0000006204007947 */ /* 0x000fd8000b800000 */
[----:B------:R-:W-:-:S04]  /*32b90*/  VOTE.ANY R2, PT, !P6 ;  /* 0x0000000000027806 */ /* 0x000fc800070e0100 */
[----:B------:R-:W2:Y:S02]  /*32ba0*/  POPC R12, R2 ;  /* 0x00000002000c7309 */ /* 0x000ea40000000000 */
[----:B--2---:R2:W3:Y:S01]  /*32bb0*/  SHFL.IDX PT, R25, R25, R12, 0x1f ;  /* 0x00001f0c19197589 */ /* 0x0044e200000e0000 */
[----:B------:R-:W-:-:S03]  /*32bc0*/  IMAD.IADD R27, R12, 0x1, R27 ;  /* 0x000000010c1b7824 */ /* 0x000fc600078e021b */
[----:B------:R2:W4:Y:S04]  /*32bd0*/  SHFL.IDX PT, R8, R8, R12, 0x1f ;  /* 0x00001f0c08087589 */ /* 0x00052800000e0000 */
.L_x_3257:
[----:B------:R-:W-:-:S13]  /*32be0*/  ISETP.NE.AND P0, PT, R2, RZ, PT ;  /* 0x000000ff0200720c */ /* 0x000fda0003f05270 */
[----:B------:R-:W-:Y:S05]  /*32bf0*/  @!P0 BRA `(.L_x_3045) ;  /* 0x0000000000108947 */ /* 0x000fea0003800000 */
[----:B------:R-:W-:Y:S01]  /*32c00*/  UMOV UR4, 0xffffffff ;  /* 0xffffffff00047882 */ /* 0x000fe20000000000 */
[----:B--2---:R-:W-:Y:S02]  /*32c10*/  VIADD R12, R12, 0xffffffff ;  /* 0xffffffff0c0c7836 */ /* 0x004fe40000000000 */
[----:B------:R-:W-:Y:S05]  /*32c20*/  BRA.DIV UR4, `(.L_x_3046) ;  /* 0x0000006204347947 */ /* 0x000fea000b800000 */
[----:B------:R2:W0:Y:S02]  /*32c30*/  SHFL.IDX PT, R24, R3, R12, 0x1f ;  /* 0x00001f0c03187589 */ /* 0x00042400000e0000 */
.L_x_3045:
[----:B----4-:R-:W-:Y:S01]  /*32c40*/  ISETP.NE.AND P0, PT, R8, 0x1, PT ;  /* 0x000000010800780c */ /* 0x010fe20003f05270 */
[----:B0-----:R-:W-:-:S04]  /*32c50*/  IMAD R24, R24, R4, R5 ;  /* 0x0000000418187224 */ /* 0x001fc800078e0205 */
[----:B------:R-:W-:-:S08]  /*32c60*/  IMAD.IADD R0, R0, 0x1, -R24 ;  /* 0x0000000100007824 */ /* 0x000fd000078e0a18 */
[----:B------:R-:W-:Y:S05]  /*32c70*/  @!P0 BRA `(.L_x_3047) ;  /* 0x0000000000dc8947 */ /* 0x000fea0003800000 */
[----:B---3--:R-:W-:Y:S02]  /*32c80*/  IABS R4, R25 ;  /* 0x0000001900047213 */ /* 0x008fe40000000000 */
[----:B------:R-:W-:Y:S02]  /*32c90*/  IABS R5, R8 ;  /* 0x0000000800057213 */ /* 0x000fe40000000000 */
[----:B------:R-:W0:Y:S08]  /*32ca0*/  I2F.RP R6, R4 ;  /* 0x0000000400067306 */ /* 0x000e300000209400 */
[----:B------:R-:W3:Y:S08]  /*32cb0*/  I2F.RP R9, R5 ;  /* 0x0000000500097306 */ /* 0x000ef00000209400 */
[----:B0-----:R-:W0:Y:S08]  /*32cc0*/  MUFU.RCP R6, R6 ;  /* 0x0000000600067308 */ /* 0x001e300000001000 */
[----:B---3--:R-:W-:Y:S01]  /*32cd0*/  MUFU.RCP R9, R9 ;  /* 0x0000000900097308 */ /* 0x008fe20000001000 */
[----:B0-----:R-:W-:-:S07]  /*32ce0*/  VIADD R2, R6, 0xffffffe ;  /* 0x0ffffffe06027836 */ /* 0x001fce0000000000 */
[----:B--2---:R0:W2:Y:S02]  /*32cf0*/  F2I.FTZ.U32.TRUNC.NTZ R3, R2 ;  /* 0x0000000200037305 */ /* 0x0040a4000021f000 */
[----:B0-----:R-:W-:Y:S02]  /*32d00*/  IMAD.MOV.U32 R2, RZ, RZ, RZ ;  /* 0x000000ffff027224 */ /* 0x001fe400078e00ff */
[----:B--2---:R-:W-:-:S04]  /*32d10*/  IMAD.MOV R7, RZ, RZ, -R3 ;  /* 0x000000ffff077224 */ /* 0x004fc800078e0a03 */
        /* <DEDUP_REMOVED lines=45> */
.L_x_3047:
[----:B--2---:R-:W0:Y:S02]  /*32ff0*/  LDC.64 R2, c[0x0][0xc90] ;  /* 0x00032400ff027b82 */ /* 0x004e240000000a00 */
[----:B0-----:R-:W-:-:S05]  /*33000*/  IMAD.WIDE R2, R27, 0x4, R2 ;  /* 0x000000041b027825 */ /* 0x001fca00078e0202 */
[----:B------:R0:W3:Y:S02]  /*33010*/  LDG.E R7, desc[UR60][R2.64] ;  /* 0x0000003c02077981 */ /* 0x0000e4000c1e1900 */
[----:B0-----:R-:W-:Y:S02]  /*33020*/  IMAD.MOV.U32 R2, RZ, RZ, RZ ;  /* 0x000000ffff027224 */ /* 0x001fe400078e00ff */
[----:B---3--:R-:W-:-:S05]  /*33030*/  IMAD R5, R25, R7, RZ ;  /* 0x0000000719057224 */ /* 0x008fca00078e02ff */
[----:B------:R-:W-:-:S04]  /*33040*/  IABS R6, R5 ;  /* 0x0000000500067213 */ /* 0x000fc80000000000 */
[----:B------:R-:W0:Y:S08]  /*33050*/  I2F.RP R8, R6 ;  /* 0x0000000600087306 */ /* 0x000e300000209400 */
[----:B0-----:R-:W0:Y:S02]  /*33060*/  MUFU.RCP R8, R8 ;  /* 0x0000000800087308 */ /* 0x001e240000001000 */
[----:B0-----:R-:W-:-:S06]  /*33070*/  VIADD R9, R8, 0xffffffe ;  /* 0x0ffffffe08097836 */ /* 0x001fcc0000000000 */
[----:B------:R-:W1:Y:S02]  /*33080*/  F2I.FTZ.U32.TRUNC.NTZ R3, R9 ;  /* 0x0000000900037305 */ /* 0x000e64000021f000 */
        /* <DEDUP_REMOVED lines=50> */
.L_x_3048:
[----:B------:R-:W-:-:S05]  /*333b0*/  LOP3.LUT R2, RZ, R2, RZ, 0x33, !PT ;  /* 0x00000002ff027212 */ /* 0x000fca00078e33ff */
[----:B------:R-:W-:Y:S01]  /*333c0*/  IMAD.IADD R25, R25, 0x1, R2 ;  /* 0x0000000119197824 */ /* 0x000fe200078e0202 */
[----:B------:R-:W-:Y:S06]  /*333d0*/  BRA `(.L_x_3049) ;  /* 0x00000000001c7947 */ /* 0x000fec0003800000 */
.L_x_3041:
[----:B------:R-:W-:Y:S01]  /*333e0*/  UMOV UR4, URZ ;  /* 0x0000003f00047c82 */ /* 0x000fe20008000000 */
[----:B------:R-:W-:Y:S01]  /*333f0*/  UMOV UR5, URZ ;  /* 0x0000003f00057c82 */ /* 0x000fe20008000000 */
[----:B------:R-:W-:Y:S01]  /*33400*/  ULDC UR6, c[0x0][0xc3c] ;  /* 0x00030f0000067ab9 */ /* 0x000fe20000000800 */
[----:B------:R-:W-:Y:S02]  /*33410*/  IMAD.MOV.U32 R24, RZ, RZ, R0 ;  /* 0x000000ffff187224 */ /* 0x000fe400078e0000 */
[----:B------:R-:W-:Y:S02]  /*33420*/  IMAD.U32 R25, RZ, RZ, UR4 ;  /* 0x00000004ff197e24 */ /* 0x000fe4000f8e00ff */
[----:B------:R-:W-:Y:S02]  /*33430*/  IMAD.U32 R26, RZ, RZ, UR5 ;  /* 0x00000005ff1a7e24 */ /* 0x000fe4000f8e00ff */
[----:B------:R-:W-:-:S07]  /*33440*/  IMAD.U32 R27, RZ, RZ, UR6 ;  /* 0x00000006ff1b7e24 */ /* 0x000fce000f8e00ff */
.L_x_3049:
[----:B------:R-:W2:Y:S01]  /*33450*/  S2R R0, SR_TID.X ;  /* 0x0000000000007919 */ /* 0x000ea20000002100 */
[----:B------:R-:W-:Y:S05]  /*33460*/  WARPSYNC.ALL ;  /* 0x0000000000007948 */ /* 0x000fea0003800000 */
[----:B------:R-:W-:Y:S01]  /*33470*/  BAR.SYNC.DEFER_BLOCKING 0x4, 0x180 ;  /* 0x0106000000007b1d */ /* 0x000fe20000010000 */
[----:B--2---:R-:W-:-:S04]  /*33480*/  LOP3.LUT R0, R0, 0x1f, RZ, 0xc0, !PT ;  /* 0x0000001f00007812 */ /* 0x004fc800078ec0ff */
[----:B------:R-:W-:-:S13]  /*33490*/  ISETP.NE.AND P0, PT, R0, RZ, PT ;  /* 0x000000ff0000720c */ /* 0x000fda0003f05270 */
[----:B0-----:R-:W0:Y:S01]  /*334a0*/  @!P0 S2R R3, SR_CgaCtaId ;  /* 0x0000000000038919 */ /* 0x001e220000008800 */
[----:B------:R-:W-:-:S04]  /*334b0*/  @!P0 MOV R0, 0x400 ;  /* 0x0000040000008802 */ /* 0x000fc80000000f00 */
[----:B0-----:R-:W-:-:S05]  /*334c0*/  @!P0 LEA R16, R3, R0, 0x18 ;  /* 0x0000000003108211 */ /* 0x001fca00078ec0ff */
[----:B------:R3:W-:Y:S01]  /*334d0*/  @!P0 STS.128 [R16+0x388d0], R24 ;  /* 0x0388d01810008388 */ /* 0x0007e20000000c00 */
[----:B------:R-:W-:Y:S06]  /*334e0*/  BAR.ARV 0x5, 0x180 ;  /* 0x0146000000007b1d */ /* 0x000fec0000002000 */
.L_x_3038:
[----:B------:R-:W-:Y:S02]  /*334f0*/  ULDC UR4, c[0x0][0xc3c] ;  /* 0x00030f0000047ab9 */ /* 0x000fe40000000800 */
[----:B--2---:R-:W-:-:S13]  /*33500*/  ISETP.GE.AND P0, PT, R27, UR4, PT ;  /* 0x000000041b007c0c */ /* 0x004fda000bf06270 */
[----:B------:R-:W-:Y:S05]  /*33510*/  @!P0 BRA `(.L_x_3050) ;  /* 0xffffff9000c08947 */ /* 0x000fea000383ffff */
[----:B------:R-:W-:Y:S05]  /*33520*/  BSYNC B8 ;  /* 0x0000000000087941 */ /* 0x000fea0003800000 */
.L_x_2937:
        /* <DEDUP_REMOVED lines=12> */
.L_x_3260:
[----:B------:R-:W-:Y:S05]  /*335f0*/  BSYNC B0 ;  /* 0x0000000000007941 */ /* 0x000fea0003800000 */
.L_x_3051:
[----:B------:R-:W-:-:S03]  /*33600*/  UMOV UR4, 0xffffffff ;  /* 0xffffffff00047882 */ /* 0x000fc60000000000 */
[----:B------:R-:W-:Y:S05]  /*33610*/  BRA.DIV UR4, `(.L_x_3053) ;  /* 0x0000005604f47947 */ /* 0x000fea000b800000 */
[----:B-1----:R-:W1:Y:S02]  /*33620*/  S2R R0, SR_TID.X ;  /* 0x0000000000007919 */ /* 0x002e640000002100 */
[----:B-1----:R-:W-:-:S04]  /*33630*/  SHF.R.U32.HI R0, RZ, 0x5, R0 ;  /* 0x00000005ff007819 */ /* 0x002fc80000011600 */
[----:B------:R-:W-:-:S05]  /*33640*/  LOP3.LUT R0, R0, 0x3, RZ, 0xc0, !PT ;  /* 0x0000000300007812 */ /* 0x000fca00078ec0ff */
[----:B------:R1:W2:Y:S02]  /*33650*/  SHFL.IDX PT, R14, R0, RZ, 0x1f ;  /* 0x00001fff000e7589 */ /* 0x0002a400000e0000 */
.L_x_3263:
[----:B--2---:R-:W-:-:S13]  /*33660*/  ISETP.NE.AND P0, PT, R14, RZ, PT ;  /* 0x000000ff0e00720c */ /* 0x004fda0003f05270 */
[----:B------:R-:W-:Y:S05]  /*33670*/  @P0 BRA `(.L_x_2649) ;  /* 0x0000000000900947 */ /* 0x000fea0003800000 */
[----:B------:R-:W-:-:S03]  /*33680*/  UMOV UR4, 0xffffffff ;  /* 0xffffffff00047882 */ /* 0x000fc60000000000 */
[----:B------:R-:W-:Y:S05]  /*33690*/  BRA.DIV UR4, `(.L_x_3054) ;  /* 0x0000005a04087947 */ /* 0x000fea000b800000 */
[----:B------:R-:W-:-:S13]  /*336a0*/  ELECT P6, URZ, PT ;  /* 0x00000000003f782f */ /* 0x000fda00038c0000 */
.L_x_3266:
        /* <DEDUP_REMOVED lines=8> */
.L_x_3055:
[----:B------:R-:W-:Y:S01]  /*33730*/  IMAD R3, R23, 0x8, R5 ;  /* 0x0000000817037824 */ /* 0x000fe200078e0205 */
[----:B------:R-:W-:Y:S01]  /*33740*/  SHF.L.U32 R2, R29, 0x1f, RZ ;  /* 0x0000001f1d027819 */ /* 0x000fe200000006ff */
[----:B------:R-:W-:-:S03]  /*33750*/  VIADD R23, R23, 0x1 ;  /* 0x0000000117177836 */ /* 0x000fc60000000000 */
[----:B------:R-:W1:Y:S02]  /*33760*/  SYNCS.PHASECHK.TRANS64.TRYWAIT P1, [R3+URZ+0x38840], R2 ;  /* 0x03884002030075a7 */ /* 0x000e64000802017f */
[----:B------:R-:W-:-:S04]  /*33770*/  ISETP.NE.AND P2, PT, R23, 0x2, PT ;  /* 0x000000021700780c */ /* 0x000fc80003f45270 */
[----:B------:R-:W-:Y:S01]  /*33780*/  SEL R0, RZ, 0x1, P2 ;  /* 0x00000001ff007807 */ /* 0x000fe20001000000 */
[----:B-1----:R-:W-:Y:S08]  /*33790*/  @!P1 BRA `(.L_x_3056) ;  /* 0x0000005400e89947 */ /* 0x002ff00003800000 */
.L_x_3267:
[----:B------:R-:W-:Y:S02]  /*337a0*/  SEL R23, R23, RZ, P2 ;  /* 0x000000ff17177207 */ /* 0x000fe40001000000 */
[----:B------:R-:W-:Y:S01]  /*337b0*/  LOP3.LUT R0, R29, R0, RZ, 0x3c, !PT ;  /* 0x000000001d007212 */ /* 0x000fe200078e3cff */
[----:B------:R-:W-:Y:S06]  /*337c0*/  @!P0 BRA `(.L_x_3057) ;  /* 0x0000000000048947 */ /* 0x000fec0003800000 */
[----:B------:R-:W-:Y:S01]  /*337d0*/  BPT.TRAP 0x1 ;  /* 0x000000040000795c */ /* 0x000fe20000300000 */
.L_x_3057:
[----:B------:R-:W-:Y:S01]  /*337e0*/  IMAD R23, R23, 0x8, R5 ;  /* 0x0000000817177824 */ /* 0x000fe200078e0205 */
[----:B------:R-:W-:-:S04]  /*337f0*/  SHF.L.U32 R0, R0, 0x1f, RZ ;  /* 0x0000001f00007819 */ /* 0x000fc800000006ff */
[----:B------:R-:W2:Y:S02]  /*33800*/  SYNCS.PHASECHK.TRANS64.TRYWAIT P1, [R23+URZ+0x38840], R0 ;  /* 0x03884000170075a7 */ /* 0x000ea4000802017f */
[----:B--2---:R-:W-:Y:S05]  /*33810*/  @!P1 BRA `(.L_x_3058) ;  /* 0x0000005400dc9947 */ /* 0x004fea0003800000 */
.L_x_3268:
[----:B------:R-:W-:Y:S05]  /*33820*/  @!P0 BRA `(.L_x_3059) ;  /* 0x0000000000048947 */ /* 0x000fea0003800000 */
[----:B------:R-:W-:Y:S01]  /*33830*/  BPT.TRAP 0x1 ;  /* 0x000000040000795c */ /* 0x000fe20000300000 */
.L_x_3059:
[----:B------:R-:W4:Y:S02]  /*33840*/  SYNCS.PHASECHK.TRANS64.TRYWAIT P1, [R3+URZ+0x38860], R2 ;  /* 0x03886002030075a7 */ /* 0x000f24000802017f */
[----:B----4-:R-:W-:Y:S05]  /*33850*/  @!P1 BRA `(.L_x_3060) ;  /* 0x0000005400e09947 */ /* 0x010fea0003800000 */
.L_x_3269:
[----:B------:R-:W-:Y:S05]  /*33860*/  @!P0 BRA `(.L_x_3061) ;  /* 0x0000000000048947 */ /* 0x000fea0003800000 */
[----:B------:R-:W-:Y:S01]  /*33870*/  BPT.TRAP 0x1 ;  /* 0x000000040000795c */ /* 0x000fe20000300000 */
.L_x_3061:
[----:B------:R0:W0:Y:S02]  /*33880*/  SYNCS.PHASECHK.TRANS64.TRYWAIT P0, [R23+URZ+0x38860], R0 ;  /* 0x03886000170075a7 */ /* 0x000024000800017f */
[----:B0-----:R-:W-:Y:S05]  /*33890*/  @!P0 NANOSLEEP.SYNCS 0x989680 ;  /* 0x009896800000895d */ /* 0x001fea0003900000 */
[----:B------:R-:W0:Y:S02]  /*338a0*/  @!P0 SYNCS.PHASECHK.TRANS64 P0, [R23+URZ+0x38860], R0 ;  /* 0x03886000170085a7 */ /* 0x000e24000800007f */
[----:B0-----:R-:W-:Y:S05]  /*338b0*/  @!P0 BRA `(.L_x_3061) ;  /* 0xfffffffc00f08947 */ /* 0x001fea000383ffff */
.L_x_2649:
[----:B------:R-:W-:Y:S05]  /*338c0*/  BSYNC B9 ;  /* 0x0000000000097941 */ /* 0x000fea0003800000 */
.L_x_2646:
[----:B------:R-:W-:Y:S05]  /*338d0*/  EXIT ;  /* 0x000000000000794d */ /* 0x000fea0003800000 */
.L_x_2671:
[----:B0-----:R0:W1:Y:S02]  /*338e0*/  SYNCS.PHASECHK.TRANS64.TRYWAIT P6, [R88+URZ+0x38890], R89 ;  /* 0x03889059580075a7 */ /* 0x00106400080c017f */
[----:B-1----:R-:W-:Y:S05]  /*338f0*/  @!P6 NANOSLEEP.SYNCS 0x989680 ;  /* 0x009896800000e95d */ /* 0x002fea0003900000 */
[----:B------:R-:W1:Y:S02]  /*33900*/  @!P6 SYNCS.PHASECHK.TRANS64 P6, [R88+URZ+0x38890], R89 ;  /* 0x038890595800e5a7 */ /* 0x000e6400080c007f */
[----:B-1----:R-:W-:Y:S05]  /*33910*/  @!P6 BRA `(.L_x_2671) ;  /* 0xfffffffc00f0e947 */ /* 0x002fea000383ffff */
[----:B------:R-:W-:Y:S05]  /*33920*/  BRA `(.L_x_3062) ;  /* 0xfffffd0800707947 */ /* 0x000fea000383ffff */
.L_x_2672:
        /* <DEDUP_REMOVED lines=8> */
.L_x_3064:
[----:B------:R-:W-:Y:S05]  /*339b0*/  BSYNC B1 ;  /* 0x0000000000017941 */ /* 0x000fea0003800000 */
.L_x_3063:
        /* <DEDUP_REMOVED lines=8> */
.L_x_3065:
[----:B------:R-:W-:Y:S01]  /*33a40*/  IMAD.MOV.U32 R11, RZ, RZ, R14 ;  /* 0x000000ffff0b7224 */ /* 0x000fe200078e000e */
[----:B------:R-:W-:Y:S06]  /*33a50*/  BRA `(.L_x_3066) ;  /* 0xfffffd0800387947 */ /* 0x000fec000383ffff */
.L_x_2689:
        /* <DEDUP_REMOVED lines=8> */
.L_x_3068:
[----:B------:R-:W-:Y:S05]  /*33ae0*/  BSYNC B1 ;  /* 0x0000000000017941 */ /* 0x000fea0003800000 */
.L_x_3067:
        /* <DEDUP_REMOVED lines=8> */
.L_x_3069:
[----:B------:R-:W-:Y:S01]  /*33b70*/  IMAD.MOV.U32 R11, RZ, RZ, R14 ;  /* 0x000000ffff0b7224 */ /* 0x000fe200078e000e */
[----:B------:R-:W-:Y:S06]  /*33b80*/  BRA `(.L_x_3070) ;  /* 0xfffffd1400a47947 */ /* 0x000fec000383ffff */
.L_x_2706:
        /* <DEDUP_REMOVED lines=8> */
.L_x_3072:
[----:B------:R-:W-:Y:S05]  /*33c10*/  BSYNC B1 ;  /* 0x0000000000017941 */ /* 0x000fea0003800000 */
.L_x_3071:
        /* <DEDUP_REMOVED lines=8> */
.L_x_3073:
[----:B------:R-:W-:Y:S01]  /*33ca0*/  IMAD.MOV.U32 R119, RZ, RZ, R14 ;  /* 0x000000ffff777224 */ /* 0x000fe200078e000e */
[----:B------:R-:W-:Y:S06]  /*33cb0*/  BRA `(.L_x_3074) ;  /* 0xfffffd24001c7947 */ /* 0x000fec000383ffff */
.L_x_2730:
[----:B0-----:R0:W1:Y:S02]  /*33cc0*/  SYNCS.PHASECHK.TRANS64.TRYWAIT P6, [R88+URZ+0x38890], R89 ;  /* 0x03889059580075a7 */ /* 0x00106400080c017f */
[----:B-1----:R-:W-:Y:S05]  /*33cd0*/  @!P6 NANOSLEEP.SYNCS 0x989680 ;  /* 0x009896800000e95d */ /* 0x002fea0003900000 */
[----:B------:R-:W1:Y:S02]  /*33ce0*/  @!P6 SYNCS.PHASECHK.TRANS64 P6, [R88+URZ+0x38890], R89 ;  /* 0x038890595800e5a7 */ /* 0x000e6400080c007f */
[----:B-1----:R-:W-:Y:S05]  /*33cf0*/  @!P6 BRA `(.L_x_2730) ;  /* 0xfffffffc00f0e947 */ /* 0x002fea000383ffff */
[----:B------:R-:W-:Y:S05]  /*33d00*/  BRA `(.L_x_3075) ;  /* 0xfffffd3c00b87947 */ /* 0x000fea000383ffff */
.L_x_2731:
        /* <DEDUP_REMOVED lines=8> */
.L_x_3077:
[----:B------:R-:W-:Y:S05]  /*33d90*/  BSYNC B1 ;  /* 0x0000000000017941 */ /* 0x000fea0003800000 */
.L_x_3076:
        /* <DEDUP_REMOVED lines=8> */
.L_x_3078:
[----:B------:R-:W-:Y:S01]  /*33e20*/  IMAD.MOV.U32 R11, RZ, RZ, R14 ;  /* 0x000000ffff0b7224 */ /* 0x000fe200078e000e */
[----:B------:R-:W-:Y:S06]  /*33e30*/  BRA `(.L_x_3079) ;  /* 0xfffffd3c00887947 */ /* 0x000fec000383ffff */
.L_x_2740:
        /* <DEDUP_REMOVED lines=8> */
.L_x_3081:
[----:B------:R-:W-:Y:S05]  /*33ec0*/  BSYNC B1 ;  /* 0x0000000000017941 */ /* 0x000fea0003800000 */
.L_x_3080:
        /* <DEDUP_REMOVED lines=8> */
.L_x_3082:
[----:B------:R-:W-:Y:S01]  /*33f50*/  IMAD.MOV.U32 R11, RZ, RZ, R14 ;  /* 0x000000ffff0b7224 */ /* 0x000fe200078e000e */
[----:B------:R-:W-:Y:S06]  /*33f60*/  BRA `(.L_x_3083) ;  /* 0xfffffd4c00707947 */ /* 0x000fec000383ffff */
.L_x_2749:
        /* <DEDUP_REMOVED lines=8> */
.L_x_3085:
[----:B------:R-:W-:Y:S05]  /*33ff0*/  BSYNC B1 ;  /* 0x0000000000017941 */ /* 0x000fea0003800000 */
.L_x_3084:
        /* <DEDUP_REMOVED lines=8> */
.L_x_3086:
[----:B------:R-:W-:Y:S01]  /*34080*/  IMAD.MOV.U32 R119, RZ, RZ, R14 ;  /* 0x000000ffff777224 */ /* 0x000fe200078e000e */
[----:B------:R-:W-:Y:S06]  /*34090*/  BRA `(.L_x_3087) ;  /* 0xfffffd5c005c7947 */ /* 0x000fec000383ffff */
.L_x_2758:
[----:B0-----:R0:W1:Y:S02]  /*340a0*/  SYNCS.PHASECHK.TRANS64.TRYWAIT P3, [R88+URZ+0x38890], R89 ;  /* 0x03889059580075a7 */ /* 0x001064000806017f */
[----:B-1----:R-:W-:Y:S05]  /*340b0*/  @!P3 NANOSLEEP.SYNCS 0x989680 ;  /* 0x009896800000b95d */ /* 0x002fea0003900000 */
[----:B------:R-:W1:Y:S02]  /*340c0*/  @!P3 SYNCS.PHASECHK.TRANS64 P3, [R88+URZ+0x38890], R89 ;  /* 0x038890595800b5a7 */ /* 0x000e64000806007f */
[----:B-1----:R-:W-:Y:S05]  /*340d0*/  @!P3 BRA `(.L_x_2758) ;  /* 0xfffffffc00f0b947 */ /* 0x002fea000383ffff */
[----:B------:R-:W-:Y:S05]  /*340e0*/  BRA `(.L_x_3088) ;  /* 0xfffffd6c00b07947 */ /* 0x000fea000383ffff */
.L_x_2759:
        /* <DEDUP_REMOVED lines=8> */
.L_x_3090:
[----:B------:R-:W-:Y:S05]  /*34170*/  BSYNC B1 ;  /* 0x0000000000017941 */ /* 0x000fea0003800000 */
.L_x_3089:
        /* <DEDUP_REMOVED lines=8> */
.L_x_3091:
[----:B------:R-:W-:Y:S01]  /*34200*/  IMAD.MOV.U32 R11, RZ, RZ, R14 ;  /* 0x000000ffff0b7224 */ /* 0x000fe200078e000e */
[----:B------:R-:W-:Y:S06]  /*34210*/  BRA `(.L_x_3092) ;  /* 0xfffffd6c00cc7947 */ /* 0x000fec000383ffff */
.L_x_2762:
[----:B------:R-:W-:Y:S01]  /*34220*/  BSSY B1, `(.L_x_3093) ;  /* 0x0000008000017945 */ /* 0x000fe20003800000 */
[----:B----4-:R-:W-:Y:S02]  /*34230*/  IMAD.MOV.U32 R13, RZ, RZ, R35 ;  /* 0x000000ffff0d7224 */ /* 0x010fe400078e0023 */
[----:B------:R-:W-:Y:S02]  /*34240*/  IMAD.MOV.U32 R12, RZ, RZ, 0x1 ;  /* 0x00000001ff0c7424 */ /* 0x000fe400078e00ff */
[----:B---3--:R-:W-:Y:S02]  /*34250*/  IMAD.MOV.U32 R11, RZ, RZ, 0x181f ;  /* 0x0000181fff0b7424 */ /* 0x008fe400078e00ff */
[----:B------:R-:W-:-:S07]  /*34260*/  IMAD.MOV.U32 R15, RZ, RZ, -0x1 ;  /* 0xffffffffff0f7424 */ /* 0x000fce00078e00ff */
[----:B012---:R-:W-:Y:S05]  /*34270*/  WARPSYNC.COLLECTIVE R15, `(.L_x_3094) ;  /* 0x000000000f087348 */ /* 0x007fea0003c00000 */
[----:B------:R3:W4:Y:S02]  /*34280*/  SHFL.IDX P6, R14, R13, R12, R11 ;  /* 0x0000000c0d0e7389 */ /* 0x00072400000c000b */
[----:B01234-:R-:W-:Y:S01]  /*34290*/  ENDCOLLECTIVE ;  /* 0x000000000000791b */ /* 0x01ffe20003800000 */
.L_x_3094:
[----:B------:R-:W-:Y:S05]  /*342a0*/  BSYNC B1 ;  /* 0x0000000000017941 */ /* 0x000fea0003800000 */
.L_x_3093:
        /* <DEDUP_REMOVED lines=8> */
.L_x_3095:
[----:B------:R-:W-:Y:S01]  /*34330*/  IMAD.MOV.U32 R11, RZ, RZ, R14 ;  /* 0x000000ffff0b7224 */ /* 0x000fe200078e000e */
[----:B------:R-:W-:Y:S06]  /*34340*/  BRA `(.L_x_3096) ;  /* 0xfffffd6c00f07947 */ /* 0x000fec000383ffff */
.L_x_2765:
        /* <DEDUP_REMOVED lines=8> */
.L_x_3098:
[----:B------:R-:W-:Y:S05]  /*343d0*/  BSYNC B1 ;  /* 0x0000000000017941 */ /* 0x000fea0003800000 */
.L_x_3097:
        /* <DEDUP_REMOVED lines=8> */
.L_x_3099:
[----:B------:R-:W-:Y:S01]  /*34460*/  IMAD.MOV.U32 R34, RZ, RZ, R14 ;  /* 0x000000ffff227224 */ /* 0x000fe200078e000e */
[----:B------:R-:W-:Y:S06]  /*34470*/  BRA `(.L_x_3100) ;  /* 0xfffffd7000187947 */ /* 0x000fec000383ffff */
.L_x_2769:
[----:B------:R0:W0:Y:S02]  /*34480*/  SYNCS.PHASECHK.TRANS64.TRYWAIT P0, [R88+URZ+0x388b0], R89 ;  /* 0x0388b059580075a7 */ /* 0x000024000800017f */
[----:B0-----:R-:W-:Y:S05]  /*34490*/  @!P0 NANOSLEEP.SYNCS 0x989680 ;  /* 0x009896800000895d */ /* 0x001fea0003900000 */
[----:B------:R-:W0:Y:S02]  /*344a0*/  @!P0 SYNCS.PHASECHK.TRANS64 P0, [R88+URZ+0x388b0], R89 ;  /* 0x0388b059580085a7 */ /* 0x000e24000800007f */
[----:B0-----:R-:W-:Y:S05]  /*344b0*/  @!P0 BRA `(.L_x_2769) ;  /* 0xfffffffc00f08947 */ /* 0x001fea000383ffff */
[----:B------:R-:W-:Y:S05]  /*344c0*/  BRA `(.L_x_3101) ;  /* 0xfffffd7000b87947 */ /* 0x000fea000383ffff */
.L_x_2791:
        /* <DEDUP_REMOVED lines=8> */
.L_x_3103:
[----:B------:R-:W-:Y:S05]  /*34550*/  BSYNC B1 ;  /* 0x0000000000017941 */ /* 0x000fea0003800000 */
.L_x_3102:
        /* <DEDUP_REMOVED lines=8> */
.L_x_3104:
[----:B------:R-:W-:Y:S02]  /*345e0*/  IMAD.MOV.U32 R13, RZ, RZ, R31 ;  /* 0x000000ffff0d7224 */ /* 0x000fe400078e001f */
[----:B------:R-:W-:-:S07]  /*345f0*/  IMAD.MOV.U32 R6, RZ, RZ, R14 ;  /* 0x000000ffff067224 */ /* 0x000fce00078e000e */
[----:B------:R-:W-:Y:S05]  /*34600*/  WARPSYNC.COLLECTIVE R15, `(.L_x_3105) ;  /* 0x000000000f087348 */ /* 0x000fea0003c00000 */
[----:B------:R0:W1:Y:S02]  /*34610*/  SHFL.IDX P6, R14, R13, R12, R11 ;  /* 0x0000000c0d0e7389 */ /* 0x00006400000c000b */
[----:B01----:R-:W-:Y:S01]  /*34620*/  ENDCOLLECTIVE ;  /* 0x000000000000791b */ /* 0x003fe20003800000 */
.L_x_3105:
[----:B------:R-:W-:Y:S02]  /*34630*/  IMAD.MOV.U32 R13, RZ, RZ, R30 ;  /* 0x000000ffff0d7224 */ /* 0x000fe400078e001e */
[----:B------:R-:W-:-:S07]  /*34640*/  IMAD.MOV.U32 R9, RZ, RZ, R14 ;  /* 0x000000ffff097224 */ /* 0x000fce00078e000e */
[----:B------:R-:W-:Y:S05]  /*34650*/  WARPSYNC.COLLECTIVE R15, `(.L_x_3106) ;  /* 0x000000000f087348 */ /* 0x000fea0003c00000 */
[----:B------:R0:W1:Y:S02]  /*34660*/  SHFL.IDX P6, R14, R13, R12, R11 ;  /* 0x0000000c0d0e7389 */ /* 0x00006400000c000b */
[----:B01----:R-:W-:Y:S01]  /*34670*/  ENDCOLLECTIVE ;  /* 0x000000000000791b */ /* 0x003fe20003800000 */
.L_x_3106:
[----:B------:R-:W-:Y:S01]  /*34680*/  IMAD.MOV.U32 R8, RZ, RZ, R14 ;  /* 0x000000ffff087224 */ /* 0x000fe200078e000e */
[----:B------:R-:W-:Y:S06]  /*34690*/  BRA `(.L_x_3107) ;  /* 0xfffffd8800087947 */ /* 0x000fec000383ffff */
.L_x_2794:
[----:B------:R-:W-:Y:S01]  /*346a0*/  BSSY B1, `(.L_x_3108) ;  /* 0x0000008000017945 */ /* 0x000fe20003800000 */
[----:B------:R-:W-:Y:S02]  /*346b0*/  IMAD.MOV.U32 R13, RZ, RZ, R33 ;  /* 0x000000ffff0d7224 */ /* 0x000fe400078e0021 */
[----:B------:R-:W-:Y:S02]  /*346c0*/  IMAD.MOV.U32 R12, RZ, RZ, 0x1 ;  /* 0x00000001ff0c7424 */ /* 0x000fe400078e00ff */
[----:B------:R-:W-:Y:S02]  /*346d0*/  IMAD.MOV.U32 R11, RZ, RZ, 0x181f ;  /* 0x0000181fff0b7424 */ /* 0x000fe400078e00ff */
[----:B------:R-:W-:-:S07]  /*346e0*/  IMAD.MOV.U32 R15, RZ, RZ, -0x1 ;  /* 0xffffffffff0f7424 */ /* 0x000fce00078e00ff */
[----:B0--34-:R-:W-:Y:S05]  /*346f0*/  WARPSYNC.COLLECTIVE R15, `(.L_x_3109) ;  /* 0x000000000f087348 */ /* 0x019fea0003c00000 */
[----:B------:R1:W2:Y:S02]  /*34700*/  SHFL.IDX P6, R14, R13, R12, R11 ;  /* 0x0000000c0d0e7389 */ /* 0x0002a400000c000b */
[----:B01234-:R-:W-:Y:S01]  /*34710*/  ENDCOLLECTIVE ;  /* 0x000000000000791b */ /* 0x01ffe20003800000 */
.L_x_3109:
[----:B------:R-:W-:Y:S05]  /*34720*/  BSYNC B1 ;  /* 0x0000000000017941 */ /* 0x000fea0003800000 */
.L_x_3108:
        /* <DEDUP_REMOVED lines=8> */
.L_x_3110:
[----:B------:R-:W-:Y:S02]  /*347b0*/  IMAD.MOV.U32 R13, RZ, RZ, R31 ;  /* 0x000000ffff0d7224 */ /* 0x000fe400078e001f */
[----:B------:R-:W-:-:S07]  /*347c0*/  IMAD.MOV.U32 R6, RZ, RZ, R14 ;  /* 0x000000ffff067224 */ /* 0x000fce00078e000e */
[----:B------:R-:W-:Y:S05]  /*347d0*/  WARPSYNC.COLLECTIVE R15, `(.L_x_3111) ;  /* 0x000000000f087348 */ /* 0x000fea0003c00000 */
[----:B------:R0:W1:Y:S02]  /*347e0*/  SHFL.IDX P6, R14, R13, R12, R11 ;  /* 0x0000000c0d0e7389 */ /* 0x00006400000c000b */
[----:B01----:R-:W-:Y:S01]  /*347f0*/  ENDCOLLECTIVE ;  /* 0x000000000000791b */ /* 0x003fe20003800000 */
.L_x_3111:
[----:B------:R-:W-:Y:S02]  /*34800*/  IMAD.MOV.U32 R13, RZ, RZ, R30 ;  /* 0x000000ffff0d7224 */ /* 0x000fe400078e001e */
[----:B------:R-:W-:-:S07]  /*34810*/  IMAD.MOV.U32 R9, RZ, RZ, R14 ;  /* 0x000000ffff097224 */ /* 0x000fce00078e000e */
[----:B------:R-:W-:Y:S05]  /*34820*/  WARPSYNC.COLLECTIVE R15, `(.L_x_3112) ;  /* 0x000000000f087348 */ /* 0x000fea0003c00000 */
[----:B------:R0:W1:Y:S02]  /*34830*/  SHFL.IDX P6, R14, R13, R12, R11 ;  /* 0x0000000c0d0e7389 */ /* 0x00006400000c000b */
[----:B01----:R-:W-:Y:S01]  /*34840*/  ENDCOLLECTIVE ;  /* 0x000000000000791b */ /* 0x003fe20003800000 */
.L_x_3112:
[----:B------:R-:W-:Y:S01]  /*34850*/  IMAD.MOV.U32 R8, RZ, RZ, R14 ;  /* 0x000000ffff087224 */ /* 0x000fe200078e000e */
[----:B------:R-:W-:Y:S06]  /*34860*/  BRA `(.L_x_3113) ;  /* 0xfffffd8c00207947 */ /* 0x000fec000383ffff */
.L_x_2797:
        /* <DEDUP_REMOVED lines=8> */
.L_x_3115:
[----:B------:R-:W-:Y:S05]  /*348f0*/  BSYNC B1 ;  /* 0x0000000000017941 */ /* 0x000fea0003800000 */
.L_x_3114:
        /* <DEDUP_REMOVED lines=8> */
.L_x_3116:
[----:B------:R-:W-:Y:S02]  /*34980*/  IMAD.MOV.U32 R13, RZ, RZ, R31 ;  /* 0x000000ffff0d7224 */ /* 0x000fe400078e001f */
[----:B------:R-:W-:-:S07]  /*34990*/  IMAD.MOV.U32 R6, RZ, RZ, R14 ;  /* 0x000000ffff067224 */ /* 0x000fce00078e000e */
[----:B------:R-:W-:Y:S05]  /*349a0*/  WARPSYNC.COLLECTIVE R15, `(.L_x_3117) ;  /* 0x000000000f087348 */ /* 0x000fea0003c00000 */
[----:B------:R0:W1:Y:S02]  /*349b0*/  SHFL.IDX P6, R14, R13, R12, R11 ;  /* 0x0000000c0d0e7389 */ /* 0x00006400000c000b */
[----:B01----:R-:W-:Y:S01]  /*349c0*/  ENDCOLLECTIVE ;  /* 0x000000000000791b */ /* 0x003fe20003800000 */
.L_x_3117:
[----:B------:R-:W-:Y:S02]  /*349d0*/  IMAD.MOV.U32 R13, RZ, RZ, R30 ;  /* 0x000000ffff0d7224 */ /* 0x000fe400078e001e */
[----:B------:R-:W-:-:S07]  /*349e0*/  IMAD.MOV.U32 R9, RZ, RZ, R14 ;  /* 0x000000ffff097224 */ /* 0x000fce00078e000e */
[----:B------:R-:W-:Y:S05]  /*349f0*/  WARPSYNC.COLLECTIVE R15, `(.L_x_3118) ;  /* 0x000000000f087348 */ /* 0x000fea0003c00000 */
[----:B------:R0:W1:Y:S02]  /*34a00*/  SHFL.IDX P6, R14, R13, R12, R11 ;  /* 0x0000000c0d0e7389 */ /* 0x00006400000c000b */
[----:B01----:R-:W-:Y:S01]  /*34a10*/  ENDCOLLECTIVE ;  /* 0x000000000000791b */ /* 0x003fe20003800000 */
.L_x_3118:
[----:B------:R-:W-:Y:S01]  /*34a20*/  IMAD.MOV.U32 R8, RZ, RZ, R14 ;  /* 0x000000ffff087224 */ /* 0x000fe200078e000e */
[----:B------:R-:W-:Y:S06]  /*34a30*/  BRA `(.L_x_3119) ;  /* 0xfffffd9000147947 */ /* 0x000fec000383ffff */
.L_x_2800:
        /* <DEDUP_REMOVED lines=8> */
.L_x_3121:
[----:B------:R-:W-:Y:S05]  /*34ac0*/  BSYNC B1 ;  /* 0x0000000000017941 */ /* 0x000fea0003800000 */
.L_x_3120:
        /* <DEDUP_REMOVED lines=8> */
.L_x_3122:
[----:B------:R-:W-:Y:S02]  /*34b50*/  IMAD.MOV.U32 R13, RZ, RZ, R31 ;  /* 0x000000ffff0d7224 */ /* 0x000fe400078e001f */
[----:B------:R-:W-:-:S07]  /*34b60*/  IMAD.MOV.U32 R80, RZ, RZ, R14 ;  /* 0x000000ffff507224 */ /* 0x000fce00078e000e */
[----:B------:R-:W-:Y:S05]  /*34b70*/  WARPSYNC.COLLECTIVE R15, `(.L_x_3123) ;  /* 0x000000000f087348 */ /* 0x000fea0003c00000 */
[----:B------:R0:W1:Y:S02]  /*34b80*/  SHFL.IDX P6, R14, R13, R12, R11 ;  /* 0x0000000c0d0e7389 */ /* 0x00006400000c000b */
[----:B01----:R-:W-:Y:S01]  /*34b90*/  ENDCOLLECTIVE ;  /* 0x000000000000791b */ /* 0x003fe20003800000 */
.L_x_3123:
[----:B------:R-:W-:Y:S02]  /*34ba0*/  IMAD.MOV.U32 R13, RZ, RZ, R30 ;  /* 0x000000ffff0d7224 */ /* 0x000fe400078e001e */
[----:B------:R-:W-:-:S07]  /*34bb0*/  IMAD.MOV.U32 R79, RZ, RZ, R14 ;  /* 0x000000ffff4f7224 */ /* 0x000fce00078e000e */
[----:B------:R-:W-:Y:S05]  /*34bc0*/  WARPSYNC.COLLECTIVE R15, `(.L_x_3124) ;  /* 0x000000000f087348 */ /* 0x000fea0003c00000 */
[----:B------:R0:W1:Y:S02]  /*34bd0*/  SHFL.IDX P6, R14, R13, R12, R11 ;  /* 0x0000000c0d0e7389 */ /* 0x00006400000c000b */
[----:B01----:R-:W-:Y:S01]  /*34be0*/  ENDCOLLECTIVE ;  /* 0x000000000000791b */ /* 0x003fe20003800000 */
.L_x_3124:
[----:B------:R-:W-:Y:S01]  /*34bf0*/  IMAD.MOV.U32 R12, RZ, RZ, R14 ;  /* 0x000000ffff0c7224 */ /* 0x000fe200078e000e */
[----:B------:R-:W-:Y:S06]  /*34c00*/  BRA `(.L_x_3125) ;  /* 0xfffffd9400107947 */ /* 0x000fec000383ffff */
.L_x_2804:
[----:B0-----:R0:W1:Y:S02]  /*34c10*/  SYNCS.PHASECHK.TRANS64.TRYWAIT P0, [R23+URZ+0x38800], R0 ;  /* 0x03880000170075a7 */ /* 0x001064000800017f */
[----:B-1----:R-:W-:Y:S05]  /*34c20*/  @!P0 NANOSLEEP.SYNCS 0x989680 ;  /* 0x009896800000895d */ /* 0x002fea0003900000 */
[----:B------:R-:W1:Y:S02]  /*34c30*/  @!P0 SYNCS.PHASECHK.TRANS64 P0, [R23+URZ+0x38800], R0 ;  /* 0x03880000170085a7 */ /* 0x000e64000800007f */
[----:B-1----:R-:W-:Y:S05]  /*34c40*/  @!P0 BRA `(.L_x_2804) ;  /* 0xfffffffc00f08947 */ /* 0x002fea000383ffff */
[----:B------:R-:W-:Y:S05]  /*34c50*/  BRA `(.L_x_3126) ;  /* 0xfffffd98000c7947 */ /* 0x000fea000383ffff */
.L_x_2836:
        /* <DEDUP_REMOVED lines=8> */
.L_x_3128:
[----:B------:R-:W-:Y:S05]  /*34ce0*/  BSYNC B1 ;  /* 0x0000000000017941 */ /* 0x000fea0003800000 */
.L_x_3127:
        /* <DEDUP_REMOVED lines=8> */
.L_x_3129:
[----:B------:R-:W-:Y:S02]  /*34d70*/  IMAD.MOV.U32 R13, RZ, RZ, R20 ;  /* 0x000000ffff0d7224 */ /* 0x000fe400078e0014 */
[----:B------:R-:W-:-:S07]  /*34d80*/  IMAD.MOV.U32 R6, RZ, RZ, R14 ;  /* 0x000000ffff067224 */ /* 0x000fce00078e000e */
[----:B------:R-:W-:Y:S05]  /*34d90*/  WARPSYNC.COLLECTIVE R15, `(.L_x_3130) ;  /* 0x000000000f087348 */ /* 0x000fea0003c00000 */
[----:B------:R0:W1:Y:S02]  /*34da0*/  SHFL.IDX P6, R14, R13, R12, R11 ;  /* 0x0000000c0d0e7389 */ /* 0x00006400000c000b */
[----:B01----:R-:W-:Y:S01]  /*34db0*/  ENDCOLLECTIVE ;  /* 0x000000000000791b */ /* 0x003fe20003800000 */
.L_x_3130:
[----:B------:R-:W-:Y:S02]  /*34dc0*/  IMAD.MOV.U32 R13, RZ, RZ, R21 ;  /* 0x000000ffff0d7224 */ /* 0x000fe400078e0015 */
[----:B------:R-:W-:-:S07]  /*34dd0*/  IMAD.MOV.U32 R9, RZ, RZ, R14 ;  /* 0x000000ffff097224 */ /* 0x000fce00078e000e */
[----:B------:R-:W-:Y:S05]  /*34de0*/  WARPSYNC.COLLECTIVE R15, `(.L_x_3131) ;  /* 0x000000000f087348 */ /* 0x000fea0003c00000 */
[----:B------:R0:W1:Y:S02]  /*34df0*/  SHFL.IDX P6, R14, R13, R12, R11 ;  /* 0x0000000c0d0e7389 */ /* 0x00006400000c000b */
[----:B01----:R-:W-:Y:S01]  /*34e00*/  ENDCOLLECTIVE ;  /* 0x000000000000791b */ /* 0x003fe20003800000 */
.L_x_3131:
[----:B------:R-:W-:Y:S05]  /*34e10*/  BRA `(.L_x_3132) ;  /* 0xfffffdcc00547947 */ /* 0x000fea000383ffff */
.L_x_2839:
        /* <DEDUP_REMOVED lines=8> */
.L_x_3134:
[----:B------:R-:W-:Y:S05]  /*34ea0*/  BSYNC B1 ;  /* 0x0000000000017941 */ /* 0x000fea0003800000 */
.L_x_3133:
        /* <DEDUP_REMOVED lines=8> */
.L_x_3135:
[----:B------:R-:W-:Y:S02]  /*34f30*/  IMAD.MOV.U32 R13, RZ, RZ, R20 ;  /* 0x000000ffff0d7224 */ /* 0x000fe400078e0014 */
[----:B------:R-:W-:-:S07]  /*34f40*/  IMAD.MOV.U32 R6, RZ, RZ, R14 ;  /* 0x000000ffff067224 */ /* 0x000fce00078e000e */
[----:B------:R-:W-:Y:S05]  /*34f50*/  WARPSYNC.COLLECTIVE R15, `(.L_x_3136) ;  /* 0x000000000f087348 */ /* 0x000fea0003c00000 */
[----:B------:R0:W1:Y:S02]  /*34f60*/  SHFL.IDX P6, R14, R13, R12, R11 ;  /* 0x0000000c0d0e7389 */ /* 0x00006400000c000b */
[----:B01----:R-:W-:Y:S01]  /*34f70*/  ENDCOLLECTIVE ;  /* 0x000000000000791b */ /* 0x003fe20003800000 */
.L_x_3136:
[----:B------:R-:W-:Y:S02]  /*34f80*/  IMAD.MOV.U32 R13, RZ, RZ, R21 ;  /* 0x000000ffff0d7224 */ /* 0x000fe400078e0015 */
[----:B------:R-:W-:-:S07]  /*34f90*/  IMAD.MOV.U32 R9, RZ, RZ, R14 ;  /* 0x000000ffff097224 */ /* 0x000fce00078e000e */
[----:B------:R-:W-:Y:S05]  /*34fa0*/  WARPSYNC.COLLECTIVE R15, `(.L_x_3137) ;  /* 0x000000000f087348 */ /* 0x000fea0003c00000 */
[----:B------:R0:W1:Y:S02]  /*34fb0*/  SHFL.IDX P6, R14, R13, R12, R11 ;  /* 0x0000000c0d0e7389 */ /* 0x00006400000c000b */
[----:B01----:R-:W-:Y:S01]  /*34fc0*/  ENDCOLLECTIVE ;  /* 0x000000000000791b */ /* 0x003fe20003800000 */
.L_x_3137:
[----:B------:R-:W-:Y:S05]  /*34fd0*/  BRA `(.L_x_3138) ;  /* 0xfffffdd000207947 */ /* 0x000fea000383ffff */
.L_x_2842:
        /* <DEDUP_REMOVED lines=8> */
.L_x_3140:
[----:B------:R-:W-:Y:S05]  /*35060*/  BSYNC B1 ;  /* 0x0000000000017941 */ /* 0x000fea0003800000 */
.L_x_3139:
        /* <DEDUP_REMOVED lines=8> */
.L_x_3141:
[----:B------:R-:W-:Y:S02]  /*350f0*/  IMAD.MOV.U32 R13, RZ, RZ, R20 ;  /* 0x000000ffff0d7224 */ /* 0x000fe400078e0014 */
[----:B------:R-:W-:-:S07]  /*35100*/  IMAD.MOV.U32 R6, RZ, RZ, R14 ;  /* 0x000000ffff067224 */ /* 0x000fce00078e000e */
[----:B------:R-:W-:Y:S05]  /*35110*/  WARPSYNC.COLLECTIVE R15, `(.L_x_3142) ;  /* 0x000000000f087348 */ /* 0x000fea0003c00000 */
[----:B------:R0:W1:Y:S02]  /*35120*/  SHFL.IDX P6, R14, R13, R12, R11 ;  /* 0x0000000c0d0e7389 */ /* 0x00006400000c000b */
[----:B01----:R-:W-:Y:S01]  /*35130*/  ENDCOLLECTIVE ;  /* 0x000000000000791b */ /* 0x003fe20003800000 */
.L_x_3142:
[----:B------:R-:W-:Y:S02]  /*35140*/  IMAD.MOV.U32 R13, RZ, RZ, R21 ;  /* 0x000000ffff0d7224 */ /* 0x000fe400078e0015 */
[----:B------:R-:W-:-:S07]  /*35150*/  IMAD.MOV.U32 R9, RZ, RZ, R14 ;  /* 0x000000ffff097224 */ /* 0x000fce00078e000e */
[----:B------:R-:W-:Y:S05]  /*35160*/  WARPSYNC.COLLECTIVE R15, `(.L_x_3143) ;  /* 0x000000000f087348 */ /* 0x000fea0003c00000 */
[----:B------:R0:W1:Y:S02]  /*35170*/  SHFL.IDX P6, R14, R13, R12, R11 ;  /* 0x0000000c0d0e7389 */ /* 0x00006400000c000b */
[----:B01----:R-:W-:Y:S01]  /*35180*/  ENDCOLLECTIVE ;  /* 0x000000000000791b */ /* 0x003fe20003800000 */
.L_x_3143:
[----:B------:R-:W-:Y:S01]  /*35190*/  IMAD.MOV.U32 R8, RZ, RZ, R14 ;  /* 0x000000ffff087224 */ /* 0x000fe200078e000e */
[----:B------:R-:W-:Y:S06]  /*351a0*/  BRA `(.L_x_3144) ;  /* 0xfffffdd000c07947 */ /* 0x000fec000383ffff */
.L_x_2845:
        /* <DEDUP_REMOVED lines=8> */
.L_x_3146:
[----:B------:R-:W-:Y:S05]  /*35230*/  BSYNC B1 ;  /* 0x0000000000017941 */ /* 0x000fea0003800000 */
.L_x_3145:
        /* <DEDUP_REMOVED lines=8> */
.L_x_3147:
[----:B------:R-:W-:Y:S02]  /*352c0*/  IMAD.MOV.U32 R13, RZ, RZ, R20 ;  /* 0x000000ffff0d7224 */ /* 0x000fe400078e0014 */
[----:B------:R-:W-:-:S07]  /*352d0*/  IMAD.MOV.U32 R78, RZ, RZ, R14 ;  /* 0x000000ffff4e7224 */ /* 0x000fce00078e000e */
[----:B------:R-:W-:Y:S05]  /*352e0*/  WARPSYNC.COLLECTIVE R15, `(.L_x_3148) ;  /* 0x000000000f087348 */ /* 0x000fea0003c00000 */
[----:B------:R0:W1:Y:S02]  /*352f0*/  SHFL.IDX P6, R14, R13, R12, R11 ;  /* 0x0000000c0d0e7389 */ /* 0x00006400000c000b */
[----:B01----:R-:W-:Y:S01]  /*35300*/  ENDCOLLECTIVE ;  /* 0x000000000000791b */ /* 0x003fe20003800000 */
.L_x_3148:
[----:B------:R-:W-:Y:S02]  /*35310*/  IMAD.MOV.U32 R13, RZ, RZ, R21 ;  /* 0x000000ffff0d7224 */ /* 0x000fe400078e0015 */
[----:B------:R-:W-:-:S07]  /*35320*/  IMAD.MOV.U32 R77, RZ, RZ, R14 ;  /* 0x000000ffff4d7224 */ /* 0x000fce00078e000e */
[----:B------:R-:W-:Y:S05]  /*35330*/  WARPSYNC.COLLECTIVE R15, `(.L_x_3149) ;  /* 0x000000000f087348 */ /* 0x000fea0003c00000 */
[----:B------:R0:W1:Y:S02]  /*35340*/  SHFL.IDX P6, R14, R13, R12, R11 ;  /* 0x0000000c0d0e7389 */ /* 0x00006400000c000b */
[----:B01----:R-:W-:Y:S01]  /*35350*/  ENDCOLLECTIVE ;  /* 0x000000000000791b */ /* 0x003fe20003800000 */
.L_x_3149:
[----:B------:R-:W-:Y:S01]  /*35360*/  IMAD.MOV.U32 R21, RZ, RZ, R14 ;  /* 0x000000ffff157224 */ /* 0x000fe200078e000e */
[----:B------:R-:W-:Y:S06]  /*35370*/  BRA `(.L_x_3150) ;  /* 0xfffffdd400687947 */ /* 0x000fec000383ffff */
.L_x_2849:
[----:B0-----:R0:W3:Y:S02]  /*35380*/  SYNCS.PHASECHK.TRANS64.TRYWAIT P0, [R23+URZ+0x38800], R0 ;  /* 0x03880000170075a7 */ /* 0x0010e4000800017f */
[----:B---3--:R-:W-:Y:S05]  /*35390*/  @!P0 NANOSLEEP.SYNCS 0x989680 ;  /* 0x009896800000895d */ /* 0x008fea0003900000 */
[----:B------:R-:W3:Y:S02]  /*353a0*/  @!P0 SYNCS.PHASECHK.TRANS64 P0, [R23+URZ+0x38800], R0 ;  /* 0x03880000170085a7 */ /* 0x000ee4000800007f */
[----:B---3--:R-:W-:Y:S05]  /*353b0*/  @!P0 BRA `(.L_x_2849) ;  /* 0xfffffffc00f08947 */ /* 0x008fea000383ffff */
[----:B------:R-:W-:Y:S05]  /*353c0*/  BRA `(.L_x_3151) ;  /* 0xfffffdd800107947 */ /* 0x000fea000383ffff */
.L_x_2867:
[----:B--2---:R2:W3:Y:S02]  /*353d0*/  SYNCS.PHASECHK.TRANS64.TRYWAIT P1, [R0+URZ+0x38830], R3 ;  /* 0x03883003000075a7 */ /* 0x0044e4000802017f */
[----:B---3--:R-:W-:Y:S05]  /*353e0*/  @!P1 NANOSLEEP.SYNCS 0x989680 ;  /* 0x009896800000995d */ /* 0x008fea0003900000 */
[----:B------:R-:W3:Y:S02]  /*353f0*/  @!P1 SYNCS.PHASECHK.TRANS64 P1, [R0+URZ+0x38830], R3 ;  /* 0x03883003000095a7 */ /* 0x000ee4000802007f */
[----:B---3--:R-:W-:Y:S05]  /*35400*/  @!P1 BRA `(.L_x_2867) ;  /* 0xfffffffc00f09947 */ /* 0x008fea000383ffff */
[----:B------:R-:W-:Y:S05]  /*35410*/  BRA `(.L_x_2866) ;  /* 0xfffffe1400647947 */ /* 0x000fea000383ffff */
.L_x_2875:
[----:B-1----:R1:W2:Y:S02]  /*35420*/  SYNCS.PHASECHK.TRANS64.TRYWAIT P1, [R9+URZ+0x38830], R4 ;  /* 0x03883004090075a7 */ /* 0x0022a4000802017f */
[----:B--2---:R-:W-:Y:S05]  /*35430*/  @!P1 NANOSLEEP.SYNCS 0x989680 ;  /* 0x009896800000995d */ /* 0x004fea0003900000 */
[----:B------:R-:W2:Y:S02]  /*35440*/  @!P1 SYNCS.PHASECHK.TRANS64 P1, [R9+URZ+0x38830], R4 ;  /* 0x03883004090095a7 */ /* 0x000ea4000802007f */
[----:B--2---:R-:W-:Y:S05]  /*35450*/  @!P1 BRA `(.L_x_2875) ;  /* 0xfffffffc00f09947 */ /* 0x004fea000383ffff */
[----:B------:R-:W-:Y:S05]  /*35460*/  BRA `(.L_x_2874) ;  /* 0xfffffe6400047947 */ /* 0x000fea000383ffff */
.L_x_2880:
[----:B-1----:R1:W2:Y:S02]  /*35470*/  SYNCS.PHASECHK.TRANS64.TRYWAIT P1, [R7+URZ+0x38850], R0 ;  /* 0x03885000070075a7 */ /* 0x0022a4000802017f */
[----:B--2---:R-:W-:Y:S05]  /*35480*/  @!P1 NANOSLEEP.SYNCS 0x989680 ;  /* 0x009896800000995d */ /* 0x004fea0003900000 */
[----:B------:R-:W2:Y:S02]  /*35490*/  @!P1 SYNCS.PHASECHK.TRANS64 P1, [R7+URZ+0x38850], R0 ;  /* 0x03885000070095a7 */ /* 0x000ea4000802007f */
[----:B--2---:R-:W-:Y:S05]  /*354a0*/  @!P1 BRA `(.L_x_2880) ;  /* 0xfffffffc00f09947 */ /* 0x004fea000383ffff */
[----:B------:R-:W-:Y:S05]  /*354b0*/  BRA `(.L_x_2879) ;  /* 0xfffffe9800c07947 */ /* 0x000fea000383ffff */
.L_x_2890:
[----:B-1----:R1:W2:Y:S02]  /*354c0*/  SYNCS.PHASECHK.TRANS64.TRYWAIT P1, [R4+URZ+0x38830], R5 ;  /* 0x03883005040075a7 */ /* 0x0022a4000802017f */
[----:B--2---:R-:W-:Y:S05]  /*354d0*/  @!P1 NANOSLEEP.SYNCS 0x989680 ;  /* 0x009896800000995d */ /* 0x004fea0003900000 */
[----:B------:R-:W2:Y:S02]  /*354e0*/  @!P1 SYNCS.PHASECHK.TRANS64 P1, [R4+URZ+0x38830], R5 ;  /* 0x03883005040095a7 */ /* 0x000ea4000802007f */
[----:B--2---:R-:W-:Y:S05]  /*354f0*/  @!P1 BRA `(.L_x_2890) ;  /* 0xfffffffc00f09947 */ /* 0x004fea000383ffff */
[----:B------:R-:W-:Y:S05]  /*35500*/  BRA `(.L_x_2889) ;  /* 0xfffffeb8001c7947 */ /* 0x000fea000383ffff */
.L_x_2895:
[----:B-1----:R1:W2:Y:S02]  /*35510*/  SYNCS.PHASECHK.TRANS64.TRYWAIT P1, [R6+URZ+0x38850], R0 ;  /* 0x03885000060075a7 */ /* 0x0022a4000802017f */
[----:B--2---:R-:W-:Y:S05]  /*35520*/  @!P1 NANOSLEEP.SYNCS 0x989680 ;  /* 0x009896800000995d */ /* 0x004fea0003900000 */
[----:B------:R-:W2:Y:S02]  /*35530*/  @!P1 SYNCS.PHASECHK.TRANS64 P1, [R6+URZ+0x38850], R0 ;  /* 0x03885000060095a7 */ /* 0x000ea4000802007f */
[----:B--2---:R-:W-:Y:S05]  /*35540*/  @!P1 BRA `(.L_x_2895) ;  /* 0xfffffffc00f09947 */ /* 0x004fea000383ffff */
[----:B------:R-:W-:Y:S05]  /*35550*/  BRA `(.L_x_2894) ;  /* 0xfffffeec00d87947 */ /* 0x000fea000383ffff */
.L_x_2903:
[----:B-1----:R1:W2:Y:S02]  /*35560*/  SYNCS.PHASECHK.TRANS64.TRYWAIT P1, [R10+URZ+0x38850], R0 ;  /* 0x038850000a0075a7 */ /* 0x0022a4000802017f */
[----:B--2---:R-:W-:Y:S05]  /*35570*/  @!P1 NANOSLEEP.SYNCS 0x989680 ;  /* 0x009896800000995d */ /* 0x004fea0003900000 */
[----:B------:R-:W2:Y:S02]  /*35580*/  @!P1 SYNCS.PHASECHK.TRANS64 P1, [R10+URZ+0x38850], R0 ;  /* 0x038850000a0095a7 */ /* 0x000ea4000802007f */
[----:B--2---:R-:W-:Y:S05]  /*35590*/  @!P1 BRA `(.L_x_2903) ;  /* 0xfffffffc00f09947 */ /* 0x004fea000383ffff */
[----:B------:R-:W-:Y:S05]  /*355a0*/  BRA `(.L_x_2902) ;  /* 0xffffff0c004c7947 */ /* 0x000fea000383ffff */
.L_x_2945:
[----:B------:R-:W0:Y:S01]  /*355b0*/  S2R R10, SR_TID.X ;  /* 0x00000000000a7919 */ /* 0x000e220000002100 */
[----:B------:R-:W-:Y:S01]  /*355c0*/  BSSY B1, `(.L_x_3152) ;  /* 0x000000a000017945 */ /* 0x000fe20003800000 */
[----:B------:R-:W-:Y:S02]  /*355d0*/  IMAD.MOV.U32 R12, RZ, RZ, RZ ;  /* 0x000000ffff0c7224 */ /* 0x000fe400078e00ff */
[----:B-1----:R-:W-:Y:S02]  /*355e0*/  IMAD.MOV.U32 R11, RZ, RZ, 0x1f ;  /* 0x0000001fff0b7424 */ /* 0x002fe400078e00ff */
[----:B------:R-:W-:Y:S01]  /*355f0*/  IMAD.MOV.U32 R15, RZ, RZ, -0x1 ;  /* 0xffffffffff0f7424 */ /* 0x000fe200078e00ff */
[----:B0-----:R-:W-:-:S04]  /*35600*/  SHF.R.U32.HI R10, RZ, 0x5, R10 ;  /* 0x00000005ff0a7819 */ /* 0x001fc8000001160a */
[----:B------:R-:W-:-:S05]  /*35610*/  LOP3.LUT R10, R10, 0x3, RZ, 0xc0, !PT ;  /* 0x000000030a0a7812 */ /* 0x000fca00078ec0ff */
[----:B------:R-:W-:-:S07]  /*35620*/  IMAD.MOV.U32 R13, RZ, RZ, R10 ;  /* 0x000000ffff0d7224 */ /* 0x000fce00078e000a */
[----:B------:R-:W-:Y:S05]  /*35630*/  WARPSYNC.COLLECTIVE R15, `(.L_x_3153) ;  /* 0x000000000f087348 */ /* 0x000fea0003c00000 */
[----:B------:R0:W1:Y:S02]  /*35640*/  SHFL.IDX P6, R14, R13, R12, R11 ;  /* 0x0000000c0d0e7389 */ /* 0x00006400000c000b */
[----:B01----:R-:W-:Y:S01]  /*35650*/  ENDCOLLECTIVE ;  /* 0x000000000000791b */ /* 0x003fe20003800000 */
.L_x_3153:
[----:B------:R-:W-:Y:S05]  /*35660*/  BSYNC B1 ;  /* 0x0000000000017941 */ /* 0x000fea0003800000 */
.L_x_3152:
[----:B------:R-:W-:Y:S05]  /*35670*/  BRA `(.L_x_3154) ;  /* 0xffffff7800f87947 */ /* 0x000fea000383ffff */
.L_x_2947:
[----:B------:R-:W-:Y:S01]  /*35680*/  BSSY B1, `(.L_x_3155) ;  /* 0x0000006000017945 */ /* 0x000fe20003800000 */
[----:B------:R-:W-:-:S07]  /*35690*/  IMAD.MOV.U32 R15, RZ, RZ, -0x1 ;  /* 0xffffffffff0f7424 */ /* 0x000fce00078e00ff */
[----:B01----:R-:W-:Y:S05]  /*356a0*/  WARPSYNC.COLLECTIVE R15, `(.L_x_3156) ;  /* 0x000000000f0c7348 */ /* 0x003fea0003c00000 */
[----:B------:R-:W-:Y:S02]  /*356b0*/  ELECT P6, UR62, PT ;  /* 0x00000000003e782f */ /* 0x000fe400038c0000 */
[----:B------:R-:W-:Y:S01]  /*356c0*/  MOV R14, UR62 ;  /* 0x0000003e000e7c02 */ /* 0x000fe20008000f00 */
[----:B01----:R-:W-:Y:S10]  /*356d0*/  ENDCOLLECTIVE ;  /* 0x000000000000791b */ /* 0x003ff40003800000 */
.L_x_3156:
[----:B------:R-:W-:Y:S05]  /*356e0*/  BSYNC B1 ;  /* 0x0000000000017941 */ /* 0x000fea0003800000 */
.L_x_3155:
[----:B------:R-:W-:Y:S05]  /*356f0*/  BRA `(.L_x_2946) ;  /* 0xffffff7800f07947 */ /* 0x000fea000383ffff */
.L_x_2949:
[----:B0-----:R0:W2:Y:S02]  /*35700*/  SYNCS.PHASECHK.TRANS64.TRYWAIT P0, [R16+URZ+0x38820], R7 ;  /* 0x03882007100075a7 */ /* 0x0010a4000800017f */
[----:B--2---:R-:W-:Y:S05]  /*35710*/  @!P0 NANOSLEEP.SYNCS 0x989680 ;  /* 0x009896800000895d */ /* 0x004fea0003900000 */
[----:B------:R-:W2:Y:S02]  /*35720*/  @!P0 SYNCS.PHASECHK.TRANS64 P0, [R16+URZ+0x38820], R7 ;  /* 0x03882007100085a7 */ /* 0x000ea4000800007f */
[----:B--2---:R-:W-:Y:S05]  /*35730*/  @!P0 BRA `(.L_x_2949) ;  /* 0xfffffffc00f08947 */ /* 0x004fea000383ffff */
[----:B------:R-:W-:Y:S05]  /*35740*/  BRA `(.L_x_3157) ;  /* 0xffffff7c00007947 */ /* 0x000fea000383ffff */
.L_x_2953:
[----:B-1----:R1:W2:Y:S02]  /*35750*/  SYNCS.PHASECHK.TRANS64.TRYWAIT P0, [R11+URZ+0x388a0], R10 ;  /* 0x0388a00a0b0075a7 */ /* 0x0022a4000800017f */
[----:B--2---:R-:W-:Y:S05]  /*35760*/  @!P0 NANOSLEEP.SYNCS 0x989680 ;  /* 0x009896800000895d */ /* 0x004fea0003900000 */
[----:B------:R-:W2:Y:S02]  /*35770*/  @!P0 SYNCS.PHASECHK.TRANS64 P0, [R11+URZ+0x388a0], R10 ;  /* 0x0388a00a0b0085a7 */ /* 0x000ea4000800007f */
[----:B--2---:R-:W-:Y:S05]  /*35780*/  @!P0 BRA `(.L_x_2953) ;  /* 0xfffffffc00f08947 */ /* 0x004fea000383ffff */
[----:B------:R-:W-:Y:S05]  /*35790*/  BRA `(.L_x_3158) ;  /* 0xffffff7c00187947 */ /* 0x000fea000383ffff */
.L_x_2961:
[----:B0-----:R0:W2:Y:S02]  /*357a0*/  SYNCS.PHASECHK.TRANS64.TRYWAIT P0, [R11+URZ+0x388c0], R10 ;  /* 0x0388c00a0b0075a7 */ /* 0x0010a4000800017f */
[----:B--2---:R-:W-:Y:S05]  /*357b0*/  @!P0 NANOSLEEP.SYNCS 0x989680 ;  /* 0x009896800000895d */ /* 0x004fea0003900000 */
[----:B------:R-:W2:Y:S02]  /*357c0*/  @!P0 SYNCS.PHASECHK.TRANS64 P0, [R11+URZ+0x388c0], R10 ;  /* 0x0388c00a0b0085a7 */ /* 0x000ea4000800007f */
[----:B--2---:R-:W-:Y:S05]  /*357d0*/  @!P0 BRA `(.L_x_2961) ;  /* 0xfffffffc00f08947 */ /* 0x004fea000383ffff */
[----:B------:R-:W-:Y:S05]  /*357e0*/  BRA `(.L_x_3159) ;  /* 0xffffff8000547947 */ /* 0x000fea000383ffff */
.L_x_2971:
[----:B-1----:R1:W2:Y:S02]  /*357f0*/  SYNCS.PHASECHK.TRANS64.TRYWAIT P1, [R10+URZ+0x388a0], R9 ;  /* 0x0388a0090a0075a7 */ /* 0x0022a4000802017f */
[----:B--2---:R-:W-:Y:S05]  /*35800*/  @!P1 NANOSLEEP.SYNCS 0x989680 ;  /* 0x009896800000995d */ /* 0x004fea0003900000 */
[----:B------:R-:W2:Y:S02]  /*35810*/  @!P1 SYNCS.PHASECHK.TRANS64 P1, [R10+URZ+0x388a0], R9 ;  /* 0x0388a0090a0095a7 */ /* 0x000ea4000802007f */
[----:B--2---:R-:W-:Y:S05]  /*35820*/  @!P1 BRA `(.L_x_2971) ;  /* 0xfffffffc00f09947 */ /* 0x004fea000383ffff */
[----:B------:R-:W-:Y:S05]  /*35830*/  BRA `(.L_x_3160) ;  /* 0xffffff8400c87947 */ /* 0x000fea000383ffff */
.L_x_2979:
[----:B0-----:R0:W2:Y:S02]  /*35840*/  SYNCS.PHASECHK.TRANS64.TRYWAIT P1, [R10+URZ+0x388c0], R9 ;  /* 0x0388c0090a0075a7 */ /* 0x0010a4000802017f */
[----:B--2---:R-:W-:Y:S05]  /*35850*/  @!P1 NANOSLEEP.SYNCS 0x989680 ;  /* 0x009896800000995d */ /* 0x004fea0003900000 */
[----:B------:R-:W2:Y:S02]  /*35860*/  @!P1 SYNCS.PHASECHK.TRANS64 P1, [R10+URZ+0x388c0], R9 ;  /* 0x0388c0090a0095a7 */ /* 0x000ea4000802007f */
[----:B--2---:R-:W-:Y:S05]  /*35870*/  @!P1 BRA `(.L_x_2979) ;  /* 0xfffffffc00f09947 */ /* 0x004fea000383ffff */
[----:B------:R-:W-:Y:S05]  /*35880*/  BRA `(.L_x_3161) ;  /* 0xffffff8c00007947 */ /* 0x000fea000383ffff */
.L_x_2997:
        /* <DEDUP_REMOVED lines=11> */
.L_x_3163:
[----:B------:R-:W-:Y:S05]  /*35940*/  BSYNC B0 ;  /* 0x0000000000007941 */ /* 0x000fea0003800000 */
.L_x_3162:
[----:B------:R-:W-:Y:S05]  /*35950*/  BRA `(.L_x_3164) ;  /* 0xffffff9c00307947 */ /* 0x000fea000383ffff */
.L_x_3000:
[----:B0-----:R0:W1:Y:S02]  /*35960*/  SYNCS.PHASECHK.TRANS64.TRYWAIT P0, [R5+URZ+0x38840], R2 ;  /* 0x03884002050075a7 */ /* 0x001064000800017f */
[----:B-1----:R-:W-:Y:S05]  /*35970*/  @!P0 NANOSLEEP.SYNCS 0x989680 ;  /* 0x009896800000895d */ /* 0x002fea0003900000 */
[----:B------:R-:W1:Y:S02]  /*35980*/  @!P0 SYNCS.PHASECHK.TRANS64 P0, [R5+URZ+0x38840], R2 ;  /* 0x03884002050085a7 */ /* 0x000e64000800007f */
[----:B-1----:R-:W-:Y:S05]  /*35990*/  @!P0 BRA `(.L_x_3000) ;  /* 0xfffffffc00f08947 */ /* 0x002fea000383ffff */
[----:B------:R-:W-:Y:S05]  /*359a0*/  BRA `(.L_x_3165) ;  /* 0xffffff9c00807947 */ /* 0x000fea000383ffff */
.L_x_3001:
        /* <DEDUP_REMOVED lines=8> */
.L_x_3167:
[----:B------:R-:W-:Y:S05]  /*35a30*/  BSYNC B0 ;  /* 0x0000000000007941 */ /* 0x000fea0003800000 */
.L_x_3166:
        /* <DEDUP_REMOVED lines=13> */
.L_x_3168:
[----:B------:R-:W-:Y:S02]  /*35b10*/  IMAD.MOV.U32 R13, RZ, RZ, R6 ;  /* 0x000000ffff0d7224 */ /* 0x000fe400078e0006 */
[----:B------:R-:W-:Y:S02]  /*35b20*/  IMAD.MOV.U32 R12, RZ, RZ, 0x1 ;  /* 0x00000001ff0c7424 */ /* 0x000fe400078e00ff */
[----:B------:R-:W-:-:S07]  /*35b30*/  IMAD.MOV.U32 R3, RZ, RZ, R14 ;  /* 0x000000ffff037224 */ /* 0x000fce00078e000e */
[----:B------:R-:W-:Y:S05]  /*35b40*/  WARPSYNC.COLLECTIVE R15, `(.L_x_3169) ;  /* 0x000000000f087348 */ /* 0x000fea0003c00000 */
[----:B------:R0:W1:Y:S02]  /*35b50*/  SHFL.IDX P6, R14, R13, R12, R11 ;  /* 0x0000000c0d0e7389 */ /* 0x00006400000c000b */
[----:B01----:R-:W-:Y:S01]  /*35b60*/  ENDCOLLECTIVE ;  /* 0x000000000000791b */ /* 0x003fe20003800000 */
.L_x_3169:
        /* <DEDUP_REMOVED lines=10> */
.L_x_3170:
        /* <DEDUP_REMOVED lines=14> */
.L_x_3171:
        /* <DEDUP_REMOVED lines=16> */
.L_x_3172:
[----:B------:R-:W-:Y:S02]  /*35df0*/  @P0 IMAD R9, R7, 0x2, R16 ;  /* 0x0000000207090824 */ /* 0x000fe400078e0210 */
[----:B------:R-:W-:Y:S02]  /*35e00*/  IMAD.MOV.U32 R13, RZ, RZ, R6 ;  /* 0x000000ffff0d7224 */ /* 0x000fe400078e0006 */
[----:B------:R-:W-:Y:S02]  /*35e10*/  IMAD.MOV.U32 R12, RZ, RZ, 0x3 ;  /* 0x00000003ff0c7424 */ /* 0x000fe400078e00ff */
[----:B------:R-:W-:-:S07]  /*35e20*/  IMAD.MOV.U32 R2, RZ, RZ, R14 ;  /* 0x000000ffff027224 */ /* 0x000fce00078e000e */
[----:B------:R-:W-:Y:S05]  /*35e30*/  WARPSYNC.COLLECTIVE R15, `(.L_x_3173) ;  /* 0x000000000f087348 */ /* 0x000fea0003c00000 */
[----:B------:R0:W1:Y:S02]  /*35e40*/  SHFL.IDX P6, R14, R13, R12, R11 ;  /* 0x0000000c0d0e7389 */ /* 0x00006400000c000b */
[----:B01----:R-:W-:Y:S01]  /*35e50*/  ENDCOLLECTIVE ;  /* 0x000000000000791b */ /* 0x003fe20003800000 */
.L_x_3173:
        /* <DEDUP_REMOVED lines=15> */
.L_x_3174:
[----:B------:R-:W-:Y:S02]  /*35f50*/  @P0 IMAD R21, R7, 0x2, R16 ;  /* 0x0000000207150824 */ /* 0x000fe400078e0210 */
[----:B------:R-:W-:Y:S02]  /*35f60*/  IMAD.MOV.U32 R13, RZ, RZ, R6 ;  /* 0x000000ffff0d7224 */ /* 0x000fe400078e0006 */
[----:B------:R-:W-:Y:S02]  /*35f70*/  IMAD.MOV.U32 R12, RZ, RZ, 0x4 ;  /* 0x00000004ff0c7424 */ /* 0x000fe400078e00ff */
[----:B------:R-:W-:-:S07]  /*35f80*/  IMAD.MOV.U32 R2, RZ, RZ, R14 ;  /* 0x000000ffff027224 */ /* 0x000fce00078e000e */
[----:B------:R-:W-:Y:S05]  /*35f90*/  WARPSYNC.COLLECTIVE R15, `(.L_x_3175) ;  /* 0x000000000f087348 */ /* 0x000fea0003c00000 */
[----:B------:R0:W1:Y:S02]  /*35fa0*/  SHFL.IDX P6, R14, R13, R12, R11 ;  /* 0x0000000c0d0e7389 */ /* 0x00006400000c000b */
[----:B01----:R-:W-:Y:S01]  /*35fb0*/  ENDCOLLECTIVE ;  /* 0x000000000000791b */ /* 0x003fe20003800000 */
.L_x_3175:
        /* <DEDUP_REMOVED lines=14> */
.L_x_3176:
[----:B------:R-:W-:Y:S01]  /*360a0*/  IMAD.MOV.U32 R0, RZ, RZ, R14 ;  /* 0x000000ffff007224 */ /* 0x000fe200078e000e */
[----:B------:R-:W-:Y:S06]  /*360b0*/  BRA `(.L_x_3177) ;  /* 0xffffff9800e87947 */ /* 0x000fec000383ffff */
.L_x_3008:
        /* <DEDUP_REMOVED lines=9> */
.L_x_3178:
[----:B------:R-:W-:Y:S01]  /*36150*/  ISETP.GE.AND P0, PT, R25, R5, PT ;  /* 0x000000051900720c */ /* 0x000fe20003f06270 */
[----:B------:R-:W-:Y:S02]  /*36160*/  IMAD.MOV.U32 R13, RZ, RZ, R4 ;  /* 0x000000ffff0d7224 */ /* 0x000fe400078e0004 */
[----:B------:R-:W-:-:S10]  /*36170*/  IMAD.MOV.U32 R2, RZ, RZ, R14 ;  /* 0x000000ffff027224 */ /* 0x000fd400078e000e */
[----:B------:R-:W-:Y:S05]  /*36180*/  WARPSYNC.COLLECTIVE R15, `(.L_x_3179) ;  /* 0x000000000f087348 */ /* 0x000fea0003c00000 */
[----:B------:R0:W1:Y:S02]  /*36190*/  SHFL.IDX P6, R14, R13, R12, R11 ;  /* 0x0000000c0d0e7389 */ /* 0x00006400000c000b */
[----:B01----:R-:W-:Y:S01]  /*361a0*/  ENDCOLLECTIVE ;  /* 0x000000000000791b */ /* 0x003fe20003800000 */
.L_x_3179:
[----:B------:R-:W-:Y:S02]  /*361b0*/  IMAD.MOV.U32 R13, RZ, RZ, R0 ;  /* 0x000000ffff0d7224 */ /* 0x000fe400078e0000 */
[----:B------:R-:W-:Y:S02]  /*361c0*/  IMAD.MOV.U32 R12, RZ, RZ, 0x1 ;  /* 0x00000001ff0c7424 */ /* 0x000fe400078e00ff */
[----:B------:R-:W-:-:S07]  /*361d0*/  IMAD.MOV.U32 R3, RZ, RZ, R14 ;  /* 0x000000ffff037224 */ /* 0x000fce00078e000e */
[----:B------:R-:W-:Y:S05]  /*361e0*/  WARPSYNC.COLLECTIVE R15, `(.L_x_3180) ;  /* 0x000000000f087348 */ /* 0x000fea0003c00000 */
[----:B------:R0:W1:Y:S02]  /*361f0*/  SHFL.IDX P6, R14, R13, R12, R11 ;  /* 0x0000000c0d0e7389 */ /* 0x00006400000c000b */
[----:B01----:R-:W-:Y:S01]  /*36200*/  ENDCOLLECTIVE ;  /* 0x000000000000791b */ /* 0x003fe20003800000 */
.L_x_3180:
        /* <DEDUP_REMOVED lines=17> */
.L_x_3181:
[----:B------:R-:W-:Y:S02]  /*36320*/  IMAD.MOV.U32 R13, RZ, RZ, R0 ;  /* 0x000000ffff0d7224 */ /* 0x000fe400078e0000 */
[----:B------:R-:W-:Y:S02]  /*36330*/  IMAD.MOV.U32 R12, RZ, RZ, 0x2 ;  /* 0x00000002ff0c7424 */ /* 0x000fe400078e00ff */
[----:B------:R-:W-:-:S07]  /*36340*/  IMAD.MOV.U32 R3, RZ, RZ, R14 ;  /* 0x000000ffff037224 */ /* 0x000fce00078e000e */
[----:B------:R-:W-:Y:S05]  /*36350*/  WARPSYNC.COLLECTIVE R15, `(.L_x_3182) ;  /* 0x000000000f087348 */ /* 0x000fea0003c00000 */
[----:B------:R0:W1:Y:S02]  /*36360*/  SHFL.IDX P6, R14, R13, R12, R11 ;  /* 0x0000000c0d0e7389 */ /* 0x00006400000c000b */
[----:B01----:R-:W-:Y:S01]  /*36370*/  ENDCOLLECTIVE ;  /* 0x000000000000791b */ /* 0x003fe20003800000 */
.L_x_3182:
        /* <DEDUP_REMOVED lines=18> */
.L_x_3183:
[----:B------:R-:W-:Y:S02]  /*364a0*/  IMAD.MOV.U32 R13, RZ, RZ, R0 ;  /* 0x000000ffff0d7224 */ /* 0x000fe400078e0000 */
[----:B------:R-:W-:Y:S02]  /*364b0*/  IMAD.MOV.U32 R12, RZ, RZ, 0x3 ;  /* 0x00000003ff0c7424 */ /* 0x000fe400078e00ff */
[----:B------:R-:W-:-:S07]  /*364c0*/  IMAD.MOV.U32 R3, RZ, RZ, R14 ;  /* 0x000000ffff037224 */ /* 0x000fce00078e000e */
[----:B------:R-:W-:Y:S05]  /*364d0*/  WARPSYNC.COLLECTIVE R15, `(.L_x_3184) ;  /* 0x000000000f087348 */ /* 0x000fea0003c00000 */
[----:B------:R0:W1:Y:S02]  /*364e0*/  SHFL.IDX P6, R14, R13, R12, R11 ;  /* 0x0000000c0d0e7389 */ /* 0x00006400000c000b */
[----:B01----:R-:W-:Y:S01]  /*364f0*/  ENDCOLLECTIVE ;  /* 0x000000000000791b */ /* 0x003fe20003800000 */
.L_x_3184:
        /* <DEDUP_REMOVED lines=18> */
.L_x_3185:
[----:B------:R-:W-:Y:S02]  /*36620*/  IMAD.MOV.U32 R13, RZ, RZ, R0 ;  /* 0x000000ffff0d7224 */ /* 0x000fe400078e0000 */
[----:B------:R-:W-:Y:S02]  /*36630*/  IMAD.MOV.U32 R12, RZ, RZ, 0x4 ;  /* 0x00000004ff0c7424 */ /* 0x000fe400078e00ff */
[----:B------:R-:W-:-:S07]  /*36640*/  IMAD.MOV.U32 R3, RZ, RZ, R14 ;  /* 0x000000ffff037224 */ /* 0x000fce00078e000e */
[----:B------:R-:W-:Y:S05]  /*36650*/  WARPSYNC.COLLECTIVE R15, `(.L_x_3186) ;  /* 0x000000000f087348 */ /* 0x000fea0003c00000 */
[----:B------:R0:W1:Y:S02]  /*36660*/  SHFL.IDX P6, R14, R13, R12, R11 ;  /* 0x0000000c0d0e7389 */ /* 0x00006400000c000b */
[----:B01----:R-:W-:Y:S01]  /*36670*/  ENDCOLLECTIVE ;  /* 0x000000000000791b */ /* 0x003fe20003800000 */
.L_x_3186:
        /* <DEDUP_REMOVED lines=18> */
.L_x_3187:
[----:B------:R-:W-:Y:S02]  /*367a0*/  IMAD.MOV.U32 R13, RZ, RZ, R0 ;  /* 0x000000ffff0d7224 */ /* 0x000fe400078e0000 */
[----:B------:R-:W-:Y:S02]  /*367b0*/  IMAD.MOV.U32 R12, RZ, RZ, 0x5 ;  /* 0x00000005ff0c7424 */ /* 0x000fe400078e00ff */
[----:B------:R-:W-:-:S07]  /*367c0*/  IMAD.MOV.U32 R3, RZ, RZ, R14 ;  /* 0x000000ffff037224 */ /* 0x000fce00078e000e */
[----:B------:R-:W-:Y:S05]  /*367d0*/  WARPSYNC.COLLECTIVE R15, `(.L_x_3188) ;  /* 0x000000000f087348 */ /* 0x000fea0003c00000 */
[----:B------:R0:W1:Y:S02]  /*367e0*/  SHFL.IDX P6, R14, R13, R12, R11 ;  /* 0x0000000c0d0e7389 */ /* 0x00006400000c000b */
[----:B01----:R-:W-:Y:S01]  /*367f0*/  ENDCOLLECTIVE ;  /* 0x000000000000791b */ /* 0x003fe20003800000 */
.L_x_3188:
        /* <DEDUP_REMOVED lines=18> */
.L_x_3189:
[----:B------:R-:W-:Y:S02]  /*36920*/  IMAD.MOV.U32 R13, RZ, RZ, R0 ;  /* 0x000000ffff0d7224 */ /* 0x000fe400078e0000 */
[----:B------:R-:W-:Y:S02]  /*36930*/  IMAD.MOV.U32 R12, RZ, RZ, 0x6 ;  /* 0x00000006ff0c7424 */ /* 0x000fe400078e00ff */
[----:B------:R-:W-:-:S07]  /*36940*/  IMAD.MOV.U32 R3, RZ, RZ, R14 ;  /* 0x000000ffff037224 */ /* 0x000fce00078e000e */
[----:B------:R-:W-:Y:S05]  /*36950*/  WARPSYNC.COLLECTIVE R15, `(.L_x_3190) ;  /* 0x000000000f087348 */ /* 0x000fea0003c00000 */
[----:B------:R0:W1:Y:S02]  /*36960*/  SHFL.IDX P6, R14, R13, R12, R11 ;  /* 0x0000000c0d0e7389 */ /* 0x00006400000c000b */
[----:B01----:R-:W-:Y:S01]  /*36970*/  ENDCOLLECTIVE ;  /* 0x000000000000791b */ /* 0x003fe20003800000 */
.L_x_3190:
        /* <DEDUP_REMOVED lines=18> */
.L_x_3191:
[----:B------:R-:W-:Y:S02]  /*36aa0*/  IMAD.MOV.U32 R13, RZ, RZ, R0 ;  /* 0x000000ffff0d7224 */ /* 0x000fe400078e0000 */
[----:B------:R-:W-:Y:S02]  /*36ab0*/  IMAD.MOV.U32 R12, RZ, RZ, 0x7 ;  /* 0x00000007ff0c7424 */ /* 0x000fe400078e00ff */
[----:B------:R-:W-:-:S07]  /*36ac0*/  IMAD.MOV.U32 R3, RZ, RZ, R14 ;  /* 0x000000ffff037224 */ /* 0x000fce00078e000e */
[----:B------:R-:W-:Y:S05]  /*36ad0*/  WARPSYNC.COLLECTIVE R15, `(.L_x_3192) ;  /* 0x000000000f087348 */ /* 0x000fea0003c00000 */
[----:B------:R0:W1:Y:S02]  /*36ae0*/  SHFL.IDX P6, R14, R13, R12, R11 ;  /* 0x0000000c0d0e7389 */ /* 0x00006400000c000b */
[----:B01----:R-:W-:Y:S01]  /*36af0*/  ENDCOLLECTIVE ;  /* 0x000000000000791b */ /* 0x003fe20003800000 */
.L_x_3192:
        /* <DEDUP_REMOVED lines=16> */
.L_x_3193:
[----:B------:R-:W-:Y:S05]  /*36c00*/  BRA `(.L_x_3194) ;  /* 0xffffff9c00587947 */ /* 0x000fea000383ffff */
.L_x_3013:
[----:B0-----:R0:W2:Y:S02]  /*36c10*/  SYNCS.PHASECHK.TRANS64.TRYWAIT P0, [R16+URZ+0x38820], R3 ;  /* 0x03882003100075a7 */ /* 0x0010a4000800017f */
[----:B--2---:R-:W-:Y:S05]  /*36c20*/  @!P0 NANOSLEEP.SYNCS 0x989680 ;  /* 0x009896800000895d */ /* 0x004fea0003900000 */
[----:B------:R-:W2:Y:S02]  /*36c30*/  @!P0 SYNCS.PHASECHK.TRANS64 P0, [R16+URZ+0x38820], R3 ;  /* 0x03882003100085a7 */ /* 0x000ea4000800007f */
[----:B--2---:R-:W-:Y:S05]  /*36c40*/  @!P0 BRA `(.L_x_3013) ;  /* 0xfffffffc00f08947 */ /* 0x004fea000383ffff */
[----:B------:R-:W-:Y:S05]  /*36c50*/  BRA `(.L_x_3195) ;  /* 0xffffff9c00d47947 */ /* 0x000fea000383ffff */
.L_x_3018:
[----:B0-----:R0:W1:Y:S02]  /*36c60*/  SYNCS.PHASECHK.TRANS64.TRYWAIT P0, [R6+URZ+0x38840], R3 ;  /* 0x03884003060075a7 */ /* 0x001064000800017f */
[----:B-1----:R-:W-:Y:S05]  /*36c70*/  @!P0 NANOSLEEP.SYNCS 0x989680 ;  /* 0x009896800000895d */ /* 0x002fea0003900000 */
[----:B------:R-:W1:Y:S02]  /*36c80*/  @!P0 SYNCS.PHASECHK.TRANS64 P0, [R6+URZ+0x38840], R3 ;  /* 0x03884003060085a7 */ /* 0x000e64000800007f */
[----:B-1----:R-:W-:Y:S05]  /*36c90*/  @!P0 BRA `(.L_x_3018) ;  /* 0xfffffffc00f08947 */ /* 0x002fea000383ffff */
[----:B------:R-:W-:Y:S05]  /*36ca0*/  BRA `(.L_x_3196) ;  /* 0xffffffa000b87947 */ /* 0x000fea000383ffff */
.L_x_3019:
        /* <DEDUP_REMOVED lines=8> */
.L_x_3198:
[----:B------:R-:W-:Y:S05]  /*36d30*/  BSYNC B1 ;  /* 0x0000000000017941 */ /* 0x000fea0003800000 */
.L_x_3197:
        /* <DEDUP_REMOVED lines=12> */
.L_x_3199:
        /* <DEDUP_REMOVED lines=13> */
.L_x_3200:
        /* <DEDUP_REMOVED lines=14> */
.L_x_3201:
[----:B------:R-:W-:Y:S02]  /*36fb0*/  IMAD.MOV.U32 R13, RZ, RZ, R10 ;  /* 0x000000ffff0d7224 */ /* 0x000fe400078e000a */
[----:B------:R-:W-:Y:S02]  /*36fc0*/  IMAD.MOV.U32 R12, RZ, RZ, 0x2 ;  /* 0x00000002ff0c7424 */ /* 0x000fe400078e00ff */
[----:B------:R-:W-:-:S07]  /*36fd0*/  IMAD.MOV.U32 R2, RZ, RZ, R14 ;  /* 0x000000ffff027224 */ /* 0x000fce00078e000e */
[----:B------:R-:W-:Y:S05]  /*36fe0*/  WARPSYNC.COLLECTIVE R15, `(.L_x_3202) ;  /* 0x000000000f087348 */ /* 0x000fea0003c00000 */
[----:B------:R0:W1:Y:S02]  /*36ff0*/  SHFL.IDX P6, R14, R13, R12, R11 ;  /* 0x0000000c0d0e7389 */ /* 0x00006400000c000b */
[----:B01----:R-:W-:Y:S01]  /*37000*/  ENDCOLLECTIVE ;  /* 0x000000000000791b */ /* 0x003fe20003800000 */
.L_x_3202:
        /* <DEDUP_REMOVED lines=14> */
.L_x_3203:
[----:B------:R-:W-:Y:S02]  /*370f0*/  IMAD.MOV.U32 R13, RZ, RZ, R10 ;  /* 0x000000ffff0d7224 */ /* 0x000fe400078e000a */
[----:B------:R-:W-:Y:S02]  /*37100*/  IMAD.MOV.U32 R12, RZ, RZ, 0x3 ;  /* 0x00000003ff0c7424 */ /* 0x000fe400078e00ff */
[----:B------:R-:W-:-:S07]  /*37110*/  IMAD.MOV.U32 R2, RZ, RZ, R14 ;  /* 0x000000ffff027224 */ /* 0x000fce00078e000e */
[----:B------:R-:W-:Y:S05]  /*37120*/  WARPSYNC.COLLECTIVE R15, `(.L_x_3204) ;  /* 0x000000000f087348 */ /* 0x000fea0003c00000 */
[----:B------:R0:W1:Y:S02]  /*37130*/  SHFL.IDX P6, R14, R13, R12, R11 ;  /* 0x0000000c0d0e7389 */ /* 0x00006400000c000b */
[----:B01----:R-:W-:Y:S01]  /*37140*/  ENDCOLLECTIVE ;  /* 0x000000000000791b */ /* 0x003fe20003800000 */
.L_x_3204:
        /* <DEDUP_REMOVED lines=14> */
.L_x_3205:
[----:B------:R-:W-:Y:S02]  /*37230*/  IMAD.MOV.U32 R13, RZ, RZ, R10 ;  /* 0x000000ffff0d7224 */ /* 0x000fe400078e000a */
[----:B------:R-:W-:Y:S02]  /*37240*/  IMAD.MOV.U32 R12, RZ, RZ, 0x4 ;  /* 0x00000004ff0c7424 */ /* 0x000fe400078e00ff */
[----:B------:R-:W-:-:S07]  /*37250*/  IMAD.MOV.U32 R2, RZ, RZ, R14 ;  /* 0x000000ffff027224 */ /* 0x000fce00078e000e */
[----:B------:R-:W-:Y:S05]  /*37260*/  WARPSYNC.COLLECTIVE R15, `(.L_x_3206) ;  /* 0x000000000f087348 */ /* 0x000fea0003c00000 */
[----:B------:R0:W1:Y:S02]  /*37270*/  SHFL.IDX P6, R14, R13, R12, R11 ;  /* 0x0000000c0d0e7389 */ /* 0x00006400000c000b */
[----:B01----:R-:W-:Y:S01]  /*37280*/  ENDCOLLECTIVE ;  /* 0x000000000000791b */ /* 0x003fe20003800000 */
.L_x_3206:
        /* <DEDUP_REMOVED lines=17> */
.L_x_3207:
[----:B------:R-:W-:Y:S01]  /*373a0*/  IMAD.MOV.U32 R2, RZ, RZ, R14 ;  /* 0x000000ffff027224 */ /* 0x000fe200078e000e */
[----:B------:R-:W-:Y:S06]  /*373b0*/  BRA `(.L_x_3208) ;  /* 0xffffffa000047947 */ /* 0x000fec000383ffff */
.L_x_3024:
[----:B-1----:R1:W2:Y:S02]  /*373c0*/  SYNCS.PHASECHK.TRANS64.TRYWAIT P0, [R6+URZ+0x38860], R2 ;  /* 0x03886002060075a7 */ /* 0x0022a4000800017f */
[----:B--2---:R-:W-:Y:S05]  /*373d0*/  @!P0 NANOSLEEP.SYNCS 0x989680 ;  /* 0x009896800000895d */ /* 0x004fea0003900000 */
[----:B------:R-:W2:Y:S02]  /*373e0*/  @!P0 SYNCS.PHASECHK.TRANS64 P0, [R6+URZ+0x38860], R2 ;  /* 0x03886002060085a7 */ /* 0x000ea4000800007f */
[----:B--2---:R-:W-:Y:S05]  /*373f0*/  @!P0 BRA `(.L_x_3024) ;  /* 0xfffffffc00f08947 */ /* 0x004fea000383ffff */
[----:B------:R-:W-:Y:S05]  /*37400*/  BRA `(.L_x_3209) ;  /* 0xffffffa0007c7947 */ /* 0x000fea000383ffff */
.L_x_3025:
        /* <DEDUP_REMOVED lines=8> */
.L_x_3211:
[----:B------:R-:W-:Y:S05]  /*37490*/  BSYNC B1 ;  /* 0x0000000000017941 */ /* 0x000fea0003800000 */
.L_x_3210:
        /* <DEDUP_REMOVED lines=9> */
.L_x_3212:
[----:B------:R-:W-:Y:S02]  /*37530*/  IMAD.MOV.U32 R13, RZ, RZ, R19 ;  /* 0x000000ffff0d7224 */ /* 0x000fe400078e0013 */
[----:B------:R-:W-:Y:S02]  /*37540*/  IMAD.MOV.U32 R12, RZ, RZ, 0x1 ;  /* 0x00000001ff0c7424 */ /* 0x000fe400078e00ff */
[----:B------:R-:W-:-:S07]  /*37550*/  IMAD.MOV.U32 R2, RZ, RZ, R14 ;  /* 0x000000ffff027224 */ /* 0x000fce00078e000e */
[----:B------:R-:W-:Y:S05]  /*37560*/  WARPSYNC.COLLECTIVE R15, `(.L_x_3213) ;  /* 0x000000000f087348 */ /* 0x000fea0003c00000 */
[----:B------:R0:W1:Y:S02]  /*37570*/  SHFL.IDX P6, R14, R13, R12, R11 ;  /* 0x0000000c0d0e7389 */ /* 0x00006400000c000b */
[----:B01----:R-:W-:Y:S01]  /*37580*/  ENDCOLLECTIVE ;  /* 0x000000000000791b */ /* 0x003fe20003800000 */
.L_x_3213:
        /* <DEDUP_REMOVED lines=18> */
.L_x_3214:
[----:B------:R-:W-:Y:S02]  /*376b0*/  IMAD.MOV.U32 R13, RZ, RZ, R19 ;  /* 0x000000ffff0d7224 */ /* 0x000fe400078e0013 */
[----:B------:R-:W-:Y:S02]  /*376c0*/  IMAD.MOV.U32 R12, RZ, RZ, 0x2 ;  /* 0x00000002ff0c7424 */ /* 0x000fe400078e00ff */
[----:B------:R-:W-:-:S07]  /*376d0*/  IMAD.MOV.U32 R2, RZ, RZ, R14 ;  /* 0x000000ffff027224 */ /* 0x000fce00078e000e */
[----:B------:R-:W-:Y:S05]  /*376e0*/  WARPSYNC.COLLECTIVE R15, `(.L_x_3215) ;  /* 0x000000000f087348 */ /* 0x000fea0003c00000 */
[----:B------:R0:W1:Y:S02]  /*376f0*/  SHFL.IDX P6, R14, R13, R12, R11 ;  /* 0x0000000c0d0e7389 */ /* 0x00006400000c000b */
[----:B01----:R-:W-:Y:S01]  /*37700*/  ENDCOLLECTIVE ;  /* 0x000000000000791b */ /* 0x003fe20003800000 */
.L_x_3215:
        /* <DEDUP_REMOVED lines=18> */
.L_x_3216:
[----:B------:R-:W-:Y:S02]  /*37830*/  IMAD.MOV.U32 R13, RZ, RZ, R19 ;  /* 0x000000ffff0d7224 */ /* 0x000fe400078e0013 */
[----:B------:R-:W-:Y:S02]  /*37840*/  IMAD.MOV.U32 R12, RZ, RZ, 0x3 ;  /* 0x00000003ff0c7424 */ /* 0x000fe400078e00ff */
[----:B------:R-:W-:-:S07]  /*37850*/  IMAD.MOV.U32 R2, RZ, RZ, R14 ;  /* 0x000000ffff027224 */ /* 0x000fce00078e000e */
[----:B------:R-:W-:Y:S05]  /*37860*/  WARPSYNC.COLLECTIVE R15, `(.L_x_3217) ;  /* 0x000000000f087348 */ /* 0x000fea0003c00000 */
[----:B------:R0:W1:Y:S02]  /*37870*/  SHFL.IDX P6, R14, R13, R12, R11 ;  /* 0x0000000c0d0e7389 */ /* 0x00006400000c000b */
[----:B01----:R-:W-:Y:S01]  /*37880*/  ENDCOLLECTIVE ;  /* 0x000000000000791b */ /* 0x003fe20003800000 */
.L_x_3217:
        /* <DEDUP_REMOVED lines=18> */
.L_x_3218:
[----:B------:R-:W-:Y:S02]  /*379b0*/  IMAD.MOV.U32 R13, RZ, RZ, R19 ;  /* 0x000000ffff0d7224 */ /* 0x000fe400078e0013 */
[----:B------:R-:W-:Y:S02]  /*379c0*/  IMAD.MOV.U32 R12, RZ, RZ, 0x4 ;  /* 0x00000004ff0c7424 */ /* 0x000fe400078e00ff */
[----:B------:R-:W-:-:S07]  /*379d0*/  IMAD.MOV.U32 R2, RZ, RZ, R14 ;  /* 0x000000ffff027224 */ /* 0x000fce00078e000e */
[----:B------:R-:W-:Y:S05]  /*379e0*/  WARPSYNC.COLLECTIVE R15, `(.L_x_3219) ;  /* 0x000000000f087348 */ /* 0x000fea0003c00000 */
[----:B------:R0:W1:Y:S02]  /*379f0*/  SHFL.IDX P6, R14, R13, R12, R11 ;  /* 0x0000000c0d0e7389 */ /* 0x00006400000c000b */
[----:B01----:R-:W-:Y:S01]  /*37a00*/  ENDCOLLECTIVE ;  /* 0x000000000000791b */ /* 0x003fe20003800000 */
.L_x_3219:
        /* <DEDUP_REMOVED lines=13> */
.L_x_3220:
        /* <DEDUP_REMOVED lines=10> */
.L_x_3033:
[----:B0-----:R0:W2:Y:S02]  /*37b80*/  SYNCS.PHASECHK.TRANS64.TRYWAIT P0, [R4+URZ+0x38860], R3 ;  /* 0x03886003040075a7 */ /* 0x0010a4000800017f */
[----:B--2---:R-:W-:Y:S05]  /*37b90*/  @!P0 NANOSLEEP.SYNCS 0x989680 ;  /* 0x009896800000895d */ /* 0x004fea0003900000 */
[----:B------:R-:W2:Y:S02]  /*37ba0*/  @!P0 SYNCS.PHASECHK.TRANS64 P0, [R4+URZ+0x38860], R3 ;  /* 0x03886003040085a7 */ /* 0x000ea4000800007f */
[----:B--2---:R-:W-:Y:S05]  /*37bb0*/  @!P0 BRA `(.L_x_3033) ;  /* 0xfffffffc00f08947 */ /* 0x004fea000383ffff */
[----:B------:R-:W-:Y:S05]  /*37bc0*/  BRA `(.L_x_3222) ;  /* 0xffffffa000bc7947 */ /* 0x000fea000383ffff */
.L_x_3034:
        /* <DEDUP_REMOVED lines=8> */
.L_x_3224:
[----:B------:R-:W-:Y:S05]  /*37c50*/  BSYNC B0 ;  /* 0x0000000000007941 */ /* 0x000fea0003800000 */
.L_x_3223:
        /* <DEDUP_REMOVED lines=11> */
.L_x_3225:
[----:B------:R-:W-:Y:S02]  /*37d10*/  ULDC UR4, c[0x0][0x2f4] ;  /* 0x0000bd0000047ab9 */ /* 0x000fe40000000800 */
        /* <DEDUP_REMOVED lines=20> */
.L_x_3226:
        /* <DEDUP_REMOVED lines=11> */
.L_x_3227:
[----:B------:R-:W-:Y:S02]  /*37f10*/  IMAD.MOV.U32 R13, RZ, RZ, R19 ;  /* 0x000000ffff0d7224 */ /* 0x000fe400078e0013 */
[----:B------:R-:W-:Y:S01]  /*37f20*/  IMAD.MOV.U32 R12, RZ, RZ, 0x2 ;  /* 0x00000002ff0c7424 */ /* 0x000fe200078e00ff */
[----:B------:R-:W-:-:S13]  /*37f30*/  IADD3 R2, P4, R14, R8, RZ ;  /* 0x000000080e027210 */ /* 0x000fda0007f9e0ff */
[----:B------:R-:W-:Y:S05]  /*37f40*/  WARPSYNC.COLLECTIVE R15, `(.L_x_3228) ;  /* 0x000000000f087348 */ /* 0x000fea0003c00000 */
[----:B------:R0:W1:Y:S02]  /*37f50*/  SHFL.IDX P6, R14, R13, R12, R11 ;  /* 0x0000000c0d0e7389 */ /* 0x00006400000c000b */
[----:B01----:R-:W-:Y:S01]  /*37f60*/  ENDCOLLECTIVE ;  /* 0x000000000000791b */ /* 0x003fe20003800000 */
.L_x_3228:
        /* <DEDUP_REMOVED lines=12> */
.L_x_3229:
        /* <DEDUP_REMOVED lines=14> */
.L_x_3230:
        /* <DEDUP_REMOVED lines=17> */
.L_x_3231:
[----:B------:R-:W-:Y:S02]  /*38220*/  IMAD.MOV.U32 R13, RZ, RZ, R19 ;  /* 0x000000ffff0d7224 */ /* 0x000fe400078e0013 */
[----:B------:R-:W-:Y:S01]  /*38230*/  IMAD.MOV.U32 R12, RZ, RZ, 0x4 ;  /* 0x00000004ff0c7424 */ /* 0x000fe200078e00ff */
[----:B------:R-:W-:-:S13]  /*38240*/  IADD3 R2, P4, R14, R8, RZ ;  /* 0x000000080e027210 */ /* 0x000fda0007f9e0ff */
[----:B------:R-:W-:Y:S05]  /*38250*/  WARPSYNC.COLLECTIVE R15, `(.L_x_3232) ;  /* 0x000000000f087348 */ /* 0x000fea0003c00000 */
[----:B------:R0:W1:Y:S02]  /*38260*/  SHFL.IDX P6, R14, R13, R12, R11 ;  /* 0x0000000c0d0e7389 */ /* 0x00006400000c000b */
[----:B01----:R-:W-:Y:S01]  /*38270*/  ENDCOLLECTIVE ;  /* 0x000000000000791b */ /* 0x003fe20003800000 */
.L_x_3232:
        /* <DEDUP_REMOVED lines=12> */
.L_x_3233:
        /* <DEDUP_REMOVED lines=9> */
.L_x_3039:
[----:B------:R-:W-:Y:S01]  /*383d0*/  BSSY B0, `(.L_x_3235) ;  /* 0x0000008000007945 */ /* 0x000fe20003800000 */
[----:B------:R-:W-:Y:S02]  /*383e0*/  IMAD.MOV.U32 R13, RZ, RZ, R24 ;  /* 0x000000ffff0d7224 */ /* 0x000fe400078e0018 */
[----:B------:R-:W-:Y:S02]  /*383f0*/  IMAD.MOV.U32 R12, RZ, RZ, RZ ;  /* 0x000000ffff0c7224 */ /* 0x000fe400078e00ff */
[----:B-1----:R-:W-:Y:S02]  /*38400*/  IMAD.MOV.U32 R11, RZ, RZ, 0x1f ;  /* 0x0000001fff0b7424 */ /* 0x002fe400078e00ff */
[----:B------:R-:W-:-:S07]  /*38410*/  IMAD.MOV.U32 R15, RZ, RZ, -0x1 ;  /* 0xffffffffff0f7424 */ /* 0x000fce00078e00ff */
[----:B0-----:R-:W-:Y:S05]  /*38420*/  WARPSYNC.COLLECTIVE R15, `(.L_x_3236) ;  /* 0x000000000f087348 */ /* 0x001fea0003c00000 */
[----:B------:R1:W2:Y:S02]  /*38430*/  SHFL.IDX P6, R14, R13, R12, R11 ;  /* 0x0000000c0d0e7389 */ /* 0x0002a400000c000b */
[----:B012---:R-:W-:Y:S01]  /*38440*/  ENDCOLLECTIVE ;  /* 0x000000000000791b */ /* 0x007fe20003800000 */
.L_x_3236:
[----:B------:R-:W-:Y:S05]  /*38450*/  BSYNC B0 ;  /* 0x0000000000007941 */ /* 0x000fea0003800000 */
.L_x_3235:
        /* <DEDUP_REMOVED lines=9> */
.L_x_3237:
        /* <DEDUP_REMOVED lines=23> */
.L_x_3238:
[----:B------:R-:W-:Y:S01]  /*38660*/  IMAD.MOV.U32 R12, RZ, RZ, 0x2 ;  /* 0x00000002ff0c7424 */ /* 0x000fe200078e00ff */
[----:B------:R-:W-:-:S05]  /*38670*/  SEL R4, R14, RZ, P1 ;  /* 0x000000ff0e047207 */ /* 0x000fca0000800000 */
[----:B------:R-:W-:-:S04]  /*38680*/  IMAD.IADD R4, R13, 0x1, R4 ;  /* 0x000000010d047824 */ /* 0x000fc800078e0204 */
[----:B------:R-:W-:-:S07]  /*38690*/  IMAD.MOV.U32 R13, RZ, RZ, R4 ;  /* 0x000000ffff0d7224 */ /* 0x000fce00078e0004 */
[----:B------:R-:W-:Y:S05]  /*386a0*/  WARPSYNC.COLLECTIVE R15, `(.L_x_3239) ;  /* 0x000000000f087348 */ /* 0x000fea0003c00000 */
[----:B------:R0:W1:Y:S02]  /*386b0*/  SHFL.UP P6, R14, R13, R12, R11 ;  /* 0x0400000c0d0e7389 */ /* 0x00006400000c000b */
[----:B01----:R-:W-:Y:S01]  /*386c0*/  ENDCOLLECTIVE ;  /* 0x000000000000791b */ /* 0x003fe20003800000 */
.L_x_3239:
[----:B------:R-:W-:Y:S01]  /*386d0*/  IMAD.MOV.U32 R12, RZ, RZ, 0x4 ;  /* 0x00000004ff0c7424 */ /* 0x000fe200078e00ff */
[----:B------:R-:W-:-:S05]  /*386e0*/  SEL R3, R14, RZ, P2 ;  /* 0x000000ff0e037207 */ /* 0x000fca0001000000 */
[----:B------:R-:W-:-:S04]  /*386f0*/  IMAD.IADD R2, R4, 0x1, R3 ;  /* 0x0000000104027824 */ /* 0x000fc800078e0203 */
[----:B------:R-:W-:-:S07]  /*38700*/  IMAD.MOV.U32 R13, RZ, RZ, R2 ;  /* 0x000000ffff0d7224 */ /* 0x000fce00078e0002 */
[----:B------:R-:W-:Y:S05]  /*38710*/  WARPSYNC.COLLECTIVE R15, `(.L_x_3240) ;  /* 0x000000000f087348 */ /* 0x000fea0003c00000 */
[----:B------:R0:W1:Y:S02]  /*38720*/  SHFL.UP P6, R14, R13, R12, R11 ;  /* 0x0400000c0d0e7389 */ /* 0x00006400000c000b */
[----:B01----:R-:W-:Y:S01]  /*38730*/  ENDCOLLECTIVE ;  /* 0x000000000000791b */ /* 0x003fe20003800000 */
.L_x_3240:
[----:B------:R-:W-:Y:S01]  /*38740*/  IMAD.MOV.U32 R12, RZ, RZ, 0x8 ;  /* 0x00000008ff0c7424 */ /* 0x000fe200078e00ff */
[----:B------:R-:W-:-:S05]  /*38750*/  SEL R3, R14, RZ, P3 ;  /* 0x000000ff0e037207 */ /* 0x000fca0001800000 */
[----:B------:R-:W-:-:S04]  /*38760*/  IMAD.IADD R3, R2, 0x1, R3 ;  /* 0x0000000102037824 */ /* 0x000fc800078e0203 */
[----:B------:R-:W-:-:S07]  /*38770*/  IMAD.MOV.U32 R13, RZ, RZ, R3 ;  /* 0x000000ffff0d7224 */ /* 0x000fce00078e0003 */
[----:B------:R-:W-:Y:S05]  /*38780*/  WARPSYNC.COLLECTIVE R15, `(.L_x_3241) ;  /* 0x000000000f087348 */ /* 0x000fea0003c00000 */
[----:B------:R0:W1:Y:S02]  /*38790*/  SHFL.UP P6, R14, R13, R12, R11 ;  /* 0x0400000c0d0e7389 */ /* 0x00006400000c000b */
[----:B01----:R-:W-:Y:S01]  /*387a0*/  ENDCOLLECTIVE ;  /* 0x000000000000791b */ /* 0x003fe20003800000 */
.L_x_3241:
[----:B------:R-:W-:Y:S01]  /*387b0*/  IMAD.MOV.U32 R12, RZ, RZ, 0x10 ;  /* 0x00000010ff0c7424 */ /* 0x000fe200078e00ff */
[----:B------:R-:W-:-:S05]  /*387c0*/  SEL R4, R14, RZ, P4 ;  /* 0x000000ff0e047207 */ /* 0x000fca0002000000 */
[----:B------:R-:W-:-:S04]  /*387d0*/  IMAD.IADD R4, R3, 0x1, R4 ;  /* 0x0000000103047824 */ /* 0x000fc800078e0204 */
[----:B------:R-:W-:-:S07]  /*387e0*/  IMAD.MOV.U32 R13, RZ, RZ, R4 ;  /* 0x000000ffff0d7224 */ /* 0x000fce00078e0004 */
[----:B------:R-:W-:Y:S05]  /*387f0*/  WARPSYNC.COLLECTIVE R15, `(.L_x_3242) ;  /* 0x000000000f087348 */ /* 0x000fea0003c00000 */
[----:B------:R0:W1:Y:S02]  /*38800*/  SHFL.UP P6, R14, R13, R12, R11 ;  /* 0x0400000c0d0e7389 */ /* 0x00006400000c000b */
[----:B01----:R-:W-:Y:S01]  /*38810*/  ENDCOLLECTIVE ;  /* 0x000000000000791b */ /* 0x003fe20003800000 */
.L_x_3242:
        /* <DEDUP_REMOVED lines=8> */
.L_x_3243:
[----:B------:R-:W-:Y:S05]  /*388a0*/  BRA `(.L_x_3244) ;  /* 0xffffff9c00e87947 */ /* 0x000fea000383ffff */
.L_x_3042:
[----:B------:R-:W-:Y:S01]  /*388b0*/  BSSY B0, `(.L_x_3245) ;  /* 0x0000007000007945 */ /* 0x000fe20003800000 */
[----:B------:R-:W-:Y:S02]  /*388c0*/  IMAD.MOV.U32 R12, RZ, RZ, 0x1 ;  /* 0x00000001ff0c7424 */ /* 0x000fe400078e00ff */
[----:B-1----:R-:W-:Y:S02]  /*388d0*/  IMAD.MOV.U32 R11, RZ, RZ, RZ ;  /* 0x000000ffff0b7224 */ /* 0x002fe400078e00ff */
[----:B------:R-:W-:-:S07]  /*388e0*/  IMAD.MOV.U32 R15, RZ, RZ, -0x1 ;  /* 0xffffffffff0f7424 */ /* 0x000fce00078e00ff */
[----:B------:R-:W-:Y:S05]  /*388f0*/  WARPSYNC.COLLECTIVE R15, `(.L_x_3246) ;  /* 0x000000000f087348 */ /* 0x000fea0003c00000 */
[----:B------:R0:W1:Y:S02]  /*38900*/  SHFL.UP P6, R14, R13, R12, R11 ;  /* 0x0400000c0d0e7389 */ /* 0x00006400000c000b */
[----:B01----:R-:W-:Y:S01]  /*38910*/  ENDCOLLECTIVE ;  /* 0x000000000000791b */ /* 0x003fe20003800000 */
.L_x_3246:
[----:B------:R-:W-:Y:S05]  /*38920*/  BSYNC B0 ;  /* 0x0000000000007941 */ /* 0x000fea0003800000 */
.L_x_3245:
        /* <DEDUP_REMOVED lines=8> */
.L_x_3247:
[----:B------:R-:W-:Y:S01]  /*389b0*/  IMAD.MOV.U32 R12, RZ, RZ, 0x4 ;  /* 0x00000004ff0c7424 */ /* 0x000fe200078e00ff */
[----:B------:R-:W-:-:S05]  /*389c0*/  SEL R2, R14, RZ, P2 ;  /* 0x000000ff0e027207 */ /* 0x000fca0001000000 */
[----:B------:R-:W-:-:S04]  /*389d0*/  IMAD.IADD R2, R13, 0x1, R2 ;  /* 0x000000010d027824 */ /* 0x000fc800078e0202 */
[----:B------:R-:W-:-:S07]  /*389e0*/  IMAD.MOV.U32 R13, RZ, RZ, R2 ;  /* 0x000000ffff0d7224 */ /* 0x000fce00078e0002 */
[----:B------:R-:W-:Y:S05]  /*389f0*/  WARPSYNC.COLLECTIVE R15, `(.L_x_3248) ;  /* 0x000000000f087348 */ /* 0x000fea0003c00000 */
[----:B------:R0:W1:Y:S02]  /*38a00*/  SHFL.UP P6, R14, R13, R12, R11 ;  /* 0x0400000c0d0e7389 */ /* 0x00006400000c000b */
[----:B01----:R-:W-:Y:S01]  /*38a10*/  ENDCOLLECTIVE ;  /* 0x000000000000791b */ /* 0x003fe20003800000 */
.L_x_3248:
[----:B------:R-:W-:Y:S01]  /*38a20*/  IMAD.MOV.U32 R12, RZ, RZ, 0x8 ;  /* 0x00000008ff0c7424 */ /* 0x000fe200078e00ff */
[----:B------:R-:W-:-:S05]  /*38a30*/  SEL R3, R14, RZ, P3 ;  /* 0x000000ff0e037207 */ /* 0x000fca0001800000 */
[----:B------:R-:W-:-:S04]  /*38a40*/  IMAD.IADD R3, R2, 0x1, R3 ;  /* 0x0000000102037824 */ /* 0x000fc800078e0203 */
[----:B------:R-:W-:-:S07]  /*38a50*/  IMAD.MOV.U32 R13, RZ, RZ, R3 ;  /* 0x000000ffff0d7224 */ /* 0x000fce00078e0003 */
[----:B------:R-:W-:Y:S05]  /*38a60*/  WARPSYNC.COLLECTIVE R15, `(.L_x_3249) ;  /* 0x000000000f087348 */ /* 0x000fea0003c00000 */
[----:B------:R0:W1:Y:S02]  /*38a70*/  SHFL.UP P6, R14, R13, R12, R11 ;  /* 0x0400000c0d0e7389 */ /* 0x00006400000c000b */
[----:B01----:R-:W-:Y:S01]  /*38a80*/  ENDCOLLECTIVE ;  /* 0x000000000000791b */ /* 0x003fe20003800000 */
.L_x_3249:
[----:B------:R-:W-:Y:S01]  /*38a90*/  IMAD.MOV.U32 R12, RZ, RZ, 0x10 ;  /* 0x00000010ff0c7424 */ /* 0x000fe200078e00ff */
[----:B------:R-:W-:-:S05]  /*38aa0*/  SEL R4, R14, RZ, P4 ;  /* 0x000000ff0e047207 */ /* 0x000fca0002000000 */
[----:B------:R-:W-:-:S04]  /*38ab0*/  IMAD.IADD R4, R3, 0x1, R4 ;  /* 0x0000000103047824 */ /* 0x000fc800078e0204 */
[----:B------:R-:W-:-:S07]  /*38ac0*/  IMAD.MOV.U32 R13, RZ, RZ, R4 ;  /* 0x000000ffff0d7224 */ /* 0x000fce00078e0004 */
[----:B------:R-:W-:Y:S05]  /*38ad0*/  WARPSYNC.COLLECTIVE R15, `(.L_x_3250) ;  /* 0x000000000f087348 */ /* 0x000fea0003c00000 */
[----:B------:R0:W1:Y:S02]  /*38ae0*/  SHFL.UP P6, R14, R13, R12, R11 ;  /* 0x0400000c0d0e7389 */ /* 0x00006400000c000b */
[----:B01----:R-:W-:Y:S01]  /*38af0*/  ENDCOLLECTIVE ;  /* 0x000000000000791b */ /* 0x003fe20003800000 */
.L_x_3250:
        /* <DEDUP_REMOVED lines=8> */
.L_x_3251:
[----:B------:R-:W-:Y:S05]  /*38b80*/  BRA `(.L_x_3252) ;  /* 0xffffff9c00d47947 */ /* 0x000fea000383ffff */
.L_x_3044:
[----:B------:R-:W-:Y:S01]  /*38b90*/  BSSY B0, `(.L_x_3253) ;  /* 0x0000006000007945 */ /* 0x000fe20003800000 */
[----:B------:R-:W-:Y:S01]  /*38ba0*/  PLOP3.LUT P6, PT, P6, PT, PT, 0x8, 0x0 ;  /* 0x000000000000781c */ /* 0x000fe200037ce170 */
[----:B------:R-:W-:-:S12]  /*38bb0*/  IMAD.MOV.U32 R15, RZ, RZ, -0x1 ;  /* 0xffffffffff0f7424 */ /* 0x000fd800078e00ff */
[----:B01----:R-:W-:Y:S05]  /*38bc0*/  WARPSYNC.COLLECTIVE R15, `(.L_x_3254) ;  /* 0x000000000f087348 */ /* 0x003fea0003c00000 */
[----:B------:R-:W-:Y:S01]  /*38bd0*/  VOTE.ANY R14, PT, P6 ;  /* 0x00000000000e7806 */ /* 0x000fe200030e0100 */
[----:B01----:R-:W-:Y:S06]  /*38be0*/  ENDCOLLECTIVE ;  /* 0x000000000000791b */ /* 0x003fec0003800000 */
.L_x_3254:
[----:B------:R-:W-:Y:S05]  /*38bf0*/  BSYNC B0 ;  /* 0x0000000000007941 */ /* 0x000fea0003800000 */
.L_x_3253:
        /* <DEDUP_REMOVED lines=8> */
.L_x_3255:
[----:B------:R-:W-:Y:S02]  /*38c80*/  IMAD.IADD R27, R12, 0x1, R27 ;  /* 0x000000010c1b7824 */ /* 0x000fe400078e021b */
[----:B------:R-:W-:Y:S02]  /*38c90*/  IMAD.MOV.U32 R13, RZ, RZ, R8 ;  /* 0x000000ffff0d7224 */ /* 0x000fe400078e0008 */
[----:B------:R-:W-:-:S07]  /*38ca0*/  IMAD.MOV.U32 R25, RZ, RZ, R14 ;  /* 0x000000ffff197224 */ /* 0x000fce00078e000e */
[----:B------:R-:W-:Y:S05]  /*38cb0*/  WARPSYNC.COLLECTIVE R15, `(.L_x_3256) ;  /* 0x000000000f087348 */ /* 0x000fea0003c00000 */
[----:B------:R0:W1:Y:S02]  /*38cc0*/  SHFL.IDX P6, R14, R13, R12, R11 ;  /* 0x0000000c0d0e7389 */ /* 0x00006400000c000b */
[----:B01----:R-:W-:Y:S01]  /*38cd0*/  ENDCOLLECTIVE ;  /* 0x000000000000791b */ /* 0x003fe20003800000 */
.L_x_3256:
[----:B------:R-:W-:Y:S01]  /*38ce0*/  IMAD.MOV.U32 R8, RZ, RZ, R14 ;  /* 0x000000ffff087224 */ /* 0x000fe200078e000e */
[----:B------:R-:W-:Y:S06]  /*38cf0*/  BRA `(.L_x_3257) ;  /* 0xffffff9c00b87947 */ /* 0x000fec000383ffff */
.L_x_3046:
[----:B------:R-:W-:Y:S01]  /*38d00*/  BSSY B0, `(.L_x_3258) ;  /* 0x0000007000007945 */ /* 0x000fe20003800000 */
[----:B------:R-:W-:Y:S02]  /*38d10*/  IMAD.MOV.U32 R13, RZ, RZ, R3 ;  /* 0x000000ffff0d7224 */ /* 0x000fe400078e0003 */
[----:B-1----:R-:W-:Y:S02]  /*38d20*/  IMAD.MOV.U32 R11, RZ, RZ, 0x1f ;  /* 0x0000001fff0b7424 */ /* 0x002fe400078e00ff */
[----:B------:R-:W-:-:S07]  /*38d30*/  IMAD.MOV.U32 R15, RZ, RZ, -0x1 ;  /* 0xffffffffff0f7424 */ /* 0x000fce00078e00ff */
[----:B0--34-:R-:W-:Y:S05]  /*38d40*/  WARPSYNC.COLLECTIVE R15, `(.L_x_3259) ;  /* 0x000000000f087348 */ /* 0x019fea0003c00000 */
[----:B------:R1:W2:Y:S02]  /*38d50*/  SHFL.IDX P6, R14, R13, R12, R11 ;  /* 0x0000000c0d0e7389 */ /* 0x0002a400000c000b */
[----:B01234-:R-:W-:Y:S01]  /*38d60*/  ENDCOLLECTIVE ;  /* 0x000000000000791b */ /* 0x01ffe20003800000 */
.L_x_3259:
[----:B------:R-:W-:Y:S05]  /*38d70*/  BSYNC B0 ;  /* 0x0000000000007941 */ /* 0x000fea0003800000 */
.L_x_3258:
[----:B------:R-:W-:Y:S01]  /*38d80*/  IMAD.MOV.U32 R24, RZ, RZ, R14 ;  /* 0x000000ffff187224 */ /* 0x000fe200078e000e */
[----:B------:R-:W-:Y:S06]  /*38d90*/  BRA `(.L_x_3045) ;  /* 0xffffff9c00a87947 */ /* 0x000fec000383ffff */
.L_x_3052:
[----:B-1----:R1:W2:Y:S02]  /*38da0*/  SYNCS.PHASECHK.TRANS64.TRYWAIT P0, [R5+URZ+0x38820], R0 ;  /* 0x03882000050075a7 */ /* 0x0022a4000800017f */
[----:B--2---:R-:W-:Y:S05]  /*38db0*/  @!P0 NANOSLEEP.SYNCS 0x989680 ;  /* 0x009896800000895d */ /* 0x004fea0003900000 */
[----:B------:R-:W2:Y:S02]  /*38dc0*/  @!P0 SYNCS.PHASECHK.TRANS64 P0, [R5+URZ+0x38820], R0 ;  /* 0x03882000050085a7 */ /* 0x000ea4000800007f */
[----:B--2---:R-:W-:Y:S05]  /*38dd0*/  @!P0 BRA `(.L_x_3052) ;  /* 0xfffffffc00f08947 */ /* 0x004fea000383ffff */
[----:B------:R-:W-:Y:S05]  /*38de0*/  BRA `(.L_x_3260) ;  /* 0xffffffa800007947 */ /* 0x000fea000383ffff */
.L_x_3053:
        /* <DEDUP_REMOVED lines=11> */
.L_x_3262:
[----:B------:R-:W-:Y:S05]  /*38ea0*/  BSYNC B0 ;  /* 0x0000000000007941 */ /* 0x000fea0003800000 */
.L_x_3261:
[----:B------:R-:W-:Y:S05]  /*38eb0*/  BRA `(.L_x_3263) ;  /* 0xffffffa400e87947 */ /* 0x000fea000383ffff */
.L_x_3054:
[----:B------:R-:W-:Y:S01]  /*38ec0*/  BSSY B0, `(.L_x_3264) ;  /* 0x0000006000007945 */ /* 0x000fe20003800000 */
[----:B------:R-:W-:-:S07]  /*38ed0*/  IMAD.MOV.U32 R15, RZ, RZ, -0x1 ;  /* 0xffffffffff0f7424 */ /* 0x000fce00078e00ff */
[----:B01-3--:R-:W-:Y:S05]  /*38ee0*/  WARPSYNC.COLLECTIVE R15, `(.L_x_3265) ;  /* 0x000000000f0c7348 */ /* 0x00bfea0003c00000 */
[----:B------:R-:W-:Y:S02]  /*38ef0*/  ELECT P6, UR62, PT ;  /* 0x00000000003e782f */ /* 0x000fe400038c0000 */
[----:B------:R-:W-:Y:S01]  /*38f00*/  MOV R14, UR62 ;  /* 0x0000003e000e7c02 */ /* 0x000fe20008000f00 */
[----:B01-3--:R-:W-:Y:S10]  /*38f10*/  ENDCOLLECTIVE ;  /* 0x000000000000791b */ /* 0x00bff40003800000 */
.L_x_3265:
[----:B------:R-:W-:Y:S05]  /*38f20*/  BSYNC B0 ;  /* 0x0000000000007941 */ /* 0x000fea0003800000 */
.L_x_3264:
[----:B------:R-:W-:Y:S05]  /*38f30*/  BRA `(.L_x_3266) ;  /* 0xffffffa400dc7947 */ /* 0x000fea000383ffff */
.L_x_3056:
[----:B-1----:R1:W2:Y:S02]  /*38f40*/  SYNCS.PHASECHK.TRANS64.TRYWAIT P1, [R3+URZ+0x38840], R2 ;  /* 0x03884002030075a7 */ /* 0x0022a4000802017f */
[----:B--2---:R-:W-:Y:S05]  /*38f50*/  @!P1 NANOSLEEP.SYNCS 0x989680 ;  /* 0x009896800000995d */ /* 0x004fea0003900000 */
[----:B------:R-:W2:Y:S02]  /*38f60*/  @!P1 SYNCS.PHASECHK.TRANS64 P1, [R3+URZ+0x38840], R2 ;  /* 0x03884002030095a7 */ /* 0x000ea4000802007f */
[----:B--2---:R-:W-:Y:S05]  /*38f70*/  @!P1 BRA `(.L_x_3056) ;  /* 0xfffffffc00f09947 */ /* 0x004fea000383ffff */
[----:B------:R-:W-:Y:S05]  /*38f80*/  BRA `(.L_x_3267) ;  /* 0xffffffa800047947 */ /* 0x000fea000383ffff */
.L_x_3058:
[----:B--2---:R2:W4:Y:S02]  /*38f90*/  SYNCS.PHASECHK.TRANS64.TRYWAIT P1, [R23+URZ+0x38840], R0 ;  /* 0x03884000170075a7 */ /* 0x004524000802017f */
[----:B----4-:R-:W-:Y:S05]  /*38fa0*/  @!P1 NANOSLEEP.SYNCS 0x989680 ;  /* 0x009896800000995d */ /* 0x010fea0003900000 */
[----:B------:R-:W4:Y:S02]  /*38fb0*/  @!P1 SYNCS.PHASECHK.TRANS64 P1, [R23+URZ+0x38840], R0 ;  /* 0x03884000170095a7 */ /* 0x000f24000802007f */
[----:B----4-:R-:W-:Y:S05]  /*38fc0*/  @!P1 BRA `(.L_x_3058) ;  /* 0xfffffffc00f09947 */ /* 0x010fea000383ffff */
[----:B------:R-:W-:Y:S05]  /*38fd0*/  BRA `(.L_x_3268) ;  /* 0xffffffa800107947 */ /* 0x000fea000383ffff */
.L_x_3060:
[----:B----4-:R4:W0:Y:S02]  /*38fe0*/  SYNCS.PHASECHK.TRANS64.TRYWAIT P1, [R3+URZ+0x38860], R2 ;  /* 0x03886002030075a7 */ /* 0x010824000802017f */
[----:B0-----:R-:W-:Y:S05]  /*38ff0*/  @!P1 NANOSLEEP.SYNCS 0x989680 ;  /* 0x009896800000995d */ /* 0x001fea0003900000 */
[----:B------:R-:W0:Y:S02]  /*39000*/  @!P1 SYNCS.PHASECHK.TRANS64 P1, [R3+URZ+0x38860], R2 ;  /* 0x03886002030095a7 */ /* 0x000e24000802007f */
[----:B0-----:R-:W-:Y:S05]  /*39010*/  @!P1 BRA `(.L_x_3060) ;  /* 0xfffffffc00f09947 */ /* 0x001fea000383ffff */
[----:B------:R-:W-:Y:S05]  /*39020*/  BRA `(.L_x_3269) ;  /* 0xffffffa8000c7947 */ /* 0x000fea000383ffff */
.L_x_3270:
        /* <DEDUP_REMOVED lines=13> */
.L_x_3279:


//--------------------- .nv.global.init           --------------------------
	.section	.nv.global.init,"aw",@progbits
.nv.global.init:
	.type		$str$23,@object
	.size		$str$23,($str$24 - $str$23)
$str$23:
        /*0000*/ 	.byte	0x28, 0x61, 0x64, 0x64, 0x72, 0x65, 0x73, 0x73, 0x20, 0x26, 0x20, 0x6d, 0x61, 0x73, 0x6b, 0x29
        /*0010*/ 	.byte	0x20, 0x3d, 0x3d, 0x20, 0x30, 0x00
	.type		$str$24,@object
	.size		$str$24,(__unnamed_9 - $str$24)
$str$24:
        /*0016*/ 	.byte	0x2f, 0x74, 0x6d, 0x70, 0x2f, 0x6f, 0x73, 0x73, 0x5f, 0x6b, 0x65, 0x72, 0x6e, 0x65, 0x6c, 0x73
        /*0026*/ 	.byte	0x5f, 0x73, 0x72, 0x63, 0x2f, 0x66, 0x6c, 0x61, 0x73, 0x68, 0x5f, 0x61, 0x74, 0x74, 0x65, 0x6e
        /*0036*/ 	.byte	0x74, 0x69, 0x6f, 0x6e, 0x2f, 0x63, 0x73, 0x72, 0x63, 0x2f, 0x63, 0x75, 0x74, 0x6c, 0x61, 0x73
        /*0046*/ 	.byte	0x73, 0x2f, 0x69, 0x6e, 0x63, 0x6c, 0x75, 0x64, 0x65, 0x2f, 0x63, 0x75, 0x74, 0x65, 0x2f, 0x70
        /*0056*/ 	.byte	0x6f, 0x69, 0x6e, 0x74, 0x65, 0x72, 0x5f, 0x66, 0x6c, 0x61, 0x67, 0x67, 0x65, 0x64, 0x2e, 0x68
        /*0066*/ 	.byte	0x70, 0x70, 0x00
	.type		__unnamed_9,@object
	.size		__unnamed_9,(__unnamed_5 - __unnamed_9)
__unnamed_9:
        /* <DEDUP_REMOVED lines=24> */
        /*01e9*/ 	.byte	0x00
	.type		__unnamed_5,@object
	.size		__unnamed_5,(__unnamed_4 - __unnamed_5)
__unnamed_5:
        /* <DEDUP_REMOVED lines=25> */
	.type		__unnamed_4,@object
	.size		__unnamed_4,(__unnamed_7 - __unnamed_4)
__unnamed_4:
        /* <DEDUP_REMOVED lines=25> */
	.type		__unnamed_7,@object
	.size		__unnamed_7,(__unnamed_8 - __unnamed_7)
__unnamed_7:
        /* <DEDUP_REMOVED lines=28> */
        /*06b2*/ 	.byte	0x3a, 0x43, 0x3c, 0x31, 0x36, 0x33, 0x38, 0x34, 0x3e, 0x3e, 0x3e, 0x3e, 0x3e, 0x5d, 0x00
	.type		__unnamed_8,@object
	.size		__unnamed_8,(__unnamed_3 - __unnamed_8)
__unnamed_8:
        /* <DEDUP_REMOVED lines=29> */
	.type		__unnamed_3,@object
	.size		__unnamed_3,(__unnamed_2 - __unnamed_3)
__unnamed_3:
        /* <DEDUP_REMOVED lines=29> */
	.type		__unnamed_2,@object
	.size		__unnamed_2,(__unnamed_6 - __unnamed_2)
__unnamed_2:
        /* <DEDUP_REMOVED lines=29> */
	.type		__unnamed_6,@object
	.size		__unnamed_6,(__unnamed_1 - __unnamed_6)
__unnamed_6:
        /* <DEDUP_REMOVED lines=30> */
	.type		__unnamed_1,@object
	.size		__unnamed_1,(.L_0 - __unnamed_1)
__unnamed_1:
        /* <DEDUP_REMOVED lines=29> */
        /*0fd1*/ 	.byte	0x5d, 0x00
.L_0:


//--------------------- .nv.shared._ZN7cutlass13device_kernelIN5flash11enable_sm90INS1_16FlashAttnFwdSm90INS1_25CollectiveMainloopFwdSm90ILi2EN4cute5tupleIJNS5_1CILi1EEES8_S8_EEENS6_IJNS7_ILi128EEENS7_ILi80EEENS7_ILi256EEEEEELi256ENS_10bfloat16_tEfNS_4arch4Sm90ELb0ELb0ELb1ELb0ELb1ELb0ELb0ELb1ELb1ELb1ELb1ELb0EEENS1_21CollectiveEpilogueFwdINS6_IJSA_SC_SB_EEES9_SE_SG_Li256ELb0ELb1ELb1ELb0EEENS1_19SingleTileSchedulerILb0ELb1ELb1ELi128EEEEEEEEEvNT_6ParamsE --------------------------
	.section	.nv.shared._ZN7cutlass13device_kernelIN5flash11enable_sm90INS1_16FlashAttnFwdSm90INS1_25CollectiveMainloopFwdSm90ILi2EN4cute5tupleIJNS5_1CILi1EEES8_S8_EEENS6_IJNS7_ILi128EEENS7_ILi80EEENS7_ILi256EEEEEELi256ENS_10bfloat16_tEfNS_4arch4Sm90ELb0ELb0ELb1ELb0ELb1ELb0ELb0ELb1ELb1ELb1ELb1ELb0EEENS1_21CollectiveEpilogueFwdINS6_IJSA_SC_SB_EEES9_SE_SG_Li256ELb0ELb1ELb1ELb0EEENS1_19SingleTileSchedulerILb0ELb1ELb1ELi128EEEEEEEEEvNT_6ParamsE,"aw",@nobits
	.sectionflags	@""
	.align	16
	.zero		1024


//--------------------- .nv.shared.reserved.0     --------------------------
	.section	.nv.shared.reserved.0,"aw",@nobits
	.weak		__nv_reservedSMEM_offset_0_alias
	.size		__nv_reservedSMEM_offset_0_alias, 0, 0
	.other		__nv_reservedSMEM_offset_0_alias,@"STO_CUDA_RESERVED_SHARED STV_DEFAULT"
__nv_reservedSMEM_offset_0_alias:
	.zero		0


//--------------------- .nv.global                --------------------------
	.section	.nv.global,"aw",@nobits
.nv.global:
	.type		_ZN86_INTERNAL_1379c5dd_50_flash_fwd_hdim256_bf16_paged_split_softcap_sm90_cu_93b96ec2_33264cute1_E,@object
	.size		_ZN86_INTERNAL_1379c5dd_50_flash_fwd_hdim256_bf16_paged_split_softcap_sm90_cu_93b96ec2_33264cute1_E,(_ZN86_INTERNAL_1379c5dd_50_flash_fwd_hdim256_bf16_paged_split_softcap_sm90_cu_93b96ec2_33264cuda3std3__45__cpo6cbeginE - _ZN86_INTERNAL_1379c5dd_50_flash_fwd_hdim256_bf16_paged_split_softcap_sm90_cu_93b96ec2_33264cute1_E)
_ZN86_INTERNAL_1379c5dd_50_flash_fwd_hdim256_bf16_paged_split_softcap_sm90_cu_93b96ec2_33264cute1_E:
	.zero		1
	.type		_ZN86_INTERNAL_1379c5dd_50_flash_fwd_hdim256_bf16_paged_split_softcap_sm90_cu_93b96ec2_33264cuda3std3__45__cpo6cbeginE,@object
	.size		_ZN86_INTERNAL_1379c5dd_50_flash_fwd_hdim256_bf16_paged_split_softcap_sm90_cu_93b96ec2_33264cuda3std3__45__cpo6cbeginE,(_ZN86_INTERNAL_1379c5dd_50_flash_fwd_hdim256_bf16_paged_split_softcap_sm90_cu_93b96ec2_33264cuda3std3__48in_placeE - _ZN86_INTERNAL_1379c5dd_50_flash_fwd_hdim256_bf16_paged_split_softcap_sm90_cu_93b96ec2_33264cuda3std3__45__cpo6cbeginE)
_ZN86_INTERNAL_1379c5dd_50_flash_fwd_hdim256_bf16_paged_split_softcap_sm90_cu_93b96ec2_33264cuda3std3__45__cpo6cbeginE:
	.zero		1
	.type		_ZN86_INTERNAL_1379c5dd_50_flash_fwd_hdim256_bf16_paged_split_softcap_sm90_cu_93b96ec2_33264cuda3std3__48in_placeE,@object
	.size		_ZN86_INTERNAL_1379c5dd_50_flash_fwd_hdim256_bf16_paged_split_softcap_sm90_cu_93b96ec2_33264cuda3std3__48in_placeE,(_ZN86_INTERNAL_1379c5dd_50_flash_fwd_hdim256_bf16_paged_split_softcap_sm90_cu_93b96ec2_33264cuda3std6ranges3__45__cpo9iter_moveE - _ZN86_INTERNAL_1379c5dd_50_flash_fwd_hdim256_bf16_paged_split_softcap_sm90_cu_93b96ec2_33264cuda3std3__48in_placeE)
_ZN86_INTERNAL_1379c5dd_50_flash_fwd_hdim256_bf16_paged_split_softcap_sm90_cu_93b96ec2_33264cuda3std3__48in_placeE:
	.zero		1
	.type		_ZN86_INTERNAL_1379c5dd_50_flash_fwd_hdim256_bf16_paged_split_softcap_sm90_cu_93b96ec2_33264cuda3std6ranges3__45__cpo9iter_moveE,@object
	.size		_ZN86_INTERNAL_1379c5dd_50_flash_fwd_hdim256_bf16_paged_split_softcap_sm90_cu_93b96ec2_33264cuda3std6ranges3__45__cpo9iter_moveE,(_ZN86_INTERNAL_1379c5dd_50_flash_fwd_hdim256_bf16_paged_split_softcap_sm90_cu_93b96ec2_33264cuda3std3__45__cpo5beginE - _ZN86_INTERNAL_1379c5dd_50_flash_fwd_hdim256_bf16_paged_split_softcap_sm90_cu_93b96ec2_33264cuda3std6ranges3__45__cpo9iter_moveE)
_ZN86_INTERNAL_1379c5dd_50_flash_fwd_hdim256_bf16_paged_split_softcap_sm90_cu_93b96ec2_33264cuda3std6ranges3__45__cpo9iter_moveE:
	.zero		1
	.type		_ZN86_INTERNAL_1379c5dd_50_flash_fwd_hdim256_bf16_paged_split_softcap_sm90_cu_93b96ec2_33264cuda3std3__45__cpo5beginE,@object
	.size		_ZN86_INTERNAL_1379c5dd_50_flash_fwd_hdim256_bf16_paged_split_softcap_sm90_cu_93b96ec2_33264cuda3std3__45__cpo5beginE,(_ZN86_INTERNAL_1379c5dd_50_flash_fwd_hdim256_bf16_paged_split_softcap_sm90_cu_93b96ec2_33264cuda3std3__488_GLOBAL__N__1379c5dd_50_flash_fwd_hdim256_bf16_paged_split_softcap_sm90_cu_93b96ec2_33266ignoreE - _ZN86_INTERNAL_1379c5dd_50_flash_fwd_hdim256_bf16_paged_split_softcap_sm90_cu_93b96ec2_33264cuda3std3__45__cpo5beginE)
_ZN86_INTERNAL_1379c5dd_50_flash_fwd_hdim256_bf16_paged_split_softcap_sm90_cu_93b96ec2_33264cuda3std3__45__cpo5beginE:
	.zero		1
	.type		_ZN86_INTERNAL_1379c5dd_50_flash_fwd_hdim256_bf16_paged_split_softcap_sm90_cu_93b96ec2_33264cuda3std3__488_GLOBAL__N__1379c5dd_50_flash_fwd_hdim256_bf16_paged_split_softcap_sm90_cu_93b96ec2_33266ignoreE,@object
	.size		_ZN86_INTERNAL_1379c5dd_50_flash_fwd_hdim256_bf16_paged_split_softcap_sm90_cu_93b96ec2_33264cuda3std3__488_GLOBAL__N__1379c5dd_50_flash_fwd_hdim256_bf16_paged_split_softcap_sm90_cu_93b96ec2_33266ignoreE,(_ZN86_INTERNAL_1379c5dd_50_flash_fwd_hdim256_bf16_paged_split_softcap_sm90_cu_93b96ec2_33264cute7productE - _ZN86_INTERNAL_1379c5dd_50_flash_fwd_hdim256_bf16_paged_split_softcap_sm90_cu_93b96ec2_33264cuda3std3__488_GLOBAL__N__1379c5dd_50_flash_fwd_hdim256_bf16_paged_split_softcap_sm90_cu_93b96ec2_33266ignoreE)
_ZN86_INTERNAL_1379c5dd_50_flash_fwd_hdim256_bf16_paged_split_softcap_sm90_cu_93b96ec2_33264cuda3std3__488_GLOBAL__N__1379c5dd_50_flash_fwd_hdim256_bf16_paged_split_softcap_sm90_cu_93b96ec2_33266ignoreE:
	.zero		1
	.type		_ZN86_INTERNAL_1379c5dd_50_flash_fwd_hdim256_bf16_paged_split_softcap_sm90_cu_93b96ec2_33264cute7productE,@object
	.size		_ZN86_INTERNAL_1379c5dd_50_flash_fwd_hdim256_bf16_paged_split_softcap_sm90_cu_93b96ec2_33264cute7productE,(_ZN86_INTERNAL_1379c5dd_50_flash_fwd_hdim256_bf16_paged_split_softcap_sm90_cu_93b96ec2_33264cuda3std3__45__cpo3endE - _ZN86_INTERNAL_1379c5dd_50_flash_fwd_hdim256_bf16_paged_split_softcap_sm90_cu_93b96ec2_33264cute7productE)
_ZN86_INTERNAL_1379c5dd_50_flash_fwd_hdim256_bf16_paged_split_softcap_sm90_cu_93b96ec2_33264cute7productE:
	.zero		1
	.type		_ZN86_INTERNAL_1379c5dd_50_flash_fwd_hdim256_bf16_paged_split_softcap_sm90_cu_93b96ec2_33264cuda3std3__45__cpo3endE,@object
	.size		_ZN86_INTERNAL_1379c5dd_50_flash_fwd_hdim256_bf16_paged_split_softcap_sm90_cu_93b96ec2_33264cuda3std3__45__cpo3endE,(_ZN86_INTERNAL_1379c5dd_50_flash_fwd_hdim256_bf16_paged_split_softcap_sm90_cu_93b96ec2_33264cuda3std3__419piecewise_constructE - _ZN86_INTERNAL_1379c5dd_50_flash_fwd_hdim256_bf16_paged_split_softcap_sm90_cu_93b96ec2_33264cuda3std3__45__cpo3endE)
_ZN86_INTERNAL_1379c5dd_50_flash_fwd_hdim256_bf16_paged_split_softcap_sm90_cu_93b96ec2_33264cuda3std3__45__cpo3endE:
	.zero		1
	.type		_ZN86_INTERNAL_1379c5dd_50_flash_fwd_hdim256_bf16_paged_split_softcap_sm90_cu_93b96ec2_33264cuda3std3__419piecewise_constructE,@object
	.size		_ZN86_INTERNAL_1379c5dd_50_flash_fwd_hdim256_bf16_paged_split_softcap_sm90_cu_93b96ec2_33264cuda3std3__419piecewise_constructE,(_ZN86_INTERNAL_1379c5dd_50_flash_fwd_hdim256_bf16_paged_split_softcap_sm90_cu_93b96ec2_33264cuda3std3__45__cpo4cendE - _ZN86_INTERNAL_1379c5dd_50_flash_fwd_hdim256_bf16_paged_split_softcap_sm90_cu_93b96ec2_33264cuda3std3__419piecewise_constructE)
_ZN86_INTERNAL_1379c5dd_50_flash_fwd_hdim256_bf16_paged_split_softcap_sm90_cu_93b96ec2_33264cuda3std3__419piecewise_constructE:
	.zero		1
	.type		_ZN86_INTERNAL_1379c5dd_50_flash_fwd_hdim256_bf16_paged_split_softcap_sm90_cu_93b96ec2_33264cuda3std3__45__cpo4cendE,@object
	.size		_ZN86_INTERNAL_1379c5dd_50_flash_fwd_hdim256_bf16_paged_split_softcap_sm90_cu_93b96ec2_33264cuda3std3__45__cpo4cendE,(_ZN86_INTERNAL_1379c5dd_50_flash_fwd_hdim256_bf16_paged_split_softcap_sm90_cu_93b96ec2_33264cuda3std6ranges3__45__cpo4swapE - _ZN86_INTERNAL_1379c5dd_50_flash_fwd_hdim256_bf16_paged_split_softcap_sm90_cu_93b96ec2_33264cuda3std3__45__cpo4cendE)
_ZN86_INTERNAL_1379c5dd_50_flash_fwd_hdim256_bf16_paged_split_softcap_sm90_cu_93b96ec2_33264cuda3std3__45__cpo4cendE:
	.zero		1
	.type		_ZN86_INTERNAL_1379c5dd_50_flash_fwd_hdim256_bf16_paged_split_softcap_sm90_cu_93b96ec2_33264cuda3std6ranges3__45__cpo4swapE,@object
	.size		_ZN86_INTERNAL_1379c5dd_50_flash_fwd_hdim256_bf16_paged_split_softcap_sm90_cu_93b96ec2_33264cuda3std6ranges3__45__cpo4swapE,(.L_16 - _ZN86_INTERNAL_1379c5dd_50_flash_fwd_hdim256_bf16_paged_split_softcap_sm90_cu_93b96ec2_33264cuda3std6ranges3__45__cpo4swapE)
_ZN86_INTERNAL_1379c5dd_50_flash_fwd_hdim256_bf16_paged_split_softcap_sm90_cu_93b96ec2_33264cuda3std6ranges3__45__cpo4swapE:
	.zero		1
.L_16:


//--------------------- .nv.shared._ZN7cutlass13device_kernelIN5flash11enable_sm90INS1_16FlashAttnFwdSm90INS1_25CollectiveMainloopFwdSm90ILi2EN4cute5tupleIJNS5_1CILi1EEES8_S8_EEENS6_IJNS7_ILi128EEENS7_ILi80EEENS7_ILi256EEEEEELi256ENS_10bfloat16_tEfNS_4arch4Sm90ELb0ELb0ELb1ELb1ELb1ELb0ELb0ELb1ELb1ELb1ELb1ELb0EEENS1_21CollectiveEpilogueFwdINS6_IJSA_SC_SB_EEES9_SE_SG_Li256ELb1ELb1ELb1ELb0EEENS1_36VarlenDynamicPersistentTileSchedulerILi128ELi80ELi256ELi128ELb1ELb1ELb1ELb0ELb1ELb1EEEEEEEEEvNT_6ParamsE --------------------------
	.section	.nv.shared._ZN7cutlass13device_kernelIN5flash11enable_sm90INS1_16FlashAttnFwdSm90INS1_25CollectiveMainloopFwdSm90ILi2EN4cute5tupleIJNS5_1CILi1EEES8_S8_EEENS6_IJNS7_ILi128EEENS7_ILi80EEENS7_ILi256EEEEEELi256ENS_10bfloat16_tEfNS_4arch4Sm90ELb0ELb0ELb1ELb1ELb1ELb0ELb0ELb1ELb1ELb1ELb1ELb0EEENS1_21CollectiveEpilogueFwdINS6_IJSA_SC_SB_EEES9_SE_SG_Li256ELb1ELb1ELb1ELb0EEENS1_36VarlenDynamicPersistentTileSchedulerILi128ELi80ELi256ELi128ELb1ELb1ELb1ELb0ELb1ELb1EEEEEEEEEvNT_6ParamsE,"aw",@nobits
	.sectionflags	@""
	.align	16
	.zero		1024


//--------------------- .nv.shared._ZN7cutlass13device_kernelIN5flash11enable_sm90INS1_16FlashAttnFwdSm90INS1_25CollectiveMainloopFwdSm90ILi2EN4cute5tupleIJNS5_1CILi1EEES8_S8_EEENS6_IJNS7_ILi128EEENS7_ILi80EEENS7_ILi256EEEEEELi256ENS_10bfloat16_tEfNS_4arch4Sm90ELb0ELb0ELb1ELb1ELb1ELb1ELb0ELb1ELb1ELb1ELb1ELb0EEENS1_21CollectiveEpilogueFwdINS6_IJSA_SC_SB_EEES9_SE_SG_Li256ELb1ELb1ELb1ELb0EEENS1_36VarlenDynamicPersistentTileSchedulerILi128ELi80ELi256ELi128ELb1ELb1ELb1ELb0ELb1ELb1EEEEEEEEEvNT_6ParamsE --------------------------
	.section	.nv.shared._ZN7cutlass13device_kernelIN5flash11enable_sm90INS1_16FlashAttnFwdSm90INS1_25CollectiveMainloopFwdSm90ILi2EN4cute5tupleIJNS5_1CILi1EEES8_S8_EEENS6_IJNS7_ILi128EEENS7_ILi80EEENS7_ILi256EEEEEELi256ENS_10bfloat16_tEfNS_4arch4Sm90ELb0ELb0ELb1ELb1ELb1ELb1ELb0ELb1ELb1ELb1ELb1ELb0EEENS1_21CollectiveEpilogueFwdINS6_IJSA_SC_SB_EEES9_SE_SG_Li256ELb1ELb1ELb1ELb0EEENS1_36VarlenDynamicPersistentTileSchedulerILi128ELi80ELi256ELi128ELb1ELb1ELb1ELb0ELb1ELb1EEEEEEEEEvNT_6ParamsE,"aw",@nobits
	.sectionflags	@""
	.align	16
	.zero		1024


//--------------------- .nv.shared._ZN7cutlass13device_kernelIN5flash11enable_sm90INS1_16FlashAttnFwdSm90INS1_25CollectiveMainloopFwdSm90ILi2EN4cute5tupleIJNS5_1CILi1EEES8_S8_EEENS6_IJNS7_ILi128EEENS7_ILi64EEENS7_ILi256EEEEEELi256ENS_10bfloat16_tEfNS_4arch4Sm90ELb0ELb1ELb1ELb0ELb1ELb0ELb0ELb1ELb1ELb1ELb1ELb0EEENS1_21CollectiveEpilogueFwdINS6_IJSA_SC_SB_EEES9_SE_SG_Li256ELb0ELb1ELb1ELb0EEENS1_19SingleTileSchedulerILb0ELb1ELb1ELi128EEEEEEEEEvNT_6ParamsE --------------------------
	.section	.nv.shared._ZN7cutlass13device_kernelIN5flash11enable_sm90INS1_16FlashAttnFwdSm90INS1_25CollectiveMainloopFwdSm90ILi2EN4cute5tupleIJNS5_1CILi1EEES8_S8_EEENS6_IJNS7_ILi128EEENS7_ILi64EEENS7_ILi256EEEEEELi256ENS_10bfloat16_tEfNS_4arch4Sm90ELb0ELb1ELb1ELb0ELb1ELb0ELb0ELb1ELb1ELb1ELb1ELb0EEENS1_21CollectiveEpilogueFwdINS6_IJSA_SC_SB_EEES9_SE_SG_Li256ELb0ELb1ELb1ELb0EEENS1_19SingleTileSchedulerILb0ELb1ELb1ELi128EEEEEEEEEvNT_6ParamsE,"aw",@nobits
	.sectionflags	@""
	.align	16
	.zero		1024


//--------------------- .nv.shared._ZN7cutlass13device_kernelIN5flash11enable_sm90INS1_16FlashAttnFwdSm90INS1_25CollectiveMainloopFwdSm90ILi2EN4cute5tupleIJNS5_1CILi1EEES8_S8_EEENS6_IJNS7_ILi128EEENS7_ILi64EEENS7_ILi256EEEEEELi256ENS_10bfloat16_tEfNS_4arch4Sm90ELb0ELb1ELb1ELb1ELb1ELb0ELb0ELb1ELb1ELb1ELb1ELb0EEENS1_21CollectiveEpilogueFwdINS6_IJSA_SC_SB_EEES9_SE_SG_Li256ELb1ELb1ELb1ELb0EEENS1_36VarlenDynamicPersistentTileSchedulerILi128ELi64ELi256ELi128ELb1ELb1ELb1ELb1ELb0ELb1EEEEEEEEEvNT_6ParamsE --------------------------
	.section	.nv.shared._ZN7cutlass13device_kernelIN5flash11enable_sm90INS1_16FlashAttnFwdSm90INS1_25CollectiveMainloopFwdSm90ILi2EN4cute5tupleIJNS5_1CILi1EEES8_S8_EEENS6_IJNS7_ILi128EEENS7_ILi64EEENS7_ILi256EEEEEELi256ENS_10bfloat16_tEfNS_4arch4Sm90ELb0ELb1ELb1ELb1ELb1ELb0ELb0ELb1ELb1ELb1ELb1ELb0EEENS1_21CollectiveEpilogueFwdINS6_IJSA_SC_SB_EEES9_SE_SG_Li256ELb1ELb1ELb1ELb0EEENS1_36VarlenDynamicPersistentTileSchedulerILi128ELi64ELi256ELi128ELb1ELb1ELb1ELb1ELb0ELb1EEEEEEEEEvNT_6ParamsE,"aw",@nobits
	.sectionflags	@""
	.align	16
	.zero		1024


//--------------------- .nv.shared._ZN7cutlass13device_kernelIN5flash11enable_sm90INS1_16FlashAttnFwdSm90INS1_25CollectiveMainloopFwdSm90ILi2EN4cute5tupleIJNS5_1CILi1EEES8_S8_EEENS6_IJNS7_ILi128EEENS7_ILi64EEENS7_ILi256EEEEEELi256ENS_10bfloat16_tEfNS_4arch4Sm90ELb0ELb1ELb1ELb1ELb1ELb1ELb0ELb1ELb1ELb1ELb1ELb0EEENS1_21CollectiveEpilogueFwdINS6_IJSA_SC_SB_EEES9_SE_SG_Li256ELb1ELb1ELb1ELb0EEENS1_36VarlenDynamicPersistentTileSchedulerILi128ELi64ELi256ELi128ELb1ELb1ELb1ELb1ELb0ELb1EEEEEEEEEvNT_6ParamsE --------------------------
	.section	.nv.shared._ZN7cutlass13device_kernelIN5flash11enable_sm90INS1_16FlashAttnFwdSm90INS1_25CollectiveMainloopFwdSm90ILi2EN4cute5tupleIJNS5_1CILi1EEES8_S8_EEENS6_IJNS7_ILi128EEENS7_ILi64EEENS7_ILi256EEEEEELi256ENS_10bfloat16_tEfNS_4arch4Sm90ELb0ELb1ELb1ELb1ELb1ELb1ELb0ELb1ELb1ELb1ELb1ELb0EEENS1_21CollectiveEpilogueFwdINS6_IJSA_SC_SB_EEES9_SE_SG_Li256ELb1ELb1ELb1ELb0EEENS1_36VarlenDynamicPersistentTileSchedulerILi128ELi64ELi256ELi128ELb1ELb1ELb1ELb1ELb0ELb1EEEEEEEEEvNT_6ParamsE,"aw",@nobits
	.sectionflags	@""
	.align	16
	.zero		1024


//--------------------- .nv.shared._ZN7cutlass13device_kernelIN5flash11enable_sm90INS1_16FlashAttnFwdSm90INS1_25CollectiveMainloopFwdSm90ILi2EN4cute5tupleIJNS5_1CILi1EEES8_S8_EEENS6_IJNS7_ILi128EEENS7_ILi80EEENS7_ILi256EEEEEELi256ENS_10bfloat16_tEfNS_4arch4Sm90ELb1ELb0ELb1ELb0ELb1ELb0ELb0ELb1ELb1ELb1ELb1ELb0EEENS1_21CollectiveEpilogueFwdINS6_IJSA_SC_SB_EEES9_SE_SG_Li256ELb0ELb1ELb1ELb0EEENS1_19SingleTileSchedulerILb0ELb1ELb1ELi128EEEEEEEEEvNT_6ParamsE --------------------------
	.section	.nv.shared._ZN7cutlass13device_kernelIN5flash11enable_sm90INS1_16FlashAttnFwdSm90INS1_25CollectiveMainloopFwdSm90ILi2EN4cute5tupleIJNS5_1CILi1EEES8_S8_EEENS6_IJNS7_ILi128EEENS7_ILi80EEENS7_ILi256EEEEEELi256ENS_10bfloat16_tEfNS_4arch4Sm90ELb1ELb0ELb1ELb0ELb1ELb0ELb0ELb1ELb1ELb1ELb1ELb0EEENS1_21CollectiveEpilogueFwdINS6_IJSA_SC_SB_EEES9_SE_SG_Li256ELb0ELb1ELb1ELb0EEENS1_19SingleTileSchedulerILb0ELb1ELb1ELi128EEEEEEEEEvNT_6ParamsE,"aw",@nobits
	.sectionflags	@""
	.align	16
	.zero		1024


//--------------------- .nv.shared._ZN7cutlass13device_kernelIN5flash11enable_sm90INS1_16FlashAttnFwdSm90INS1_25CollectiveMainloopFwdSm90ILi2EN4cute5tupleIJNS5_1CILi1EEES8_S8_EEENS6_IJNS7_ILi128EEENS7_ILi80EEENS7_ILi256EEEEEELi256ENS_10bfloat16_tEfNS_4arch4Sm90ELb1ELb0ELb1ELb1ELb1ELb0ELb0ELb1ELb1ELb1ELb1ELb0EEENS1_21CollectiveEpilogueFwdINS6_IJSA_SC_SB_EEES9_SE_SG_Li256ELb1ELb1ELb1ELb0EEENS1_36VarlenDynamicPersistentTileSchedulerILi128ELi80ELi256ELi128ELb1ELb1ELb1ELb1ELb1ELb1EEEEEEEEEvNT_6ParamsE --------------------------
	.section	.nv.shared._ZN7cutlass13device_kernelIN5flash11enable_sm90INS1_16FlashAttnFwdSm90INS1_25CollectiveMainloopFwdSm90ILi2EN4cute5tupleIJNS5_1CILi1EEES8_S8_EEENS6_IJNS7_ILi128EEENS7_ILi80EEENS7_ILi256EEEEEELi256ENS_10bfloat16_tEfNS_4arch4Sm90ELb1ELb0ELb1ELb1ELb1ELb0ELb0ELb1ELb1ELb1ELb1ELb0EEENS1_21CollectiveEpilogueFwdINS6_IJSA_SC_SB_EEES9_SE_SG_Li256ELb1ELb1ELb1ELb0EEENS1_36VarlenDynamicPersistentTileSchedulerILi128ELi80ELi256ELi128ELb1ELb1ELb1ELb1ELb1ELb1EEEEEEEEEvNT_6ParamsE,"aw",@nobits
	.sectionflags	@""
	.align	16
	.zero		1024


//--------------------- .nv.shared._ZN7cutlass13device_kernelIN5flash11enable_sm90INS1_16FlashAttnFwdSm90INS1_25CollectiveMainloopFwdSm90ILi2EN4cute5tupleIJNS5_1CILi1EEES8_S8_EEENS6_IJNS7_ILi128EEENS7_ILi80EEENS7_ILi256EEEEEELi256ENS_10bfloat16_tEfNS_4arch4Sm90ELb1ELb0ELb1ELb1ELb1ELb1ELb0ELb1ELb1ELb1ELb1ELb0EEENS1_21CollectiveEpilogueFwdINS6_IJSA_SC_SB_EEES9_SE_SG_Li256ELb1ELb1ELb1ELb0EEENS1_36VarlenDynamicPersistentTileSchedulerILi128ELi80ELi256ELi128ELb1ELb1ELb1ELb1ELb1ELb1EEEEEEEEEvNT_6ParamsE --------------------------
	.section	.nv.shared._ZN7cutlass13device_kernelIN5flash11enable_sm90INS1_16FlashAttnFwdSm90INS1_25CollectiveMainloopFwdSm90ILi2EN4cute5tupleIJNS5_1CILi1EEES8_S8_EEENS6_IJNS7_ILi128EEENS7_ILi80EEENS7_ILi256EEEEEELi256ENS_10bfloat16_tEfNS_4arch4Sm90ELb1ELb0ELb1ELb1ELb1ELb1ELb0ELb1ELb1ELb1ELb1ELb0EEENS1_21CollectiveEpilogueFwdINS6_IJSA_SC_SB_EEES9_SE_SG_Li256ELb1ELb1ELb1ELb0EEENS1_36VarlenDynamicPersistentTileSchedulerILi128ELi80ELi256ELi128ELb1ELb1ELb1ELb1ELb1ELb1EEEEEEEEEvNT_6ParamsE,"aw",@nobits
	.sectionflags	@""
	.align	16
	.zero		1024


//--------------------- .nv.constant0._ZN7cutlass13device_kernelIN5flash11enable_sm90INS1_16FlashAttnFwdSm90INS1_25CollectiveMainloopFwdSm90ILi2EN4cute5tupleIJNS5_1CILi1EEES8_S8_EEENS6_IJNS7_ILi128EEENS7_ILi80EEENS7_ILi256EEEEEELi256ENS_10bfloat16_tEfNS_4arch4Sm90ELb0ELb0ELb1ELb0ELb1ELb0ELb0ELb1ELb1ELb1ELb1ELb0EEENS1_21CollectiveEpilogueFwdINS6_IJSA_SC_SB_EEES9_SE_SG_Li256ELb0ELb1ELb1ELb0EEENS1_19SingleTileSchedulerILb0ELb1ELb1ELi128EEEEEEEEEvNT_6ParamsE --------------------------
	.section	.nv.constant0._ZN7cutlass13device_kernelIN5flash11enable_sm90INS1_16FlashAttnFwdSm90INS1_25CollectiveMainloopFwdSm90ILi2EN4cute5tupleIJNS5_1CILi1EEES8_S8_EEENS6_IJNS7_ILi128EEENS7_ILi80EEENS7_ILi256EEEEEELi256ENS_10bfloat16_tEfNS_4arch4Sm90ELb0ELb0ELb1ELb0ELb1ELb0ELb0ELb1ELb1ELb1ELb1ELb0EEENS1_21CollectiveEpilogueFwdINS6_IJSA_SC_SB_EEES9_SE_SG_Li256ELb0ELb1ELb1ELb0EEENS1_19SingleTileSchedulerILb0ELb1ELb1ELi128EEEEEEEEEvNT_6ParamsE,"a",@progbits
	.sectionflags	@""
	.align	4
.nv.constant0._ZN7cutlass13device_kernelIN5flash11enable_sm90INS1_16FlashAttnFwdSm90INS1_25CollectiveMainloopFwdSm90ILi2EN4cute5tupleIJNS5_1CILi1EEES8_S8_EEENS6_IJNS7_ILi128EEENS7_ILi80EEENS7_ILi256EEEEEELi256ENS_10bfloat16_tEfNS_4arch4Sm90ELb0ELb0ELb1ELb0ELb1ELb0ELb0ELb1ELb1ELb1ELb1ELb0EEENS1_21CollectiveEpilogueFwdINS6_IJSA_SC_SB_EEES9_SE_SG_Li256ELb0ELb1ELb1ELb0EEENS1_19SingleTileSchedulerILb0ELb1ELb1ELi128EEEEEEEEEvNT_6ParamsE:
	.zero		3200


//--------------------- .nv.constant0._ZN7cutlass13device_kernelIN5flash11enable_sm90INS1_16FlashAttnFwdSm90INS1_25CollectiveMainloopFwdSm90ILi2EN4cute5tupleIJNS5_1CILi1EEES8_S8_EEENS6_IJNS7_ILi128EEENS7_ILi80EEENS7_ILi256EEEEEELi256ENS_10bfloat16_tEfNS_4arch4Sm90ELb0ELb0ELb1ELb1ELb1ELb0ELb0ELb1ELb1ELb1ELb1ELb0EEENS1_21CollectiveEpilogueFwdINS6_IJSA_SC_SB_EEES9_SE_SG_Li256ELb1ELb1ELb1ELb0EEENS1_36VarlenDynamicPersistentTileSchedulerILi128ELi80ELi256ELi128ELb1ELb1ELb1ELb0ELb1ELb1EEEEEEEEEvNT_6ParamsE --------------------------
	.section	.nv.constant0._ZN7cutlass13device_kernelIN5flash11enable_sm90INS1_16FlashAttnFwdSm90INS1_25CollectiveMainloopFwdSm90ILi2EN4cute5tupleIJNS5_1CILi1EEES8_S8_EEENS6_IJNS7_ILi128EEENS7_ILi80EEENS7_ILi256EEEEEELi256ENS_10bfloat16_tEfNS_4arch4Sm90ELb0ELb0ELb1ELb1ELb1ELb0ELb0ELb1ELb1ELb1ELb1ELb0EEENS1_21CollectiveEpilogueFwdINS6_IJSA_SC_SB_EEES9_SE_SG_Li256ELb1ELb1ELb1ELb0EEENS1_36VarlenDynamicPersistentTileSchedulerILi128ELi80ELi256ELi128ELb1ELb1ELb1ELb0ELb1ELb1EEEEEEEEEvNT_6ParamsE,"a",@progbits
	.sectionflags	@""
	.align	4
.nv.constant0._ZN7cutlass13device_kernelIN5flash11enable_sm90INS1_16FlashAttnFwdSm90INS1_25CollectiveMainloopFwdSm90ILi2EN4cute5tupleIJNS5_1CILi1EEES8_S8_EEENS6_IJNS7_ILi128EEENS7_ILi80EEENS7_ILi256EEEEEELi256ENS_10bfloat16_tEfNS_4arch4Sm90ELb0ELb0ELb1ELb1ELb1ELb0ELb0ELb1ELb1ELb1ELb1ELb0EEENS1_21CollectiveEpilogueFwdINS6_IJSA_SC_SB_EEES9_SE_SG_Li256ELb1ELb1ELb1ELb0EEENS1_36VarlenDynamicPersistentTileSchedulerILi128ELi80ELi256ELi128ELb1ELb1ELb1ELb0ELb1ELb1EEEEEEEEEvNT_6ParamsE:
	.zero		3328


//--------------------- .nv.constant0._ZN7cutlass13device_kernelIN5flash11enable_sm90INS1_16FlashAttnFwdSm90INS1_25CollectiveMainloopFwdSm90ILi2EN4cute5tupleIJNS5_1CILi1EEES8_S8_EEENS6_IJNS7_ILi128EEENS7_ILi80EEENS7_ILi256EEEEEELi256ENS_10bfloat16_tEfNS_4arch4Sm90ELb0ELb0ELb1ELb1ELb1ELb1ELb0ELb1ELb1ELb1ELb1ELb0EEENS1_21CollectiveEpilogueFwdINS6_IJSA_SC_SB_EEES9_SE_SG_Li256ELb1ELb1ELb1ELb0EEENS1_36VarlenDynamicPersistentTileSchedulerILi128ELi80ELi256ELi128ELb1ELb1ELb1ELb0ELb1ELb1EEEEEEEEEvNT_6ParamsE --------------------------
	.section	.nv.constant0._ZN7cutlass13device_kernelIN5flash11enable_sm90INS1_16FlashAttnFwdSm90INS1_25CollectiveMainloopFwdSm90ILi2EN4cute5tupleIJNS5_1CILi1EEES8_S8_EEENS6_IJNS7_ILi128EEENS7_ILi80EEENS7_ILi256EEEEEELi256ENS_10bfloat16_tEfNS_4arch4Sm90ELb0ELb0ELb1ELb1ELb1ELb1ELb0ELb1ELb1ELb1ELb1ELb0EEENS1_21CollectiveEpilogueFwdINS6_IJSA_SC_SB_EEES9_SE_SG_Li256ELb1ELb1ELb1ELb0EEENS1_36VarlenDynamicPersistentTileSchedulerILi128ELi80ELi256ELi128ELb1ELb1ELb1ELb0ELb1ELb1EEEEEEEEEvNT_6ParamsE,"a",@progbits
	.sectionflags	@""
	.align	4
.nv.constant0._ZN7cutlass13device_kernelIN5flash11enable_sm90INS1_16FlashAttnFwdSm90INS1_25CollectiveMainloopFwdSm90ILi2EN4cute5tupleIJNS5_1CILi1EEES8_S8_EEENS6_IJNS7_ILi128EEENS7_ILi80EEENS7_ILi256EEEEEELi256ENS_10bfloat16_tEfNS_4arch4Sm90ELb0ELb0ELb1ELb1ELb1ELb1ELb0ELb1ELb1ELb1ELb1ELb0EEENS1_21CollectiveEpilogueFwdINS6_IJSA_SC_SB_EEES9_SE_SG_Li256ELb1ELb1ELb1ELb0EEENS1_36VarlenDynamicPersistentTileSchedulerILi128ELi80ELi256ELi128ELb1ELb1ELb1ELb0ELb1ELb1EEEEEEEEEvNT_6ParamsE:
	.zero		3328


//--------------------- .nv.constant0._ZN7cutlass13device_kernelIN5flash11enable_sm90INS1_16FlashAttnFwdSm90INS1_25CollectiveMainloopFwdSm90ILi2EN4cute5tupleIJNS5_1CILi1EEES8_S8_EEENS6_IJNS7_ILi128EEENS7_ILi64EEENS7_ILi256EEEEEELi256ENS_10bfloat16_tEfNS_4arch4Sm90ELb0ELb1ELb1ELb0ELb1ELb0ELb0ELb1ELb1ELb1ELb1ELb0EEENS1_21CollectiveEpilogueFwdINS6_IJSA_SC_SB_EEES9_SE_SG_Li256ELb0ELb1ELb1ELb0EEENS1_19SingleTileSchedulerILb0ELb1ELb1ELi128EEEEEEEEEvNT_6ParamsE --------------------------
	.section	.nv.constant0._ZN7cutlass13device_kernelIN5flash11enable_sm90INS1_16FlashAttnFwdSm90INS1_25CollectiveMainloopFwdSm90ILi2EN4cute5tupleIJNS5_1CILi1EEES8_S8_EEENS6_IJNS7_ILi128EEENS7_ILi64EEENS7_ILi256EEEEEELi256ENS_10bfloat16_tEfNS_4arch4Sm90ELb0ELb1ELb1ELb0ELb1ELb0ELb0ELb1ELb1ELb1ELb1ELb0EEENS1_21CollectiveEpilogueFwdINS6_IJSA_SC_SB_EEES9_SE_SG_Li256ELb0ELb1ELb1ELb0EEENS1_19SingleTileSchedulerILb0ELb1ELb1ELi128EEEEEEEEEvNT_6ParamsE,"a",@progbits
	.sectionflags	@""
	.align	4
.nv.constant0._ZN7cutlass13device_kernelIN5flash11enable_sm90INS1_16FlashAttnFwdSm90INS1_25CollectiveMainloopFwdSm90ILi2EN4cute5tupleIJNS5_1CILi1EEES8_S8_EEENS6_IJNS7_ILi128EEENS7_ILi64EEENS7_ILi256EEEEEELi256ENS_10bfloat16_tEfNS_4arch4Sm90ELb0ELb1ELb1ELb0ELb1ELb0ELb0ELb1ELb1ELb1ELb1ELb0EEENS1_21CollectiveEpilogueFwdINS6_IJSA_SC_SB_EEES9_SE_SG_Li256ELb0ELb1ELb1ELb0EEENS1_19SingleTileSchedulerILb0ELb1ELb1ELi128EEEEEEEEEvNT_6ParamsE:
	.zero		3200


//--------------------- .nv.constant0._ZN7cutlass13device_kernelIN5flash11enable_sm90INS1_16FlashAttnFwdSm90INS1_25CollectiveMainloopFwdSm90ILi2EN4cute5tupleIJNS5_1CILi1EEES8_S8_EEENS6_IJNS7_ILi128EEENS7_ILi64EEENS7_ILi256EEEEEELi256ENS_10bfloat16_tEfNS_4arch4Sm90ELb0ELb1ELb1ELb1ELb1ELb0ELb0ELb1ELb1ELb1ELb1ELb0EEENS1_21CollectiveEpilogueFwdINS6_IJSA_SC_SB_EEES9_SE_SG_Li256ELb1ELb1ELb1ELb0EEENS1_36VarlenDynamicPersistentTileSchedulerILi128ELi64ELi256ELi128ELb1ELb1ELb1ELb1ELb0ELb1EEEEEEEEEvNT_6ParamsE --------------------------
	.section	.nv.constant0._ZN7cutlass13device_kernelIN5flash11enable_sm90INS1_16FlashAttnFwdSm90INS1_25CollectiveMainloopFwdSm90ILi2EN4cute5tupleIJNS5_1CILi1EEES8_S8_EEENS6_IJNS7_ILi128EEENS7_ILi64EEENS7_ILi256EEEEEELi256ENS_10bfloat16_tEfNS_4arch4Sm90ELb0ELb1ELb1ELb1ELb1ELb0ELb0ELb1ELb1ELb1ELb1ELb0EEENS1_21CollectiveEpilogueFwdINS6_IJSA_SC_SB_EEES9_SE_SG_Li256ELb1ELb1ELb1ELb0EEENS1_36VarlenDynamicPersistentTileSchedulerILi128ELi64ELi256ELi128ELb1ELb1ELb1ELb1ELb0ELb1EEEEEEEEEvNT_6ParamsE,"a",@progbits
	.sectionflags	@""
	.align	4
.nv.constant0._ZN7cutlass13device_kernelIN5flash11enable_sm90INS1_16FlashAttnFwdSm90INS1_25CollectiveMainloopFwdSm90ILi2EN4cute5tupleIJNS5_1CILi1EEES8_S8_EEENS6_IJNS7_ILi128EEENS7_ILi64EEENS7_ILi256EEEEEELi256ENS_10bfloat16_tEfNS_4arch4Sm90ELb0ELb1ELb1ELb1ELb1ELb0ELb0ELb1ELb1ELb1ELb1ELb0EEENS1_21CollectiveEpilogueFwdINS6_IJSA_SC_SB_EEES9_SE_SG_Li256ELb1ELb1ELb1ELb0EEENS1_36VarlenDynamicPersistentTileSchedulerILi128ELi64ELi256ELi128ELb1ELb1ELb1ELb1ELb0ELb1EEEEEEEEEvNT_6ParamsE:
	.zero		3328


//--------------------- .nv.constant0._ZN7cutlass13device_kernelIN5flash11enable_sm90INS1_16FlashAttnFwdSm90INS1_25CollectiveMainloopFwdSm90ILi2EN4cute5tupleIJNS5_1CILi1EEES8_S8_EEENS6_IJNS7_ILi128EEENS7_ILi64EEENS7_ILi256EEEEEELi256ENS_10bfloat16_tEfNS_4arch4Sm90ELb0ELb1ELb1ELb1ELb1ELb1ELb0ELb1ELb1ELb1ELb1ELb0EEENS1_21CollectiveEpilogueFwdINS6_IJSA_SC_SB_EEES9_SE_SG_Li256ELb1ELb1ELb1ELb0EEENS1_36VarlenDynamicPersistentTileSchedulerILi128ELi64ELi256ELi128ELb1ELb1ELb1ELb1ELb0ELb1EEEEEEEEEvNT_6ParamsE --------------------------
	.section	.nv.constant0._ZN7cutlass13device_kernelIN5flash11enable_sm90INS1_16FlashAttnFwdSm90INS1_25CollectiveMainloopFwdSm90ILi2EN4cute5tupleIJNS5_1CILi1EEES8_S8_EEENS6_IJNS7_ILi128EEENS7_ILi64EEENS7_ILi256EEEEEELi256ENS_10bfloat16_tEfNS_4arch4Sm90ELb0ELb1ELb1ELb1ELb1ELb1ELb0ELb1ELb1ELb1ELb1ELb0EEENS1_21CollectiveEpilogueFwdINS6_IJSA_SC_SB_EEES9_SE_SG_Li256ELb1ELb1ELb1ELb0EEENS1_36VarlenDynamicPersistentTileSchedulerILi128ELi64ELi256ELi128ELb1ELb1ELb1ELb1ELb0ELb1EEEEEEEEEvNT_6ParamsE,"a",@progbits
	.sectionflags	@""
	.align	4
.nv.constant0._ZN7cutlass13device_kernelIN5flash11enable_sm90INS1_16FlashAttnFwdSm90INS1_25CollectiveMainloopFwdSm90ILi2EN4cute5tupleIJNS5_1CILi1EEES8_S8_EEENS6_IJNS7_ILi128EEENS7_ILi64EEENS7_ILi256EEEEEELi256ENS_10bfloat16_tEfNS_4arch4Sm90ELb0ELb1ELb1ELb1ELb1ELb1ELb0ELb1ELb1ELb1ELb1ELb0EEENS1_21CollectiveEpilogueFwdINS6_IJSA_SC_SB_EEES9_SE_SG_Li256ELb1ELb1ELb1ELb0EEENS1_36VarlenDynamicPersistentTileSchedulerILi128ELi64ELi256ELi128ELb1ELb1ELb1ELb1ELb0ELb1EEEEEEEEEvNT_6ParamsE:
	.zero		3328


//--------------------- .nv.constant0._ZN7cutlass13device_kernelIN5flash11enable_sm90INS1_16FlashAttnFwdSm90INS1_25CollectiveMainloopFwdSm90ILi2EN4cute5tupleIJNS5_1CILi1EEES8_S8_EEENS6_IJNS7_ILi128EEENS7_ILi80EEENS7_ILi256EEEEEELi256ENS_10bfloat16_tEfNS_4arch4Sm90ELb1ELb0ELb1ELb0ELb1ELb0ELb0ELb1ELb1ELb1ELb1ELb0EEENS1_21CollectiveEpilogueFwdINS6_IJSA_SC_SB_EEES9_SE_SG_Li256ELb0ELb1ELb1ELb0EEENS1_19SingleTileSchedulerILb0ELb1ELb1ELi128EEEEEEEEEvNT_6ParamsE --------------------------
	.section	.nv.constant0._ZN7cutlass13device_kernelIN5flash11enable_sm90INS1_16FlashAttnFwdSm90INS1_25CollectiveMainloopFwdSm90ILi2EN4cute5tupleIJNS5_1CILi1EEES8_S8_EEENS6_IJNS7_ILi128EEENS7_ILi80EEENS7_ILi256EEEEEELi256ENS_10bfloat16_tEfNS_4arch4Sm90ELb1ELb0ELb1ELb0ELb1ELb0ELb0ELb1ELb1ELb1ELb1ELb0EEENS1_21CollectiveEpilogueFwdINS6_IJSA_SC_SB_EEES9_SE_SG_Li256ELb0ELb1ELb1ELb0EEENS1_19SingleTileSchedulerILb0ELb1ELb1ELi128EEEEEEEEEvNT_6ParamsE,"a",@progbits
	.sectionflags	@""
	.align	4
.nv.constant0._ZN7cutlass13device_kernelIN5flash11enable_sm90INS1_16FlashAttnFwdSm90INS1_25CollectiveMainloopFwdSm90ILi2EN4cute5tupleIJNS5_1CILi1EEES8_S8_EEENS6_IJNS7_ILi128EEENS7_ILi80EEENS7_ILi256EEEEEELi256ENS_10bfloat16_tEfNS_4arch4Sm90ELb1ELb0ELb1ELb0ELb1ELb0ELb0ELb1ELb1ELb1ELb1ELb0EEENS1_21CollectiveEpilogueFwdINS6_IJSA_SC_SB_EEES9_SE_SG_Li256ELb0ELb1ELb1ELb0EEENS1_19SingleTileSchedulerILb0ELb1ELb1ELi128EEEEEEEEEvNT_6ParamsE:
	.zero		3200


//--------------------- .nv.constant0._ZN7cutlass13device_kernelIN5flash11enable_sm90INS1_16FlashAttnFwdSm90INS1_25CollectiveMainloopFwdSm90ILi2EN4cute5tupleIJNS5_1CILi1EEES8_S8_EEENS6_IJNS7_ILi128EEENS7_ILi80EEENS7_ILi256EEEEEELi256ENS_10bfloat16_tEfNS_4arch4Sm90ELb1ELb0ELb1ELb1ELb1ELb0ELb0ELb1ELb1ELb1ELb1ELb0EEENS1_21CollectiveEpilogueFwdINS6_IJSA_SC_SB_EEES9_SE_SG_Li256ELb1ELb1ELb1ELb0EEENS1_36VarlenDynamicPersistentTileSchedulerILi128ELi80ELi256ELi128ELb1ELb1ELb1ELb1ELb1ELb1EEEEEEEEEvNT_6ParamsE --------------------------
	.section	.nv.constant0._ZN7cutlass13device_kernelIN5flash11enable_sm90INS1_16FlashAttnFwdSm90INS1_25CollectiveMainloopFwdSm90ILi2EN4cute5tupleIJNS5_1CILi1EEES8_S8_EEENS6_IJNS7_ILi128EEENS7_ILi80EEENS7_ILi256EEEEEELi256ENS_10bfloat16_tEfNS_4arch4Sm90ELb1ELb0ELb1ELb1ELb1ELb0ELb0ELb1ELb1ELb1ELb1ELb0EEENS1_21CollectiveEpilogueFwdINS6_IJSA_SC_SB_EEES9_SE_SG_Li256ELb1ELb1ELb1ELb0EEENS1_36VarlenDynamicPersistentTileSchedulerILi128ELi80ELi256ELi128ELb1ELb1ELb1ELb1ELb1ELb1EEEEEEEEEvNT_6ParamsE,"a",@progbits
	.sectionflags	@""
	.align	4
.nv.constant0._ZN7cutlass13device_kernelIN5flash11enable_sm90INS1_16FlashAttnFwdSm90INS1_25CollectiveMainloopFwdSm90ILi2EN4cute5tupleIJNS5_1CILi1EEES8_S8_EEENS6_IJNS7_ILi128EEENS7_ILi80EEENS7_ILi256EEEEEELi256ENS_10bfloat16_tEfNS_4arch4Sm90ELb1ELb0ELb1ELb1ELb1ELb0ELb0ELb1ELb1ELb1ELb1ELb0EEENS1_21CollectiveEpilogueFwdINS6_IJSA_SC_SB_EEES9_SE_SG_Li256ELb1ELb1ELb1ELb0EEENS1_36VarlenDynamicPersistentTileSchedulerILi128ELi80ELi256ELi128ELb1ELb1ELb1ELb1ELb1ELb1EEEEEEEEEvNT_6ParamsE:
	.zero		3328


//--------------------- .nv.constant0._ZN7cutlass13device_kernelIN5flash11enable_sm90INS1_16FlashAttnFwdSm90INS1_25CollectiveMainloopFwdSm90ILi2EN4cute5tupleIJNS5_1CILi1EEES8_S8_EEENS6_IJNS7_ILi128EEENS7_ILi80EEENS7_ILi256EEEEEELi256ENS_10bfloat16_tEfNS_4arch4Sm90ELb1ELb0ELb1ELb1ELb1ELb1ELb0ELb1ELb1ELb1ELb1ELb0EEENS1_21CollectiveEpilogueFwdINS6_IJSA_SC_SB_EEES9_SE_SG_Li256ELb1ELb1ELb1ELb0EEENS1_36VarlenDynamicPersistentTileSchedulerILi128ELi80ELi256ELi128ELb1ELb1ELb1ELb1ELb1ELb1EEEEEEEEEvNT_6ParamsE --------------------------
	.section	.nv.constant0._ZN7cutlass13device_kernelIN5flash11enable_sm90INS1_16FlashAttnFwdSm90INS1_25CollectiveMainloopFwdSm90ILi2EN4cute5tupleIJNS5_1CILi1EEES8_S8_EEENS6_IJNS7_ILi128EEENS7_ILi80EEENS7_ILi256EEEEEELi256ENS_10bfloat16_tEfNS_4arch4Sm90ELb1ELb0ELb1ELb1ELb1ELb1ELb0ELb1ELb1ELb1ELb1ELb0EEENS1_21CollectiveEpilogueFwdINS6_IJSA_SC_SB_EEES9_SE_SG_Li256ELb1ELb1ELb1ELb0EEENS1_36VarlenDynamicPersistentTileSchedulerILi128ELi80ELi256ELi128ELb1ELb1ELb1ELb1ELb1ELb1EEEEEEEEEvNT_6ParamsE,"a",@progbits
	.sectionflags	@""
	.align	4
.nv.constant0._ZN7cutlass13device_kernelIN5flash11enable_sm90INS1_16FlashAttnFwdSm90INS1_25CollectiveMainloopFwdSm90ILi2EN4cute5tupleIJNS5_1CILi1EEES8_S8_EEENS6_IJNS7_ILi128EEENS7_ILi80EEENS7_ILi256EEEEEELi256ENS_10bfloat16_tEfNS_4arch4Sm90ELb1ELb0ELb1ELb1ELb1ELb1ELb0ELb1ELb1ELb1ELb1ELb0EEENS1_21CollectiveEpilogueFwdINS6_IJSA_SC_SB_EEES9_SE_SG_Li256ELb1ELb1ELb1ELb0EEENS1_36VarlenDynamicPersistentTileSchedulerILi128ELi80ELi256ELi128ELb1ELb1ELb1ELb1ELb1ELb1EEEEEEEEEvNT_6ParamsE:
	.zero		3328


//--------------------- SYMBOLS --------------------------

	.type		.nv.reservedSmem.offset0,@object
	.size		.nv.reservedSmem.offset0,0x4
	.type		__assertfail,@function
